	.target	sm_90a

	.elftype	@"ET_EXEC"


//--------------------- .note.nv.tkinfo           --------------------------
	.section	.note.nv.tkinfo,"",@"SHT_NOTE"
	.sectionflags	@"SHF_NOTE_NV_TKINFO"
	.tkinfo
        /*0018*/ 	.word	0x00000002
        /*0030*/ 	.string	""
        /*0030*/ 	.string	"ptxas"
        /*0030*/ 	.string	"Cuda compilation tools, release 13.0, V13.0.88"
        /*0030*/ 	.string	"Build cuda_13.0.r13.0/compiler.36424714_0"
        /*0030*/ 	.string	"-arch sm_90a -m 64 "



//--------------------- .note.nv.cuinfo           --------------------------
	.section	.note.nv.cuinfo,"",@"SHT_NOTE"
	.sectionflags	@"SHF_NOTE_NV_CUINFO"
        /*0018*/ 	.short	0x0002
        /*001a*/ 	.short	0x005a
        /*001c*/ 	.short	0x0082
	.zero		2


//--------------------- .nv.info                  --------------------------
	.section	.nv.info,"",@"SHT_CUDA_INFO"
	.align	4


	//----- nvinfo : EIATTR_REGCOUNT
	.align		4
        /*0000*/ 	.byte	0x04, 0x2f
        /*0002*/ 	.short	(.L_12 - .L_11)
	.align		4
.L_11:
        /*0004*/ 	.word	index@(_ZN5flash16flash_fwd_kernelI23Flash_fwd_kernel_traitsILi192ELi64ELi64ELi4ELb0ELb0EN7cutlass6half_tE19Flash_kernel_traitsILi192ELi64ELi64ELi4ES3_EELb0ELb1ELb0ELb1ELb0ELb0ELb1ELb0EEEvNS_16Flash_fwd_paramsE)
        /*0008*/ 	.word	0x000000ff


	//----- nvinfo : EIATTR_FRAME_SIZE
	.align		4
.L_12:
        /*000c*/ 	.byte	0x04, 0x11
        /*000e*/ 	.short	(.L_14 - .L_13)
	.align		4
.L_13:
        /*0010*/ 	.word	index@(_ZN5flash16flash_fwd_kernelI23Flash_fwd_kernel_traitsILi192ELi64ELi64ELi4ELb0ELb0EN7cutlass6half_tE19Flash_kernel_traitsILi192ELi64ELi64ELi4ES3_EELb0ELb1ELb0ELb1ELb0ELb0ELb1ELb0EEEvNS_16Flash_fwd_paramsE)
        /*0014*/ 	.word	0x00000000


	//----- nvinfo : EIATTR_REGCOUNT
	.align		4
.L_14:
        /*0018*/ 	.byte	0x04, 0x2f
        /*001a*/ 	.short	(.L_16 - .L_15)
	.align		4
.L_15:
        /*001c*/ 	.word	index@(_ZN5flash16flash_fwd_kernelI23Flash_fwd_kernel_traitsILi192ELi64ELi64ELi4ELb0ELb0EN7cutlass6half_tE19Flash_kernel_traitsILi192ELi64ELi64ELi4ES3_EELb1ELb1ELb0ELb1ELb0ELb0ELb0ELb1EEEvNS_16Flash_fwd_paramsE)
        /*0020*/ 	.word	0x000000ff


	//----- nvinfo : EIATTR_FRAME_SIZE
	.align		4
.L_16:
        /*0024*/ 	.byte	0x04, 0x11
        /*0026*/ 	.short	(.L_18 - .L_17)
	.align		4
.L_17:
        /*0028*/ 	.word	index@(_ZN5flash16flash_fwd_kernelI23Flash_fwd_kernel_traitsILi192ELi64ELi64ELi4ELb0ELb0EN7cutlass6half_tE19Flash_kernel_traitsILi192ELi64ELi64ELi4ES3_EELb1ELb1ELb0ELb1ELb0ELb0ELb0ELb1EEEvNS_16Flash_fwd_paramsE)
        /*002c*/ 	.word	0x00000088


	//----- nvinfo : EIATTR_REGCOUNT
	.align		4
.L_18:
        /*0030*/ 	.byte	0x04, 0x2f
        /*0032*/ 	.short	(.L_20 - .L_19)
	.align		4
.L_19:
        /*0034*/ 	.word	index@(_ZN5flash16flash_fwd_kernelI23Flash_fwd_kernel_traitsILi192ELi64ELi64ELi4ELb0ELb0EN7cutlass6half_tE19Flash_kernel_traitsILi192ELi64ELi64ELi4ES3_EELb0ELb1ELb0ELb0ELb0ELb0ELb1ELb0EEEvNS_16Flash_fwd_paramsE)
        /*0038*/ 	.word	0x000000ff


	//----- nvinfo : EIATTR_FRAME_SIZE
	.align		4
.L_20:
        /*003c*/ 	.byte	0x04, 0x11
        /*003e*/ 	.short	(.L_22 - .L_21)
	.align		4
.L_21:
        /*0040*/ 	.word	index@(_ZN5flash16flash_fwd_kernelI23Flash_fwd_kernel_traitsILi192ELi64ELi64ELi4ELb0ELb0EN7cutlass6half_tE19Flash_kernel_traitsILi192ELi64ELi64ELi4ES3_EELb0ELb1ELb0ELb0ELb0ELb0ELb1ELb0EEEvNS_16Flash_fwd_paramsE)
        /*0044*/ 	.word	0x00000000


	//----- nvinfo : EIATTR_REGCOUNT
	.align		4
.L_22:
        /*0048*/ 	.byte	0x04, 0x2f
        /*004a*/ 	.short	(.L_24 - .L_23)
	.align		4
.L_23:
        /*004c*/ 	.word	index@(_ZN5flash16flash_fwd_kernelI23Flash_fwd_kernel_traitsILi192ELi64ELi64ELi4ELb0ELb0EN7cutlass6half_tE19Flash_kernel_traitsILi192ELi64ELi64ELi4ES3_EELb1ELb1ELb0ELb0ELb0ELb0ELb0ELb1EEEvNS_16Flash_fwd_paramsE)
        /*0050*/ 	.word	0x000000ff


	//----- nvinfo : EIATTR_FRAME_SIZE
	.align		4
.L_24:
        /*0054*/ 	.byte	0x04, 0x11
        /*0056*/ 	.short	(.L_26 - .L_25)
	.align		4
.L_25:
        /*0058*/ 	.word	index@(_ZN5flash16flash_fwd_kernelI23Flash_fwd_kernel_traitsILi192ELi64ELi64ELi4ELb0ELb0EN7cutlass6half_tE19Flash_kernel_traitsILi192ELi64ELi64ELi4ES3_EELb1ELb1ELb0ELb0ELb0ELb0ELb0ELb1EEEvNS_16Flash_fwd_paramsE)
        /*005c*/ 	.word	0x000000b0


	//----- nvinfo : EIATTR_REGCOUNT
	.align		4
.L_26:
        /*0060*/ 	.byte	0x04, 0x2f
        /*0062*/ 	.short	(.L_28 - .L_27)
	.align		4
.L_27:
        /*0064*/ 	.word	index@(_ZN5flash16flash_fwd_kernelI23Flash_fwd_kernel_traitsILi192ELi64ELi64ELi4ELb0ELb0EN7cutlass6half_tE19Flash_kernel_traitsILi192ELi64ELi64ELi4ES3_EELb1ELb1ELb0ELb1ELb0ELb0ELb0ELb0EEEvNS_16Flash_fwd_paramsE)
        /*0068*/ 	.word	0x000000f8


	//----- nvinfo : EIATTR_FRAME_SIZE
	.align		4
.L_28:
        /*006c*/ 	.byte	0x04, 0x11
        /*006e*/ 	.short	(.L_30 - .L_29)
	.align		4
.L_29:
        /*0070*/ 	.word	index@(_ZN5flash16flash_fwd_kernelI23Flash_fwd_kernel_traitsILi192ELi64ELi64ELi4ELb0ELb0EN7cutlass6half_tE19Flash_kernel_traitsILi192ELi64ELi64ELi4ES3_EELb1ELb1ELb0ELb1ELb0ELb0ELb0ELb0EEEvNS_16Flash_fwd_paramsE)
        /*0074*/ 	.word	0x00000000


	//----- nvinfo : EIATTR_REGCOUNT
	.align		4
.L_30:
        /*0078*/ 	.byte	0x04, 0x2f
        /*007a*/ 	.short	(.L_32 - .L_31)
	.align		4
.L_31:
        /*007c*/ 	.word	index@(_ZN5flash16flash_fwd_kernelI23Flash_fwd_kernel_traitsILi192ELi64ELi64ELi4ELb0ELb0EN7cutlass6half_tE19Flash_kernel_traitsILi192ELi64ELi64ELi4ES3_EELb0ELb1ELb0ELb0ELb0ELb1ELb1ELb0EEEvNS_16Flash_fwd_paramsE)
        /*0080*/ 	.word	0x000000ff


	//----- nvinfo : EIATTR_FRAME_SIZE
	.align		4
.L_32:
        /*0084*/ 	.byte	0x04, 0x11
        /*0086*/ 	.short	(.L_34 - .L_33)
	.align		4
.L_33:
        /*0088*/ 	.word	index@(_ZN5flash16flash_fwd_kernelI23Flash_fwd_kernel_traitsILi192ELi64ELi64ELi4ELb0ELb0EN7cutlass6half_tE19Flash_kernel_traitsILi192ELi64ELi64ELi4ES3_EELb0ELb1ELb0ELb0ELb0ELb1ELb1ELb0EEEvNS_16Flash_fwd_paramsE)
        /*008c*/ 	.word	0x00000000


	//----- nvinfo : EIATTR_REGCOUNT
	.align		4
.L_34:
        /*0090*/ 	.byte	0x04, 0x2f
        /*0092*/ 	.short	(.L_36 - .L_35)
	.align		4
.L_35:
        /*0094*/ 	.word	index@(_ZN5flash16flash_fwd_kernelI23Flash_fwd_kernel_traitsILi192ELi64ELi64ELi4ELb0ELb0EN7cutlass6half_tE19Flash_kernel_traitsILi192ELi64ELi64ELi4ES3_EELb1ELb1ELb0ELb0ELb0ELb1ELb0ELb0EEEvNS_16Flash_fwd_paramsE)
        /*0098*/ 	.word	0x000000e4


	//----- nvinfo : EIATTR_FRAME_SIZE
	.align		4
.L_36:
        /*009c*/ 	.byte	0x04, 0x11
        /*009e*/ 	.short	(.L_38 - .L_37)
	.align		4
.L_37:
        /*00a0*/ 	.word	index@(_ZN5flash16flash_fwd_kernelI23Flash_fwd_kernel_traitsILi192ELi64ELi64ELi4ELb0ELb0EN7cutlass6half_tE19Flash_kernel_traitsILi192ELi64ELi64ELi4ES3_EELb1ELb1ELb0ELb0ELb0ELb1ELb0ELb0EEEvNS_16Flash_fwd_paramsE)
        /*00a4*/ 	.word	0x00000000


	//----- nvinfo : EIATTR_REGCOUNT
	.align		4
.L_38:
        /*00a8*/ 	.byte	0x04, 0x2f
        /*00aa*/ 	.short	(.L_40 - .L_39)
	.align		4
.L_39:
        /*00ac*/ 	.word	index@(_ZN5flash16flash_fwd_kernelI23Flash_fwd_kernel_traitsILi192ELi64ELi64ELi4ELb0ELb0EN7cutlass6half_tE19Flash_kernel_traitsILi192ELi64ELi64ELi4ES3_EELb1ELb1ELb0ELb0ELb0ELb0ELb0ELb0EEEvNS_16Flash_fwd_paramsE)
        /*00b0*/ 	.word	0x000000f6


	//----- nvinfo : EIATTR_FRAME_SIZE
	.align		4
.L_40:
        /*00b4*/ 	.byte	0x04, 0x11
        /*00b6*/ 	.short	(.L_42 - .L_41)
	.align		4
.L_41:
        /*00b8*/ 	.word	index@(_ZN5flash16flash_fwd_kernelI23Flash_fwd_kernel_traitsILi192ELi64ELi64ELi4ELb0ELb0EN7cutlass6half_tE19Flash_kernel_traitsILi192ELi64ELi64ELi4ES3_EELb1ELb1ELb0ELb0ELb0ELb0ELb0ELb0EEEvNS_16Flash_fwd_paramsE)
        /*00bc*/ 	.word	0x00000000


	//----- nvinfo : EIATTR_REGCOUNT
	.align		4
.L_42:
        /*00c0*/ 	.byte	0x04, 0x2f
        /*00c2*/ 	.short	(.L_44 - .L_43)
	.align		4
.L_43:
        /*00c4*/ 	.word	index@(_ZN5flash16flash_fwd_kernelI23Flash_fwd_kernel_traitsILi192ELi128ELi64ELi8ELb0ELb0EN7cutlass6half_tE19Flash_kernel_traitsILi192ELi128ELi64ELi8ES3_EELb0ELb1ELb0ELb1ELb0ELb0ELb1ELb0EEEvNS_16Flash_fwd_paramsE)
        /*00c8*/ 	.word	0x000000ff


	//----- nvinfo : EIATTR_FRAME_SIZE
	.align		4
.L_44:
        /*00cc*/ 	.byte	0x04, 0x11
        /*00ce*/ 	.short	(.L_46 - .L_45)
	.align		4
.L_45:
        /*00d0*/ 	.word	index@(_ZN5flash16flash_fwd_kernelI23Flash_fwd_kernel_traitsILi192ELi128ELi64ELi8ELb0ELb0EN7cutlass6half_tE19Flash_kernel_traitsILi192ELi128ELi64ELi8ES3_EELb0ELb1ELb0ELb1ELb0ELb0ELb1ELb0EEEvNS_16Flash_fwd_paramsE)
        /*00d4*/ 	.word	0x00000000


	//----- nvinfo : EIATTR_REGCOUNT
	.align		4
.L_46:
        /*00d8*/ 	.byte	0x04, 0x2f
        /*00da*/ 	.short	(.L_48 - .L_47)
	.align		4
.L_47:
        /*00dc*/ 	.word	index@(_ZN5flash16flash_fwd_kernelI23Flash_fwd_kernel_traitsILi192ELi128ELi64ELi8ELb0ELb0EN7cutlass6half_tE19Flash_kernel_traitsILi192ELi128ELi64ELi8ES3_EELb0ELb1ELb0ELb1ELb0ELb0ELb0ELb0EEEvNS_16Flash_fwd_paramsE)
        /*00e0*/ 	.word	0x000000f6


	//----- nvinfo : EIATTR_FRAME_SIZE
	.align		4
.L_48:
        /*00e4*/ 	.byte	0x04, 0x11
        /*00e6*/ 	.short	(.L_50 - .L_49)
	.align		4
.L_49:
        /*00e8*/ 	.word	index@(_ZN5flash16flash_fwd_kernelI23Flash_fwd_kernel_traitsILi192ELi128ELi64ELi8ELb0ELb0EN7cutlass6half_tE19Flash_kernel_traitsILi192ELi128ELi64ELi8ES3_EELb0ELb1ELb0ELb1ELb0ELb0ELb0ELb0EEEvNS_16Flash_fwd_paramsE)
        /*00ec*/ 	.word	0x00000000


	//----- nvinfo : EIATTR_REGCOUNT
	.align		4
.L_50:
        /*00f0*/ 	.byte	0x04, 0x2f
        /*00f2*/ 	.short	(.L_52 - .L_51)
	.align		4
.L_51:
        /*00f4*/ 	.word	index@(_ZN5flash16flash_fwd_kernelI23Flash_fwd_kernel_traitsILi192ELi128ELi64ELi8ELb0ELb0EN7cutlass6half_tE19Flash_kernel_traitsILi192ELi128ELi64ELi8ES3_EELb0ELb1ELb0ELb0ELb0ELb0ELb1ELb0EEEvNS_16Flash_fwd_paramsE)
        /*00f8*/ 	.word	0x000000ff


	//----- nvinfo : EIATTR_FRAME_SIZE
	.align		4
.L_52:
        /*00fc*/ 	.byte	0x04, 0x11
        /*00fe*/ 	.short	(.L_54 - .L_53)
	.align		4
.L_53:
        /*0100*/ 	.word	index@(_ZN5flash16flash_fwd_kernelI23Flash_fwd_kernel_traitsILi192ELi128ELi64ELi8ELb0ELb0EN7cutlass6half_tE19Flash_kernel_traitsILi192ELi128ELi64ELi8ES3_EELb0ELb1ELb0ELb0ELb0ELb0ELb1ELb0EEEvNS_16Flash_fwd_paramsE)
        /*0104*/ 	.word	0x00000000


	//----- nvinfo : EIATTR_REGCOUNT
	.align		4
.L_54:
        /*0108*/ 	.byte	0x04, 0x2f
        /*010a*/ 	.short	(.L_56 - .L_55)
	.align		4
.L_55:
        /*010c*/ 	.word	index@(_ZN5flash16flash_fwd_kernelI23Flash_fwd_kernel_traitsILi192ELi128ELi64ELi8ELb0ELb0EN7cutlass6half_tE19Flash_kernel_traitsILi192ELi128ELi64ELi8ES3_EELb0ELb1ELb0ELb0ELb0ELb0ELb0ELb0EEEvNS_16Flash_fwd_paramsE)
        /*0110*/ 	.word	0x000000f6


	//----- nvinfo : EIATTR_FRAME_SIZE
	.align		4
.L_56:
        /*0114*/ 	.byte	0x04, 0x11
        /*0116*/ 	.short	(.L_58 - .L_57)
	.align		4
.L_57:
        /*0118*/ 	.word	index@(_ZN5flash16flash_fwd_kernelI23Flash_fwd_kernel_traitsILi192ELi128ELi64ELi8ELb0ELb0EN7cutlass6half_tE19Flash_kernel_traitsILi192ELi128ELi64ELi8ES3_EELb0ELb1ELb0ELb0ELb0ELb0ELb0ELb0EEEvNS_16Flash_fwd_paramsE)
        /*011c*/ 	.word	0x00000000


	//----- nvinfo : EIATTR_REGCOUNT
	.align		4
.L_58:
        /*0120*/ 	.byte	0x04, 0x2f
        /*0122*/ 	.short	(.L_60 - .L_59)
	.align		4
.L_59:
        /*0124*/ 	.word	index@(_ZN5flash16flash_fwd_kernelI23Flash_fwd_kernel_traitsILi192ELi128ELi64ELi8ELb0ELb0EN7cutlass6half_tE19Flash_kernel_traitsILi192ELi128ELi64ELi8ES3_EELb0ELb1ELb0ELb0ELb0ELb1ELb1ELb0EEEvNS_16Flash_fwd_paramsE)
        /*0128*/ 	.word	0x000000fa


	//----- nvinfo : EIATTR_FRAME_SIZE
	.align		4
.L_60:
        /*012c*/ 	.byte	0x04, 0x11
        /*012e*/ 	.short	(.L_62 - .L_61)
	.align		4
.L_61:
        /*0130*/ 	.word	index@(_ZN5flash16flash_fwd_kernelI23Flash_fwd_kernel_traitsILi192ELi128ELi64ELi8ELb0ELb0EN7cutlass6half_tE19Flash_kernel_traitsILi192ELi128ELi64ELi8ES3_EELb0ELb1ELb0ELb0ELb0ELb1ELb1ELb0EEEvNS_16Flash_fwd_paramsE)
        /*0134*/ 	.word	0x00000000


	//----- nvinfo : EIATTR_REGCOUNT
	.align		4
.L_62:
        /*0138*/ 	.byte	0x04, 0x2f
        /*013a*/ 	.short	(.L_64 - .L_63)
	.align		4
.L_63:
        /*013c*/ 	.word	index@(_ZN5flash16flash_fwd_kernelI23Flash_fwd_kernel_traitsILi192ELi128ELi64ELi8ELb0ELb0EN7cutlass6half_tE19Flash_kernel_traitsILi192ELi128ELi64ELi8ES3_EELb0ELb1ELb0ELb0ELb0ELb1ELb0ELb0EEEvNS_16Flash_fwd_paramsE)
        /*0140*/ 	.word	0x000000de


	//----- nvinfo : EIATTR_FRAME_SIZE
	.align		4
.L_64:
        /*0144*/ 	.byte	0x04, 0x11
        /*0146*/ 	.short	(.L_66 - .L_65)
	.align		4
.L_65:
        /*0148*/ 	.word	index@(_ZN5flash16flash_fwd_kernelI23Flash_fwd_kernel_traitsILi192ELi128ELi64ELi8ELb0ELb0EN7cutlass6half_tE19Flash_kernel_traitsILi192ELi128ELi64ELi8ES3_EELb0ELb1ELb0ELb0ELb0ELb1ELb0ELb0EEEvNS_16Flash_fwd_paramsE)
        /*014c*/ 	.word	0x00000000


	//----- nvinfo : EIATTR_MIN_STACK_SIZE
	.align		4
.L_66:
        /*0150*/ 	.byte	0x04, 0x12
        /*0152*/ 	.short	(.L_68 - .L_67)
	.align		4
.L_67:
        /*0154*/ 	.word	index@(_ZN5flash16flash_fwd_kernelI23Flash_fwd_kernel_traitsILi192ELi128ELi64ELi8ELb0ELb0EN7cutlass6half_tE19Flash_kernel_traitsILi192ELi128ELi64ELi8ES3_EELb0ELb1ELb0ELb0ELb0ELb1ELb0ELb0EEEvNS_16Flash_fwd_paramsE)
        /*0158*/ 	.word	0x00000000


	//----- nvinfo : EIATTR_MIN_STACK_SIZE
	.align		4
.L_68:
        /*015c*/ 	.byte	0x04, 0x12
        /*015e*/ 	.short	(.L_70 - .L_69)
	.align		4
.L_69:
        /*0160*/ 	.word	index@(_ZN5flash16flash_fwd_kernelI23Flash_fwd_kernel_traitsILi192ELi128ELi64ELi8ELb0ELb0EN7cutlass6half_tE19Flash_kernel_traitsILi192ELi128ELi64ELi8ES3_EELb0ELb1ELb0ELb0ELb0ELb1ELb1ELb0EEEvNS_16Flash_fwd_paramsE)
        /*0164*/ 	.word	0x00000000


	//----- nvinfo : EIATTR_MIN_STACK_SIZE
	.align		4
.L_70:
        /*0168*/ 	.byte	0x04, 0x12
        /*016a*/ 	.short	(.L_72 - .L_71)
	.align		4
.L_71:
        /*016c*/ 	.word	index@(_ZN5flash16flash_fwd_kernelI23Flash_fwd_kernel_traitsILi192ELi128ELi64ELi8ELb0ELb0EN7cutlass6half_tE19Flash_kernel_traitsILi192ELi128ELi64ELi8ES3_EELb0ELb1ELb0ELb0ELb0ELb0ELb0ELb0EEEvNS_16Flash_fwd_paramsE)
        /*0170*/ 	.word	0x00000000


	//----- nvinfo : EIATTR_MIN_STACK_SIZE
	.align		4
.L_72:
        /*0174*/ 	.byte	0x04, 0x12
        /*0176*/ 	.short	(.L_74 - .L_73)
	.align		4
.L_73:
        /*0178*/ 	.word	index@(_ZN5flash16flash_fwd_kernelI23Flash_fwd_kernel_traitsILi192ELi128ELi64ELi8ELb0ELb0EN7cutlass6half_tE19Flash_kernel_traitsILi192ELi128ELi64ELi8ES3_EELb0ELb1ELb0ELb0ELb0ELb0ELb1ELb0EEEvNS_16Flash_fwd_paramsE)
        /*017c*/ 	.word	0x00000000


	//----- nvinfo : EIATTR_MIN_STACK_SIZE
	.align		4
.L_74:
        /*0180*/ 	.byte	0x04, 0x12
        /*0182*/ 	.short	(.L_76 - .L_75)
	.align		4
.L_75:
        /*0184*/ 	.word	index@(_ZN5flash16flash_fwd_kernelI23Flash_fwd_kernel_traitsILi192ELi128ELi64ELi8ELb0ELb0EN7cutlass6half_tE19Flash_kernel_traitsILi192ELi128ELi64ELi8ES3_EELb0ELb1ELb0ELb1ELb0ELb0ELb0ELb0EEEvNS_16Flash_fwd_paramsE)
        /*0188*/ 	.word	0x00000000


	//----- nvinfo : EIATTR_MIN_STACK_SIZE
	.align		4
.L_76:
        /*018c*/ 	.byte	0x04, 0x12
        /*018e*/ 	.short	(.L_78 - .L_77)
	.align		4
.L_77:
        /*0190*/ 	.word	index@(_ZN5flash16flash_fwd_kernelI23Flash_fwd_kernel_traitsILi192ELi128ELi64ELi8ELb0ELb0EN7cutlass6half_tE19Flash_kernel_traitsILi192ELi128ELi64ELi8ES3_EELb0ELb1ELb0ELb1ELb0ELb0ELb1ELb0EEEvNS_16Flash_fwd_paramsE)
        /*0194*/ 	.word	0x00000000


	//----- nvinfo : EIATTR_MIN_STACK_SIZE
	.align		4
.L_78:
        /*0198*/ 	.byte	0x04, 0x12
        /*019a*/ 	.short	(.L_80 - .L_79)
	.align		4
.L_79:
        /*019c*/ 	.word	index@(_ZN5flash16flash_fwd_kernelI23Flash_fwd_kernel_traitsILi192ELi64ELi64ELi4ELb0ELb0EN7cutlass6half_tE19Flash_kernel_traitsILi192ELi64ELi64ELi4ES3_EELb1ELb1ELb0ELb0ELb0ELb0ELb0ELb0EEEvNS_16Flash_fwd_paramsE)
        /*01a0*/ 	.word	0x00000000


	//----- nvinfo : EIATTR_MIN_STACK_SIZE
	.align		4
.L_80:
        /*01a4*/ 	.byte	0x04, 0x12
        /*01a6*/ 	.short	(.L_82 - .L_81)
	.align		4
.L_81:
        /*01a8*/ 	.word	index@(_ZN5flash16flash_fwd_kernelI23Flash_fwd_kernel_traitsILi192ELi64ELi64ELi4ELb0ELb0EN7cutlass6half_tE19Flash_kernel_traitsILi192ELi64ELi64ELi4ES3_EELb1ELb1ELb0ELb0ELb0ELb1ELb0ELb0EEEvNS_16Flash_fwd_paramsE)
        /*01ac*/ 	.word	0x00000000


	//----- nvinfo : EIATTR_MIN_STACK_SIZE
	.align		4
.L_82:
        /*01b0*/ 	.byte	0x04, 0x12
        /*01b2*/ 	.short	(.L_84 - .L_83)
	.align		4
.L_83:
        /*01b4*/ 	.word	index@(_ZN5flash16flash_fwd_kernelI23Flash_fwd_kernel_traitsILi192ELi64ELi64ELi4ELb0ELb0EN7cutlass6half_tE19Flash_kernel_traitsILi192ELi64ELi64ELi4ES3_EELb0ELb1ELb0ELb0ELb0ELb1ELb1ELb0EEEvNS_16Flash_fwd_paramsE)
        /*01b8*/ 	.word	0x00000000


	//----- nvinfo : EIATTR_MIN_STACK_SIZE
	.align		4
.L_84:
        /*01bc*/ 	.byte	0x04, 0x12
        /*01be*/ 	.short	(.L_86 - .L_85)
	.align		4
.L_85:
        /*01c0*/ 	.word	index@(_ZN5flash16flash_fwd_kernelI23Flash_fwd_kernel_traitsILi192ELi64ELi64ELi4ELb0ELb0EN7cutlass6half_tE19Flash_kernel_traitsILi192ELi64ELi64ELi4ES3_EELb1ELb1ELb0ELb1ELb0ELb0ELb0ELb0EEEvNS_16Flash_fwd_paramsE)
        /*01c4*/ 	.word	0x00000000


	//----- nvinfo : EIATTR_MIN_STACK_SIZE
	.align		4
.L_86:
        /*01c8*/ 	.byte	0x04, 0x12
        /*01ca*/ 	.short	(.L_88 - .L_87)
	.align		4
.L_87:
        /*01cc*/ 	.word	index@(_ZN5flash16flash_fwd_kernelI23Flash_fwd_kernel_traitsILi192ELi64ELi64ELi4ELb0ELb0EN7cutlass6half_tE19Flash_kernel_traitsILi192ELi64ELi64ELi4ES3_EELb1ELb1ELb0ELb0ELb0ELb0ELb0ELb1EEEvNS_16Flash_fwd_paramsE)
        /*01d0*/ 	.word	0x000000b0


	//----- nvinfo : EIATTR_MIN_STACK_SIZE
	.align		4
.L_88:
        /*01d4*/ 	.byte	0x04, 0x12
        /*01d6*/ 	.short	(.L_90 - .L_89)
	.align		4
.L_89:
        /*01d8*/ 	.word	index@(_ZN5flash16flash_fwd_kernelI23Flash_fwd_kernel_traitsILi192ELi64ELi64ELi4ELb0ELb0EN7cutlass6half_tE19Flash_kernel_traitsILi192ELi64ELi64ELi4ES3_EELb0ELb1ELb0ELb0ELb0ELb0ELb1ELb0EEEvNS_16Flash_fwd_paramsE)
        /*01dc*/ 	.word	0x00000000


	//----- nvinfo : EIATTR_MIN_STACK_SIZE
	.align		4
.L_90:
        /*01e0*/ 	.byte	0x04, 0x12
        /*01e2*/ 	.short	(.L_92 - .L_91)
	.align		4
.L_91:
        /*01e4*/ 	.word	index@(_ZN5flash16flash_fwd_kernelI23Flash_fwd_kernel_traitsILi192ELi64ELi64ELi4ELb0ELb0EN7cutlass6half_tE19Flash_kernel_traitsILi192ELi64ELi64ELi4ES3_EELb1ELb1ELb0ELb1ELb0ELb0ELb0ELb1EEEvNS_16Flash_fwd_paramsE)
        /*01e8*/ 	.word	0x00000088


	//----- nvinfo : EIATTR_MIN_STACK_SIZE
	.align		4
.L_92:
        /*01ec*/ 	.byte	0x04, 0x12
        /*01ee*/ 	.short	(.L_94 - .L_93)
	.align		4
.L_93:
        /*01f0*/ 	.word	index@(_ZN5flash16flash_fwd_kernelI23Flash_fwd_kernel_traitsILi192ELi64ELi64ELi4ELb0ELb0EN7cutlass6half_tE19Flash_kernel_traitsILi192ELi64ELi64ELi4ES3_EELb0ELb1ELb0ELb1ELb0ELb0ELb1ELb0EEEvNS_16Flash_fwd_paramsE)
        /*01f4*/ 	.word	0x00000000
.L_94:


//--------------------- .nv.compat                --------------------------
	.section	.nv.compat,"",@"SHT_CUDA_COMPAT_INFO"
	.align	4
        /*0000*/ 	.byte	0x02, 0x09, 0x01, 0x00, 0x02, 0x02, 0x01, 0x00, 0x02, 0x05, 0x05, 0x00, 0x03, 0x07, 0x01, 0x01
        /*0010*/ 	.byte	0x02, 0x03, 0x00, 0x00, 0x02, 0x06, 0x01, 0x00, 0x04, 0x0b, 0x08, 0x00, 0x00, 0x00, 0x00, 0x00
        /*0020*/ 	.byte	0x00, 0x00, 0x00, 0x00


//--------------------- .nv.info._ZN5flash16flash_fwd_kernelI23Flash_fwd_kernel_traitsILi192ELi128ELi64ELi8ELb0ELb0EN7cutlass6half_tE19Flash_kernel_traitsILi192ELi128ELi64ELi8ES3_EELb0ELb1ELb0ELb0ELb0ELb1ELb0ELb0EEEvNS_16Flash_fwd_paramsE --------------------------
	.section	.nv.info._ZN5flash16flash_fwd_kernelI23Flash_fwd_kernel_traitsILi192ELi128ELi64ELi8ELb0ELb0EN7cutlass6half_tE19Flash_kernel_traitsILi192ELi128ELi64ELi8ES3_EELb0ELb1ELb0ELb0ELb0ELb1ELb0ELb0EEEvNS_16Flash_fwd_paramsE,"",@"SHT_CUDA_INFO"
	.sectionflags	@""
	.align	4


	//----- nvinfo : EIATTR_CUDA_API_VERSION
	.align		4
        /*0000*/ 	.byte	0x04, 0x37
        /*0002*/ 	.short	(.L_96 - .L_95)
.L_95:
        /*0004*/ 	.word	0x00000082


	//----- nvinfo : EIATTR_KPARAM_INFO
	.align		4
.L_96:
        /*0008*/ 	.byte	0x04, 0x17
        /*000a*/ 	.short	(.L_98 - .L_97)
.L_97:
        /*000c*/ 	.word	0x00000000
        /*0010*/ 	.short	0x0000
        /*0012*/ 	.short	0x0000
        /*0014*/ 	.byte	0x00, 0xf0, 0x41, 0x07


	//----- nvinfo : EIATTR_SPARSE_MMA_MASK
	.align		4
.L_98:
        /*0018*/ 	.byte	0x03, 0x50
        /*001a*/ 	.short	0x0000


	//----- nvinfo : EIATTR_MAXREG_COUNT
	.align		4
        /*001c*/ 	.byte	0x03, 0x1b
        /*001e*/ 	.short	0x00ff


	//----- nvinfo : EIATTR_NUM_BARRIERS
	.align		4
        /*0020*/ 	.byte	0x02, 0x4c
        /*0022*/ 	.byte	0x01
	.zero		1


	//----- nvinfo : EIATTR_MERCURY_ISA_VERSION
	.align		4
        /*0024*/ 	.byte	0x03, 0x5f
        /*0026*/ 	.short	0x0101


	//----- nvinfo : EIATTR_COOP_GROUP_MASK_REGIDS
	.align		4
        /*0028*/ 	.byte	0x04, 0x29
        /*002a*/ 	.short	(.L_100 - .L_99)


	//   ....[0]....
.L_99:
        /*002c*/ 	.word	0xffffffff


	//   ....[1]....
        /*0030*/ 	.word	0xffffffff


	//   ....[2]....
        /*0034*/ 	.word	0xffffffff


	//   ....[3]....
        /*0038*/ 	.word	0xffffffff


	//   ....[4]....
        /*003c*/ 	.word	0xffffffff


	//   ....[5]....
        /*0040*/ 	.word	0xffffffff


	//   ....[6]....
        /*0044*/ 	.word	0xffffffff


	//   ....[7]....
        /*0048*/ 	.word	0xffffffff


	//   ....[8]....
        /*004c*/ 	.word	0xffffffff


	//   ....[9]....
        /*0050*/ 	.word	0xffffffff


	//   ....[10]....
        /*0054*/ 	.word	0xffffffff


	//   ....[11]....
        /*0058*/ 	.word	0xffffffff


	//   ....[12]....
        /*005c*/ 	.word	0xffffffff


	//   ....[13]....
        /*0060*/ 	.word	0xffffffff


	//   ....[14]....
        /*0064*/ 	.word	0xffffffff


	//   ....[15]....
        /*0068*/ 	.word	0xffffffff


	//   ....[16]....
        /*006c*/ 	.word	0xffffffff


	//   ....[17]....
        /*0070*/ 	.word	0xffffffff


	//   ....[18]....
        /*0074*/ 	.word	0xffffffff


	//   ....[19]....
        /*0078*/ 	.word	0xffffffff


	//----- nvinfo : EIATTR_COOP_GROUP_INSTR_OFFSETS
	.align		4
.L_100:
        /*007c*/ 	.byte	0x04, 0x28
        /*007e*/ 	.short	(.L_102 - .L_101)


	//   ....[0]....
.L_101:
        /*0080*/ 	.word	0x00002d90


	//   ....[1]....
        /*0084*/ 	.word	0x00002eb0


	//   ....[2]....
        /*0088*/ 	.word	0x00002ee0


	//   ....[3]....
        /*008c*/ 	.word	0x00003030


	//   ....[4]....
        /*0090*/ 	.word	0x00005470


	//   ....[5]....
        /*0094*/ 	.word	0x00005530


	//   ....[6]....
        /*0098*/ 	.word	0x00005550


	//   ....[7]....
        /*009c*/ 	.word	0x00005570


	//   ....[8]....
        /*00a0*/ 	.word	0x000080d0


	//   ....[9]....
        /*00a4*/ 	.word	0x000081c0


	//   ....[10]....
        /*00a8*/ 	.word	0x000081e0


	//   ....[11]....
        /*00ac*/ 	.word	0x00008200


	//   ....[12]....
        /*00b0*/ 	.word	0x0000a920


	//   ....[13]....
        /*00b4*/ 	.word	0x0000a940


	//   ....[14]....
        /*00b8*/ 	.word	0x0000a9c0


	//   ....[15]....
        /*00bc*/ 	.word	0x0000a9d0


	//   ....[16]....
        /*00c0*/ 	.word	0x0000c0c0


	//   ....[17]....
        /*00c4*/ 	.word	0x0000c100


	//   ....[18]....
        /*00c8*/ 	.word	0x0000c180


	//   ....[19]....
        /*00cc*/ 	.word	0x0000c190


	//----- nvinfo : EIATTR_EXIT_INSTR_OFFSETS
	.align		4
.L_102:
        /*00d0*/ 	.byte	0x04, 0x1c
        /*00d2*/ 	.short	(.L_104 - .L_103)


	//   ....[0]....
.L_103:
        /*00d4*/ 	.word	0x000004c0


	//   ....[1]....
        /*00d8*/ 	.word	0x0000dba0


	//   ....[2]....
        /*00dc*/ 	.word	0x0000dca0


	//   ....[3]....
        /*00e0*/ 	.word	0x0000e7a0


	//   ....[4]....
        /*00e4*/ 	.word	0x0000e830


	//----- nvinfo : EIATTR_CRS_STACK_SIZE
	.align		4
.L_104:
        /*00e8*/ 	.byte	0x04, 0x1e
        /*00ea*/ 	.short	(.L_106 - .L_105)
.L_105:
        /*00ec*/ 	.word	0x00000000


	//----- nvinfo : EIATTR_CBANK_PARAM_SIZE
	.align		4
.L_106:
        /*00f0*/ 	.byte	0x03, 0x19
        /*00f2*/ 	.short	0x01d0


	//----- nvinfo : EIATTR_PARAM_CBANK
	.align		4
        /*00f4*/ 	.byte	0x04, 0x0a
        /*00f6*/ 	.short	(.L_108 - .L_107)
	.align		4
.L_107:
        /*00f8*/ 	.word	index@(.nv.constant0._ZN5flash16flash_fwd_kernelI23Flash_fwd_kernel_traitsILi192ELi128ELi64ELi8ELb0ELb0EN7cutlass6half_tE19Flash_kernel_traitsILi192ELi128ELi64ELi8ES3_EELb0ELb1ELb0ELb0ELb0ELb1ELb0ELb0EEEvNS_16Flash_fwd_paramsE)
        /*00fc*/ 	.short	0x0210
        /*00fe*/ 	.short	0x01d0


	//----- nvinfo : EIATTR_SW_WAR
	.align		4
.L_108:
        /*0100*/ 	.byte	0x04, 0x36
        /*0102*/ 	.short	(.L_110 - .L_109)
.L_109:
        /*0104*/ 	.word	0x00000008
.L_110:


//--------------------- .nv.info._ZN5flash16flash_fwd_kernelI23Flash_fwd_kernel_traitsILi192ELi128ELi64ELi8ELb0ELb0EN7cutlass6half_tE19Flash_kernel_traitsILi192ELi128ELi64ELi8ES3_EELb0ELb1ELb0ELb0ELb0ELb1ELb1ELb0EEEvNS_16Flash_fwd_paramsE --------------------------
	.section	.nv.info._ZN5flash16flash_fwd_kernelI23Flash_fwd_kernel_traitsILi192ELi128ELi64ELi8ELb0ELb0EN7cutlass6half_tE19Flash_kernel_traitsILi192ELi128ELi64ELi8ES3_EELb0ELb1ELb0ELb0ELb0ELb1ELb1ELb0EEEvNS_16Flash_fwd_paramsE,"",@"SHT_CUDA_INFO"
	.sectionflags	@""
	.align	4


	//----- nvinfo : EIATTR_CUDA_API_VERSION
	.align		4
        /*0000*/ 	.byte	0x04, 0x37
        /*0002*/ 	.short	(.L_112 - .L_111)
.L_111:
        /*0004*/ 	.word	0x00000082


	//----- nvinfo : EIATTR_KPARAM_INFO
	.align		4
.L_112:
        /*0008*/ 	.byte	0x04, 0x17
        /*000a*/ 	.short	(.L_114 - .L_113)
.L_113:
        /*000c*/ 	.word	0x00000000
        /*0010*/ 	.short	0x0000
        /*0012*/ 	.short	0x0000
        /*0014*/ 	.byte	0x00, 0xf0, 0x41, 0x07


	//----- nvinfo : EIATTR_SPARSE_MMA_MASK
	.align		4
.L_114:
        /*0018*/ 	.byte	0x03, 0x50
        /*001a*/ 	.short	0x0000


	//----- nvinfo : EIATTR_MAXREG_COUNT
	.align		4
        /*001c*/ 	.byte	0x03, 0x1b
        /*001e*/ 	.short	0x00ff


	//----- nvinfo : EIATTR_NUM_BARRIERS
	.align		4
        /*0020*/ 	.byte	0x02, 0x4c
        /*0022*/ 	.byte	0x01
	.zero		1


	//----- nvinfo : EIATTR_MERCURY_ISA_VERSION
	.align		4
        /*0024*/ 	.byte	0x03, 0x5f
        /*0026*/ 	.short	0x0101


	//----- nvinfo : EIATTR_COOP_GROUP_MASK_REGIDS
	.align		4
        /*0028*/ 	.byte	0x04, 0x29
        /*002a*/ 	.short	(.L_116 - .L_115)


	//   ....[0]....
.L_115:
        /*002c*/ 	.word	0xffffffff


	//   ....[1]....
        /*0030*/ 	.word	0xffffffff


	//   ....[2]....
        /*0034*/ 	.word	0xffffffff


	//   ....[3]....
        /*0038*/ 	.word	0xffffffff


	//   ....[4]....
        /*003c*/ 	.word	0xffffffff


	//   ....[5]....
        /*0040*/ 	.word	0xffffffff


	//   ....[6]....
        /*0044*/ 	.word	0xffffffff


	//   ....[7]....
        /*0048*/ 	.word	0xffffffff


	//   ....[8]....
        /*004c*/ 	.word	0xffffffff


	//   ....[9]....
        /*0050*/ 	.word	0xffffffff


	//   ....[10]....
        /*0054*/ 	.word	0xffffffff


	//   ....[11]....
        /*0058*/ 	.word	0xffffffff


	//   ....[12]....
        /*005c*/ 	.word	0xffffffff


	//   ....[13]....
        /*0060*/ 	.word	0xffffffff


	//   ....[14]....
        /*0064*/ 	.word	0xffffffff


	//   ....[15]....
        /*0068*/ 	.word	0xffffffff


	//   ....[16]....
        /*006c*/ 	.word	0xffffffff


	//   ....[17]....
        /*0070*/ 	.word	0xffffffff


	//   ....[18]....
        /*0074*/ 	.word	0xffffffff


	//   ....[19]....
        /*0078*/ 	.word	0xffffffff


	//----- nvinfo : EIATTR_COOP_GROUP_INSTR_OFFSETS
	.align		4
.L_116:
        /*007c*/ 	.byte	0x04, 0x28
        /*007e*/ 	.short	(.L_118 - .L_117)


	//   ....[0]....
.L_117:
        /*0080*/ 	.word	0x00003190


	//   ....[1]....
        /*0084*/ 	.word	0x000032b0


	//   ....[2]....
        /*0088*/ 	.word	0x000032e0


	//   ....[3]....
        /*008c*/ 	.word	0x00003470


	//   ....[4]....
        /*0090*/ 	.word	0x00005c80


	//   ....[5]....
        /*0094*/ 	.word	0x00005d50


	//   ....[6]....
        /*0098*/ 	.word	0x00005d70


	//   ....[7]....
        /*009c*/ 	.word	0x00005d90


	//   ....[8]....
        /*00a0*/ 	.word	0x00008d10


	//   ....[9]....
        /*00a4*/ 	.word	0x00008e10


	//   ....[10]....
        /*00a8*/ 	.word	0x00008e30


	//   ....[11]....
        /*00ac*/ 	.word	0x00008e50


	//   ....[12]....
        /*00b0*/ 	.word	0x0000b970


	//   ....[13]....
        /*00b4*/ 	.word	0x0000b990


	//   ....[14]....
        /*00b8*/ 	.word	0x0000ba30


	//   ....[15]....
        /*00bc*/ 	.word	0x0000ba40


	//   ....[16]....
        /*00c0*/ 	.word	0x0000d110


	//   ....[17]....
        /*00c4*/ 	.word	0x0000d150


	//   ....[18]....
        /*00c8*/ 	.word	0x0000d1d0


	//   ....[19]....
        /*00cc*/ 	.word	0x0000d1e0


	//----- nvinfo : EIATTR_EXIT_INSTR_OFFSETS
	.align		4
.L_118:
        /*00d0*/ 	.byte	0x04, 0x1c
        /*00d2*/ 	.short	(.L_120 - .L_119)


	//   ....[0]....
.L_119:
        /*00d4*/ 	.word	0x000004c0


	//   ....[1]....
        /*00d8*/ 	.word	0x0000ebf0


	//   ....[2]....
        /*00dc*/ 	.word	0x0000ecf0


	//   ....[3]....
        /*00e0*/ 	.word	0x0000f7f0


	//   ....[4]....
        /*00e4*/ 	.word	0x0000f880


	//----- nvinfo : EIATTR_CRS_STACK_SIZE
	.align		4
.L_120:
        /*00e8*/ 	.byte	0x04, 0x1e
        /*00ea*/ 	.short	(.L_122 - .L_121)
.L_121:
        /*00ec*/ 	.word	0x00000000


	//----- nvinfo : EIATTR_CBANK_PARAM_SIZE
	.align		4
.L_122:
        /*00f0*/ 	.byte	0x03, 0x19
        /*00f2*/ 	.short	0x01d0


	//----- nvinfo : EIATTR_PARAM_CBANK
	.align		4
        /*00f4*/ 	.byte	0x04, 0x0a
        /*00f6*/ 	.short	(.L_124 - .L_123)
	.align		4
.L_123:
        /*00f8*/ 	.word	index@(.nv.constant0._ZN5flash16flash_fwd_kernelI23Flash_fwd_kernel_traitsILi192ELi128ELi64ELi8ELb0ELb0EN7cutlass6half_tE19Flash_kernel_traitsILi192ELi128ELi64ELi8ES3_EELb0ELb1ELb0ELb0ELb0ELb1ELb1ELb0EEEvNS_16Flash_fwd_paramsE)
        /*00fc*/ 	.short	0x0210
        /*00fe*/ 	.short	0x01d0


	//----- nvinfo : EIATTR_SW_WAR
	.align		4
.L_124:
        /*0100*/ 	.byte	0x04, 0x36
        /*0102*/ 	.short	(.L_126 - .L_125)
.L_125:
        /*0104*/ 	.word	0x00000008
.L_126:


//--------------------- .nv.info._ZN5flash16flash_fwd_kernelI23Flash_fwd_kernel_traitsILi192ELi128ELi64ELi8ELb0ELb0EN7cutlass6half_tE19Flash_kernel_traitsILi192ELi128ELi64ELi8ES3_EELb0ELb1ELb0ELb0ELb0ELb0ELb0ELb0EEEvNS_16Flash_fwd_paramsE --------------------------
	.section	.nv.info._ZN5flash16flash_fwd_kernelI23Flash_fwd_kernel_traitsILi192ELi128ELi64ELi8ELb0ELb0EN7cutlass6half_tE19Flash_kernel_traitsILi192ELi128ELi64ELi8ES3_EELb0ELb1ELb0ELb0ELb0ELb0ELb0ELb0EEEvNS_16Flash_fwd_paramsE,"",@"SHT_CUDA_INFO"
	.sectionflags	@""
	.align	4


	//----- nvinfo : EIATTR_CUDA_API_VERSION
	.align		4
        /*0000*/ 	.byte	0x04, 0x37
        /*0002*/ 	.short	(.L_128 - .L_127)
.L_127:
        /*0004*/ 	.word	0x00000082


	//----- nvinfo : EIATTR_KPARAM_INFO
	.align		4
.L_128:
        /*0008*/ 	.byte	0x04, 0x17
        /*000a*/ 	.short	(.L_130 - .L_129)
.L_129:
        /*000c*/ 	.word	0x00000000
        /*0010*/ 	.short	0x0000
        /*0012*/ 	.short	0x0000
        /*0014*/ 	.byte	0x00, 0xf0, 0x41, 0x07


	//----- nvinfo : EIATTR_SPARSE_MMA_MASK
	.align		4
.L_130:
        /*0018*/ 	.byte	0x03, 0x50
        /*001a*/ 	.short	0x0000


	//----- nvinfo : EIATTR_MAXREG_COUNT
	.align		4
        /*001c*/ 	.byte	0x03, 0x1b
        /*001e*/ 	.short	0x00ff


	//----- nvinfo : EIATTR_NUM_BARRIERS
	.align		4
        /*0020*/ 	.byte	0x02, 0x4c
        /*0022*/ 	.byte	0x01
	.zero		1


	//----- nvinfo : EIATTR_MERCURY_ISA_VERSION
	.align		4
        /*0024*/ 	.byte	0x03, 0x5f
        /*0026*/ 	.short	0x0101


	//----- nvinfo : EIATTR_COOP_GROUP_MASK_REGIDS
	.align		4
        /*0028*/ 	.byte	0x04, 0x29
        /*002a*/ 	.short	(.L_132 - .L_131)


	//   ....[0]....
.L_131:
        /*002c*/ 	.word	0xffffffff


	//   ....[1]....
        /*0030*/ 	.word	0xffffffff


	//   ....[2]....
        /*0034*/ 	.word	0xffffffff


	//   ....[3]....
        /*0038*/ 	.word	0xffffffff


	//   ....[4]....
        /*003c*/ 	.word	0xffffffff


	//   ....[5]....
        /*0040*/ 	.word	0xffffffff


	//   ....[6]....
        /*0044*/ 	.word	0xffffffff


	//   ....[7]....
        /*0048*/ 	.word	0xffffffff


	//   ....[8]....
        /*004c*/ 	.word	0xffffffff


	//   ....[9]....
        /*0050*/ 	.word	0xffffffff


	//   ....[10]....
        /*0054*/ 	.word	0xffffffff


	//   ....[11]....
        /*0058*/ 	.word	0xffffffff


	//   ....[12]....
        /*005c*/ 	.word	0xffffffff


	//   ....[13]....
        /*0060*/ 	.word	0xffffffff


	//   ....[14]....
        /*0064*/ 	.word	0xffffffff


	//   ....[15]....
        /*0068*/ 	.word	0xffffffff


	//   ....[16]....
        /*006c*/ 	.word	0xffffffff


	//   ....[17]....
        /*0070*/ 	.word	0xffffffff


	//   ....[18]....
        /*0074*/ 	.word	0xffffffff


	//   ....[19]....
        /*0078*/ 	.word	0xffffffff


	//----- nvinfo : EIATTR_COOP_GROUP_INSTR_OFFSETS
	.align		4
.L_132:
        /*007c*/ 	.byte	0x04, 0x28
        /*007e*/ 	.short	(.L_134 - .L_133)


	//   ....[0]....
.L_133:
        /*0080*/ 	.word	0x00003ca0


	//   ....[1]....
        /*0084*/ 	.word	0x00003cc0


	//   ....[2]....
        /*0088*/ 	.word	0x00003d60


	//   ....[3]....
        /*008c*/ 	.word	0x00003d70


	//   ....[4]....
        /*0090*/ 	.word	0x00006740


	//   ....[5]....
        /*0094*/ 	.word	0x00006750


	//   ....[6]....
        /*0098*/ 	.word	0x00006780


	//   ....[7]....
        /*009c*/ 	.word	0x00006790


	//   ....[8]....
        /*00a0*/ 	.word	0x00009830


	//   ....[9]....
        /*00a4*/ 	.word	0x00009840


	//   ....[10]....
        /*00a8*/ 	.word	0x00009870


	//   ....[11]....
        /*00ac*/ 	.word	0x00009880


	//   ....[12]....
        /*00b0*/ 	.word	0x0000c480


	//   ....[13]....
        /*00b4*/ 	.word	0x0000c4a0


	//   ....[14]....
        /*00b8*/ 	.word	0x0000c520


	//   ....[15]....
        /*00bc*/ 	.word	0x0000c530


	//   ....[16]....
        /*00c0*/ 	.word	0x0000dc20


	//   ....[17]....
        /*00c4*/ 	.word	0x0000dc60


	//   ....[18]....
        /*00c8*/ 	.word	0x0000dce0


	//   ....[19]....
        /*00cc*/ 	.word	0x0000dd10


	//----- nvinfo : EIATTR_EXIT_INSTR_OFFSETS
	.align		4
.L_134:
        /*00d0*/ 	.byte	0x04, 0x1c
        /*00d2*/ 	.short	(.L_136 - .L_135)


	//   ....[0]....
.L_135:
        /*00d4*/ 	.word	0x000004b0


	//   ....[1]....
        /*00d8*/ 	.word	0x0000f7f0


	//   ....[2]....
        /*00dc*/ 	.word	0x0000f920


	//   ....[3]....
        /*00e0*/ 	.word	0x0000f940


	//   ....[4]....
        /*00e4*/ 	.word	0x00010560


	//   ....[5]....
        /*00e8*/ 	.word	0x000105f0


	//----- nvinfo : EIATTR_CRS_STACK_SIZE
	.align		4
.L_136:
        /*00ec*/ 	.byte	0x04, 0x1e
        /*00ee*/ 	.short	(.L_138 - .L_137)
.L_137:
        /*00f0*/ 	.word	0x00000000


	//----- nvinfo : EIATTR_CBANK_PARAM_SIZE
	.align		4
.L_138:
        /*00f4*/ 	.byte	0x03, 0x19
        /*00f6*/ 	.short	0x01d0


	//----- nvinfo : EIATTR_PARAM_CBANK
	.align		4
        /*00f8*/ 	.byte	0x04, 0x0a
        /*00fa*/ 	.short	(.L_140 - .L_139)
	.align		4
.L_139:
        /*00fc*/ 	.word	index@(.nv.constant0._ZN5flash16flash_fwd_kernelI23Flash_fwd_kernel_traitsILi192ELi128ELi64ELi8ELb0ELb0EN7cutlass6half_tE19Flash_kernel_traitsILi192ELi128ELi64ELi8ES3_EELb0ELb1ELb0ELb0ELb0ELb0ELb0ELb0EEEvNS_16Flash_fwd_paramsE)
        /*0100*/ 	.short	0x0210
        /*0102*/ 	.short	0x01d0


	//----- nvinfo : EIATTR_SW_WAR
	.align		4
.L_140:
        /*0104*/ 	.byte	0x04, 0x36
        /*0106*/ 	.short	(.L_142 - .L_141)
.L_141:
        /*0108*/ 	.word	0x00000008
.L_142:


//--------------------- .nv.info._ZN5flash16flash_fwd_kernelI23Flash_fwd_kernel_traitsILi192ELi128ELi64ELi8ELb0ELb0EN7cutlass6half_tE19Flash_kernel_traitsILi192ELi128ELi64ELi8ES3_EELb0ELb1ELb0ELb0ELb0ELb0ELb1ELb0EEEvNS_16Flash_fwd_paramsE --------------------------
	.section	.nv.info._ZN5flash16flash_fwd_kernelI23Flash_fwd_kernel_traitsILi192ELi128ELi64ELi8ELb0ELb0EN7cutlass6half_tE19Flash_kernel_traitsILi192ELi128ELi64ELi8ES3_EELb0ELb1ELb0ELb0ELb0ELb0ELb1ELb0EEEvNS_16Flash_fwd_paramsE,"",@"SHT_CUDA_INFO"
	.sectionflags	@""
	.align	4


	//----- nvinfo : EIATTR_CUDA_API_VERSION
	.align		4
        /*0000*/ 	.byte	0x04, 0x37
        /*0002*/ 	.short	(.L_144 - .L_143)
.L_143:
        /*0004*/ 	.word	0x00000082


	//----- nvinfo : EIATTR_KPARAM_INFO
	.align		4
.L_144:
        /*0008*/ 	.byte	0x04, 0x17
        /*000a*/ 	.short	(.L_146 - .L_145)
.L_145:
        /*000c*/ 	.word	0x00000000
        /*0010*/ 	.short	0x0000
        /*0012*/ 	.short	0x0000
        /*0014*/ 	.byte	0x00, 0xf0, 0x41, 0x07


	//----- nvinfo : EIATTR_SPARSE_MMA_MASK
	.align		4
.L_146:
        /*0018*/ 	.byte	0x03, 0x50
        /*001a*/ 	.short	0x0000


	//----- nvinfo : EIATTR_MAXREG_COUNT
	.align		4
        /*001c*/ 	.byte	0x03, 0x1b
        /*001e*/ 	.short	0x00ff


	//----- nvinfo : EIATTR_NUM_BARRIERS
	.align		4
        /*0020*/ 	.byte	0x02, 0x4c
        /*0022*/ 	.byte	0x01
	.zero		1


	//----- nvinfo : EIATTR_MERCURY_ISA_VERSION
	.align		4
        /*0024*/ 	.byte	0x03, 0x5f
        /*0026*/ 	.short	0x0101


	//----- nvinfo : EIATTR_COOP_GROUP_MASK_REGIDS
	.align		4
        /*0028*/ 	.byte	0x04, 0x29
        /*002a*/ 	.short	(.L_148 - .L_147)


	//   ....[0]....
.L_147:
        /*002c*/ 	.word	0xffffffff


	//   ....[1]....
        /*0030*/ 	.word	0xffffffff


	//   ....[2]....
        /*0034*/ 	.word	0xffffffff


	//   ....[3]....
        /*0038*/ 	.word	0xffffffff


	//   ....[4]....
        /*003c*/ 	.word	0xffffffff


	//   ....[5]....
        /*0040*/ 	.word	0xffffffff


	//   ....[6]....
        /*0044*/ 	.word	0xffffffff


	//   ....[7]....
        /*0048*/ 	.word	0xffffffff


	//   ....[8]....
        /*004c*/ 	.word	0xffffffff


	//   ....[9]....
        /*0050*/ 	.word	0xffffffff


	//   ....[10]....
        /*0054*/ 	.word	0xffffffff


	//   ....[11]....
        /*0058*/ 	.word	0xffffffff


	//   ....[12]....
        /*005c*/ 	.word	0xffffffff


	//   ....[13]....
        /*0060*/ 	.word	0xffffffff


	//   ....[14]....
        /*0064*/ 	.word	0xffffffff


	//   ....[15]....
        /*0068*/ 	.word	0xffffffff


	//   ....[16]....
        /*006c*/ 	.word	0xffffffff


	//   ....[17]....
        /*0070*/ 	.word	0xffffffff


	//   ....[18]....
        /*0074*/ 	.word	0xffffffff


	//   ....[19]....
        /*0078*/ 	.word	0xffffffff


	//----- nvinfo : EIATTR_COOP_GROUP_INSTR_OFFSETS
	.align		4
.L_148:
        /*007c*/ 	.byte	0x04, 0x28
        /*007e*/ 	.short	(.L_150 - .L_149)


	//   ....[0]....
.L_149:
        /*0080*/ 	.word	0x000040b0


	//   ....[1]....
        /*0084*/ 	.word	0x000040d0


	//   ....[2]....
        /*0088*/ 	.word	0x00004170


	//   ....[3]....
        /*008c*/ 	.word	0x00004180


	//   ....[4]....
        /*0090*/ 	.word	0x00006f20


	//   ....[5]....
        /*0094*/ 	.word	0x00006f30


	//   ....[6]....
        /*0098*/ 	.word	0x00006f70


	//   ....[7]....
        /*009c*/ 	.word	0x00006f80


	//   ....[8]....
        /*00a0*/ 	.word	0x0000a440


	//   ....[9]....
        /*00a4*/ 	.word	0x0000a450


	//   ....[10]....
        /*00a8*/ 	.word	0x0000a480


	//   ....[11]....
        /*00ac*/ 	.word	0x0000a490


	//   ....[12]....
        /*00b0*/ 	.word	0x0000d490


	//   ....[13]....
        /*00b4*/ 	.word	0x0000d4b0


	//   ....[14]....
        /*00b8*/ 	.word	0x0000d550


	//   ....[15]....
        /*00bc*/ 	.word	0x0000d560


	//   ....[16]....
        /*00c0*/ 	.word	0x0000ec30


	//   ....[17]....
        /*00c4*/ 	.word	0x0000ec70


	//   ....[18]....
        /*00c8*/ 	.word	0x0000ecf0


	//   ....[19]....
        /*00cc*/ 	.word	0x0000ed20


	//----- nvinfo : EIATTR_EXIT_INSTR_OFFSETS
	.align		4
.L_150:
        /*00d0*/ 	.byte	0x04, 0x1c
        /*00d2*/ 	.short	(.L_152 - .L_151)


	//   ....[0]....
.L_151:
        /*00d4*/ 	.word	0x000004b0


	//   ....[1]....
        /*00d8*/ 	.word	0x00010800


	//   ....[2]....
        /*00dc*/ 	.word	0x00010930


	//   ....[3]....
        /*00e0*/ 	.word	0x00010950


	//   ....[4]....
        /*00e4*/ 	.word	0x00011570


	//   ....[5]....
        /*00e8*/ 	.word	0x00011600


	//----- nvinfo : EIATTR_CRS_STACK_SIZE
	.align		4
.L_152:
        /*00ec*/ 	.byte	0x04, 0x1e
        /*00ee*/ 	.short	(.L_154 - .L_153)
.L_153:
        /*00f0*/ 	.word	0x00000000


	//----- nvinfo : EIATTR_CBANK_PARAM_SIZE
	.align		4
.L_154:
        /*00f4*/ 	.byte	0x03, 0x19
        /*00f6*/ 	.short	0x01d0


	//----- nvinfo : EIATTR_PARAM_CBANK
	.align		4
        /*00f8*/ 	.byte	0x04, 0x0a
        /*00fa*/ 	.short	(.L_156 - .L_155)
	.align		4
.L_155:
        /*00fc*/ 	.word	index@(.nv.constant0._ZN5flash16flash_fwd_kernelI23Flash_fwd_kernel_traitsILi192ELi128ELi64ELi8ELb0ELb0EN7cutlass6half_tE19Flash_kernel_traitsILi192ELi128ELi64ELi8ES3_EELb0ELb1ELb0ELb0ELb0ELb0ELb1ELb0EEEvNS_16Flash_fwd_paramsE)
        /*0100*/ 	.short	0x0210
        /*0102*/ 	.short	0x01d0


	//----- nvinfo : EIATTR_SW_WAR
	.align		4
.L_156:
        /*0104*/ 	.byte	0x04, 0x36
        /*0106*/ 	.short	(.L_158 - .L_157)
.L_157:
        /*0108*/ 	.word	0x00000008
.L_158:


//--------------------- .nv.info._ZN5flash16flash_fwd_kernelI23Flash_fwd_kernel_traitsILi192ELi128ELi64ELi8ELb0ELb0EN7cutlass6half_tE19Flash_kernel_traitsILi192ELi128ELi64ELi8ES3_EELb0ELb1ELb0ELb1ELb0ELb0ELb0ELb0EEEvNS_16Flash_fwd_paramsE --------------------------
	.section	.nv.info._ZN5flash16flash_fwd_kernelI23Flash_fwd_kernel_traitsILi192ELi128ELi64ELi8ELb0ELb0EN7cutlass6half_tE19Flash_kernel_traitsILi192ELi128ELi64ELi8ES3_EELb0ELb1ELb0ELb1ELb0ELb0ELb0ELb0EEEvNS_16Flash_fwd_paramsE,"",@"SHT_CUDA_INFO"
	.sectionflags	@""
	.align	4


	//----- nvinfo : EIATTR_CUDA_API_VERSION
	.align		4
        /*0000*/ 	.byte	0x04, 0x37
        /*0002*/ 	.short	(.L_160 - .L_159)
.L_159:
        /*0004*/ 	.word	0x00000082


	//----- nvinfo : EIATTR_KPARAM_INFO
	.align		4
.L_160:
        /*0008*/ 	.byte	0x04, 0x17
        /*000a*/ 	.short	(.L_162 - .L_161)
.L_161:
        /*000c*/ 	.word	0x00000000
        /*0010*/ 	.short	0x0000
        /*0012*/ 	.short	0x0000
        /*0014*/ 	.byte	0x00, 0xf0, 0x41, 0x07


	//----- nvinfo : EIATTR_SPARSE_MMA_MASK
	.align		4
.L_162:
        /*0018*/ 	.byte	0x03, 0x50
        /*001a*/ 	.short	0x0000


	//----- nvinfo : EIATTR_MAXREG_COUNT
	.align		4
        /*001c*/ 	.byte	0x03, 0x1b
        /*001e*/ 	.short	0x00ff


	//----- nvinfo : EIATTR_NUM_BARRIERS
	.align		4
        /*0020*/ 	.byte	0x02, 0x4c
        /*0022*/ 	.byte	0x01
	.zero		1


	//----- nvinfo : EIATTR_MERCURY_ISA_VERSION
	.align		4
        /*0024*/ 	.byte	0x03, 0x5f
        /*0026*/ 	.short	0x0101


	//----- nvinfo : EIATTR_COOP_GROUP_MASK_REGIDS
	.align		4
        /*0028*/ 	.byte	0x04, 0x29
        /*002a*/ 	.short	(.L_164 - .L_163)


	//   ....[0]....
.L_163:
        /*002c*/ 	.word	0xffffffff


	//   ....[1]....
        /*0030*/ 	.word	0xffffffff


	//   ....[2]....
        /*0034*/ 	.word	0xffffffff


	//   ....[3]....
        /*0038*/ 	.word	0xffffffff


	//   ....[4]....
        /*003c*/ 	.word	0xffffffff


	//   ....[5]....
        /*0040*/ 	.word	0xffffffff


	//   ....[6]....
        /*0044*/ 	.word	0xffffffff


	//   ....[7]....
        /*0048*/ 	.word	0xffffffff


	//   ....[8]....
        /*004c*/ 	.word	0xffffffff


	//   ....[9]....
        /*0050*/ 	.word	0xffffffff


	//   ....[10]....
        /*0054*/ 	.word	0xffffffff


	//   ....[11]....
        /*0058*/ 	.word	0xffffffff


	//   ....[12]....
        /*005c*/ 	.word	0xffffffff


	//   ....[13]....
        /*0060*/ 	.word	0xffffffff


	//   ....[14]....
        /*0064*/ 	.word	0xffffffff


	//   ....[15]....
        /*0068*/ 	.word	0xffffffff


	//   ....[16]....
        /*006c*/ 	.word	0xffffffff


	//   ....[17]....
        /*0070*/ 	.word	0xffffffff


	//   ....[18]....
        /*0074*/ 	.word	0xffffffff


	//   ....[19]....
        /*0078*/ 	.word	0xffffffff


	//----- nvinfo : EIATTR_COOP_GROUP_INSTR_OFFSETS
	.align		4
.L_164:
        /*007c*/ 	.byte	0x04, 0x28
        /*007e*/ 	.short	(.L_166 - .L_165)


	//   ....[0]....
.L_165:
        /*0080*/ 	.word	0x00004100


	//   ....[1]....
        /*0084*/ 	.word	0x00004120


	//   ....[2]....
        /*0088*/ 	.word	0x000041c0


	//   ....[3]....
        /*008c*/ 	.word	0x000041d0


	//   ....[4]....
        /*0090*/ 	.word	0x00006eb0


	//   ....[5]....
        /*0094*/ 	.word	0x00006ec0


	//   ....[6]....
        /*0098*/ 	.word	0x00006ef0


	//   ....[7]....
        /*009c*/ 	.word	0x00006f00


	//   ....[8]....
        /*00a0*/ 	.word	0x0000a270


	//   ....[9]....
        /*00a4*/ 	.word	0x0000a280


	//   ....[10]....
        /*00a8*/ 	.word	0x0000a2b0


	//   ....[11]....
        /*00ac*/ 	.word	0x0000a2c0


	//   ....[12]....
        /*00b0*/ 	.word	0x0000d2c0


	//   ....[13]....
        /*00b4*/ 	.word	0x0000d2e0


	//   ....[14]....
        /*00b8*/ 	.word	0x0000d360


	//   ....[15]....
        /*00bc*/ 	.word	0x0000d370


	//   ....[16]....
        /*00c0*/ 	.word	0x0000ea60


	//   ....[17]....
        /*00c4*/ 	.word	0x0000eaa0


	//   ....[18]....
        /*00c8*/ 	.word	0x0000eb20


	//   ....[19]....
        /*00cc*/ 	.word	0x0000eb30


	//----- nvinfo : EIATTR_EXIT_INSTR_OFFSETS
	.align		4
.L_166:
        /*00d0*/ 	.byte	0x04, 0x1c
        /*00d2*/ 	.short	(.L_168 - .L_167)


	//   ....[0]....
.L_167:
        /*00d4*/ 	.word	0x000004b0


	//   ....[1]....
        /*00d8*/ 	.word	0x00010630


	//   ....[2]....
        /*00dc*/ 	.word	0x00010760


	//   ....[3]....
        /*00e0*/ 	.word	0x00010780


	//   ....[4]....
        /*00e4*/ 	.word	0x000113a0


	//   ....[5]....
        /*00e8*/ 	.word	0x00011430


	//----- nvinfo : EIATTR_CRS_STACK_SIZE
	.align		4
.L_168:
        /*00ec*/ 	.byte	0x04, 0x1e
        /*00ee*/ 	.short	(.L_170 - .L_169)
.L_169:
        /*00f0*/ 	.word	0x00000000


	//----- nvinfo : EIATTR_CBANK_PARAM_SIZE
	.align		4
.L_170:
        /*00f4*/ 	.byte	0x03, 0x19
        /*00f6*/ 	.short	0x01d0


	//----- nvinfo : EIATTR_PARAM_CBANK
	.align		4
        /*00f8*/ 	.byte	0x04, 0x0a
        /*00fa*/ 	.short	(.L_172 - .L_171)
	.align		4
.L_171:
        /*00fc*/ 	.word	index@(.nv.constant0._ZN5flash16flash_fwd_kernelI23Flash_fwd_kernel_traitsILi192ELi128ELi64ELi8ELb0ELb0EN7cutlass6half_tE19Flash_kernel_traitsILi192ELi128ELi64ELi8ES3_EELb0ELb1ELb0ELb1ELb0ELb0ELb0ELb0EEEvNS_16Flash_fwd_paramsE)
        /*0100*/ 	.short	0x0210
        /*0102*/ 	.short	0x01d0


	//----- nvinfo : EIATTR_SW_WAR
	.align		4
.L_172:
        /*0104*/ 	.byte	0x04, 0x36
        /*0106*/ 	.short	(.L_174 - .L_173)
.L_173:
        /*0108*/ 	.word	0x00000008
.L_174:


//--------------------- .nv.info._ZN5flash16flash_fwd_kernelI23Flash_fwd_kernel_traitsILi192ELi128ELi64ELi8ELb0ELb0EN7cutlass6half_tE19Flash_kernel_traitsILi192ELi128ELi64ELi8ES3_EELb0ELb1ELb0ELb1ELb0ELb0ELb1ELb0EEEvNS_16Flash_fwd_paramsE --------------------------
	.section	.nv.info._ZN5flash16flash_fwd_kernelI23Flash_fwd_kernel_traitsILi192ELi128ELi64ELi8ELb0ELb0EN7cutlass6half_tE19Flash_kernel_traitsILi192ELi128ELi64ELi8ES3_EELb0ELb1ELb0ELb1ELb0ELb0ELb1ELb0EEEvNS_16Flash_fwd_paramsE,"",@"SHT_CUDA_INFO"
	.sectionflags	@""
	.align	4


	//----- nvinfo : EIATTR_CUDA_API_VERSION
	.align		4
        /*0000*/ 	.byte	0x04, 0x37
        /*0002*/ 	.short	(.L_176 - .L_175)
.L_175:
        /*0004*/ 	.word	0x00000082


	//----- nvinfo : EIATTR_KPARAM_INFO
	.align		4
.L_176:
        /*0008*/ 	.byte	0x04, 0x17
        /*000a*/ 	.short	(.L_178 - .L_177)
.L_177:
        /*000c*/ 	.word	0x00000000
        /*0010*/ 	.short	0x0000
        /*0012*/ 	.short	0x0000
        /*0014*/ 	.byte	0x00, 0xf0, 0x41, 0x07


	//----- nvinfo : EIATTR_SPARSE_MMA_MASK
	.align		4
.L_178:
        /*0018*/ 	.byte	0x03, 0x50
        /*001a*/ 	.short	0x0000


	//----- nvinfo : EIATTR_MAXREG_COUNT
	.align		4
        /*001c*/ 	.byte	0x03, 0x1b
        /*001e*/ 	.short	0x00ff


	//----- nvinfo : EIATTR_NUM_BARRIERS
	.align		4
        /*0020*/ 	.byte	0x02, 0x4c
        /*0022*/ 	.byte	0x01
	.zero		1


	//----- nvinfo : EIATTR_MERCURY_ISA_VERSION
	.align		4
        /*0024*/ 	.byte	0x03, 0x5f
        /*0026*/ 	.short	0x0101


	//----- nvinfo : EIATTR_COOP_GROUP_MASK_REGIDS
	.align		4
        /*0028*/ 	.byte	0x04, 0x29
        /*002a*/ 	.short	(.L_180 - .L_179)


	//   ....[0]....
.L_179:
        /*002c*/ 	.word	0xffffffff


	//   ....[1]....
        /*0030*/ 	.word	0xffffffff


	//   ....[2]....
        /*0034*/ 	.word	0xffffffff


	//   ....[3]....
        /*0038*/ 	.word	0xffffffff


	//   ....[4]....
        /*003c*/ 	.word	0xffffffff


	//   ....[5]....
        /*0040*/ 	.word	0xffffffff


	//   ....[6]....
        /*0044*/ 	.word	0xffffffff


	//   ....[7]....
        /*0048*/ 	.word	0xffffffff


	//   ....[8]....
        /*004c*/ 	.word	0xffffffff


	//   ....[9]....
        /*0050*/ 	.word	0xffffffff


	//   ....[10]....
        /*0054*/ 	.word	0xffffffff


	//   ....[11]....
        /*0058*/ 	.word	0xffffffff


	//   ....[12]....
        /*005c*/ 	.word	0xffffffff


	//   ....[13]....
        /*0060*/ 	.word	0xffffffff


	//   ....[14]....
        /*0064*/ 	.word	0xffffffff


	//   ....[15]....
        /*0068*/ 	.word	0xffffffff


	//   ....[16]....
        /*006c*/ 	.word	0xffffffff


	//   ....[17]....
        /*0070*/ 	.word	0xffffffff


	//   ....[18]....
        /*0074*/ 	.word	0xffffffff


	//   ....[19]....
        /*0078*/ 	.word	0xffffffff


	//----- nvinfo : EIATTR_COOP_GROUP_INSTR_OFFSETS
	.align		4
.L_180:
        /*007c*/ 	.byte	0x04, 0x28
        /*007e*/ 	.short	(.L_182 - .L_181)


	//   ....[0]....
.L_181:
        /*0080*/ 	.word	0x00004510


	//   ....[1]....
        /*0084*/ 	.word	0x00004530


	//   ....[2]....
        /*0088*/ 	.word	0x000045d0


	//   ....[3]....
        /*008c*/ 	.word	0x000045e0


	//   ....[4]....
        /*0090*/ 	.word	0x00007690


	//   ....[5]....
        /*0094*/ 	.word	0x000076a0


	//   ....[6]....
        /*0098*/ 	.word	0x000076e0


	//   ....[7]....
        /*009c*/ 	.word	0x000076f0


	//   ....[8]....
        /*00a0*/ 	.word	0x0000ae90


	//   ....[9]....
        /*00a4*/ 	.word	0x0000aea0


	//   ....[10]....
        /*00a8*/ 	.word	0x0000aed0


	//   ....[11]....
        /*00ac*/ 	.word	0x0000aee0


	//   ....[12]....
        /*00b0*/ 	.word	0x0000e2d0


	//   ....[13]....
        /*00b4*/ 	.word	0x0000e2f0


	//   ....[14]....
        /*00b8*/ 	.word	0x0000e390


	//   ....[15]....
        /*00bc*/ 	.word	0x0000e3a0


	//   ....[16]....
        /*00c0*/ 	.word	0x0000fa70


	//   ....[17]....
        /*00c4*/ 	.word	0x0000fab0


	//   ....[18]....
        /*00c8*/ 	.word	0x0000fb30


	//   ....[19]....
        /*00cc*/ 	.word	0x0000fb40


	//----- nvinfo : EIATTR_EXIT_INSTR_OFFSETS
	.align		4
.L_182:
        /*00d0*/ 	.byte	0x04, 0x1c
        /*00d2*/ 	.short	(.L_184 - .L_183)


	//   ....[0]....
.L_183:
        /*00d4*/ 	.word	0x000004b0


	//   ....[1]....
        /*00d8*/ 	.word	0x00011640


	//   ....[2]....
        /*00dc*/ 	.word	0x00011770


	//   ....[3]....
        /*00e0*/ 	.word	0x00011790


	//   ....[4]....
        /*00e4*/ 	.word	0x000123b0


	//   ....[5]....
        /*00e8*/ 	.word	0x00012440


	//----- nvinfo : EIATTR_CRS_STACK_SIZE
	.align		4
.L_184:
        /*00ec*/ 	.byte	0x04, 0x1e
        /*00ee*/ 	.short	(.L_186 - .L_185)
.L_185:
        /*00f0*/ 	.word	0x00000000


	//----- nvinfo : EIATTR_CBANK_PARAM_SIZE
	.align		4
.L_186:
        /*00f4*/ 	.byte	0x03, 0x19
        /*00f6*/ 	.short	0x01d0


	//----- nvinfo : EIATTR_PARAM_CBANK
	.align		4
        /*00f8*/ 	.byte	0x04, 0x0a
        /*00fa*/ 	.short	(.L_188 - .L_187)
	.align		4
.L_187:
        /*00fc*/ 	.word	index@(.nv.constant0._ZN5flash16flash_fwd_kernelI23Flash_fwd_kernel_traitsILi192ELi128ELi64ELi8ELb0ELb0EN7cutlass6half_tE19Flash_kernel_traitsILi192ELi128ELi64ELi8ES3_EELb0ELb1ELb0ELb1ELb0ELb0ELb1ELb0EEEvNS_16Flash_fwd_paramsE)
        /*0100*/ 	.short	0x0210
        /*0102*/ 	.short	0x01d0


	//----- nvinfo : EIATTR_SW_WAR
	.align		4
.L_188:
        /*0104*/ 	.byte	0x04, 0x36
        /*0106*/ 	.short	(.L_190 - .L_189)
.L_189:
        /*0108*/ 	.word	0x00000008
.L_190:


//--------------------- .nv.info._ZN5flash16flash_fwd_kernelI23Flash_fwd_kernel_traitsILi192ELi64ELi64ELi4ELb0ELb0EN7cutlass6half_tE19Flash_kernel_traitsILi192ELi64ELi64ELi4ES3_EELb1ELb1ELb0ELb0ELb0ELb0ELb0ELb0EEEvNS_16Flash_fwd_paramsE --------------------------
	.section	.nv.info._ZN5flash16flash_fwd_kernelI23Flash_fwd_kernel_traitsILi192ELi64ELi64ELi4ELb0ELb0EN7cutlass6half_tE19Flash_kernel_traitsILi192ELi64ELi64ELi4ES3_EELb1ELb1ELb0ELb0ELb0ELb0ELb0ELb0EEEvNS_16Flash_fwd_paramsE,"",@"SHT_CUDA_INFO"
	.sectionflags	@""
	.align	4


	//----- nvinfo : EIATTR_CUDA_API_VERSION
	.align		4
        /*0000*/ 	.byte	0x04, 0x37
        /*0002*/ 	.short	(.L_192 - .L_191)
.L_191:
        /*0004*/ 	.word	0x00000082


	//----- nvinfo : EIATTR_KPARAM_INFO
	.align		4
.L_192:
        /*0008*/ 	.byte	0x04, 0x17
        /*000a*/ 	.short	(.L_194 - .L_193)
.L_193:
        /*000c*/ 	.word	0x00000000
        /*0010*/ 	.short	0x0000
        /*0012*/ 	.short	0x0000
        /*0014*/ 	.byte	0x00, 0xf0, 0x41, 0x07


	//----- nvinfo : EIATTR_SPARSE_MMA_MASK
	.align		4
.L_194:
        /*0018*/ 	.byte	0x03, 0x50
        /*001a*/ 	.short	0x0000


	//----- nvinfo : EIATTR_MAXREG_COUNT
	.align		4
        /*001c*/ 	.byte	0x03, 0x1b
        /*001e*/ 	.short	0x00ff


	//----- nvinfo : EIATTR_NUM_BARRIERS
	.align		4
        /*0020*/ 	.byte	0x02, 0x4c
        /*0022*/ 	.byte	0x01
	.zero		1


	//----- nvinfo : EIATTR_MERCURY_ISA_VERSION
	.align		4
        /*0024*/ 	.byte	0x03, 0x5f
        /*0026*/ 	.short	0x0101


	//----- nvinfo : EIATTR_COOP_GROUP_MASK_REGIDS
	.align		4
        /*0028*/ 	.byte	0x04, 0x29
        /*002a*/ 	.short	(.L_196 - .L_195)


	//   ....[0]....
.L_195:
        /*002c*/ 	.word	0xffffffff


	//   ....[1]....
        /*0030*/ 	.word	0xffffffff


	//   ....[2]....
        /*0034*/ 	.word	0xffffffff


	//   ....[3]....
        /*0038*/ 	.word	0xffffffff


	//   ....[4]....
        /*003c*/ 	.word	0xffffffff


	//   ....[5]....
        /*0040*/ 	.word	0xffffffff


	//   ....[6]....
        /*0044*/ 	.word	0xffffffff


	//   ....[7]....
        /*0048*/ 	.word	0xffffffff


	//   ....[8]....
        /*004c*/ 	.word	0xffffffff


	//   ....[9]....
        /*0050*/ 	.word	0xffffffff


	//   ....[10]....
        /*0054*/ 	.word	0xffffffff


	//   ....[11]....
        /*0058*/ 	.word	0xffffffff


	//   ....[12]....
        /*005c*/ 	.word	0xffffffff


	//   ....[13]....
        /*0060*/ 	.word	0xffffffff


	//   ....[14]....
        /*0064*/ 	.word	0xffffffff


	//   ....[15]....
        /*0068*/ 	.word	0xffffffff


	//----- nvinfo : EIATTR_COOP_GROUP_INSTR_OFFSETS
	.align		4
.L_196:
        /*006c*/ 	.byte	0x04, 0x28
        /*006e*/ 	.short	(.L_198 - .L_197)


	//   ....[0]....
.L_197:
        /*0070*/ 	.word	0x00004cd0


	//   ....[1]....
        /*0074*/ 	.word	0x00004d90


	//   ....[2]....
        /*0078*/ 	.word	0x00004df0


	//   ....[3]....
        /*007c*/ 	.word	0x00004ea0


	//   ....[4]....
        /*0080*/ 	.word	0x00008710


	//   ....[5]....
        /*0084*/ 	.word	0x00008740


	//   ....[6]....
        /*0088*/ 	.word	0x00008840


	//   ....[7]....
        /*008c*/ 	.word	0x00008870


	//   ....[8]....
        /*0090*/ 	.word	0x0000c3b0


	//   ....[9]....
        /*0094*/ 	.word	0x0000c450


	//   ....[10]....
        /*0098*/ 	.word	0x0000c510


	//   ....[11]....
        /*009c*/ 	.word	0x0000c570


	//   ....[12]....
        /*00a0*/ 	.word	0x0000e530


	//   ....[13]....
        /*00a4*/ 	.word	0x0000e570


	//   ....[14]....
        /*00a8*/ 	.word	0x0000e5d0


	//   ....[15]....
        /*00ac*/ 	.word	0x0000e5e0


	//----- nvinfo : EIATTR_EXIT_INSTR_OFFSETS
	.align		4
.L_198:
        /*00b0*/ 	.byte	0x04, 0x1c
        /*00b2*/ 	.short	(.L_200 - .L_199)


	//   ....[0]....
.L_199:
        /*00b4*/ 	.word	0x00000680


	//   ....[1]....
        /*00b8*/ 	.word	0x00010120


	//   ....[2]....
        /*00bc*/ 	.word	0x00010250


	//   ....[3]....
        /*00c0*/ 	.word	0x00010270


	//   ....[4]....
        /*00c4*/ 	.word	0x00010e60


	//   ....[5]....
        /*00c8*/ 	.word	0x00010ef0


	//----- nvinfo : EIATTR_CRS_STACK_SIZE
	.align		4
.L_200:
        /*00cc*/ 	.byte	0x04, 0x1e
        /*00ce*/ 	.short	(.L_202 - .L_201)
.L_201:
        /*00d0*/ 	.word	0x00000000


	//----- nvinfo : EIATTR_CBANK_PARAM_SIZE
	.align		4
.L_202:
        /*00d4*/ 	.byte	0x03, 0x19
        /*00d6*/ 	.short	0x01d0


	//----- nvinfo : EIATTR_PARAM_CBANK
	.align		4
        /*00d8*/ 	.byte	0x04, 0x0a
        /*00da*/ 	.short	(.L_204 - .L_203)
	.align		4
.L_203:
        /*00dc*/ 	.word	index@(.nv.constant0._ZN5flash16flash_fwd_kernelI23Flash_fwd_kernel_traitsILi192ELi64ELi64ELi4ELb0ELb0EN7cutlass6half_tE19Flash_kernel_traitsILi192ELi64ELi64ELi4ES3_EELb1ELb1ELb0ELb0ELb0ELb0ELb0ELb0EEEvNS_16Flash_fwd_paramsE)
        /*00e0*/ 	.short	0x0210
        /*00e2*/ 	.short	0x01d0


	//----- nvinfo : EIATTR_SW_WAR
	.align		4
.L_204:
        /*00e4*/ 	.byte	0x04, 0x36
        /*00e6*/ 	.short	(.L_206 - .L_205)
.L_205:
        /*00e8*/ 	.word	0x00000008
.L_206:


//--------------------- .nv.info._ZN5flash16flash_fwd_kernelI23Flash_fwd_kernel_traitsILi192ELi64ELi64ELi4ELb0ELb0EN7cutlass6half_tE19Flash_kernel_traitsILi192ELi64ELi64ELi4ES3_EELb1ELb1ELb0ELb0ELb0ELb1ELb0ELb0EEEvNS_16Flash_fwd_paramsE --------------------------
	.section	.nv.info._ZN5flash16flash_fwd_kernelI23Flash_fwd_kernel_traitsILi192ELi64ELi64ELi4ELb0ELb0EN7cutlass6half_tE19Flash_kernel_traitsILi192ELi64ELi64ELi4ES3_EELb1ELb1ELb0ELb0ELb0ELb1ELb0ELb0EEEvNS_16Flash_fwd_paramsE,"",@"SHT_CUDA_INFO"
	.sectionflags	@""
	.align	4


	//----- nvinfo : EIATTR_CUDA_API_VERSION
	.align		4
        /*0000*/ 	.byte	0x04, 0x37
        /*0002*/ 	.short	(.L_208 - .L_207)
.L_207:
        /*0004*/ 	.word	0x00000082


	//----- nvinfo : EIATTR_KPARAM_INFO
	.align		4
.L_208:
        /*0008*/ 	.byte	0x04, 0x17
        /*000a*/ 	.short	(.L_210 - .L_209)
.L_209:
        /*000c*/ 	.word	0x00000000
        /*0010*/ 	.short	0x0000
        /*0012*/ 	.short	0x0000
        /*0014*/ 	.byte	0x00, 0xf0, 0x41, 0x07


	//----- nvinfo : EIATTR_SPARSE_MMA_MASK
	.align		4
.L_210:
        /*0018*/ 	.byte	0x03, 0x50
        /*001a*/ 	.short	0x0000


	//----- nvinfo : EIATTR_MAXREG_COUNT
	.align		4
        /*001c*/ 	.byte	0x03, 0x1b
        /*001e*/ 	.short	0x00ff


	//----- nvinfo : EIATTR_NUM_BARRIERS
	.align		4
        /*0020*/ 	.byte	0x02, 0x4c
        /*0022*/ 	.byte	0x01
	.zero		1


	//----- nvinfo : EIATTR_MERCURY_ISA_VERSION
	.align		4
        /*0024*/ 	.byte	0x03, 0x5f
        /*0026*/ 	.short	0x0101


	//----- nvinfo : EIATTR_INT_WARP_WIDE_INSTR_OFFSETS
	.align		4
        /*0028*/ 	.byte	0x04, 0x31
        /*002a*/ 	.short	(.L_212 - .L_211)


	//   ....[0]....
.L_211:
        /*002c*/ 	.word	0x000015f0


	//   ....[1]....
        /*0030*/ 	.word	0x00001a50


	//----- nvinfo : EIATTR_COOP_GROUP_MASK_REGIDS
	.align		4
.L_212:
        /*0034*/ 	.byte	0x04, 0x29
        /*0036*/ 	.short	(.L_214 - .L_213)


	//   ....[0]....
.L_213:
        /*0038*/ 	.word	0xffffffff


	//   ....[1]....
        /*003c*/ 	.word	0xffffffff


	//   ....[2]....
        /*0040*/ 	.word	0xffffffff


	//   ....[3]....
        /*0044*/ 	.word	0xffffffff


	//   ....[4]....
        /*0048*/ 	.word	0xffffffff


	//   ....[5]....
        /*004c*/ 	.word	0xffffffff


	//   ....[6]....
        /*0050*/ 	.word	0xffffffff


	//   ....[7]....
        /*0054*/ 	.word	0xffffffff


	//   ....[8]....
        /*0058*/ 	.word	0xffffffff


	//   ....[9]....
        /*005c*/ 	.word	0xffffffff


	//   ....[10]....
        /*0060*/ 	.word	0xffffffff


	//   ....[11]....
        /*0064*/ 	.word	0xffffffff


	//   ....[12]....
        /*0068*/ 	.word	0xffffffff


	//   ....[13]....
        /*006c*/ 	.word	0xffffffff


	//   ....[14]....
        /*0070*/ 	.word	0xffffffff


	//   ....[15]....
        /*0074*/ 	.word	0xffffffff


	//----- nvinfo : EIATTR_COOP_GROUP_INSTR_OFFSETS
	.align		4
.L_214:
        /*0078*/ 	.byte	0x04, 0x28
        /*007a*/ 	.short	(.L_216 - .L_215)


	//   ....[0]....
.L_215:
        /*007c*/ 	.word	0x00003410


	//   ....[1]....
        /*0080*/ 	.word	0x00003650


	//   ....[2]....
        /*0084*/ 	.word	0x00003690


	//   ....[3]....
        /*0088*/ 	.word	0x00003820


	//   ....[4]....
        /*008c*/ 	.word	0x000066c0


	//   ....[5]....
        /*0090*/ 	.word	0x00006850


	//   ....[6]....
        /*0094*/ 	.word	0x00006880


	//   ....[7]....
        /*0098*/ 	.word	0x000069c0


	//   ....[8]....
        /*009c*/ 	.word	0x00009a80


	//   ....[9]....
        /*00a0*/ 	.word	0x00009b40


	//   ....[10]....
        /*00a4*/ 	.word	0x00009b70


	//   ....[11]....
        /*00a8*/ 	.word	0x00009bb0


	//   ....[12]....
        /*00ac*/ 	.word	0x0000bb80


	//   ....[13]....
        /*00b0*/ 	.word	0x0000bbc0


	//   ....[14]....
        /*00b4*/ 	.word	0x0000bc20


	//   ....[15]....
        /*00b8*/ 	.word	0x0000bc30


	//----- nvinfo : EIATTR_EXIT_INSTR_OFFSETS
	.align		4
.L_216:
        /*00bc*/ 	.byte	0x04, 0x1c
        /*00be*/ 	.short	(.L_218 - .L_217)


	//   ....[0]....
.L_217:
        /*00c0*/ 	.word	0x000006c0


	//   ....[1]....
        /*00c4*/ 	.word	0x0000d620


	//   ....[2]....
        /*00c8*/ 	.word	0x0000d720


	//   ....[3]....
        /*00cc*/ 	.word	0x0000e200


	//   ....[4]....
        /*00d0*/ 	.word	0x0000e290


	//----- nvinfo : EIATTR_CRS_STACK_SIZE
	.align		4
.L_218:
        /*00d4*/ 	.byte	0x04, 0x1e
        /*00d6*/ 	.short	(.L_220 - .L_219)
.L_219:
        /*00d8*/ 	.word	0x00000000


	//----- nvinfo : EIATTR_CBANK_PARAM_SIZE
	.align		4
.L_220:
        /*00dc*/ 	.byte	0x03, 0x19
        /*00de*/ 	.short	0x01d0


	//----- nvinfo : EIATTR_PARAM_CBANK
	.align		4
        /*00e0*/ 	.byte	0x04, 0x0a
        /*00e2*/ 	.short	(.L_222 - .L_221)
	.align		4
.L_221:
        /*00e4*/ 	.word	index@(.nv.constant0._ZN5flash16flash_fwd_kernelI23Flash_fwd_kernel_traitsILi192ELi64ELi64ELi4ELb0ELb0EN7cutlass6half_tE19Flash_kernel_traitsILi192ELi64ELi64ELi4ES3_EELb1ELb1ELb0ELb0ELb0ELb1ELb0ELb0EEEvNS_16Flash_fwd_paramsE)
        /*00e8*/ 	.short	0x0210
        /*00ea*/ 	.short	0x01d0


	//----- nvinfo : EIATTR_SW_WAR
	.align		4
.L_222:
        /*00ec*/ 	.byte	0x04, 0x36
        /*00ee*/ 	.short	(.L_224 - .L_223)
.L_223:
        /*00f0*/ 	.word	0x00000008
.L_224:


//--------------------- .nv.info._ZN5flash16flash_fwd_kernelI23Flash_fwd_kernel_traitsILi192ELi64ELi64ELi4ELb0ELb0EN7cutlass6half_tE19Flash_kernel_traitsILi192ELi64ELi64ELi4ES3_EELb0ELb1ELb0ELb0ELb0ELb1ELb1ELb0EEEvNS_16Flash_fwd_paramsE --------------------------
	.section	.nv.info._ZN5flash16flash_fwd_kernelI23Flash_fwd_kernel_traitsILi192ELi64ELi64ELi4ELb0ELb0EN7cutlass6half_tE19Flash_kernel_traitsILi192ELi64ELi64ELi4ES3_EELb0ELb1ELb0ELb0ELb0ELb1ELb1ELb0EEEvNS_16Flash_fwd_paramsE,"",@"SHT_CUDA_INFO"
	.sectionflags	@""
	.align	4


	//----- nvinfo : EIATTR_CUDA_API_VERSION
	.align		4
        /*0000*/ 	.byte	0x04, 0x37
        /*0002*/ 	.short	(.L_226 - .L_225)
.L_225:
        /*0004*/ 	.word	0x00000082


	//----- nvinfo : EIATTR_KPARAM_INFO
	.align		4
.L_226:
        /*0008*/ 	.byte	0x04, 0x17
        /*000a*/ 	.short	(.L_228 - .L_227)
.L_227:
        /*000c*/ 	.word	0x00000000
        /*0010*/ 	.short	0x0000
        /*0012*/ 	.short	0x0000
        /*0014*/ 	.byte	0x00, 0xf0, 0x41, 0x07


	//----- nvinfo : EIATTR_SPARSE_MMA_MASK
	.align		4
.L_228:
        /*0018*/ 	.byte	0x03, 0x50
        /*001a*/ 	.short	0x0000


	//----- nvinfo : EIATTR_MAXREG_COUNT
	.align		4
        /*001c*/ 	.byte	0x03, 0x1b
        /*001e*/ 	.short	0x00ff


	//----- nvinfo : EIATTR_NUM_BARRIERS
	.align		4
        /*0020*/ 	.byte	0x02, 0x4c
        /*0022*/ 	.byte	0x01
	.zero		1


	//----- nvinfo : EIATTR_MERCURY_ISA_VERSION
	.align		4
        /*0024*/ 	.byte	0x03, 0x5f
        /*0026*/ 	.short	0x0101


	//----- nvinfo : EIATTR_COOP_GROUP_MASK_REGIDS
	.align		4
        /*0028*/ 	.byte	0x04, 0x29
        /*002a*/ 	.short	(.L_230 - .L_229)


	//   ....[0]....
.L_229:
        /*002c*/ 	.word	0xffffffff


	//   ....[1]....
        /*0030*/ 	.word	0xffffffff


	//   ....[2]....
        /*0034*/ 	.word	0xffffffff


	//   ....[3]....
        /*0038*/ 	.word	0xffffffff


	//   ....[4]....
        /*003c*/ 	.word	0xffffffff


	//   ....[5]....
        /*0040*/ 	.word	0xffffffff


	//   ....[6]....
        /*0044*/ 	.word	0xffffffff


	//   ....[7]....
        /*0048*/ 	.word	0xffffffff


	//   ....[8]....
        /*004c*/ 	.word	0xffffffff


	//   ....[9]....
        /*0050*/ 	.word	0xffffffff


	//   ....[10]....
        /*0054*/ 	.word	0xffffffff


	//   ....[11]....
        /*0058*/ 	.word	0xffffffff


	//   ....[12]....
        /*005c*/ 	.word	0xffffffff


	//   ....[13]....
        /*0060*/ 	.word	0xffffffff


	//   ....[14]....
        /*0064*/ 	.word	0xffffffff


	//   ....[15]....
        /*0068*/ 	.word	0xffffffff


	//----- nvinfo : EIATTR_COOP_GROUP_INSTR_OFFSETS
	.align		4
.L_230:
        /*006c*/ 	.byte	0x04, 0x28
        /*006e*/ 	.short	(.L_232 - .L_231)


	//   ....[0]....
.L_231:
        /*0070*/ 	.word	0x000033f0


	//   ....[1]....
        /*0074*/ 	.word	0x00003500


	//   ....[2]....
        /*0078*/ 	.word	0x00003530


	//   ....[3]....
        /*007c*/ 	.word	0x000036c0


	//   ....[4]....
        /*0080*/ 	.word	0x00005fe0


	//   ....[5]....
        /*0084*/ 	.word	0x00006080


	//   ....[6]....
        /*0088*/ 	.word	0x000060a0


	//   ....[7]....
        /*008c*/ 	.word	0x000060c0


	//   ....[8]....
        /*0090*/ 	.word	0x00008d60


	//   ....[9]....
        /*0094*/ 	.word	0x00008da0


	//   ....[10]....
        /*0098*/ 	.word	0x00008e40


	//   ....[11]....
        /*009c*/ 	.word	0x00008e50


	//   ....[12]....
        /*00a0*/ 	.word	0x0000a510


	//   ....[13]....
        /*00a4*/ 	.word	0x0000a550


	//   ....[14]....
        /*00a8*/ 	.word	0x0000a5a0


	//   ....[15]....
        /*00ac*/ 	.word	0x0000a5b0


	//----- nvinfo : EIATTR_EXIT_INSTR_OFFSETS
	.align		4
.L_232:
        /*00b0*/ 	.byte	0x04, 0x1c
        /*00b2*/ 	.short	(.L_234 - .L_233)


	//   ....[0]....
.L_233:
        /*00b4*/ 	.word	0x00000320


	//   ....[1]....
        /*00b8*/ 	.word	0x0000bfd0


	//   ....[2]....
        /*00bc*/ 	.word	0x0000c0d0


	//   ....[3]....
        /*00c0*/ 	.word	0x0000cb90


	//   ....[4]....
        /*00c4*/ 	.word	0x0000cc20


	//----- nvinfo : EIATTR_CRS_STACK_SIZE
	.align		4
.L_234:
        /*00c8*/ 	.byte	0x04, 0x1e
        /*00ca*/ 	.short	(.L_236 - .L_235)
.L_235:
        /*00cc*/ 	.word	0x00000000


	//----- nvinfo : EIATTR_CBANK_PARAM_SIZE
	.align		4
.L_236:
        /*00d0*/ 	.byte	0x03, 0x19
        /*00d2*/ 	.short	0x01d0


	//----- nvinfo : EIATTR_PARAM_CBANK
	.align		4
        /*00d4*/ 	.byte	0x04, 0x0a
        /*00d6*/ 	.short	(.L_238 - .L_237)
	.align		4
.L_237:
        /*00d8*/ 	.word	index@(.nv.constant0._ZN5flash16flash_fwd_kernelI23Flash_fwd_kernel_traitsILi192ELi64ELi64ELi4ELb0ELb0EN7cutlass6half_tE19Flash_kernel_traitsILi192ELi64ELi64ELi4ES3_EELb0ELb1ELb0ELb0ELb0ELb1ELb1ELb0EEEvNS_16Flash_fwd_paramsE)
        /*00dc*/ 	.short	0x0210
        /*00de*/ 	.short	0x01d0


	//----- nvinfo : EIATTR_SW_WAR
	.align		4
.L_238:
        /*00e0*/ 	.byte	0x04, 0x36
        /*00e2*/ 	.short	(.L_240 - .L_239)
.L_239:
        /*00e4*/ 	.word	0x00000008
.L_240:


//--------------------- .nv.info._ZN5flash16flash_fwd_kernelI23Flash_fwd_kernel_traitsILi192ELi64ELi64ELi4ELb0ELb0EN7cutlass6half_tE19Flash_kernel_traitsILi192ELi64ELi64ELi4ES3_EELb1ELb1ELb0ELb1ELb0ELb0ELb0ELb0EEEvNS_16Flash_fwd_paramsE --------------------------
	.section	.nv.info._ZN5flash16flash_fwd_kernelI23Flash_fwd_kernel_traitsILi192ELi64ELi64ELi4ELb0ELb0EN7cutlass6half_tE19Flash_kernel_traitsILi192ELi64ELi64ELi4ES3_EELb1ELb1ELb0ELb1ELb0ELb0ELb0ELb0EEEvNS_16Flash_fwd_paramsE,"",@"SHT_CUDA_INFO"
	.sectionflags	@""
	.align	4


	//----- nvinfo : EIATTR_CUDA_API_VERSION
	.align		4
        /*0000*/ 	.byte	0x04, 0x37
        /*0002*/ 	.short	(.L_242 - .L_241)
.L_241:
        /*0004*/ 	.word	0x00000082


	//----- nvinfo : EIATTR_KPARAM_INFO
	.align		4
.L_242:
        /*0008*/ 	.byte	0x04, 0x17
        /*000a*/ 	.short	(.L_244 - .L_243)
.L_243:
        /*000c*/ 	.word	0x00000000
        /*0010*/ 	.short	0x0000
        /*0012*/ 	.short	0x0000
        /*0014*/ 	.byte	0x00, 0xf0, 0x41, 0x07


	//----- nvinfo : EIATTR_SPARSE_MMA_MASK
	.align		4
.L_244:
        /*0018*/ 	.byte	0x03, 0x50
        /*001a*/ 	.short	0x0000


	//----- nvinfo : EIATTR_MAXREG_COUNT
	.align		4
        /*001c*/ 	.byte	0x03, 0x1b
        /*001e*/ 	.short	0x00ff


	//----- nvinfo : EIATTR_NUM_BARRIERS
	.align		4
        /*0020*/ 	.byte	0x02, 0x4c
        /*0022*/ 	.byte	0x01
	.zero		1


	//----- nvinfo : EIATTR_MERCURY_ISA_VERSION
	.align		4
        /*0024*/ 	.byte	0x03, 0x5f
        /*0026*/ 	.short	0x0101


	//----- nvinfo : EIATTR_COOP_GROUP_MASK_REGIDS
	.align		4
        /*0028*/ 	.byte	0x04, 0x29
        /*002a*/ 	.short	(.L_246 - .L_245)


	//   ....[0]....
.L_245:
        /*002c*/ 	.word	0xffffffff


	//   ....[1]....
        /*0030*/ 	.word	0xffffffff


	//   ....[2]....
        /*0034*/ 	.word	0xffffffff


	//   ....[3]....
        /*0038*/ 	.word	0xffffffff


	//   ....[4]....
        /*003c*/ 	.word	0xffffffff


	//   ....[5]....
        /*0040*/ 	.word	0xffffffff


	//   ....[6]....
        /*0044*/ 	.word	0xffffffff


	//   ....[7]....
        /*0048*/ 	.word	0xffffffff


	//   ....[8]....
        /*004c*/ 	.word	0xffffffff


	//   ....[9]....
        /*0050*/ 	.word	0xffffffff


	//   ....[10]....
        /*0054*/ 	.word	0xffffffff


	//   ....[11]....
        /*0058*/ 	.word	0xffffffff


	//   ....[12]....
        /*005c*/ 	.word	0xffffffff


	//   ....[13]....
        /*0060*/ 	.word	0xffffffff


	//   ....[14]....
        /*0064*/ 	.word	0xffffffff


	//   ....[15]....
        /*0068*/ 	.word	0xffffffff


	//----- nvinfo : EIATTR_COOP_GROUP_INSTR_OFFSETS
	.align		4
.L_246:
        /*006c*/ 	.byte	0x04, 0x28
        /*006e*/ 	.short	(.L_248 - .L_247)


	//   ....[0]....
.L_247:
        /*0070*/ 	.word	0x000050f0


	//   ....[1]....
        /*0074*/ 	.word	0x000051a0


	//   ....[2]....
        /*0078*/ 	.word	0x00005210


	//   ....[3]....
        /*007c*/ 	.word	0x000052d0


	//   ....[4]....
        /*0080*/ 	.word	0x00008e90


	//   ....[5]....
        /*0084*/ 	.word	0x00008f00


	//   ....[6]....
        /*0088*/ 	.word	0x00008fb0


	//   ....[7]....
        /*008c*/ 	.word	0x00009000


	//   ....[8]....
        /*0090*/ 	.word	0x0000cf20


	//   ....[9]....
        /*0094*/ 	.word	0x0000cfc0


	//   ....[10]....
        /*0098*/ 	.word	0x0000d080


	//   ....[11]....
        /*009c*/ 	.word	0x0000d0e0


	//   ....[12]....
        /*00a0*/ 	.word	0x0000f0a0


	//   ....[13]....
        /*00a4*/ 	.word	0x0000f0e0


	//   ....[14]....
        /*00a8*/ 	.word	0x0000f140


	//   ....[15]....
        /*00ac*/ 	.word	0x0000f150


	//----- nvinfo : EIATTR_EXIT_INSTR_OFFSETS
	.align		4
.L_248:
        /*00b0*/ 	.byte	0x04, 0x1c
        /*00b2*/ 	.short	(.L_250 - .L_249)


	//   ....[0]....
.L_249:
        /*00b4*/ 	.word	0x00000680


	//   ....[1]....
        /*00b8*/ 	.word	0x00010c90


	//   ....[2]....
        /*00bc*/ 	.word	0x00010dc0


	//   ....[3]....
        /*00c0*/ 	.word	0x00010de0


	//   ....[4]....
        /*00c4*/ 	.word	0x000119d0


	//   ....[5]....
        /*00c8*/ 	.word	0x00011a60


	//----- nvinfo : EIATTR_CRS_STACK_SIZE
	.align		4
.L_250:
        /*00cc*/ 	.byte	0x04, 0x1e
        /*00ce*/ 	.short	(.L_252 - .L_251)
.L_251:
        /*00d0*/ 	.word	0x00000000


	//----- nvinfo : EIATTR_CBANK_PARAM_SIZE
	.align		4
.L_252:
        /*00d4*/ 	.byte	0x03, 0x19
        /*00d6*/ 	.short	0x01d0


	//----- nvinfo : EIATTR_PARAM_CBANK
	.align		4
        /*00d8*/ 	.byte	0x04, 0x0a
        /*00da*/ 	.short	(.L_254 - .L_253)
	.align		4
.L_253:
        /*00dc*/ 	.word	index@(.nv.constant0._ZN5flash16flash_fwd_kernelI23Flash_fwd_kernel_traitsILi192ELi64ELi64ELi4ELb0ELb0EN7cutlass6half_tE19Flash_kernel_traitsILi192ELi64ELi64ELi4ES3_EELb1ELb1ELb0ELb1ELb0ELb0ELb0ELb0EEEvNS_16Flash_fwd_paramsE)
        /*00e0*/ 	.short	0x0210
        /*00e2*/ 	.short	0x01d0


	//----- nvinfo : EIATTR_SW_WAR
	.align		4
.L_254:
        /*00e4*/ 	.byte	0x04, 0x36
        /*00e6*/ 	.short	(.L_256 - .L_255)
.L_255:
        /*00e8*/ 	.word	0x00000008
.L_256:


//--------------------- .nv.info._ZN5flash16flash_fwd_kernelI23Flash_fwd_kernel_traitsILi192ELi64ELi64ELi4ELb0ELb0EN7cutlass6half_tE19Flash_kernel_traitsILi192ELi64ELi64ELi4ES3_EELb1ELb1ELb0ELb0ELb0ELb0ELb0ELb1EEEvNS_16Flash_fwd_paramsE --------------------------
	.section	.nv.info._ZN5flash16flash_fwd_kernelI23Flash_fwd_kernel_traitsILi192ELi64ELi64ELi4ELb0ELb0EN7cutlass6half_tE19Flash_kernel_traitsILi192ELi64ELi64ELi4ES3_EELb1ELb1ELb0ELb0ELb0ELb0ELb0ELb1EEEvNS_16Flash_fwd_paramsE,"",@"SHT_CUDA_INFO"
	.sectionflags	@""
	.align	4


	//----- nvinfo : EIATTR_CUDA_API_VERSION
	.align		4
        /*0000*/ 	.byte	0x04, 0x37
        /*0002*/ 	.short	(.L_258 - .L_257)
.L_257:
        /*0004*/ 	.word	0x00000082


	//----- nvinfo : EIATTR_KPARAM_INFO
	.align		4
.L_258:
        /*0008*/ 	.byte	0x04, 0x17
        /*000a*/ 	.short	(.L_260 - .L_259)
.L_259:
        /*000c*/ 	.word	0x00000000
        /*0010*/ 	.short	0x0000
        /*0012*/ 	.short	0x0000
        /*0014*/ 	.byte	0x00, 0xf0, 0x41, 0x07


	//----- nvinfo : EIATTR_SPARSE_MMA_MASK
	.align		4
.L_260:
        /*0018*/ 	.byte	0x03, 0x50
        /*001a*/ 	.short	0x0000


	//----- nvinfo : EIATTR_MAXREG_COUNT
	.align		4
        /*001c*/ 	.byte	0x03, 0x1b
        /*001e*/ 	.short	0x00ff


	//----- nvinfo : EIATTR_NUM_BARRIERS
	.align		4
        /*0020*/ 	.byte	0x02, 0x4c
        /*0022*/ 	.byte	0x01
	.zero		1


	//----- nvinfo : EIATTR_ANNOTATIONS
	.align		4
        /*0024*/ 	.byte	0x04, 0x55
        /*0026*/ 	.short	(.L_262 - .L_261)


	//   ....[0]....
.L_261:
        /*0028*/ 	.word	0x00000001
        /*002c*/ 	.byte	0xf0, 0x09, 0x00, 0x00, 0x01, 0x00, 0x00, 0x00, 0x00, 0x11, 0x00, 0x00, 0x01, 0x00, 0x00, 0x00
        /* <DEDUP_REMOVED lines=51> */
        /*036c*/ 	.byte	0xc0, 0x47, 0x01, 0x00


	//----- nvinfo : EIATTR_MERCURY_ISA_VERSION
	.align		4
.L_262:
        /*0370*/ 	.byte	0x03, 0x5f
        /*0372*/ 	.short	0x0101


	//----- nvinfo : EIATTR_COOP_GROUP_MASK_REGIDS
	.align		4
        /*0374*/ 	.byte	0x04, 0x29
        /*0376*/ 	.short	(.L_264 - .L_263)


	//   ....[0]....
.L_263:
        /*0378*/ 	.word	0xffffffff


	//   ....[1]....
        /*037c*/ 	.word	0xffffffff


	//   ....[2]....
        /*0380*/ 	.word	0xffffffff


	//   ....[3]....
        /*0384*/ 	.word	0xffffffff


	//   ....[4]....
        /*0388*/ 	.word	0xffffffff


	//   ....[5]....
        /*038c*/ 	.word	0xffffffff


	//   ....[6]....
        /*0390*/ 	.word	0xffffffff


	//   ....[7]....
        /*0394*/ 	.word	0xffffffff


	//   ....[8]....
        /*0398*/ 	.word	0xffffffff


	//   ....[9]....
        /*039c*/ 	.word	0xffffffff


	//   ....[10]....
        /*03a0*/ 	.word	0xffffffff


	//   ....[11]....
        /*03a4*/ 	.word	0xffffffff


	//   ....[12]....
        /*03a8*/ 	.word	0xffffffff


	//   ....[13]....
        /*03ac*/ 	.word	0xffffffff


	//   ....[14]....
        /*03b0*/ 	.word	0xffffffff


	//   ....[15]....
        /*03b4*/ 	.word	0xffffffff


	//----- nvinfo : EIATTR_COOP_GROUP_INSTR_OFFSETS
	.align		4
.L_264:
        /*03b8*/ 	.byte	0x04, 0x28
        /*03ba*/ 	.short	(.L_266 - .L_265)


	//   ....[0]....
.L_265:
        /*03bc*/ 	.word	0x00004f60


	//   ....[1]....
        /*03c0*/ 	.word	0x00005040


	//   ....[2]....
        /*03c4*/ 	.word	0x000050b0


	//   ....[3]....
        /*03c8*/ 	.word	0x00005220


	//   ....[4]....
        /*03cc*/ 	.word	0x0000a640


	//   ....[5]....
        /*03d0*/ 	.word	0x0000a6a0


	//   ....[6]....
        /*03d4*/ 	.word	0x0000a6c0


	//   ....[7]....
        /*03d8*/ 	.word	0x0000a720


	//   ....[8]....
        /*03dc*/ 	.word	0x0000fec0


	//   ....[9]....
        /*03e0*/ 	.word	0x0000ffc0


	//   ....[10]....
        /*03e4*/ 	.word	0x0000fff0


	//   ....[11]....
        /*03e8*/ 	.word	0x00010070


	//   ....[12]....
        /*03ec*/ 	.word	0x00013180


	//   ....[13]....
        /*03f0*/ 	.word	0x00013190


	//   ....[14]....
        /*03f4*/ 	.word	0x000131c0


	//   ....[15]....
        /*03f8*/ 	.word	0x000131d0


	//----- nvinfo : EIATTR_EXIT_INSTR_OFFSETS
	.align		4
.L_266:
        /*03fc*/ 	.byte	0x04, 0x1c
        /*03fe*/ 	.short	(.L_268 - .L_267)


	//   ....[0]....
.L_267:
        /*0400*/ 	.word	0x00000690


	//   ....[1]....
        /*0404*/ 	.word	0x00014d50


	//   ....[2]....
        /*0408*/ 	.word	0x00014e80


	//   ....[3]....
        /*040c*/ 	.word	0x00014ea0


	//   ....[4]....
        /*0410*/ 	.word	0x00015ad0


	//   ....[5]....
        /*0414*/ 	.word	0x00015b60


	//----- nvinfo : EIATTR_CRS_STACK_SIZE
	.align		4
.L_268:
        /*0418*/ 	.byte	0x04, 0x1e
        /*041a*/ 	.short	(.L_270 - .L_269)
.L_269:
        /*041c*/ 	.word	0x00000000


	//----- nvinfo : EIATTR_CBANK_PARAM_SIZE
	.align		4
.L_270:
        /*0420*/ 	.byte	0x03, 0x19
        /*0422*/ 	.short	0x01d0


	//----- nvinfo : EIATTR_PARAM_CBANK
	.align		4
        /*0424*/ 	.byte	0x04, 0x0a
        /*0426*/ 	.short	(.L_272 - .L_271)
	.align		4
.L_271:
        /*0428*/ 	.word	index@(.nv.constant0._ZN5flash16flash_fwd_kernelI23Flash_fwd_kernel_traitsILi192ELi64ELi64ELi4ELb0ELb0EN7cutlass6half_tE19Flash_kernel_traitsILi192ELi64ELi64ELi4ES3_EELb1ELb1ELb0ELb0ELb0ELb0ELb0ELb1EEEvNS_16Flash_fwd_paramsE)
        /*042c*/ 	.short	0x0210
        /*042e*/ 	.short	0x01d0


	//----- nvinfo : EIATTR_SW_WAR
	.align		4
.L_272:
        /*0430*/ 	.byte	0x04, 0x36
        /*0432*/ 	.short	(.L_274 - .L_273)
.L_273:
        /*0434*/ 	.word	0x00000008
.L_274:


//--------------------- .nv.info._ZN5flash16flash_fwd_kernelI23Flash_fwd_kernel_traitsILi192ELi64ELi64ELi4ELb0ELb0EN7cutlass6half_tE19Flash_kernel_traitsILi192ELi64ELi64ELi4ES3_EELb0ELb1ELb0ELb0ELb0ELb0ELb1ELb0EEEvNS_16Flash_fwd_paramsE --------------------------
	.section	.nv.info._ZN5flash16flash_fwd_kernelI23Flash_fwd_kernel_traitsILi192ELi64ELi64ELi4ELb0ELb0EN7cutlass6half_tE19Flash_kernel_traitsILi192ELi64ELi64ELi4ES3_EELb0ELb1ELb0ELb0ELb0ELb0ELb1ELb0EEEvNS_16Flash_fwd_paramsE,"",@"SHT_CUDA_INFO"
	.sectionflags	@""
	.align	4


	//----- nvinfo : EIATTR_CUDA_API_VERSION
	.align		4
        /*0000*/ 	.byte	0x04, 0x37
        /*0002*/ 	.short	(.L_276 - .L_275)
.L_275:
        /*0004*/ 	.word	0x00000082


	//----- nvinfo : EIATTR_KPARAM_INFO
	.align		4
.L_276:
        /*0008*/ 	.byte	0x04, 0x17
        /*000a*/ 	.short	(.L_278 - .L_277)
.L_277:
        /*000c*/ 	.word	0x00000000
        /*0010*/ 	.short	0x0000
        /*0012*/ 	.short	0x0000
        /*0014*/ 	.byte	0x00, 0xf0, 0x41, 0x07


	//----- nvinfo : EIATTR_SPARSE_MMA_MASK
	.align		4
.L_278:
        /*0018*/ 	.byte	0x03, 0x50
        /*001a*/ 	.short	0x0000


	//----- nvinfo : EIATTR_MAXREG_COUNT
	.align		4
        /*001c*/ 	.byte	0x03, 0x1b
        /*001e*/ 	.short	0x00ff


	//----- nvinfo : EIATTR_NUM_BARRIERS
	.align		4
        /*0020*/ 	.byte	0x02, 0x4c
        /*0022*/ 	.byte	0x01
	.zero		1


	//----- nvinfo : EIATTR_MERCURY_ISA_VERSION
	.align		4
        /*0024*/ 	.byte	0x03, 0x5f
        /*0026*/ 	.short	0x0101


	//----- nvinfo : EIATTR_COOP_GROUP_MASK_REGIDS
	.align		4
        /*0028*/ 	.byte	0x04, 0x29
        /*002a*/ 	.short	(.L_280 - .L_279)


	//   ....[0]....
.L_279:
        /*002c*/ 	.word	0xffffffff


	//   ....[1]....
        /*0030*/ 	.word	0xffffffff


	//   ....[2]....
        /*0034*/ 	.word	0xffffffff


	//   ....[3]....
        /*0038*/ 	.word	0xffffffff


	//   ....[4]....
        /*003c*/ 	.word	0xffffffff


	//   ....[5]....
        /*0040*/ 	.word	0xffffffff


	//   ....[6]....
        /*0044*/ 	.word	0xffffffff


	//   ....[7]....
        /*0048*/ 	.word	0xffffffff


	//   ....[8]....
        /*004c*/ 	.word	0xffffffff


	//   ....[9]....
        /*0050*/ 	.word	0xffffffff


	//   ....[10]....
        /*0054*/ 	.word	0xffffffff


	//   ....[11]....
        /*0058*/ 	.word	0xffffffff


	//   ....[12]....
        /*005c*/ 	.word	0xffffffff


	//   ....[13]....
        /*0060*/ 	.word	0xffffffff


	//   ....[14]....
        /*0064*/ 	.word	0xffffffff


	//   ....[15]....
        /*0068*/ 	.word	0xffffffff


	//----- nvinfo : EIATTR_COOP_GROUP_INSTR_OFFSETS
	.align		4
.L_280:
        /*006c*/ 	.byte	0x04, 0x28
        /*006e*/ 	.short	(.L_282 - .L_281)


	//   ....[0]....
.L_281:
        /*0070*/ 	.word	0x00004b60


	//   ....[1]....
        /*0074*/ 	.word	0x00004b80


	//   ....[2]....
        /*0078*/ 	.word	0x00004c20


	//   ....[3]....
        /*007c*/ 	.word	0x00004c30


	//   ....[4]....
        /*0080*/ 	.word	0x00008090


	//   ....[5]....
        /*0084*/ 	.word	0x000080a0


	//   ....[6]....
        /*0088*/ 	.word	0x000080d0


	//   ....[7]....
        /*008c*/ 	.word	0x000080e0


	//   ....[8]....
        /*0090*/ 	.word	0x0000b760


	//   ....[9]....
        /*0094*/ 	.word	0x0000b7a0


	//   ....[10]....
        /*0098*/ 	.word	0x0000b820


	//   ....[11]....
        /*009c*/ 	.word	0x0000b830


	//   ....[12]....
        /*00a0*/ 	.word	0x0000cf10


	//   ....[13]....
        /*00a4*/ 	.word	0x0000cf50


	//   ....[14]....
        /*00a8*/ 	.word	0x0000cfb0


	//   ....[15]....
        /*00ac*/ 	.word	0x0000cfc0


	//----- nvinfo : EIATTR_EXIT_INSTR_OFFSETS
	.align		4
.L_282:
        /*00b0*/ 	.byte	0x04, 0x1c
        /*00b2*/ 	.short	(.L_284 - .L_283)


	//   ....[0]....
.L_283:
        /*00b4*/ 	.word	0x00000310


	//   ....[1]....
        /*00b8*/ 	.word	0x0000eac0


	//   ....[2]....
        /*00bc*/ 	.word	0x0000ebf0


	//   ....[3]....
        /*00c0*/ 	.word	0x0000ec10


	//   ....[4]....
        /*00c4*/ 	.word	0x0000f810


	//   ....[5]....
        /*00c8*/ 	.word	0x0000f8a0


	//----- nvinfo : EIATTR_CRS_STACK_SIZE
	.align		4
.L_284:
        /*00cc*/ 	.byte	0x04, 0x1e
        /*00ce*/ 	.short	(.L_286 - .L_285)
.L_285:
        /*00d0*/ 	.word	0x00000000


	//----- nvinfo : EIATTR_CBANK_PARAM_SIZE
	.align		4
.L_286:
        /*00d4*/ 	.byte	0x03, 0x19
        /*00d6*/ 	.short	0x01d0


	//----- nvinfo : EIATTR_PARAM_CBANK
	.align		4
        /*00d8*/ 	.byte	0x04, 0x0a
        /*00da*/ 	.short	(.L_288 - .L_287)
	.align		4
.L_287:
        /*00dc*/ 	.word	index@(.nv.constant0._ZN5flash16flash_fwd_kernelI23Flash_fwd_kernel_traitsILi192ELi64ELi64ELi4ELb0ELb0EN7cutlass6half_tE19Flash_kernel_traitsILi192ELi64ELi64ELi4ES3_EELb0ELb1ELb0ELb0ELb0ELb0ELb1ELb0EEEvNS_16Flash_fwd_paramsE)
        /*00e0*/ 	.short	0x0210
        /*00e2*/ 	.short	0x01d0


	//----- nvinfo : EIATTR_SW_WAR
	.align		4
.L_288:
        /*00e4*/ 	.byte	0x04, 0x36
        /*00e6*/ 	.short	(.L_290 - .L_289)
.L_289:
        /*00e8*/ 	.word	0x00000008
.L_290:


//--------------------- .nv.info._ZN5flash16flash_fwd_kernelI23Flash_fwd_kernel_traitsILi192ELi64ELi64ELi4ELb0ELb0EN7cutlass6half_tE19Flash_kernel_traitsILi192ELi64ELi64ELi4ES3_EELb1ELb1ELb0ELb1ELb0ELb0ELb0ELb1EEEvNS_16Flash_fwd_paramsE --------------------------
	.section	.nv.info._ZN5flash16flash_fwd_kernelI23Flash_fwd_kernel_traitsILi192ELi64ELi64ELi4ELb0ELb0EN7cutlass6half_tE19Flash_kernel_traitsILi192ELi64ELi64ELi4ES3_EELb1ELb1ELb0ELb1ELb0ELb0ELb0ELb1EEEvNS_16Flash_fwd_paramsE,"",@"SHT_CUDA_INFO"
	.sectionflags	@""
	.align	4


	//----- nvinfo : EIATTR_CUDA_API_VERSION
	.align		4
        /*0000*/ 	.byte	0x04, 0x37
        /*0002*/ 	.short	(.L_292 - .L_291)
.L_291:
        /*0004*/ 	.word	0x00000082


	//----- nvinfo : EIATTR_KPARAM_INFO
	.align		4
.L_292:
        /*0008*/ 	.byte	0x04, 0x17
        /*000a*/ 	.short	(.L_294 - .L_293)
.L_293:
        /*000c*/ 	.word	0x00000000
        /*0010*/ 	.short	0x0000
        /*0012*/ 	.short	0x0000
        /*0014*/ 	.byte	0x00, 0xf0, 0x41, 0x07


	//----- nvinfo : EIATTR_SPARSE_MMA_MASK
	.align		4
.L_294:
        /*0018*/ 	.byte	0x03, 0x50
        /*001a*/ 	.short	0x0000


	//----- nvinfo : EIATTR_MAXREG_COUNT
	.align		4
        /*001c*/ 	.byte	0x03, 0x1b
        /*001e*/ 	.short	0x00ff


	//----- nvinfo : EIATTR_NUM_BARRIERS
	.align		4
        /*0020*/ 	.byte	0x02, 0x4c
        /*0022*/ 	.byte	0x01
	.zero		1


	//----- nvinfo : EIATTR_ANNOTATIONS
	.align		4
        /*0024*/ 	.byte	0x04, 0x55
        /*0026*/ 	.short	(.L_296 - .L_295)


	//   ....[0]....
.L_295:
        /* <DEDUP_REMOVED lines=44> */


	//----- nvinfo : EIATTR_MERCURY_ISA_VERSION
	.align		4
.L_296:
        /*02d0*/ 	.byte	0x03, 0x5f
        /*02d2*/ 	.short	0x0101


	//----- nvinfo : EIATTR_COOP_GROUP_MASK_REGIDS
	.align		4
        /*02d4*/ 	.byte	0x04, 0x29
        /*02d6*/ 	.short	(.L_298 - .L_297)


	//   ....[0]....
.L_297:
        /*02d8*/ 	.word	0xffffffff


	//   ....[1]....
        /*02dc*/ 	.word	0xffffffff


	//   ....[2]....
        /*02e0*/ 	.word	0xffffffff


	//   ....[3]....
        /*02e4*/ 	.word	0xffffffff


	//   ....[4]....
        /*02e8*/ 	.word	0xffffffff


	//   ....[5]....
        /*02ec*/ 	.word	0xffffffff


	//   ....[6]....
        /*02f0*/ 	.word	0xffffffff


	//   ....[7]....
        /*02f4*/ 	.word	0xffffffff


	//   ....[8]....
        /*02f8*/ 	.word	0xffffffff


	//   ....[9]....
        /*02fc*/ 	.word	0xffffffff


	//   ....[10]....
        /*0300*/ 	.word	0xffffffff


	//   ....[11]....
        /*0304*/ 	.word	0xffffffff


	//   ....[12]....
        /*0308*/ 	.word	0xffffffff


	//   ....[13]....
        /*030c*/ 	.word	0xffffffff


	//   ....[14]....
        /*0310*/ 	.word	0xffffffff


	//   ....[15]....
        /*0314*/ 	.word	0xffffffff


	//----- nvinfo : EIATTR_COOP_GROUP_INSTR_OFFSETS
	.align		4
.L_298:
        /*0318*/ 	.byte	0x04, 0x28
        /*031a*/ 	.short	(.L_300 - .L_299)


	//   ....[0]....
.L_299:
        /*031c*/ 	.word	0x00005280


	//   ....[1]....
        /*0320*/ 	.word	0x000052e0


	//   ....[2]....
        /*0324*/ 	.word	0x00005320


	//   ....[3]....
        /*0328*/ 	.word	0x00005350


	//   ....[4]....
        /*032c*/ 	.word	0x0000a8a0


	//   ....[5]....
        /*0330*/ 	.word	0x0000a900


	//   ....[6]....
        /*0334*/ 	.word	0x0000a920


	//   ....[7]....
        /*0338*/ 	.word	0x0000a990


	//   ....[8]....
        /*033c*/ 	.word	0x00010490


	//   ....[9]....
        /*0340*/ 	.word	0x00010520


	//   ....[10]....
        /*0344*/ 	.word	0x00010620


	//   ....[11]....
        /*0348*/ 	.word	0x00010660


	//   ....[12]....
        /*034c*/ 	.word	0x000135b0


	//   ....[13]....
        /*0350*/ 	.word	0x000135c0


	//   ....[14]....
        /*0354*/ 	.word	0x000135f0


	//   ....[15]....
        /*0358*/ 	.word	0x00013600


	//----- nvinfo : EIATTR_EXIT_INSTR_OFFSETS
	.align		4
.L_300:
        /*035c*/ 	.byte	0x04, 0x1c
        /*035e*/ 	.short	(.L_302 - .L_301)


	//   ....[0]....
.L_301:
        /*0360*/ 	.word	0x00000690


	//   ....[1]....
        /*0364*/ 	.word	0x00015180


	//   ....[2]....
        /*0368*/ 	.word	0x000152b0


	//   ....[3]....
        /*036c*/ 	.word	0x000152d0


	//   ....[4]....
        /*0370*/ 	.word	0x00015f00


	//   ....[5]....
        /*0374*/ 	.word	0x00015f90


	//----- nvinfo : EIATTR_CRS_STACK_SIZE
	.align		4
.L_302:
        /*0378*/ 	.byte	0x04, 0x1e
        /*037a*/ 	.short	(.L_304 - .L_303)
.L_303:
        /*037c*/ 	.word	0x00000000


	//----- nvinfo : EIATTR_CBANK_PARAM_SIZE
	.align		4
.L_304:
        /*0380*/ 	.byte	0x03, 0x19
        /*0382*/ 	.short	0x01d0


	//----- nvinfo : EIATTR_PARAM_CBANK
	.align		4
        /*0384*/ 	.byte	0x04, 0x0a
        /*0386*/ 	.short	(.L_306 - .L_305)
	.align		4
.L_305:
        /*0388*/ 	.word	index@(.nv.constant0._ZN5flash16flash_fwd_kernelI23Flash_fwd_kernel_traitsILi192ELi64ELi64ELi4ELb0ELb0EN7cutlass6half_tE19Flash_kernel_traitsILi192ELi64ELi64ELi4ES3_EELb1ELb1ELb0ELb1ELb0ELb0ELb0ELb1EEEvNS_16Flash_fwd_paramsE)
        /*038c*/ 	.short	0x0210
        /*038e*/ 	.short	0x01d0


	//----- nvinfo : EIATTR_SW_WAR
	.align		4
.L_306:
        /*0390*/ 	.byte	0x04, 0x36
        /*0392*/ 	.short	(.L_308 - .L_307)
.L_307:
        /*0394*/ 	.word	0x00000008
.L_308:


//--------------------- .nv.info._ZN5flash16flash_fwd_kernelI23Flash_fwd_kernel_traitsILi192ELi64ELi64ELi4ELb0ELb0EN7cutlass6half_tE19Flash_kernel_traitsILi192ELi64ELi64ELi4ES3_EELb0ELb1ELb0ELb1ELb0ELb0ELb1ELb0EEEvNS_16Flash_fwd_paramsE --------------------------
	.section	.nv.info._ZN5flash16flash_fwd_kernelI23Flash_fwd_kernel_traitsILi192ELi64ELi64ELi4ELb0ELb0EN7cutlass6half_tE19Flash_kernel_traitsILi192ELi64ELi64ELi4ES3_EELb0ELb1ELb0ELb1ELb0ELb0ELb1ELb0EEEvNS_16Flash_fwd_paramsE,"",@"SHT_CUDA_INFO"
	.sectionflags	@""
	.align	4


	//----- nvinfo : EIATTR_CUDA_API_VERSION
	.align		4
        /*0000*/ 	.byte	0x04, 0x37
        /*0002*/ 	.short	(.L_310 - .L_309)
.L_309:
        /*0004*/ 	.word	0x00000082


	//----- nvinfo : EIATTR_KPARAM_INFO
	.align		4
.L_310:
        /*0008*/ 	.byte	0x04, 0x17
        /*000a*/ 	.short	(.L_312 - .L_311)
.L_311:
        /*000c*/ 	.word	0x00000000
        /*0010*/ 	.short	0x0000
        /*0012*/ 	.short	0x0000
        /*0014*/ 	.byte	0x00, 0xf0, 0x41, 0x07


	//----- nvinfo : EIATTR_SPARSE_MMA_MASK
	.align		4
.L_312:
        /*0018*/ 	.byte	0x03, 0x50
        /*001a*/ 	.short	0x0000


	//----- nvinfo : EIATTR_MAXREG_COUNT
	.align		4
        /*001c*/ 	.byte	0x03, 0x1b
        /*001e*/ 	.short	0x00ff


	//----- nvinfo : EIATTR_NUM_BARRIERS
	.align		4
        /*0020*/ 	.byte	0x02, 0x4c
        /*0022*/ 	.byte	0x01
	.zero		1


	//----- nvinfo : EIATTR_MERCURY_ISA_VERSION
	.align		4
        /*0024*/ 	.byte	0x03, 0x5f
        /*0026*/ 	.short	0x0101


	//----- nvinfo : EIATTR_COOP_GROUP_MASK_REGIDS
	.align		4
        /*0028*/ 	.byte	0x04, 0x29
        /*002a*/ 	.short	(.L_314 - .L_313)


	//   ....[0]....
.L_313:
        /*002c*/ 	.word	0xffffffff


	//   ....[1]....
        /*0030*/ 	.word	0xffffffff


	//   ....[2]....
        /*0034*/ 	.word	0xffffffff


	//   ....[3]....
        /*0038*/ 	.word	0xffffffff


	//   ....[4]....
        /*003c*/ 	.word	0xffffffff


	//   ....[5]....
        /*0040*/ 	.word	0xffffffff


	//   ....[6]....
        /*0044*/ 	.word	0xffffffff


	//   ....[7]....
        /*0048*/ 	.word	0xffffffff


	//   ....[8]....
        /*004c*/ 	.word	0xffffffff


	//   ....[9]....
        /*0050*/ 	.word	0xffffffff


	//   ....[10]....
        /*0054*/ 	.word	0xffffffff


	//   ....[11]....
        /*0058*/ 	.word	0xffffffff


	//   ....[12]....
        /*005c*/ 	.word	0xffffffff


	//   ....[13]....
        /*0060*/ 	.word	0xffffffff


	//   ....[14]....
        /*0064*/ 	.word	0xffffffff


	//   ....[15]....
        /*0068*/ 	.word	0xffffffff


	//----- nvinfo : EIATTR_COOP_GROUP_INSTR_OFFSETS
	.align		4
.L_314:
        /*006c*/ 	.byte	0x04, 0x28
        /*006e*/ 	.short	(.L_316 - .L_315)


	//   ....[0]....
.L_315:
        /*0070*/ 	.word	0x00004f70


	//   ....[1]....
        /*0074*/ 	.word	0x00004f90


	//   ....[2]....
        /*0078*/ 	.word	0x00005030


	//   ....[3]....
        /*007c*/ 	.word	0x00005040


	//   ....[4]....
        /*0080*/ 	.word	0x00008780


	//   ....[5]....
        /*0084*/ 	.word	0x00008790


	//   ....[6]....
        /*0088*/ 	.word	0x000087c0


	//   ....[7]....
        /*008c*/ 	.word	0x000087d0


	//   ....[8]....
        /*0090*/ 	.word	0x0000c260


	//   ....[9]....
        /*0094*/ 	.word	0x0000c280


	//   ....[10]....
        /*0098*/ 	.word	0x0000c320


	//   ....[11]....
        /*009c*/ 	.word	0x0000c330


	//   ....[12]....
        /*00a0*/ 	.word	0x0000da00


	//   ....[13]....
        /*00a4*/ 	.word	0x0000da40


	//   ....[14]....
        /*00a8*/ 	.word	0x0000da90


	//   ....[15]....
        /*00ac*/ 	.word	0x0000daa0


	//----- nvinfo : EIATTR_EXIT_INSTR_OFFSETS
	.align		4
.L_316:
        /*00b0*/ 	.byte	0x04, 0x1c
        /*00b2*/ 	.short	(.L_318 - .L_317)


	//   ....[0]....
.L_317:
        /*00b4*/ 	.word	0x00000310


	//   ....[1]....
        /*00b8*/ 	.word	0x0000f5b0


	//   ....[2]....
        /*00bc*/ 	.word	0x0000f6e0


	//   ....[3]....
        /*00c0*/ 	.word	0x0000f700


	//   ....[4]....
        /*00c4*/ 	.word	0x00010300


	//   ....[5]....
        /*00c8*/ 	.word	0x00010390


	//----- nvinfo : EIATTR_CRS_STACK_SIZE
	.align		4
.L_318:
        /*00cc*/ 	.byte	0x04, 0x1e
        /*00ce*/ 	.short	(.L_320 - .L_319)
.L_319:
        /*00d0*/ 	.word	0x00000000


	//----- nvinfo : EIATTR_CBANK_PARAM_SIZE
	.align		4
.L_320:
        /*00d4*/ 	.byte	0x03, 0x19
        /*00d6*/ 	.short	0x01d0


	//----- nvinfo : EIATTR_PARAM_CBANK
	.align		4
        /*00d8*/ 	.byte	0x04, 0x0a
        /*00da*/ 	.short	(.L_322 - .L_321)
	.align		4
.L_321:
        /*00dc*/ 	.word	index@(.nv.constant0._ZN5flash16flash_fwd_kernelI23Flash_fwd_kernel_traitsILi192ELi64ELi64ELi4ELb0ELb0EN7cutlass6half_tE19Flash_kernel_traitsILi192ELi64ELi64ELi4ES3_EELb0ELb1ELb0ELb1ELb0ELb0ELb1ELb0EEEvNS_16Flash_fwd_paramsE)
        /*00e0*/ 	.short	0x0210
        /*00e2*/ 	.short	0x01d0


	//----- nvinfo : EIATTR_SW_WAR
	.align		4
.L_322:
        /*00e4*/ 	.byte	0x04, 0x36
        /*00e6*/ 	.short	(.L_324 - .L_323)
.L_323:
        /*00e8*/ 	.word	0x00000008
.L_324:


//--------------------- .nv.callgraph             --------------------------
	.section	.nv.callgraph,"",@"SHT_CUDA_CALLGRAPH"
	.align	4
	.sectionentsize	8
	.align		4
        /*0000*/ 	.word	0x00000000
	.align		4
        /*0004*/ 	.word	0xffffffff
	.align		4
        /*0008*/ 	.word	0x00000000
	.align		4
        /*000c*/ 	.word	0xfffffffe
	.align		4
        /*0010*/ 	.word	0x00000000
	.align		4
        /*0014*/ 	.word	0xfffffffd
	.align		4
        /*0018*/ 	.word	0x00000000
	.align		4
        /*001c*/ 	.word	0xfffffffc


//--------------------- .nv.constant4             --------------------------
	.section	.nv.constant4,"a",@progbits
	.align	8
	.align		8
.nv.constant4:
        /*0000*/ 	.dword	_ZN73_INTERNAL_0a557355_37_flash_fwd_hdim192_fp16_causal_sm80_cu_9949e2e8_33094cuda3std3__45__cpo5beginE
	.align		8
        /*0008*/ 	.dword	_ZN73_INTERNAL_0a557355_37_flash_fwd_hdim192_fp16_causal_sm80_cu_9949e2e8_33094cuda3std3__45__cpo3endE
	.align		8
        /*0010*/ 	.dword	_ZN73_INTERNAL_0a557355_37_flash_fwd_hdim192_fp16_causal_sm80_cu_9949e2e8_33094cuda3std3__45__cpo6cbeginE
	.align		8
        /*0018*/ 	.dword	_ZN73_INTERNAL_0a557355_37_flash_fwd_hdim192_fp16_causal_sm80_cu_9949e2e8_33094cuda3std3__45__cpo4cendE
	.align		8
        /*0020*/ 	.dword	_ZN73_INTERNAL_0a557355_37_flash_fwd_hdim192_fp16_causal_sm80_cu_9949e2e8_33094cuda3std3__475_GLOBAL__N__0a557355_37_flash_fwd_hdim192_fp16_causal_sm80_cu_9949e2e8_33096ignoreE
	.align		8
        /*0028*/ 	.dword	_ZN73_INTERNAL_0a557355_37_flash_fwd_hdim192_fp16_causal_sm80_cu_9949e2e8_33094cuda3std3__419piecewise_constructE
	.align		8
        /*0030*/ 	.dword	_ZN73_INTERNAL_0a557355_37_flash_fwd_hdim192_fp16_causal_sm80_cu_9949e2e8_33094cuda3std3__48in_placeE
	.align		8
        /*0038*/ 	.dword	_ZN73_INTERNAL_0a557355_37_flash_fwd_hdim192_fp16_causal_sm80_cu_9949e2e8_33094cuda3std6ranges3__45__cpo4swapE
	.align		8
        /*0040*/ 	.dword	_ZN73_INTERNAL_0a557355_37_flash_fwd_hdim192_fp16_causal_sm80_cu_9949e2e8_33094cuda3std6ranges3__45__cpo9iter_moveE
	.align		8
        /*0048*/ 	.dword	_ZN73_INTERNAL_0a557355_37_flash_fwd_hdim192_fp16_causal_sm80_cu_9949e2e8_33094cute7productE
	.align		8
        /*0050*/ 	.dword	_ZN73_INTERNAL_0a557355_37_flash_fwd_hdim192_fp16_causal_sm80_cu_9949e2e8_33094cute1_E


//--------------------- .text._ZN5flash16flash_fwd_kernelI23Flash_fwd_kernel_traitsILi192ELi128ELi64ELi8ELb0ELb0EN7cutlass6half_tE19Flash_kernel_traitsILi192ELi128ELi64ELi8ES3_EELb0ELb1ELb0ELb0ELb0ELb1ELb0ELb0EEEvNS_16Flash_fwd_paramsE --------------------------
	.section	.text._ZN5flash16flash_fwd_kernelI23Flash_fwd_kernel_traitsILi192ELi128ELi64ELi8ELb0ELb0EN7cutlass6half_tE19Flash_kernel_traitsILi192ELi128ELi64ELi8ES3_EELb0ELb1ELb0ELb0ELb0ELb1ELb0ELb0EEEvNS_16Flash_fwd_paramsE,"ax",@progbits
	.align	128
        .global         _ZN5flash16flash_fwd_kernelI23Flash_fwd_kernel_traitsILi192ELi128ELi64ELi8ELb0ELb0EN7cutlass6half_tE19Flash_kernel_traitsILi192ELi128ELi64ELi8ES3_EELb0ELb1ELb0ELb0ELb0ELb1ELb0ELb0EEEvNS_16Flash_fwd_paramsE
        .type           _ZN5flash16flash_fwd_kernelI23Flash_fwd_kernel_traitsILi192ELi128ELi64ELi8ELb0ELb0EN7cutlass6half_tE19Flash_kernel_traitsILi192ELi128ELi64ELi8ES3_EELb0ELb1ELb0ELb0ELb0ELb1ELb0ELb0EEEvNS_16Flash_fwd_paramsE,@function
        .size           _ZN5flash16flash_fwd_kernelI23Flash_fwd_kernel_traitsILi192ELi128ELi64ELi8ELb0ELb0EN7cutlass6half_tE19Flash_kernel_traitsILi192ELi128ELi64ELi8ES3_EELb0ELb1ELb0ELb0ELb0ELb1ELb0ELb0EEEvNS_16Flash_fwd_paramsE,(.L_x_799 - _ZN5flash16flash_fwd_kernelI23Flash_fwd_kernel_traitsILi192ELi128ELi64ELi8ELb0ELb0EN7cutlass6half_tE19Flash_kernel_traitsILi192ELi128ELi64ELi8ES3_EELb0ELb1ELb0ELb0ELb0ELb1ELb0ELb0EEEvNS_16Flash_fwd_paramsE)
        .other          _ZN5flash16flash_fwd_kernelI23Flash_fwd_kernel_traitsILi192ELi128ELi64ELi8ELb0ELb0EN7cutlass6half_tE19Flash_kernel_traitsILi192ELi128ELi64ELi8ES3_EELb0ELb1ELb0ELb0ELb0ELb1ELb0ELb0EEEvNS_16Flash_fwd_paramsE,@"STO_CUDA_ENTRY STV_DEFAULT"
_ZN5flash16flash_fwd_kernelI23Flash_fwd_kernel_traitsILi192ELi128ELi64ELi8ELb0ELb0EN7cutlass6half_tE19Flash_kernel_traitsILi192ELi128ELi64ELi8ES3_EELb0ELb1ELb0ELb0ELb0ELb1ELb0ELb0EEEvNS_16Flash_fwd_paramsE:
.text._ZN5flash16flash_fwd_kernelI23Flash_fwd_kernel_traitsILi192ELi128ELi64ELi8ELb0ELb0EN7cutlass6half_tE19Flash_kernel_traitsILi192ELi128ELi64ELi8ES3_EELb0ELb1ELb0ELb0ELb0ELb1ELb0ELb0EEEvNS_16Flash_fwd_paramsE:
[----:B------:R-:W-:Y:S08]  /*0000*/  LDC R1, c[0x0][0x28] ;  /* 0x00000a00ff017b82 */ /* 0x000ff00000000800 */
[----:B------:R-:W1:Y:S01]  /*0010*/  S2UR UR8, SR_CTAID.Y ;  /* 0x00000000000879c3 */ /* 0x000e620000002600 */
[----:B------:R-:W-:Y:S01]  /*0020*/  ULDC.64 UR4, c[0x0][0x300] ;  /* 0x0000c00000047ab9 */ /* 0x000fe20000000a00 */
[----:B------:R-:W-:Y:S01]  /*0030*/  ULDC.64 UR6, c[0x0][0x2f0] ;  /* 0x0000bc0000067ab9 */ /* 0x000fe20000000a00 */
[----:B------:R-:W-:-:S02]  /*0040*/  UISETP.NE.U32.AND UP1, UPT, UR4, URZ, UPT ;  /* 0x0000003f0400728c */ /* 0x000fc4000bf25070 */
[----:B------:R-:W-:Y:S02]  /*0050*/  UISETP.NE.U32.AND UP2, UPT, UR6, URZ, UPT ;  /* 0x0000003f0600728c */ /* 0x000fe4000bf45070 */
[----:B------:R-:W-:Y:S02]  /*0060*/  UISETP.NE.AND.EX UP1, UPT, UR5, URZ, UPT, UP1 ;  /* 0x0000003f0500728c */ /* 0x000fe4000bf25310 */
[----:B------:R-:W-:Y:S01]  /*0070*/  UISETP.NE.AND.EX UP2, UPT, UR7, URZ, UPT, UP2 ;  /* 0x0000003f0700728c */ /* 0x000fe2000bf45320 */
[----:B------:R-:W-:Y:S01]  /*0080*/  ULDC.64 UR10, c[0x0][0x2f0] ;  /* 0x0000bc00000a7ab9 */ /* 0x000fe20000000a00 */
[----:B------:R-:W-:Y:S02]  /*0090*/  ULDC.U8 UR6, c[0x0][0x3c2] ;  /* 0x0000f08000067ab9 */ /* 0x000fe40000000000 */
[----:B------:R-:W-:Y:S01]  /*00a0*/  PLOP3.LUT P0, PT, PT, PT, UP1, 0x80, 0x0 ;  /* 0x000000000000781c */ /* 0x000fe20003f0f018 */
[----:B------:R-:W-:Y:S01]  /*00b0*/  ULDC.64 UR4, c[0x0][0x2f8] ;  /* 0x0000be0000047ab9 */ /* 0x000fe20000000a00 */
[----:B------:R-:W-:Y:S01]  /*00c0*/  PLOP3.LUT P2, PT, PT, PT, UP2, 0x80, 0x0 ;  /* 0x000000000000781c */ /* 0x000fe20003f4f028 */
[----:B------:R-:W-:-:S02]  /*00d0*/  UISETP.NE.AND UP3, UPT, UR6, URZ, UPT ;  /* 0x0000003f0600728c */ /* 0x000fc4000bf65270 */
[----:B------:R-:W-:Y:S01]  /*00e0*/  UISETP.EQ.U32.AND UP0, UPT, UR4, URZ, UPT ;  /* 0x0000003f0400728c */ /* 0x000fe2000bf02070 */
[----:B------:R-:W-:Y:S01]  /*00f0*/  ULDC.64 UR20, c[0x0][0x208] ;  /* 0x0000820000147ab9 */ /* 0x000fe20000000a00 */
[----:B------:R-:W-:Y:S02]  /*0100*/  ULDC.64 UR6, c[0x0][0x2f8] ;  /* 0x0000be0000067ab9 */ /* 0x000fe40000000a00 */
[----:B------:R-:W-:Y:S02]  /*0110*/  UISETP.EQ.OR.EX UP0, UPT, UR5, URZ, !UP3, UP0 ;  /* 0x0000003f0500728c */ /* 0x000fe4000df02700 */
[----:B-1----:R-:W-:-:S06]  /*0120*/  UIMAD.WIDE UR10, UR8, 0x4, UR10 ;  /* 0x00000004080a78a5 */ /* 0x002fcc000f8e020a */
[----:B------:R-:W-:Y:S02]  /*0130*/  IMAD.U32 R10, RZ, RZ, UR10 ;  /* 0x0000000aff0a7e24 */ /* 0x000fe4000f8e00ff */
[----:B------:R-:W-:Y:S01]  /*0140*/  IMAD.U32 R11, RZ, RZ, UR11 ;  /* 0x0000000bff0b7e24 */ /* 0x000fe2000f8e00ff */
[----:B------:R-:W-:Y:S02]  /*0150*/  @UP1 ULDC.64 UR10, c[0x0][0x300] ;  /* 0x0000c000000a1ab9 */ /* 0x000fe40000000a00 */
[----:B------:R-:W-:Y:S02]  /*0160*/  @UP1 UIMAD.WIDE UR10, UR8, 0x4, UR10 ;  /* 0x00000004080a18a5 */ /* 0x000fe4000f8e020a */
[----:B------:R-:W2:Y:S04]  /*0170*/  @P2 LDG.E R5, desc[UR20][R10.64] ;  /* 0x000000140a052981 */ /* 0x000ea8000c1e1900 */
[----:B------:R-:W-:Y:S01]  /*0180*/  IMAD.U32 R8, RZ, RZ, UR10 ;  /* 0x0000000aff087e24 */ /* 0x000fe2000f8e00ff */
[----:B------:R-:W3:Y:S01]  /*0190*/  @P2 LDG.E R0, desc[UR20][R10.64+0x4] ;  /* 0x000004140a002981 */ /* 0x000ee2000c1e1900 */
[----:B------:R-:W-:Y:S01]  /*01a0*/  IMAD.U32 R9, RZ, RZ, UR11 ;  /* 0x0000000bff097e24 */ /* 0x000fe2000f8e00ff */
[----:B------:R-:W-:Y:S01]  /*01b0*/  PLOP3.LUT P1, PT, PT, PT, UP0, 0x80, 0x0 ;  /* 0x000000000000781c */ /* 0x000fe20003f2f008 */
[----:B------:R-:W-:-:S03]  /*01c0*/  UIMAD.WIDE UR6, UR8, 0x4, UR6 ;  /* 0x00000004080678a5 */ /* 0x000fc6000f8e0206 */
[----:B------:R-:W4:Y:S03]  /*01d0*/  @P0 LDG.E R3, desc[UR20][R8.64] ;  /* 0x0000001408030981 */ /* 0x000f26000c1e1900 */
[----:B------:R-:W-:Y:S02]  /*01e0*/  IMAD.U32 R6, RZ, RZ, UR6 ;  /* 0x00000006ff067e24 */ /* 0x000fe4000f8e00ff */
[----:B------:R-:W-:-:S05]  /*01f0*/  IMAD.U32 R7, RZ, RZ, UR7 ;  /* 0x00000007ff077e24 */ /* 0x000fca000f8e00ff */
[----:B------:R-:W5:Y:S01]  /*0200*/  @!P1 LDG.E R4, desc[UR20][R6.64] ;  /* 0x0000001406049981 */ /* 0x000f62000c1e1900 */
[----:B------:R-:W-:Y:S01]  /*0210*/  UMOV UR15, 0xffffffff ;  /* 0xffffffff000f7882 */ /* 0x000fe20000000000 */
[----:B------:R-:W-:Y:S01]  /*0220*/  UMOV UR9, URZ ;  /* 0x0000003f00097c82 */ /* 0x000fe20008000000 */
[----:B------:R-:W1:Y:S01]  /*0230*/  S2R R2, SR_TID.X ;  /* 0x0000000000027919 */ /* 0x000e620000002100 */
[----:B------:R-:W-:Y:S01]  /*0240*/  UMOV UR10, 0xffffffff ;  /* 0xffffffff000a7882 */ /* 0x000fe20000000000 */
[----:B------:R-:W1:Y:S08]  /*0250*/  S2UR UR16, SR_CTAID.X ;  /* 0x00000000001079c3 */ /* 0x000e700000002500 */
[----:B------:R-:W1:Y:S01]  /*0260*/  S2UR UR11, SR_CTAID.Z ;  /* 0x00000000000b79c3 */ /* 0x000e620000002700 */
[----:B--2---:R-:W-:-:S02]  /*0270*/  @P2 R2UR UR15, R5 ;  /* 0x00000000050f22ca */ /* 0x004fc400000e0000 */
[----:B---3--:R-:W-:Y:S02]  /*0280*/  @P2 R2UR UR17, R0 ;  /* 0x00000000001122ca */ /* 0x008fe400000e0000 */
[----:B----4-:R-:W-:Y:S02]  /*0290*/  @P0 R2UR UR9, R3 ;  /* 0x00000000030902ca */ /* 0x010fe400000e0000 */
[----:B------:R-:W-:-:S04]  /*02a0*/  ISETP.NE.U32.AND P0, PT, RZ, UR4, PT ;  /* 0x00000004ff007c0c */ /* 0x000fc8000bf05070 */
[----:B------:R-:W-:-:S05]  /*02b0*/  ISETP.NE.AND.EX P0, PT, RZ, UR5, PT, P0 ;  /* 0x00000005ff007c0c */ /* 0x000fca000bf05300 */
[----:B------:R-:W-:Y:S01]  /*02c0*/  @UP2 UIADD3 UR17, UR17, -UR15, URZ ;  /* 0x8000000f11112290 */ /* 0x000fe2000fffe03f */
[----:B-----5:R-:W-:-:S06]  /*02d0*/  @!P1 R2UR UR10, R4 ;  /* 0x00000000040a92ca */ /* 0x020fcc00000e0000 */
[----:B------:R-:W-:Y:S01]  /*02e0*/  @!UP2 ULDC UR17, c[0x0][0x2c4] ;  /* 0x0000b1000011aab9 */ /* 0x000fe20000000800 */
[----:B-1----:R-:W-:Y:S08]  /*02f0*/  @!P0 BRA `(.L_x_0) ;  /* 0x00000000001c8947 */ /* 0x002ff00003800000 */
[----:B------:R-:W-:-:S13]  /*0300*/  PLOP3.LUT P0, PT, PT, PT, UP3, 0x80, 0x0 ;  /* 0x000000000000781c */ /* 0x000fda0003f0f038 */
[----:B------:R-:W2:Y:S04]  /*0310*/  @P0 LDG.E R0, desc[UR20][R6.64+0x4] ;  /* 0x0000041406000981 */ /* 0x000ea8000c1e1900 */
[----:B------:R-:W3:Y:S01]  /*0320*/  @!P0 LDG.E R3, desc[UR20][R6.64] ;  /* 0x0000001406038981 */ /* 0x000ee2000c1e1900 */
[----:B--2---:R-:W-:-:S13]  /*0330*/  @P0 R2UR UR6, R0 ;  /* 0x00000000000602ca */ /* 0x004fda00000e0000 */
[----:B------:R-:W-:-:S07]  /*0340*/  @UP3 UIADD3 UR6, UR6, -UR10, URZ ;  /* 0x8000000a06063290 */ /* 0x000fce000fffe03f */
[----:B---3--:R-:W-:Y:S01]  /*0350*/  @!P0 R2UR UR6, R3 ;  /* 0x00000000030682ca */ /* 0x008fe200000e0000 */
[----:B------:R-:W-:-:S14]  /*0360*/  BRA `(.L_x_1) ;  /* 0x0000000000047947 */ /* 0x000fdc0003800000 */
.L_x_0:
[----:B------:R-:W-:-:S05]  /*0370*/  ULDC UR6, c[0x0][0x2c8] ;  /* 0x0000b20000067ab9 */ /* 0x000fca0000000800 */
.L_x_1:
[----:B------:R-:W-:Y:S02]  /*0380*/  ULDC.64 UR4, c[0x0][0x308] ;  /* 0x0000c20000047ab9 */ /* 0x000fe40000000a00 */
[----:B------:R-:W-:-:S04]  /*0390*/  UISETP.NE.U32.AND UP2, UPT, UR4, URZ, UPT ;  /* 0x0000003f0400728c */ /* 0x000fc8000bf45070 */
[----:B------:R-:W-:-:S06]  /*03a0*/  UISETP.NE.AND.EX UP2, UPT, UR5, URZ, UPT, UP2 ;  /* 0x0000003f0500728c */ /* 0x000fcc000bf45320 */
[----:B------:R-:W-:-:S05]  /*03b0*/  PLOP3.LUT P0, PT, PT, PT, UP2, 0x80, 0x0 ;  /* 0x000000000000781c */ /* 0x000fca0003f0f028 */
[----:B------:R-:W-:Y:S02]  /*03c0*/  @UP2 ULDC.64 UR4, c[0x0][0x308] ;  /* 0x0000c20000042ab9 */ /* 0x000fe40000000a00 */
[----:B------:R-:W-:-:S06]  /*03d0*/  @UP2 UIMAD.WIDE UR4, UR8, 0x4, UR4 ;  /* 0x00000004080428a5 */ /* 0x000fcc000f8e0204 */
[----:B------:R-:W-:Y:S02]  /*03e0*/  IMAD.U32 R4, RZ, RZ, UR4 ;  /* 0x00000004ff047e24 */ /* 0x000fe4000f8e00ff */
[----:B------:R-:W-:Y:S01]  /*03f0*/  IMAD.U32 R5, RZ, RZ, UR5 ;  /* 0x00000005ff057e24 */ /* 0x000fe2000f8e00ff */
[----:B------:R-:W-:Y:S01]  /*0400*/  USHF.L.U32 UR25, UR16, 0x7, URZ ;  /* 0x0000000710197899 */ /* 0x000fe2000800063f */
[----:B------:R-:W-:-:S03]  /*0410*/  @!UP2 ULDC.64 UR4, c[0x0][0x318] ;  /* 0x0000c6000004aab9 */ /* 0x000fc60000000a00 */
[----:B------:R-:W2:Y:S01]  /*0420*/  @P0 LDG.E R0, desc[UR20][R4.64] ;  /* 0x0000001404000981 */ /* 0x000ea2000c1e1900 */
[----:B------:R-:W-:Y:S02]  /*0430*/  UISETP.GT.AND UP1, UPT, UR17, UR25, UPT ;  /* 0x000000191100728c */ /* 0x000fe4000bf24270 */
[----:B------:R-:W-:-:S03]  /*0440*/  @!UP2 UISETP.NE.U32.AND UP0, UPT, UR4, URZ, UPT ;  /* 0x0000003f0400a28c */ /* 0x000fc6000bf05070 */
[----:B------:R-:W-:Y:S01]  /*0450*/  @!UP2 ULDC UR4, c[0x0][0x2cc] ;  /* 0x0000b3000004aab9 */ /* 0x000fe20000000800 */
[----:B------:R-:W-:-:S04]  /*0460*/  @!UP2 UISETP.NE.AND.EX UP0, UPT, UR5, URZ, UPT, UP0 ;  /* 0x0000003f0500a28c */ /* 0x000fc8000bf05300 */
[----:B------:R-:W-:Y:S01]  /*0470*/  @!UP2 USEL UR4, UR4, URZ, UP0 ;  /* 0x0000003f0404a287 */ /* 0x000fe20008000000 */
[----:B--2---:R-:W-:Y:S02]  /*0480*/  @P0 R2UR UR26, R0 ;  /* 0x00000000001a02ca */ /* 0x004fe400000e0000 */
[----:B------:R-:W-:-:S11]  /*0490*/  PLOP3.LUT P0, PT, PT, PT, UP1, 0x80, 0x0 ;  /* 0x000000000000781c */ /* 0x000fd60003f0f018 */
[----:B------:R-:W-:Y:S02]  /*04a0*/  @UP2 UIADD3 UR26, UR26, -UR9, URZ ;  /* 0x800000091a1a2290 */ /* 0x000fe4000fffe03f */
[----:B------:R-:W-:Y:S01]  /*04b0*/  @!UP2 UIADD3 UR26, UR4, UR6, -UR9 ;  /* 0x00000006041aa290 */ /* 0x000fe2000fffe809 */
[----:B------:R-:W-:Y:S11]  /*04c0*/  @!P0 EXIT ;  /* 0x000000000000894d */ /* 0x000ff60003800000 */
[----:B------:R-:W-:Y:S01]  /*04d0*/  UIADD3 UR5, -UR17, 0xbf, UR25 ;  /* 0x000000bf11057890 */ /* 0x000fe2000fffe119 */
[----:B------:R-:W-:Y:S01]  /*04e0*/  ULDC UR24, c[0x0][0x398] ;  /* 0x0000e60000187ab9 */ /* 0x000fe20000000800 */
[----:B------:R-:W-:Y:S02]  /*04f0*/  UIADD3 UR7, UR26, 0x3f, URZ ;  /* 0x0000003f1a077890 */ /* 0x000fe4000fffe03f */
[----:B------:R-:W-:Y:S02]  /*0500*/  UIADD3 UR5, UR5, UR24, UR26 ;  /* 0x0000001805057290 */ /* 0x000fe4000fffe01a */
[----:B------:R-:W-:Y:S02]  /*0510*/  USHF.R.S32.HI UR6, URZ, 0x1f, UR7 ;  /* 0x0000001f3f067899 */ /* 0x000fe40008011407 */
[----:B------:R-:W-:Y:S02]  /*0520*/  USHF.R.S32.HI UR4, URZ, 0x1f, UR5 ;  /* 0x0000001f3f047899 */ /* 0x000fe40008011405 */
[----:B------:R-:W-:-:S02]  /*0530*/  ULEA.HI UR6, UR6, UR7, URZ, 0x6 ;  /* 0x0000000706067291 */ /* 0x000fc4000f8f303f */
[----:B------:R-:W-:Y:S02]  /*0540*/  ULEA.HI UR4, UR4, UR5, URZ, 0x6 ;  /* 0x0000000504047291 */ /* 0x000fe4000f8f303f */
[----:B------:R-:W-:Y:S02]  /*0550*/  USHF.R.S32.HI UR6, URZ, 0x6, UR6 ;  /* 0x000000063f067899 */ /* 0x000fe40008011406 */
[----:B------:R-:W-:-:S04]  /*0560*/  USHF.R.S32.HI UR4, URZ, 0x6, UR4 ;  /* 0x000000063f047899 */ /* 0x000fc80008011404 */
[----:B------:R-:W-:-:S04]  /*0570*/  UISETP.LT.AND UP0, UPT, UR6, UR4, UPT ;  /* 0x000000040600728c */ /* 0x000fc8000bf01270 */
[----:B------:R-:W-:-:S04]  /*0580*/  USEL UR18, UR6, UR4, UP0 ;  /* 0x0000000406127287 */ /* 0x000fc80008000000 */
[----:B------:R-:W-:-:S06]  /*0590*/  UISETP.GE.AND UP0, UPT, UR18, 0x1, UPT ;  /* 0x000000011200788c */ /* 0x000fcc000bf06270 */
[----:B------:R-:W-:-:S13]  /*05a0*/  PLOP3.LUT P0, PT, PT, PT, UP0, 0x80, 0x0 ;  /* 0x000000000000781c */ /* 0x000fda0003f0f008 */
[----:B------:R-:W-:Y:S05]  /*05b0*/  @!P0 BRA `(.L_x_2) ;  /* 0x000000d400bc8947 */ /* 0x000fea0003800000 */
[----:B------:R-:W1:Y:S01]  /*05c0*/  LDC R10, c[0x0][0x278] ;  /* 0x00009e00ff0a7b82 */ /* 0x000e620000000800 */
[----:B------:R-:W2:Y:S01]  /*05d0*/  S2R R6, SR_CTAID.Z ;  /* 0x0000000000067919 */ /* 0x000ea20000002700 */
[----:B------:R-:W-:Y:S01]  /*05e0*/  SHF.R.S32.HI R3, RZ, 0x1f, R2 ;  /* 0x0000001fff037819 */ /* 0x000fe20000011402 */
[----:B------:R-:W-:Y:S01]  /*05f0*/  UIADD3 UR14, -UR25, UR17, URZ ;  /* 0x00000011190e7290 */ /* 0x000fe2000fffe13f */
[----:B------:R-:W-:Y:S01]  /*0600*/  IMAD.U32 R13, RZ, RZ, UR16 ;  /* 0x00000010ff0d7e24 */ /* 0x000fe2000f8e00ff */
[----:B------:R-:W-:Y:S01]  /*0610*/  UISETP.NE.AND UP0, UPT, UR15, -0x1, UPT ;  /* 0xffffffff0f00788c */ /* 0x000fe2000bf05270 */
[CC--:B------:R-:W-:Y:S02]  /*0620*/  LEA.HI R5, R3.reuse, R2.reuse, RZ, 0x3 ;  /* 0x0000000203057211 */ /* 0x0c0fe400078f18ff */
[----:B------:R-:W3:Y:S01]  /*0630*/  S2UR UR13, SR_CgaCtaId ;  /* 0x00000000000d79c3 */ /* 0x000ee20000008800 */
[----:B------:R-:W-:Y:S02]  /*0640*/  LEA.HI R16, R3, R2, RZ, 0x6 ;  /* 0x0000000203107211 */ /* 0x000fe400078f30ff */
[----:B------:R-:W-:-:S02]  /*0650*/  SHF.R.S32.HI R22, RZ, 0x3, R5 ;  /* 0x00000003ff167819 */ /* 0x000fc40000011405 */
[----:B------:R-:W-:Y:S01]  /*0660*/  LOP3.LUT R5, R5, 0xfffffff8, RZ, 0xc0, !PT ;  /* 0xfffffff805057812 */ /* 0x000fe200078ec0ff */
[----:B------:R-:W-:Y:S01]  /*0670*/  IMAD.SHL.U32 R16, R16, 0x8, RZ ;  /* 0x0000000810107824 */ /* 0x000fe200078e00ff */
[C---:B------:R-:W-:Y:S01]  /*0680*/  ISETP.GE.AND P0, PT, R22.reuse, UR14, PT ;  /* 0x0000000e16007c0c */ /* 0x040fe2000bf06270 */
[C---:B------:R-:W-:Y:S01]  /*0690*/  IMAD.SHL.U32 R25, R22.reuse, 0x40, RZ ;  /* 0x0000004016197824 */ /* 0x040fe200078e00ff */
[----:B------:R-:W-:Y:S01]  /*06a0*/  @UP0 ULDC.64 UR4, c[0x0][0x240] ;  /* 0x0000900000040ab9 */ /* 0x000fe20000000a00 */
[----:B------:R-:W-:Y:S01]  /*06b0*/  VIADD R11, R22, 0x20 ;  /* 0x00000020160b7836 */ /* 0x000fe20000000000 */
[----:B------:R-:W-:Y:S01]  /*06c0*/  @UP0 UIMAD.WIDE.U32 UR6, UR15, UR4, URZ ;  /* 0x000000040f0602a5 */ /* 0x000fe2000f8e003f */
[--C-:B------:R-:W-:Y:S02]  /*06d0*/  SHF.R.S32.HI R23, RZ, 0x1f, R22.reuse ;  /* 0x0000001fff177819 */ /* 0x100fe40000011416 */
[----:B------:R-:W-:Y:S01]  /*06e0*/  LOP3.LUT R25, R25, 0x1c0, RZ, 0xc0, !PT ;  /* 0x000001c019197812 */ /* 0x000fe200078ec0ff */
[----:B------:R-:W-:Y:S01]  /*06f0*/  @UP0 UIMAD UR12, UR15, UR5, UR7 ;  /* 0x000000050f0c02a4 */ /* 0x000fe2000f8e0207 */
[----:B-1----:R-:W-:Y:S01]  /*0700*/  IABS R4, R10 ;  /* 0x0000000a00047213 */ /* 0x002fe20000000000 */
[----:B------:R-:W-:Y:S01]  /*0710*/  @!UP0 USHF.R.S32.HI UR7, URZ, 0x1f, UR8 ;  /* 0x0000001f3f078899 */ /* 0x000fe20008011408 */
[----:B------:R-:W-:Y:S01]  /*0720*/  IMAD.WIDE R12, R13, 0x80, R22 ;  /* 0x000000800d0c7825 */ /* 0x000fe200078e0216 */
[----:B------:R-:W-:Y:S01]  /*0730*/  @!UP0 ULDC.64 UR4, c[0x0][0x228] ;  /* 0x00008a0000048ab9 */ /* 0x000fe20000000a00 */
[----:B------:R-:W1:Y:S01]  /*0740*/  I2F.RP R0, R4 ;  /* 0x0000000400007306 */ /* 0x000e620000209400 */
[----:B------:R-:W-:-:S02]  /*0750*/  @!UP0 UIMAD UR7, UR7, UR4, URZ ;  /* 0x00000004070782a4 */ /* 0x000fc4000f8e023f */
[----:B------:R-:W-:Y:S01]  /*0760*/  @!UP0 UIMAD.WIDE.U32 UR22, UR8, UR4, URZ ;  /* 0x00000004081682a5 */ /* 0x000fe2000f8e003f */
[----:B--2---:R-:W-:Y:S01]  /*0770*/  IABS R6, R6 ;  /* 0x0000000600067213 */ /* 0x004fe20000000000 */
[----:B------:R-:W-:Y:S02]  /*0780*/  @!UP0 UIMAD UR5, UR8, UR5, UR7 ;  /* 0x00000005080582a4 */ /* 0x000fe4000f8e0207 */
[----:B------:R-:W-:Y:S02]  /*0790*/  USHF.R.S32.HI UR4, URZ, 0x1f, UR11 ;  /* 0x0000001f3f047899 */ /* 0x000fe4000801140b */
[----:B------:R-:W-:Y:S01]  /*07a0*/  @!UP0 UIADD3 UR12, UR23, UR5, URZ ;  /* 0x00000005170c8290 */ /* 0x000fe2000fffe03f */
[----:B------:R-:W-:Y:S01]  /*07b0*/  @!UP0 UMOV UR6, UR22 ;  /* 0x0000001600068c82 */ /* 0x000fe20008000000 */
[----:B------:R-:W-:Y:S01]  /*07c0*/  UIADD3 UR5, UR18, -0x1, URZ ;  /* 0xffffffff12057890 */ /* 0x000fe2000fffe03f */
[----:B-1----:R-:W1:Y:S01]  /*07d0*/  MUFU.RCP R8, R0 ;  /* 0x0000000000087308 */ /* 0x002e620000001000 */
[----:B------:R-:W-:-:S02]  /*07e0*/  UISETP.NE.AND UP0, UPT, UR10, -0x1, UPT ;  /* 0xffffffff0a00788c */ /* 0x000fc4000bf05270 */
[----:B------:R-:W-:-:S06]  /*07f0*/  UIMAD UR23, UR5, -0x40, UR26 ;  /* 0xffffffc0051778a4 */ /* 0x000fcc000f8e021a */
[----:B------:R-:W-:-:S03]  /*0800*/  ISETP.GE.AND P6, PT, R22, UR23, PT ;  /* 0x0000001716007c0c */ /* 0x000fc6000bfc6270 */
[----:B------:R-:W-:Y:S01]  /*0810*/  @UP0 UIADD3 UR19, UR9, UR10, URZ ;  /* 0x0000000a09130290 */ /* 0x000fe2000fffe03f */
[----:B-1----:R-:W-:Y:S02]  /*0820*/  VIADD R8, R8, 0xffffffe ;  /* 0x0ffffffe08087836 */ /* 0x002fe40000000000 */
[----:B------:R-:W-:Y:S02]  /*0830*/  VIADD R0, R22, 0x40 ;  /* 0x0000004016007836 */ /* 0x000fe40000000000 */
[----:B------:R-:W1:Y:S05]  /*0840*/  F2I.FTZ.U32.TRUNC.NTZ R9, R8 ;  /* 0x0000000800097305 */ /* 0x000e6a000021f000 */
[----:B------:R-:W2:Y:S01]  /*0850*/  @!P6 S2R R24, SR_CgaCtaId ;  /* 0x000000000018e919 */ /* 0x000ea20000008800 */
[----:B------:R-:W-:Y:S01]  /*0860*/  ISETP.GE.AND P2, PT, R0, UR14, PT ;  /* 0x0000000e00007c0c */ /* 0x000fe2000bf46270 */
[----:B------:R-:W-:-:S04]  /*0870*/  IMAD.IADD R0, R2, 0x1, -R5 ;  /* 0x0000000102007824 */ /* 0x000fc800078e0a05 */
[----:B------:R-:W-:-:S05]  /*0880*/  IMAD.SHL.U32 R32, R0, 0x8, RZ ;  /* 0x0000000800207824 */ /* 0x000fca00078e00ff */
[----:B------:R-:W-:Y:S01]  /*0890*/  SHF.R.S32.HI R33, RZ, 0x1f, R32 ;  /* 0x0000001fff217819 */ /* 0x000fe20000011420 */
[----:B-1----:R-:W-:Y:S02]  /*08a0*/  IMAD.MOV R7, RZ, RZ, -R9 ;  /* 0x000000ffff077224 */ /* 0x002fe400078e0a09 */
[----:B------:R-:W-:Y:S02]  /*08b0*/  IMAD.MOV.U32 R8, RZ, RZ, RZ ;  /* 0x000000ffff087224 */ /* 0x000fe400078e00ff */
[----:B------:R-:W-:-:S04]  /*08c0*/  IMAD R7, R7, R4, RZ ;  /* 0x0000000407077224 */ /* 0x000fc800078e02ff */
[----:B------:R-:W-:Y:S01]  /*08d0*/  IMAD.HI.U32 R207, R9, R7, R8 ;  /* 0x0000000709cf7227 */ /* 0x000fe200078e0008 */
[----:B------:R-:W-:Y:S02]  /*08e0*/  LOP3.LUT R8, R25, 0x38, R32, 0xf8, !PT ;  /* 0x0000003819087812 */ /* 0x000fe400078ef820 */
[----:B------:R-:W-:-:S03]  /*08f0*/  SHF.R.U32.HI R25, RZ, 0x3, R25 ;  /* 0x00000003ff197819 */ /* 0x000fc60000011619 */
[----:B------:R-:W-:Y:S01]  /*0900*/  IMAD.HI.U32 R207, R207, R6, RZ ;  /* 0x00000006cfcf7227 */ /* 0x000fe200078e00ff */
[----:B------:R-:W-:Y:S02]  /*0910*/  LOP3.LUT R25, R8, R25, RZ, 0x3c, !PT ;  /* 0x0000001908197212 */ /* 0x000fe400078e3cff */
[----:B------:R-:W1:Y:S01]  /*0920*/  @!P0 LDC.64 R8, c[0x0][0x240] ;  /* 0x00009000ff088b82 */ /* 0x000e620000000a00 */
[----:B------:R-:W-:Y:S01]  /*0930*/  IMAD.MOV R5, RZ, RZ, -R207 ;  /* 0x000000ffff057224 */ /* 0x000fe200078e0acf */
[----:B------:R-:W-:-:S03]  /*0940*/  LOP3.LUT R25, R25, 0xfffffe00, R16, 0xf8, !PT ;  /* 0xfffffe0019197812 */ /* 0x000fc600078ef810 */
[----:B------:R-:W-:Y:S01]  /*0950*/  IMAD R5, R4, R5, R6 ;  /* 0x0000000504057224 */ /* 0x000fe200078e0206 */
[----:B------:R-:W-:Y:S01]  /*0960*/  IADD3 R6, P3, R32, UR6, RZ ;  /* 0x0000000620067c10 */ /* 0x000fe2000ff7e0ff */
[----:B------:R-:W-:Y:S02]  /*0970*/  ULDC.64 UR6, c[0x0][0x258] ;  /* 0x0000960000067ab9 */ /* 0x000fe40000000a00 */
[----:B------:R-:W-:Y:S01]  /*0980*/  IMAD.U32 R30, RZ, RZ, UR6 ;  /* 0x00000006ff1e7e24 */ /* 0x000fe2000f8e00ff */
[----:B------:R-:W-:Y:S01]  /*0990*/  ISETP.GT.U32.AND P1, PT, R4, R5, PT ;  /* 0x000000050400720c */ /* 0x000fe20003f24070 */
[----:B------:R-:W-:Y:S01]  /*09a0*/  UIMAD UR4, UR4, UR6, URZ ;  /* 0x00000006040472a4 */ /* 0x000fe2000f8e023f */
[----:B------:R-:W-:Y:S01]  /*09b0*/  IADD3.X R7, R33, UR12, RZ, P3, !PT ;  /* 0x0000000c21077c10 */ /* 0x000fe20009ffe4ff */
[----:B------:R-:W-:Y:S01]  /*09c0*/  @UP0 UIADD3 UR6, UR9, UR10, URZ ;  /* 0x0000000a09060290 */ /* 0x000fe2000fffe03f */
[----:B------:R-:W-:Y:S01]  /*09d0*/  ISETP.GE.AND P3, PT, R11, UR14, PT ;  /* 0x0000000e0b007c0c */ /* 0x000fe2000bf66270 */
[----:B------:R-:W-:Y:S01]  /*09e0*/  UIMAD UR4, UR11, UR7, UR4 ;  /* 0x000000070b0472a4 */ /* 0x000fe2000f8e0204 */
[----:B------:R-:W-:-:S02]  /*09f0*/  IMAD.WIDE.U32 R30, R30, UR11, R6 ;  /* 0x0000000b1e1e7c25 */ /* 0x000fc4000f8e0006 */
[----:B------:R-:W4:Y:S03]  /*0a00*/  @!P0 LDC.64 R6, c[0x0][0x210] ;  /* 0x00008400ff068b82 */ /* 0x000f260000000a00 */
[----:B------:R-:W-:Y:S01]  /*0a10*/  VIADD R29, R31, UR4 ;  /* 0x000000041f1d7c36 */ /* 0x000fe20008000000 */
[----:B------:R-:W-:Y:S01]  /*0a20*/  UMOV UR4, 0x400 ;  /* 0x0000040000047882 */ /* 0x000fe20000000000 */
[----:B------:R-:W-:Y:S01]  /*0a30*/  @!P1 IMAD.IADD R5, R5, 0x1, -R4 ;  /* 0x0000000105059824 */ /* 0x000fe200078e0a04 */
[----:B---3--:R-:W-:Y:S01]  /*0a40*/  ULEA UR4, UR13, UR4, 0x18 ;  /* 0x000000040d047291 */ /* 0x008fe2000f8ec03f */
[----:B------:R-:W-:Y:S02]  /*0a50*/  @!P0 IMAD.MOV.U32 R28, RZ, RZ, R30 ;  /* 0x000000ffff1c8224 */ /* 0x000fe400078e001e */
[----:B------:R-:W-:Y:S01]  /*0a60*/  @!P1 VIADD R207, R207, 0x1 ;  /* 0x00000001cfcf9836 */ /* 0x000fe20000000000 */
[----:B------:R-:W-:Y:S01]  /*0a70*/  ISETP.GE.U32.AND P4, PT, R5, R4, PT ;  /* 0x000000040500720c */ /* 0x000fe20003f86070 */
[-C--:B-1----:R-:W-:Y:S01]  /*0a80*/  @!P0 IMAD R4, R13, R8.reuse, RZ ;  /* 0x000000080d048224 */ /* 0x082fe200078e02ff */
[----:B------:R-:W-:Y:S01]  /*0a90*/  LOP3.LUT R5, R10, UR11, RZ, 0x3c, !PT ;  /* 0x0000000b0a057c12 */ /* 0x000fe2000f8e3cff */
[----:B------:R-:W1:Y:S01]  /*0aa0*/  @!P3 LDC.64 R26, c[0x0][0x210] ;  /* 0x00008400ff1abb82 */ /* 0x000e620000000a00 */
[C---:B------:R-:W-:Y:S01]  /*0ab0*/  @!P0 IMAD.WIDE.U32 R18, R12.reuse, R8, R28 ;  /* 0x000000080c128225 */ /* 0x040fe200078e001c */
[C---:B------:R-:W-:Y:S01]  /*0ac0*/  @!P3 IADD3 R8, P1, R12.reuse, 0x20, RZ ;  /* 0x000000200c08b810 */ /* 0x040fe20007f3e0ff */
[----:B------:R-:W-:Y:S01]  /*0ad0*/  @UP0 ULDC.64 UR12, c[0x0][0x248] ;  /* 0x00009200000c0ab9 */ /* 0x000fe20000000a00 */
[----:B------:R-:W-:Y:S01]  /*0ae0*/  ISETP.GE.AND P5, PT, R5, RZ, PT ;  /* 0x000000ff0500720c */ /* 0x000fe20003fa6270 */
[----:B------:R-:W-:Y:S01]  /*0af0*/  @!P0 IMAD R9, R12, R9, R4 ;  /* 0x000000090c098224 */ /* 0x000fe200078e0204 */
[----:B------:R-:W-:Y:S01]  /*0b00*/  LEA R203, R25, UR4, 0x1 ;  /* 0x0000000419cb7c11 */ /* 0x000fe2000f8e08ff */
[----:B------:R-:W-:Y:S01]  /*0b10*/  @!P3 IMAD.MOV.U32 R15, RZ, RZ, R29 ;  /* 0x000000ffff0fb224 */ /* 0x000fe200078e001d */
[----:B------:R-:W3:Y:S01]  /*0b20*/  @!P3 LDC.64 R4, c[0x0][0x240] ;  /* 0x00009000ff04bb82 */ /* 0x000ee20000000a00 */
[----:B------:R-:W-:Y:S01]  /*0b30*/  @!P0 IMAD.IADD R14, R19, 0x1, R9 ;  /* 0x00000001130e8824 */ /* 0x000fe200078e0209 */
[----:B------:R-:W-:Y:S01]  /*0b40*/  @UP0 ULDC.64 UR10, c[0x0][0x250] ;  /* 0x00009400000a0ab9 */ /* 0x000fe20000000a00 */
[----:B------:R-:W-:Y:S01]  /*0b50*/  @P4 VIADD R207, R207, 0x1 ;  /* 0x00000001cfcf4836 */ /* 0x000fe20000000000 */
[----:B------:R-:W-:Y:S01]  /*0b60*/  ISETP.NE.AND P4, PT, R10, RZ, PT ;  /* 0x000000ff0a00720c */ /* 0x000fe20003f85270 */
[----:B------:R-:W-:Y:S01]  /*0b70*/  @!P3 IMAD.X R9, RZ, RZ, R13, P1 ;  /* 0x000000ffff09b224 */ /* 0x000fe200008e060d */
[----:B------:R-:W-:-:S02]  /*0b80*/  @UP0 UIMAD.WIDE.U32 UR30, UR19, UR12, URZ ;  /* 0x0000000c131e02a5 */ /* 0x000fc4000f8e003f */
[----:B------:R-:W-:Y:S01]  /*0b90*/  @UP0 UIMAD.WIDE.U32 UR28, UR6, UR10, URZ ;  /* 0x0000000a061c02a5 */ /* 0x000fe2000f8e003f */
[----:B------:R-:W-:Y:S01]  /*0ba0*/  @!P5 IMAD.MOV R207, RZ, RZ, -R207 ;  /* 0x000000ffffcfd224 */ /* 0x000fe200078e0acf */
[----:B----4-:R-:W-:Y:S01]  /*0bb0*/  @!P0 LEA R20, P5, R18, R6, 0x1 ;  /* 0x0000000612148211 */ /* 0x010fe200078a08ff */
[----:B------:R-:W-:Y:S01]  /*0bc0*/  VIADD R6, R22, 0x60 ;  /* 0x0000006016067836 */ /* 0x000fe20000000000 */
[----:B------:R-:W-:Y:S02]  /*0bd0*/  @UP0 UIMAD UR19, UR19, UR13, URZ ;  /* 0x0000000d131302a4 */ /* 0x000fe4000f8e023f */
[----:B------:R-:W-:Y:S01]  /*0be0*/  @!P0 LEA.HI.X R21, R18, R7, R14, 0x1, P5 ;  /* 0x0000000712158211 */ /* 0x000fe200028f0c0e */
[----:B------:R-:W-:Y:S01]  /*0bf0*/  @!P3 IMAD.MOV.U32 R14, RZ, RZ, R30 ;  /* 0x000000ffff0eb224 */ /* 0x000fe200078e001e */
[----:B------:R-:W-:Y:S01]  /*0c00*/  ISETP.GE.AND P1, PT, R6, UR14, PT ;  /* 0x0000000e06007c0c */ /* 0x000fe2000bf26270 */
[----:B------:R-:W4:Y:S01]  /*0c10*/  @!P3 S2R R18, SR_CgaCtaId ;  /* 0x000000000012b919 */ /* 0x000f220000008800 */
[----:B------:R-:W-:Y:S01]  /*0c20*/  @!P4 LOP3.LUT R207, RZ, R10, RZ, 0x33, !PT ;  /* 0x0000000affcfc212 */ /* 0x000fe200078e33ff */
[----:B------:R-:W-:Y:S01]  /*0c30*/  @UP0 UIMAD UR6, UR6, UR11, URZ ;  /* 0x0000000b060602a4 */ /* 0x000fe2000f8e023f */
[C---:B------:R-:W-:Y:S01]  /*0c40*/  ISETP.GE.AND P5, PT, R11.reuse, UR23, PT ;  /* 0x000000170b007c0c */ /* 0x040fe2000bfa6270 */
[----:B------:R-:W-:Y:S01]  /*0c50*/  @!PT LDS RZ, [RZ] ;  /* 0x00000000fffff984 */ /* 0x000fe20000000800 */
[----:B------:R-:W-:Y:S01]  /*0c60*/  @!PT LDS RZ, [RZ] ;  /* 0x00000000fffff984 */ /* 0x000fe20000000800 */
[----:B------:R-:W-:Y:S01]  /*0c70*/  @!PT LDS RZ, [RZ] ;  /* 0x00000000fffff984 */ /* 0x000fe20000000800 */
[----:B------:R-:W-:Y:S01]  /*0c80*/  @!P0 LDGSTS.E.BYPASS.LTC128B.128 [R203], desc[UR20][R20.64] ;  /* 0x0000000014cb8fae */ /* 0x000fe2000b901d54 */
[----:B------:R-:W-:Y:S01]  /*0c90*/  ISETP.GE.AND P4, PT, R11, UR23, PT ;  /* 0x000000170b007c0c */ /* 0x000fe2000bf86270 */
[----:B------:R-:W-:Y:S01]  /*0ca0*/  @UP0 UIADD3 UR27, UR29, UR6, URZ ;  /* 0x000000061d1b0290 */ /* 0x000fe2000fffe03f */
[----:B---3--:R-:W-:Y:S01]  /*0cb0*/  @!P3 IMAD R6, R9, R4, RZ ;  /* 0x000000040906b224 */ /* 0x008fe200078e02ff */
[----:B------:R-:W-:Y:S01]  /*0cc0*/  @!P0 LDGSTS.E.BYPASS.LTC128B.128 [R203+0x4000], desc[UR20][R20.64+0x80] ;  /* 0x0400008014cb8fae */ /* 0x000fe2000b901d54 */
[----:B------:R-:W-:Y:S01]  /*0cd0*/  LEA.HI R7, R3, R2, RZ, 0x4 ;  /* 0x0000000203077211 */ /* 0x000fe200078f20ff */
[----:B------:R-:W-:Y:S01]  /*0ce0*/  @UP0 UIADD3 UR19, UR31, UR19, URZ ;  /* 0x000000131f130290 */ /* 0x000fe2000fffe03f */
[C---:B------:R-:W-:Y:S01]  /*0cf0*/  @!P3 IMAD R6, R8.reuse, R5, R6 ;  /* 0x000000050806b224 */ /* 0x040fe200078e0206 */
[----:B------:R3:W-:Y:S01]  /*0d00*/  @!P0 LDGSTS.E.BYPASS.LTC128B.128 [R203+0x8000], desc[UR20][R20.64+0x100] ;  /* 0x0800010014cb8fae */ /* 0x0007e2000b901d54 */
[----:B------:R-:W-:Y:S01]  /*0d10*/  @!P3 IMAD.WIDE.U32 R8, R8, R4, R14 ;  /* 0x000000040808b225 */ /* 0x000fe200078e000e */
[----:B------:R-:W-:Y:S01]  /*0d20*/  @!P6 MOV R5, 0x400 ;  /* 0x000004000005e802 */ /* 0x000fe20000000f00 */
[----:B------:R-:W-:Y:S01]  /*0d30*/  @UP0 UMOV UR22, UR30 ;  /* 0x0000001e00160c82 */ /* 0x000fe20008000000 */
[----:B------:R-:W5:Y:S01]  /*0d40*/  @!P2 S2R R10, SR_CgaCtaId ;  /* 0x00000000000aa919 */ /* 0x000f620000008800 */
[----:B------:R-:W-:Y:S01]  /*0d50*/  @!P3 IMAD.IADD R4, R9, 0x1, R6 ;  /* 0x000000010904b824 */ /* 0x000fe200078e0206 */
[----:B-1----:R-:W-:Y:S01]  /*0d60*/  @!P3 LEA R26, P0, R8, R26, 0x1 ;  /* 0x0000001a081ab211 */ /* 0x002fe200078008ff */
[----:B------:R-:W1:Y:S01]  /*0d70*/  @!P1 S2R R16, SR_CgaCtaId ;  /* 0x0000000000109919 */ /* 0x000e620000008800 */
[----:B------:R-:W-:-:S02]  /*0d80*/  SHF.R.S32.HI R6, RZ, 0x4, R7 ;  /* 0x00000004ff067819 */ /* 0x000fc40000011407 */
[----:B------:R-:W-:Y:S02]  /*0d90*/  @!P3 LEA.HI.X R27, R8, R27, R4, 0x1, P0 ;  /* 0x0000001b081bb211 */ /* 0x000fe400000f0c04 */
[----:B------:R-:W-:Y:S01]  /*0da0*/  @!P2 IADD3 R11, P0, R12, 0x40, RZ ;  /* 0x000000400c0ba810 */ /* 0x000fe20007f1e0ff */
[----:B------:R-:W1:Y:S01]  /*0db0*/  @!P5 S2R R4, SR_CgaCtaId ;  /* 0x000000000004d919 */ /* 0x000e620000008800 */
[----:B------:R-:W1:Y:S01]  /*0dc0*/  @!P2 LDC.64 R8, c[0x0][0x240] ;  /* 0x00009000ff08ab82 */ /* 0x000e620000000a00 */
[C---:B------:R-:W-:Y:S02]  /*0dd0*/  LEA.HI R201, R7.reuse, R6, RZ, 0x1 ;  /* 0x0000000607c97211 */ /* 0x040fe400078f08ff */
[----:B------:R-:W-:Y:S02]  /*0de0*/  LOP3.LUT R7, R7, 0xfffffff0, RZ, 0xc0, !PT ;  /* 0xfffffff007077812 */ /* 0x000fe400078ec0ff */
[----:B--2---:R-:W-:Y:S02]  /*0df0*/  @!P6 LEA R24, R24, R5, 0x18 ;  /* 0x000000051818e211 */ /* 0x004fe400078ec0ff */
[----:B------:R-:W-:-:S02]  /*0e00*/  LOP3.LUT R201, R201, 0xfffffffe, RZ, 0xc0, !PT ;  /* 0xfffffffec9c97812 */ /* 0x000fc400078ec0ff */
[----:B------:R-:W-:Y:S01]  /*0e10*/  @!P2 MOV R5, 0x400 ;  /* 0x000004000005a802 */ /* 0x000fe20000000f00 */
[----:B---3--:R-:W-:Y:S01]  /*0e20*/  @!P2 IMAD.X R21, RZ, RZ, R13, P0 ;  /* 0x000000ffff15a224 */ /* 0x008fe200000e060d */
[----:B------:R-:W-:Y:S01]  /*0e30*/  @!P1 IADD3 R20, P0, R12, 0x60, RZ ;  /* 0x000000600c149810 */ /* 0x000fe20007f1e0ff */
[----:B------:R-:W-:Y:S02]  /*0e40*/  IMAD.IADD R12, R2, 0x1, -R7 ;  /* 0x00000001020c7824 */ /* 0x000fe400078e0a07 */
[----:B------:R-:W-:Y:S02]  /*0e50*/  IMAD.IADD R201, R6, 0x1, -R201 ;  /* 0x0000000106c97824 */ /* 0x000fe400078e0ac9 */
[----:B------:R-:W-:Y:S01]  /*0e60*/  @!P1 IMAD.X R19, RZ, RZ, R13, P0 ;  /* 0x000000ffff139224 */ /* 0x000fe200000e060d */
[----:B------:R-:W-:Y:S02]  /*0e70*/  PLOP3.LUT P0, PT, PT, PT, UP0, 0x80, 0x0 ;  /* 0x000000000000781c */ /* 0x000fe40003f0f008 */
[----:B------:R-:W-:-:S02]  /*0e80*/  @!P3 MOV R13, 0x400 ;  /* 0x00000400000db802 */ /* 0x000fc40000000f00 */
[----:B-----5:R-:W-:Y:S02]  /*0e90*/  @!P2 LEA R10, R10, R5, 0x18 ;  /* 0x000000050a0aa211 */ /* 0x020fe400078ec0ff */
[----:B----4-:R-:W-:Y:S02]  /*0ea0*/  @!P3 LEA R18, R18, R13, 0x18 ;  /* 0x0000000d1212b211 */ /* 0x010fe400078ec0ff */
[----:B------:R-:W-:-:S05]  /*0eb0*/  SHF.R.S32.HI R5, RZ, 0x1f, R12 ;  /* 0x0000001fff057819 */ /* 0x000fca000001140c */
[----:B------:R-:W-:Y:S05]  /*0ec0*/  @P0 BRA `(.L_x_3) ;  /* 0x0000000000340947 */ /* 0x000fea0003800000 */
[----:B------:R-:W-:Y:S01]  /*0ed0*/  USHF.R.S32.HI UR22, URZ, 0x1f, UR9 ;  /* 0x0000001f3f167899 */ /* 0x000fe20008011409 */
[----:B------:R-:W-:Y:S01]  /*0ee0*/  ULDC.64 UR12, c[0x0][0x248] ;  /* 0x00009200000c7ab9 */ /* 0x000fe20000000a00 */
[----:B------:R-:W-:Y:S02]  /*0ef0*/  USHF.R.S32.HI UR19, URZ, 0x1f, UR8 ;  /* 0x0000001f3f137899 */ /* 0x000fe40008011408 */
[----:B------:R-:W-:Y:S02]  /*0f00*/  UIMAD UR22, UR22, UR12, URZ ;  /* 0x0000000c161672a4 */ /* 0x000fe4000f8e023f */
[----:B------:R-:W-:Y:S02]  /*0f10*/  UIMAD.WIDE.U32 UR30, UR9, UR12, URZ ;  /* 0x0000000c091e72a5 */ /* 0x000fe4000f8e003f */
[----:B------:R-:W-:Y:S01]  /*0f20*/  UIMAD UR22, UR9, UR13, UR22 ;  /* 0x0000000d091672a4 */ /* 0x000fe2000f8e0216 */
[----:B------:R-:W-:-:S03]  /*0f30*/  ULDC.64 UR6, c[0x0][0x230] ;  /* 0x00008c0000067ab9 */ /* 0x000fc60000000a00 */
[----:B------:R-:W-:Y:S02]  /*0f40*/  UIADD3 UR31, UR31, UR22, URZ ;  /* 0x000000161f1f7290 */ /* 0x000fe4000fffe03f */
[----:B------:R-:W-:Y:S02]  /*0f50*/  UIMAD UR19, UR19, UR6, URZ ;  /* 0x00000006131372a4 */ /* 0x000fe4000f8e023f */
[----:B------:R-:W-:Y:S02]  /*0f60*/  UIMAD.WIDE.U32 UR30, UR8, UR6, UR30 ;  /* 0x00000006081e72a5 */ /* 0x000fe4000f8e001e */
[----:B------:R-:W-:-:S04]  /*0f70*/  UIMAD UR7, UR8, UR7, UR19 ;  /* 0x00000007080772a4 */ /* 0x000fc8000f8e0213 */
[----:B------:R-:W-:Y:S01]  /*0f80*/  UIADD3 UR19, UR31, UR7, URZ ;  /* 0x000000071f137290 */ /* 0x000fe2000fffe03f */
[----:B------:R-:W-:-:S11]  /*0f90*/  UMOV UR22, UR30 ;  /* 0x0000001e00167c82 */ /* 0x000fd60008000000 */
.L_x_3:
[----:B------:R-:W-:Y:S01]  /*0fa0*/  LEA.HI R14, R5, R12, RZ, 0x3 ;  /* 0x0000000c050e7211 */ /* 0x000fe200078f18ff */
[----:B------:R-:W-:Y:S06]  /*0fb0*/  @P0 BRA `(.L_x_4) ;  /* 0x0000000000300947 */ /* 0x000fec0003800000 */
[----:B------:R-:W-:Y:S01]  /*0fc0*/  USHF.R.S32.HI UR27, URZ, 0x1f, UR9 ;  /* 0x0000001f3f1b7899 */ /* 0x000fe20008011409 */
[----:B------:R-:W-:Y:S01]  /*0fd0*/  ULDC.64 UR10, c[0x0][0x250] ;  /* 0x00009400000a7ab9 */ /* 0x000fe20000000a00 */
[----:B------:R-:W-:Y:S02]  /*0fe0*/  ULDC.64 UR6, c[0x0][0x238] ;  /* 0x00008e0000067ab9 */ /* 0x000fe40000000a00 */
[----:B------:R-:W-:Y:S02]  /*0ff0*/  UIMAD UR27, UR27, UR10, URZ ;  /* 0x0000000a1b1b72a4 */ /* 0x000fe4000f8e023f */
[----:B------:R-:W-:Y:S02]  /*1000*/  UIMAD.WIDE.U32 UR28, UR9, UR10, URZ ;  /* 0x0000000a091c72a5 */ /* 0x000fe4000f8e003f */
[----:B------:R-:W-:Y:S02]  /*1010*/  UIMAD UR27, UR9, UR11, UR27 ;  /* 0x0000000b091b72a4 */ /* 0x000fe4000f8e021b */
[----:B------:R-:W-:-:S02]  /*1020*/  USHF.R.S32.HI UR9, URZ, 0x1f, UR8 ;  /* 0x0000001f3f097899 */ /* 0x000fc40008011408 */
[----:B------:R-:W-:Y:S02]  /*1030*/  UIADD3 UR29, UR29, UR27, URZ ;  /* 0x0000001b1d1d7290 */ /* 0x000fe4000fffe03f */
[----:B------:R-:W-:Y:S02]  /*1040*/  UIMAD UR9, UR9, UR6, URZ ;  /* 0x00000006090972a4 */ /* 0x000fe4000f8e023f */
[----:B------:R-:W-:Y:S02]  /*1050*/  UIMAD.WIDE.U32 UR28, UR8, UR6, UR28 ;  /* 0x00000006081c72a5 */ /* 0x000fe4000f8e001c */
[----:B------:R-:W-:-:S04]  /*1060*/  UIMAD UR7, UR8, UR7, UR9 ;  /* 0x00000007080772a4 */ /* 0x000fc8000f8e0209 */
[----:B------:R-:W-:-:S12]  /*1070*/  UIADD3 UR27, UR29, UR7, URZ ;  /* 0x000000071d1b7290 */ /* 0x000fd8000fffe03f */
.L_x_4:
[----:B------:R-:W-:Y:S01]  /*1080*/  IMAD R15, R23, UR12, RZ ;  /* 0x0000000c170f7c24 */ /* 0x000fe2000f8e02ff */
[----:B------:R-:W-:Y:S01]  /*1090*/  @!P5 MOV R7, 0x400 ;  /* 0x000004000007d802 */ /* 0x000fe20000000f00 */
[----:B------:R-:W-:Y:S01]  /*10a0*/  IMAD.WIDE.U32 R34, R22, UR12, R32 ;  /* 0x0000000c16227c25 */ /* 0x000fe2000f8e0020 */
[----:B------:R-:W-:Y:S01]  /*10b0*/  @!P1 MOV R13, 0x400 ;  /* 0x00000400000d9802 */ /* 0x000fe20000000f00 */
[----:B------:R-:W-:Y:S01]  /*10c0*/  ULDC.64 UR8, c[0x0][0x260] ;  /* 0x0000980000087ab9 */ /* 0x000fe20000000a00 */
[----:B-1----:R-:W-:Y:S01]  /*10d0*/  @!P5 LEA R4, R4, R7, 0x18 ;  /* 0x000000070404d211 */ /* 0x002fe200078ec0ff */
[----:B------:R-:W-:Y:S01]  /*10e0*/  IMAD R6, R22, UR13, R15 ;  /* 0x0000000d16067c24 */ /* 0x000fe2000f8e020f */
[----:B------:R-:W-:Y:S01]  /*10f0*/  IADD3 R204, P0, R34, UR22, RZ ;  /* 0x0000001622cc7c10 */ /* 0x000fe2000ff1e0ff */
[----:B------:R-:W-:Y:S01]  /*1100*/  IMAD.WIDE.U32 R32, R22, UR10, R32 ;  /* 0x0000000a16207c25 */ /* 0x000fe2000f8e0020 */
[----:B------:R-:W-:Y:S01]  /*1110*/  LOP3.LUT R5, R14, 0xfffffff8, RZ, 0xc0, !PT ;  /* 0xfffffff80e057812 */ /* 0x000fe200078ec0ff */
[----:B------:R-:W-:Y:S01]  /*1120*/  ULDC.64 UR6, c[0x0][0x268] ;  /* 0x00009a0000067ab9 */ /* 0x000fe20000000a00 */
[----:B------:R-:W-:Y:S01]  /*1130*/  IADD3.X R205, R35, UR19, R6, P0, !PT ;  /* 0x0000001323cd7c10 */ /* 0x000fe200087fe406 */
[----:B------:R-:W-:Y:S01]  /*1140*/  IMAD R15, R23, UR10, RZ ;  /* 0x0000000a170f7c24 */ /* 0x000fe2000f8e02ff */
[----:B------:R-:W1:Y:S01]  /*1150*/  @!P1 LDC.64 R6, c[0x0][0x240] ;  /* 0x00009000ff069b82 */ /* 0x000e620000000a00 */
[----:B------:R-:W-:Y:S01]  /*1160*/  @!P2 IMAD R17, R25, 0x2, R10 ;  /* 0x000000021911a824 */ /* 0x000fe200078e020a */
[----:B------:R-:W-:Y:S01]  /*1170*/  IADD3 R148, P0, R32, UR28, RZ ;  /* 0x0000001c20947c10 */ /* 0x000fe2000ff1e0ff */
[----:B------:R-:W-:Y:S01]  /*1180*/  IMAD R10, R22, UR11, R15 ;  /* 0x0000000b160a7c24 */ /* 0x000fe2000f8e020f */
[----:B------:R-:W-:Y:S01]  /*1190*/  @!P1 LEA R16, R16, R13, 0x18 ;  /* 0x0000000d10109211 */ /* 0x000fe200078ec0ff */
[----:B------:R-:W-:Y:S01]  /*11a0*/  @!P2 IMAD R28, R21, R8, RZ ;  /* 0x00000008151ca224 */ /* 0x000fe200078e02ff */
[----:B------:R-:W-:Y:S01]  /*11b0*/  USHF.L.U64.HI UR19, UR12, 0x6, UR13 ;  /* 0x000000060c137899 */ /* 0x000fe2000801020d */
[----:B------:R-:W-:Y:S01]  /*11c0*/  @!P2 IMAD.MOV.U32 R31, RZ, RZ, R29 ;  /* 0x000000ffff1fa224 */ /* 0x000fe200078e001d */
[----:B------:R-:W-:Y:S01]  /*11d0*/  IADD3.X R149, R33, UR27, R10, P0, !PT ;  /* 0x0000001b21957c10 */ /* 0x000fe200087fe40a */
[----:B------:R-:W-:Y:S01]  /*11e0*/  IMAD.IADD R5, R12, 0x1, -R5 ;  /* 0x000000010c057824 */ /* 0x000fe200078e0a05 */
[----:B------:R-:W-:Y:S01]  /*11f0*/  SHF.R.S32.HI R10, RZ, 0x1f, R207 ;  /* 0x0000001fff0a7819 */ /* 0x000fe200000114cf */
[----:B------:R-:W2:Y:S01]  /*1200*/  @!P2 LDC.64 R12, c[0x0][0x210] ;  /* 0x00008400ff0cab82 */ /* 0x000ea20000000a00 */
[C---:B------:R-:W-:Y:S01]  /*1210*/  @!P3 IMAD R18, R25.reuse, 0x2, R18 ;  /* 0x000000021912b824 */ /* 0x040fe200078e0212 */
[----:B------:R-:W-:Y:S01]  /*1220*/  USHF.L.U32 UR22, UR12, 0x6, URZ ;  /* 0x000000060c167899 */ /* 0x000fe2000800063f */
[C---:B------:R-:W-:Y:S01]  /*1230*/  @!P1 IMAD R16, R25.reuse, 0x2, R16 ;  /* 0x0000000219109824 */ /* 0x040fe200078e0210 */
[----:B------:R-:W-:Y:S01]  /*1240*/  UIMAD.WIDE.U32 UR28, UR5, UR10, URZ ;  /* 0x0000000a051c72a5 */ /* 0x000fe2000f8e003f */
[C---:B------:R-:W-:Y:S01]  /*1250*/  @!P6 IMAD R15, R25.reuse, 0x2, R24 ;  /* 0x00000002190fe824 */ /* 0x040fe200078e0218 */
[----:B------:R-:W-:Y:S01]  /*1260*/  @!PT LDS RZ, [RZ] ;  /* 0x00000000fffff984 */ /* 0x000fe20000000800 */
[----:B------:R-:W-:Y:S01]  /*1270*/  @!PT LDS RZ, [RZ] ;  /* 0x00000000fffff984 */ /* 0x000fe20000000800 */
[----:B------:R-:W-:Y:S01]  /*1280*/  @!PT LDS RZ, [RZ] ;  /* 0x00000000fffff984 */ /* 0x000fe20000000800 */
[----:B------:R-:W-:Y:S01]  /*1290*/  @!P3 LDGSTS.E.BYPASS.LTC128B.128 [R18+0x1000], desc[UR20][R26.64] ;  /* 0x010000001a12bfae */ /* 0x000fe2000b901d54 */
[----:B------:R-:W-:Y:S01]  /*12a0*/  @!P5 IMAD R4, R25, 0x2, R4 ;  /* 0x000000021904d824 */ /* 0x000fe200078e0204 */
[----:B------:R-:W-:Y:S01]  /*12b0*/  LEA.HI R3, R3, R2, RZ, 0x5 ;  /* 0x0000000203037211 */ /* 0x000fe200078f28ff */
[----:B------:R-:W-:Y:S01]  /*12c0*/  @!P1 IMAD.MOV.U32 R25, RZ, RZ, R29 ;  /* 0x000000ffff199224 */ /* 0x000fe200078e001d */
[----:B------:R-:W-:Y:S01]  /*12d0*/  @!P3 LDGSTS.E.BYPASS.LTC128B.128 [R18+0x5000], desc[UR20][R26.64+0x80] ;  /* 0x050000801a12bfae */ /* 0x000fe2000b901d54 */
[C---:B------:R-:W-:Y:S01]  /*12e0*/  @!P2 IMAD R21, R11.reuse, R9, R28 ;  /* 0x000000090b15a224 */ /* 0x040fe200078e021c */
[----:B------:R-:W-:Y:S01]  /*12f0*/  UISETP.GE.AND UP0, UPT, UR18, 0x2, UPT ;  /* 0x000000021200788c */ /* 0x000fe2000bf06270 */
[----:B------:R-:W-:Y:S01]  /*1300*/  @!P2 IMAD.WIDE.U32 R28, R11, R8, R30 ;  /* 0x000000080b1ca225 */ /* 0x000fe200078e001e */
[----:B------:R3:W-:Y:S03]  /*1310*/  @!P3 LDGSTS.E.BYPASS.LTC128B.128 [R18+0x9000], desc[UR20][R26.64+0x100] ;  /* 0x090001001a12bfae */ /* 0x0007e6000b901d54 */
[----:B------:R-:W-:-:S02]  /*1320*/  IMAD R8, R10, UR8, RZ ;  /* 0x000000080a087c24 */ /* 0x000fc4000f8e02ff */
[----:B------:R-:W-:Y:S02]  /*1330*/  IMAD R10, R10, UR6, RZ ;  /* 0x000000060a0a7c24 */ /* 0x000fe4000f8e02ff */
[C---:B------:R-:W-:Y:S01]  /*1340*/  IMAD R209, R207.reuse, UR9, R8 ;  /* 0x00000009cfd17c24 */ /* 0x040fe2000f8e0208 */
[----:B------:R-:W-:Y:S01]  /*1350*/  USHF.L.U32 UR9, UR12, 0x5, URZ ;  /* 0x000000050c097899 */ /* 0x000fe2000800063f */
[----:B------:R-:W4:Y:S01]  /*1360*/  @!P1 LDC.64 R8, c[0x0][0x210] ;  /* 0x00008400ff089b82 */ /* 0x000f220000000a00 */
[C---:B------:R-:W-:Y:S01]  /*1370*/  IMAD.WIDE.U32 R204, R207.reuse, UR8, R204 ;  /* 0x00000008cfcc7c25 */ /* 0x040fe2000f8e00cc */
[----:B--2---:R-:W-:Y:S01]  /*1380*/  @!P2 LEA R12, P0, R28, R12, 0x1 ;  /* 0x0000000c1c0ca211 */ /* 0x004fe200078008ff */
[----:B------:R-:W-:Y:S02]  /*1390*/  USHF.L.U64.HI UR8, UR12, 0x5, UR13 ;  /* 0x000000050c087899 */ /* 0x000fe4000801020d */
[----:B------:R-:W-:Y:S01]  /*13a0*/  IMAD.WIDE.U32 R148, R207, UR6, R148 ;  /* 0x00000006cf947c25 */ /* 0x000fe2000f8e0094 */
[----:B------:R-:W-:-:S03]  /*13b0*/  UIMAD UR6, UR19, UR5, URZ ;  /* 0x00000005130672a4 */ /* 0x000fc6000f8e023f */
[----:B------:R-:W-:Y:S01]  /*13c0*/  IMAD R207, R207, UR7, R10 ;  /* 0x00000007cfcf7c24 */ /* 0x000fe2000f8e020a */
[----:B------:R-:W-:Y:S01]  /*13d0*/  USHF.R.S32.HI UR7, URZ, 0x1f, UR5 ;  /* 0x0000001f3f077899 */ /* 0x000fe20008011405 */
[----:B------:R-:W2:Y:S01]  /*13e0*/  @!P6 LDC.64 R10, c[0x0][0x218] ;  /* 0x00008600ff0aeb82 */ /* 0x000ea20000000a00 */
[----:B------:R-:W-:Y:S02]  /*13f0*/  @!P1 IMAD.MOV.U32 R24, RZ, RZ, R30 ;  /* 0x000000ffff189224 */ /* 0x000fe400078e001e */
[-C--:B-1----:R-:W-:Y:S01]  /*1400*/  @!P1 IMAD R19, R19, R6.reuse, RZ ;  /* 0x0000000613139224 */ /* 0x082fe200078e02ff */
[----:B------:R-:W-:Y:S01]  /*1410*/  UIMAD UR6, UR7, UR22, UR6 ;  /* 0x00000016070672a4 */ /* 0x000fe2000f8e0206 */
[----:B------:R-:W-:Y:S01]  /*1420*/  @!P1 IMAD.WIDE.U32 R24, R20, R6, R24 ;  /* 0x0000000614189225 */ /* 0x000fe200078e0018 */
[----:B------:R-:W-:-:S03]  /*1430*/  UIMAD UR7, UR7, UR10, URZ ;  /* 0x0000000a070772a4 */ /* 0x000fc6000f8e023f */
[----:B------:R-:W-:Y:S01]  /*1440*/  @!P1 IMAD R19, R20, R7, R19 ;  /* 0x0000000714139224 */ /* 0x000fe200078e0213 */
[----:B------:R-:W-:Y:S01]  /*1450*/  UIMAD UR7, UR5, UR11, UR7 ;  /* 0x0000000b050772a4 */ /* 0x000fe2000f8e0207 */
[----:B------:R-:W1:Y:S01]  /*1460*/  @!P5 LDC.64 R6, c[0x0][0x218] ;  /* 0x00008600ff06db82 */ /* 0x000e620000000a00 */
[----:B------:R-:W-:Y:S02]  /*1470*/  @!P2 IMAD.IADD R21, R29, 0x1, R21 ;  /* 0x000000011d15a824 */ /* 0x000fe400078e0215 */
[----:B------:R-:W-:Y:S01]  /*1480*/  IMAD.IADD R209, R205, 0x1, R209 ;  /* 0x00000001cdd17824 */ /* 0x000fe200078e02d1 */
[----:B------:R-:W-:Y:S01]  /*1490*/  UIADD3 UR7, UR29, UR7, URZ ;  /* 0x000000071d077290 */ /* 0x000fe2000fffe03f */
[----:B------:R-:W-:Y:S01]  /*14a0*/  IMAD.MOV.U32 R208, RZ, RZ, R204 ;  /* 0x000000ffffd07224 */ /* 0x000fe200078e00cc */
[----:B------:R-:W-:Y:S01]  /*14b0*/  @!P2 LEA.HI.X R13, R28, R13, R21, 0x1, P0 ;  /* 0x0000000d1c0da211 */ /* 0x000fe200000f0c15 */
[----:B------:R-:W-:Y:S01]  /*14c0*/  IMAD.U32 R21, RZ, RZ, UR5 ;  /* 0x00000005ff157e24 */ /* 0x000fe2000f8e00ff */
[----:B----4-:R-:W-:Y:S01]  /*14d0*/  @!P1 LEA R20, P0, R24, R8, 0x1 ;  /* 0x0000000818149211 */ /* 0x010fe200078008ff */
[----:B---3--:R-:W-:-:S02]  /*14e0*/  @!P1 IMAD.IADD R18, R25, 0x1, R19 ;  /* 0x0000000119129824 */ /* 0x008fc400078e0213 */
[----:B------:R-:W-:Y:S01]  /*14f0*/  IMAD.WIDE.U32 R26, R21, UR22, R208 ;  /* 0x00000016151a7c25 */ /* 0x000fe2000f8e00d0 */
[----:B------:R-:W-:Y:S02]  /*1500*/  @!P2 LDGSTS.E.BYPASS.LTC128B.128 [R17+0x2000], desc[UR20][R12.64] ;  /* 0x020000000c11afae */ /* 0x000fe4000b901d54 */
[----:B------:R-:W-:Y:S01]  /*1510*/  @!P1 LEA.HI.X R21, R24, R9, R18, 0x1, P0 ;  /* 0x0000000918159211 */ /* 0x000fe200000f0c12 */
[----:B------:R-:W-:Y:S01]  /*1520*/  VIADD R8, R27, UR6 ;  /* 0x000000061b087c36 */ /* 0x000fe20008000000 */
[----:B------:R-:W-:Y:S01]  /*1530*/  @!P2 LDGSTS.E.BYPASS.LTC128B.128 [R17+0x6000], desc[UR20][R12.64+0x80] ;  /* 0x060000800c11afae */ /* 0x000fe2000b901d54 */
[----:B--2---:R-:W-:Y:S01]  /*1540*/  @!P6 LEA R10, P0, R26, R10, 0x1 ;  /* 0x0000000a1a0ae211 */ /* 0x004fe200078008ff */
[----:B------:R-:W-:Y:S01]  /*1550*/  IMAD.SHL.U32 R23, R22, 0x8, RZ ;  /* 0x0000000816177824 */ /* 0x000fe200078e00ff */
[----:B------:R-:W-:Y:S01]  /*1560*/  USHF.L.U32 UR6, UR11, 0x5, URZ ;  /* 0x000000050b067899 */ /* 0x000fe2000800063f */
[----:B------:R2:W-:Y:S01]  /*1570*/  @!P2 LDGSTS.E.BYPASS.LTC128B.128 [R17+0xa000], desc[UR20][R12.64+0x100] ;  /* 0x0a0001000c11afae */ /* 0x0005e2000b901d54 */
[C---:B------:R-:W-:Y:S01]  /*1580*/  @!P5 IADD3 R9, P2, R26.reuse, UR9, RZ ;  /* 0x000000091a09dc10 */ /* 0x040fe2000ff5e0ff */
[----:B------:R-:W-:Y:S01]  /*1590*/  IMAD.IADD R207, R149, 0x1, R207 ;  /* 0x0000000195cf7824 */ /* 0x000fe200078e02cf */
[----:B------:R-:W-:Y:S01]  /*15a0*/  @!P6 LEA.HI.X R11, R26, R11, R8, 0x1, P0 ;  /* 0x0000000b1a0be211 */ /* 0x000fe200000f0c08 */
[----:B------:R-:W-:Y:S01]  /*15b0*/  @!P1 LDGSTS.E.BYPASS.LTC128B.128 [R16+0x3000], desc[UR20][R20.64] ;  /* 0x0300000014109fae */ /* 0x000fe2000b901d54 */
[----:B------:R-:W-:Y:S01]  /*15c0*/  @!P5 IADD3.X R8, R8, UR8, RZ, P2, !PT ;  /* 0x000000080808dc10 */ /* 0x000fe200097fe4ff */
[----:B------:R-:W-:Y:S01]  /*15d0*/  IMAD.SHL.U32 R85, R14, 0x40, RZ ;  /* 0x000000400e557824 */ /* 0x000fe200078e00ff */
[C---:B-1----:R-:W-:Y:S01]  /*15e0*/  @!P5 LEA R18, P2, R9.reuse, R6, 0x1 ;  /* 0x000000060912d211 */ /* 0x042fe200078408ff */
[----:B------:R-:W-:Y:S01]  /*15f0*/  @!P1 LDGSTS.E.BYPASS.LTC128B.128 [R16+0x7000], desc[UR20][R20.64+0x80] ;  /* 0x0700008014109fae */ /* 0x000fe2000b901d54 */
[----:B------:R-:W-:Y:S01]  /*1600*/  ISETP.GE.AND P0, PT, R22, UR23, PT ;  /* 0x0000001716007c0c */ /* 0x000fe2000bf06270 */
[----:B------:R-:W-:Y:S01]  /*1610*/  IMAD.U32 R14, RZ, RZ, UR6 ;  /* 0x00000006ff0e7e24 */ /* 0x000fe2000f8e00ff */
[----:B------:R-:W-:Y:S01]  /*1620*/  @!P5 LEA.HI.X R19, R9, R7, R8, 0x1, P2 ;  /* 0x000000070913d211 */ /* 0x000fe200010f0c08 */
[----:B------:R1:W-:Y:S01]  /*1630*/  @!P1 LDGSTS.E.BYPASS.LTC128B.128 [R16+0xb000], desc[UR20][R20.64+0x100] ;  /* 0x0b00010014109fae */ /* 0x0003e2000b901d54 */
[----:B------:R-:W3:Y:S01]  /*1640*/  @!P4 LDC.64 R8, c[0x0][0x220] ;  /* 0x00008800ff08cb82 */ /* 0x000ee20000000a00 */
[----:B------:R-:W-:Y:S01]  /*1650*/  LOP3.LUT R85, R85, 0xfffffe00, RZ, 0xc0, !PT ;  /* 0xfffffe0055557812 */ /* 0x000fe200078ec0ff */
[----:B------:R-:W-:Y:S01]  /*1660*/  IMAD.SHL.U32 R150, R2, 0x2, RZ ;  /* 0x0000000202967824 */ /* 0x000fe200078e00ff */
[----:B------:R-:W-:Y:S04]  /*1670*/  @!P6 LDGSTS.E.BYPASS.LTC128B.128 [R15+0xc000], desc[UR20][R10.64] ;  /* 0x0c0000000a0fefae */ /* 0x000fe8000b901d54 */
[----:B------:R-:W-:Y:S01]  /*1680*/  @!P6 LDGSTS.E.BYPASS.LTC128B.128 [R15+0xe000], desc[UR20][R10.64+0x80] ;  /* 0x0e0000800a0fefae */ /* 0x000fe2000b901d54 */
[----:B------:R-:W-:Y:S01]  /*1690*/  LOP3.LUT R150, R150, 0x6, RZ, 0xc0, !PT ;  /* 0x0000000696967812 */ /* 0x000fe200078ec0ff */
[----:B------:R-:W4:Y:S02]  /*16a0*/  @!P0 LDC.64 R6, c[0x0][0x220] ;  /* 0x00008800ff068b82 */ /* 0x000f240000000a00 */
[----:B------:R5:W-:Y:S01]  /*16b0*/  @!P6 LDGSTS.E.BYPASS.LTC128B.128 [R15+0x10000], desc[UR20][R10.64+0x100] ;  /* 0x100001000a0fefae */ /* 0x000be2000b901d54 */
[----:B--2---:R-:W-:-:S03]  /*16c0*/  IMAD.SHL.U32 R12, R0, 0x40, RZ ;  /* 0x00000040000c7824 */ /* 0x004fc600078e00ff */
[----:B------:R-:W-:Y:S01]  /*16d0*/  @!P5 LDGSTS.E.BYPASS.LTC128B.128 [R4+0xd000], desc[UR20][R18.64] ;  /* 0x0d0000001204dfae */ /* 0x000fe2000b901d54 */
[----:B------:R-:W-:Y:S02]  /*16e0*/  IMAD.SHL.U32 R13, R201, 0x8, RZ ;  /* 0x00000008c90d7824 */ /* 0x000fe400078e00ff */
[----:B------:R-:W-:Y:S01]  /*16f0*/  IMAD.U32 R17, RZ, RZ, UR29 ;  /* 0x0000001dff117e24 */ /* 0x000fe2000f8e00ff */
[----:B------:R-:W-:Y:S01]  /*1700*/  @!P5 LDGSTS.E.BYPASS.LTC128B.128 [R4+0xf000], desc[UR20][R18.64+0x80] ;  /* 0x0f0000801204dfae */ /* 0x000fe2000b901d54 */
[----:B------:R-:W-:-:S03]  /*1710*/  LOP3.LUT R12, R12, 0x1c0, RZ, 0xc0, !PT ;  /* 0x000001c00c0c7812 */ /* 0x000fc600078ec0ff */
[----:B------:R2:W-:Y:S01]  /*1720*/  @!P5 LDGSTS.E.BYPASS.LTC128B.128 [R4+0x11000], desc[UR20][R18.64+0x100] ;  /* 0x110001001204dfae */ /* 0x0005e2000b901d54 */
[----:B-1----:R-:W-:-:S03]  /*1730*/  IMAD.U32 R16, RZ, RZ, UR28 ;  /* 0x0000001cff107e24 */ /* 0x002fc6000f8e00ff */
[----:B------:R-:W0:Y:S01]  /*1740*/  LDGDEPBAR ;  /* 0x00000000000079af */ /* 0x000e220000000000 */
[----:B------:R-:W-:Y:S01]  /*1750*/  UIMAD.WIDE.U32 UR28, UR10, 0x20, URZ ;  /* 0x000000200a1c78a5 */ /* 0x000fe2000f8e003f */
[----:B-----5:R-:W-:Y:S01]  /*1760*/  IMAD.SHL.U32 R10, R5, 0x40, RZ ;  /* 0x00000040050a7824 */ /* 0x020fe200078e00ff */
[----:B------:R-:W-:Y:S01]  /*1770*/  LOP3.LUT R15, R12, 0x8, R23, 0xf8, !PT ;  /* 0x000000080c0f7812 */ /* 0x000fe200078ef817 */
[----:B------:R-:W-:Y:S01]  /*1780*/  IMAD.U32 R11, RZ, RZ, UR7 ;  /* 0x00000007ff0b7e24 */ /* 0x000fe2000f8e00ff */
[----:B------:R-:W-:-:S04]  /*1790*/  SHF.R.U32.HI R12, RZ, 0x3, R12 ;  /* 0x00000003ff0c7819 */ /* 0x000fc8000001160c */
[----:B------:R-:W-:Y:S02]  /*17a0*/  LOP3.LUT R12, R15, R12, RZ, 0x3c, !PT ;  /* 0x0000000c0f0c7212 */ /* 0x000fe400078e3cff */
[----:B--2---:R-:W-:Y:S01]  /*17b0*/  LOP3.LUT R4, R10, 0x1c0, RZ, 0xc0, !PT ;  /* 0x000001c00a047812 */ /* 0x004fe200078ec0ff */
[----:B------:R-:W-:-:S04]  /*17c0*/  DEPBAR.LE SB0, 0x0 ;  /* 0x000080000000791a */ /* 0x000fc80000000000 */
[----:B------:R-:W-:Y:S01]  /*17d0*/  BAR.SYNC.DEFER_BLOCKING 0x0 ;  /* 0x0000000000007b1d */ /* 0x000fe20000010000 */
[----:B------:R-:W-:Y:S01]  /*17e0*/  LEA R10, P1, R16, R148, 0x6 ;  /* 0x00000094100a7211 */ /* 0x000fe200078230ff */
[----:B------:R-:W-:Y:S01]  /*17f0*/  IMAD R201, R201, 0x200, R12 ;  /* 0x00000200c9c97824 */ /* 0x000fe200078e020c */
[----:B------:R-:W-:Y:S02]  /*1800*/  LOP3.LUT R13, R4, 0x8, R13, 0xf8, !PT ;  /* 0x00000008040d7812 */ /* 0x000fe400078ef80d */
[----:B------:R-:W-:Y:S02]  /*1810*/  SHF.R.U32.HI R4, RZ, 0x3, R4 ;  /* 0x00000003ff047819 */ /* 0x000fe40000011604 */
[----:B----4-:R-:W-:Y:S02]  /*1820*/  @!P0 LEA R20, P2, R10, R6, 0x1 ;  /* 0x000000060a148211 */ /* 0x010fe400078408ff */
[----:B------:R-:W-:Y:S02]  /*1830*/  LEA.HI.X R11, R16, R207, R11, 0x6, P1 ;  /* 0x000000cf100b7211 */ /* 0x000fe400008f340b */
[----:B------:R-:W-:-:S02]  /*1840*/  SHF.R.S32.HI R6, RZ, 0x5, R3 ;  /* 0x00000005ff067819 */ /* 0x000fc40000011403 */
[----:B------:R-:W-:Y:S02]  /*1850*/  LOP3.LUT R4, R13, R4, RZ, 0x3c, !PT ;  /* 0x000000040d047212 */ /* 0x000fe400078e3cff */
[C---:B------:R-:W-:Y:S02]  /*1860*/  @!P4 IADD3 R13, P1, R10.reuse, UR28, RZ ;  /* 0x0000001c0a0dcc10 */ /* 0x040fe4000ff3e0ff */
[----:B------:R-:W-:Y:S01]  /*1870*/  @!P0 LEA.HI.X R21, R10, R7, R11, 0x1, P2 ;  /* 0x000000070a158211 */ /* 0x000fe200010f0c0b */
[----:B------:R-:W-:Y:S01]  /*1880*/  IMAD R7, R6, 0x400, R85 ;  /* 0x0000040006077824 */ /* 0x000fe200078e0255 */
[----:B------:R-:W-:Y:S02]  /*1890*/  @!P4 IADD3.X R14, R11, UR29, R14, P1, !PT ;  /* 0x0000001d0b0ecc10 */ /* 0x000fe40008ffe40e */
[----:B---3--:R-:W-:Y:S01]  /*18a0*/  @!P4 LEA R8, P1, R13, R8, 0x1 ;  /* 0x000000080d08c211 */ /* 0x008fe200078208ff */
[----:B------:R-:W-:Y:S01]  /*18b0*/  IMAD.IADD R202, R4, 0x1, R7 ;  /* 0x0000000104ca7824 */ /* 0x000fe200078e0207 */
[----:B------:R-:W-:Y:S01]  /*18c0*/  LEA R201, R201, UR4, 0x1 ;  /* 0x00000004c9c97c11 */ /* 0x000fe2000f8e08ff */
[----:B------:R-:W-:Y:S01]  /*18d0*/  @P0 STS.128 [R203+0x12000], RZ ;  /* 0x012000ffcb000388 */ /* 0x000fe20000000c00 */
[----:B------:R-:W-:Y:S01]  /*18e0*/  @!P4 LEA.HI.X R9, R13, R9, R14, 0x1, P1 ;  /* 0x000000090d09c211 */ /* 0x000fe200008f0c0e */
[----:B------:R-:W-:Y:S01]  /*18f0*/  IMAD.MOV.U32 R7, RZ, RZ, 0x10 ;  /* 0x00000010ff077424 */ /* 0x000fe200078e00ff */
[----:B------:R-:W-:Y:S01]  /*1900*/  LEA R202, R202, UR4, 0x1 ;  /* 0x00000004caca7c11 */ /* 0x000fe2000f8e08ff */
[----:B------:R-:W-:Y:S01]  /*1910*/  @P0 STS.128 [R203+0x14000], RZ ;  /* 0x014000ffcb000388 */ /* 0x000fe20000000c00 */
[----:B------:R-:W-:Y:S01]  /*1920*/  R2P PR, R5, 0x6 ;  /* 0x0000000605007804 */ /* 0x000fe20000000000 */
[----:B------:R-:W-:Y:S01]  /*1930*/  IMAD.MOV.U32 R5, RZ, RZ, 0x20 ;  /* 0x00000020ff057424 */ /* 0x000fe200078e00ff */
[----:B------:R-:W-:Y:S01]  /*1940*/  LOP3.LUT R3, R3, 0xffffffe0, RZ, 0xc0, !PT ;  /* 0xffffffe003037812 */ /* 0x000fe200078ec0ff */
[----:B------:R-:W-:Y:S01]  /*1950*/  @P0 STS.128 [R203+0x16000], RZ ;  /* 0x016000ffcb000388 */ /* 0x000fe20000000c00 */
[----:B------:R-:W-:Y:S01]  /*1960*/  VIADD R199, R201, 0xc020 ;  /* 0x0000c020c9c77836 */ /* 0x000fe20000000000 */
[----:B------:R-:W-:-:S02]  /*1970*/  SEL R7, R7, 0xfffffff0, !P1 ;  /* 0xfffffff007077807 */ /* 0x000fc40004800000 */
[----:B------:R-:W-:Y:S01]  /*1980*/  @!PT LDS RZ, [RZ] ;  /* 0x00000000fffff984 */ /* 0x000fe20000000800 */
[----:B------:R-:W-:Y:S01]  /*1990*/  @!PT LDS RZ, [RZ] ;  /* 0x00000000fffff984 */ /* 0x000fe20000000800 */
[----:B------:R-:W-:Y:S01]  /*19a0*/  @!PT LDS RZ, [RZ] ;  /* 0x00000000fffff984 */ /* 0x000fe20000000800 */
[----:B------:R-:W-:Y:S01]  /*19b0*/  @!P0 LDGSTS.E.BYPASS.LTC128B.128 [R203+0x12000], desc[UR20][R20.64] ;  /* 0x1200000014cb8fae */ /* 0x000fe2000b901d54 */
[----:B------:R-:W-:Y:S01]  /*19c0*/  SEL R5, R5, 0xffffffe0, !P2 ;  /* 0xffffffe005057807 */ /* 0x000fe20005000000 */
[----:B------:R-:W-:Y:S01]  /*19d0*/  IMAD.IADD R3, R2, 0x1, -R3 ;  /* 0x0000000102037824 */ /* 0x000fe200078e0a03 */
[----:B------:R-:W-:Y:S01]  /*19e0*/  R2P PR, R0, 0x6 ;  /* 0x0000000600007804 */ /* 0x000fe20000000000 */
[----:B------:R-:W-:Y:S01]  /*19f0*/  @!P0 LDGSTS.E.BYPASS.LTC128B.128 [R203+0x14000], desc[UR20][R20.64+0x80] ;  /* 0x1400008014cb8fae */ /* 0x000fe2000b901d54 */
[----:B------:R-:W-:Y:S02]  /*1a00*/  VIADD R0, R201, 0xc000 ;  /* 0x0000c000c9007836 */ /* 0x000fe40000000000 */
[--C-:B------:R-:W-:Y:S01]  /*1a10*/  IMAD R200, R7, 0x2, R202.reuse ;  /* 0x0000000207c87824 */ /* 0x100fe200078e02ca */
[----:B------:R1:W-:Y:S01]  /*1a20*/  @!P0 LDGSTS.E.BYPASS.LTC128B.128 [R203+0x16000], desc[UR20][R20.64+0x100] ;  /* 0x1600010014cb8fae */ /* 0x0003e2000b901d54 */
[C---:B------:R-:W-:Y:S02]  /*1a30*/  IMAD R198, R5.reuse, 0x2, R202 ;  /* 0x0000000205c67824 */ /* 0x040fe400078e02ca */
[----:B------:R-:W-:Y:S01]  /*1a40*/  IMAD R197, R5, 0x2, R200 ;  /* 0x0000000205c57824 */ /* 0x000fe200078e02c8 */
[----:B------:R-:W-:Y:S04]  /*1a50*/  @P4 STS.128 [R203+0x13000], RZ ;  /* 0x013000ffcb004388 */ /* 0x000fe80000000c00 */
[----:B------:R-:W-:Y:S01]  /*1a60*/  @P4 STS.128 [R203+0x15000], RZ ;  /* 0x015000ffcb004388 */ /* 0x000fe20000000c00 */
[----:B------:R-:W-:-:S02]  /*1a70*/  @P1 VIADD R199, R0, 0xffffffe0 ;  /* 0xffffffe000c71836 */ /* 0x000fc40000000000 */
[----:B------:R-:W-:Y:S01]  /*1a80*/  IMAD.MOV.U32 R0, RZ, RZ, 0x40 ;  /* 0x00000040ff007424 */ /* 0x000fe200078e00ff */
[----:B------:R-:W-:Y:S04]  /*1a90*/  @P4 STS.128 [R203+0x17000], RZ ;  /* 0x017000ffcb004388 */ /* 0x000fe80000000c00 */
[----:B------:R-:W-:Y:S01]  /*1aa0*/  @!PT LDS RZ, [RZ] ;  /* 0x00000000fffff984 */ /* 0x000fe20000000800 */
[----:B------:R-:W-:Y:S01]  /*1ab0*/  @!PT LDS RZ, [RZ] ;  /* 0x00000000fffff984 */ /* 0x000fe20000000800 */
[----:B------:R-:W-:Y:S01]  /*1ac0*/  @!PT LDS RZ, [RZ] ;  /* 0x00000000fffff984 */ /* 0x000fe20000000800 */
[----:B------:R-:W-:Y:S01]  /*1ad0*/  @!P4 LDGSTS.E.BYPASS.LTC128B.128 [R203+0x13000], desc[UR20][R8.64] ;  /* 0x1300000008cbcfae */ /* 0x000fe2000b901d54 */
[----:B------:R-:W-:-:S03]  /*1ae0*/  SEL R0, R0, 0xffffffc0, !P2 ;  /* 0xffffffc000007807 */ /* 0x000fc60005000000 */
[----:B------:R-:W-:Y:S02]  /*1af0*/  @!P4 LDGSTS.E.BYPASS.LTC128B.128 [R203+0x15000], desc[UR20][R8.64+0x80] ;  /* 0x1500008008cbcfae */ /* 0x000fe4000b901d54 */
[----:B------:R-:W-:Y:S02]  /*1b00*/  IMAD.IADD R195, R201, 0x1, R0 ;  /* 0x00000001c9c37824 */ /* 0x000fe400078e0200 */
[----:B------:R2:W-:Y:S01]  /*1b10*/  @!P4 LDGSTS.E.BYPASS.LTC128B.128 [R203+0x17000], desc[UR20][R8.64+0x100] ;  /* 0x1700010008cbcfae */ /* 0x0005e2000b901d54 */
[----:B------:R-:W-:Y:S01]  /*1b20*/  IMAD.IADD R188, R0, 0x1, R199 ;  /* 0x0000000100bc7824 */ /* 0x000fe200078e02c7 */
[----:B------:R-:W-:Y:S02]  /*1b30*/  SHF.R.S32.HI R0, RZ, 0x1f, R3 ;  /* 0x0000001fff007819 */ /* 0x000fe40000011403 */
[----:B------:R-:W-:Y:S02]  /*1b40*/  LDSM.16.M88.4 R16, [R202] ;  /* 0x00000000ca10783b */ /* 0x000fe40000000200 */
[----:B------:R-:W-:-:S02]  /*1b50*/  LEA.HI R3, R0, R3, RZ, 0x2 ;  /* 0x0000000300037211 */ /* 0x000fc400078f10ff */
[----:B------:R-:W3:Y:S02]  /*1b60*/  LDSM.16.M88.4 R36, [R201+0xc000] ;  /* 0x00c00000c924783b */ /* 0x000ee40000000200 */
[----:B------:R-:W-:Y:S01]  /*1b70*/  SHF.R.S32.HI R0, RZ, 0x2, R3 ;  /* 0x00000002ff007819 */ /* 0x000fe20000011403 */
[----:B------:R-:W-:Y:S01]  /*1b80*/  IMAD.U32 R3, RZ, RZ, UR5 ;  /* 0x00000005ff037e24 */ /* 0x000fe2000f8e00ff */
[----:B------:R-:W4:Y:S03]  /*1b90*/  LDSM.16.M88.4 R28, [R201+0xc800] ;  /* 0x00c80000c91c783b */ /* 0x000f260000000200 */
[----:B------:R-:W-:Y:S01]  /*1ba0*/  IMAD R3, R3, 0x40, R150 ;  /* 0x0000004003037824 */ /* 0x000fe200078e0296 */
[----:B-1----:R-:W1:Y:S04]  /*1bb0*/  LDSM.16.M88.4 R20, [R201+0xd000] ;  /* 0x00d00000c914783b */ /* 0x002e680000000200 */
[----:B------:R-:W-:Y:S04]  /*1bc0*/  LDSM.16.M88.4 R48, [R200] ;  /* 0x00000000c830783b */ /* 0x000fe80000000200 */
[----:B------:R-:W-:Y:S04]  /*1bd0*/  LDSM.16.M88.4 R52, [R199] ;  /* 0x00000000c734783b */ /* 0x000fe80000000200 */
[----:B--2---:R-:W2:Y:S04]  /*1be0*/  LDSM.16.M88.4 R8, [R201+0xd800] ;  /* 0x00d80000c908783b */ /* 0x004ea80000000200 */
[----:B------:R-:W5:Y:S04]  /*1bf0*/  LDSM.16.M88.4 R56, [R199+0x800] ;  /* 0x00080000c738783b */ /* 0x000f680000000200 */
[----:B------:R-:W5:Y:S04]  /*1c00*/  LDSM.16.M88.4 R12, [R199+0x1000] ;  /* 0x00100000c70c783b */ /* 0x000f680000000200 */
[----:B------:R-:W5:Y:S04]  /*1c10*/  LDSM.16.M88.4 R60, [R199+0x1800] ;  /* 0x00180000c73c783b */ /* 0x000f680000000200 */
[----:B------:R-:W-:Y:S01]  /*1c20*/  LDSM.16.M88.4 R64, [R198] ;  /* 0x00000000c640783b */ /* 0x000fe20000000200 */
[C---:B---3--:R-:W-:Y:S03]  /*1c30*/  HMMA.16816.F32 R40, R16.reuse, R36, RZ ;  /* 0x000000241028723c */ /* 0x048fe600000018ff */
[----:B------:R-:W3:Y:S04]  /*1c40*/  LDSM.16.M88.4 R44, [R195+0xc000] ;  /* 0x00c00000c32c783b */ /* 0x000ee80000000200 */
[----:B------:R-:W-:Y:S01]  /*1c50*/  LDSM.16.M88.4 R76, [R195+0xd800] ;  /* 0x00d80000c34c783b */ /* 0x000fe20000000200 */
[C---:B------:R-:W-:Y:S03]  /*1c60*/  HMMA.16816.F32 R36, R16.reuse, R38, RZ ;  /* 0x000000261024723c */ /* 0x040fe600000018ff */
[----:B------:R-:W-:Y:S03]  /*1c70*/  LDSM.16.M88.4 R72, [R188+0x1800] ;  /* 0x00180000bc48783b */ /* 0x000fe60000000200 */
[C---:B----4-:R-:W-:Y:S01]  /*1c80*/  HMMA.16816.F32 R32, R16.reuse, R28, RZ ;  /* 0x0000001c1020723c */ /* 0x050fe200000018ff */
[----:B------:R-:W-:Y:S04]  /*1c90*/  LDSM.16.M88.4 R80, [R195+0xf000] ;  /* 0x00f00000c350783b */ /* 0x000fe80000000200 */
[----:B------:R-:W0:Y:S01]  /*1ca0*/  LDGDEPBAR ;  /* 0x00000000000079af */ /* 0x000e220000000000 */
[C---:B-1----:R-:W-:Y:S06]  /*1cb0*/  HMMA.16816.F32 R24, R16.reuse, R20, RZ ;  /* 0x000000141018723c */ /* 0x042fec00000018ff */
[C---:B------:R-:W-:Y:S06]  /*1cc0*/  HMMA.16816.F32 R28, R16.reuse, R30, RZ ;  /* 0x0000001e101c723c */ /* 0x040fec00000018ff */
[C---:B------:R-:W-:Y:S06]  /*1cd0*/  HMMA.16816.F32 R20, R16.reuse, R22, RZ ;  /* 0x000000161014723c */ /* 0x040fec00000018ff */
[C---:B--2---:R-:W-:Y:S06]  /*1ce0*/  HMMA.16816.F32 R68, R16.reuse, R8, RZ ;  /* 0x000000081044723c */ /* 0x044fec00000018ff */
[----:B------:R-:W-:Y:S01]  /*1cf0*/  HMMA.16816.F32 R16, R16, R10, RZ ;  /* 0x0000000a1010723c */ /* 0x000fe200000018ff */
[----:B------:R-:W1:Y:S05]  /*1d00*/  LDSM.16.M88.4 R8, [R195+0xc800] ;  /* 0x00c80000c308783b */ /* 0x000e6a0000000200 */
[C---:B------:R-:W-:Y:S06]  /*1d10*/  HMMA.16816.F32 R40, R48.reuse, R52, R40 ;  /* 0x000000343028723c */ /* 0x040fec0000001828 */
[C---:B------:R-:W-:Y:S01]  /*1d20*/  HMMA.16816.F32 R36, R48.reuse, R54, R36 ;  /* 0x000000363024723c */ /* 0x040fe20000001824 */
[----:B------:R-:W2:Y:S05]  /*1d30*/  LDSM.16.M88.4 R52, [R195+0xd000] ;  /* 0x00d00000c334783b */ /* 0x000eaa0000000200 */
[C---:B-----5:R-:W-:Y:S06]  /*1d40*/  HMMA.16816.F32 R32, R48.reuse, R56, R32 ;  /* 0x000000383020723c */ /* 0x060fec0000001820 */
[C---:B------:R-:W-:Y:S01]  /*1d50*/  HMMA.16816.F32 R28, R48.reuse, R58, R28 ;  /* 0x0000003a301c723c */ /* 0x040fe2000000181c */
[----:B------:R-:W-:Y:S05]  /*1d60*/  LDSM.16.M88.4 R56, [R188] ;  /* 0x00000000bc38783b */ /* 0x000fea0000000200 */
[C---:B------:R-:W-:Y:S06]  /*1d70*/  HMMA.16816.F32 R24, R48.reuse, R12, R24 ;  /* 0x0000000c3018723c */ /* 0x040fec0000001818 */
[C---:B------:R-:W-:Y:S01]  /*1d80*/  HMMA.16816.F32 R20, R48.reuse, R14, R20 ;  /* 0x0000000e3014723c */ /* 0x040fe20000001814 */
[----:B------:R-:W4:Y:S05]  /*1d90*/  LDSM.16.M88.4 R12, [R197] ;  /* 0x00000000c50c783b */ /* 0x000f2a0000000200 */
[C---:B------:R-:W-:Y:S06]  /*1da0*/  HMMA.16816.F32 R68, R48.reuse, R60, R68 ;  /* 0x0000003c3044723c */ /* 0x040fec0000001844 */
[----:B------:R-:W-:Y:S01]  /*1db0*/  HMMA.16816.F32 R16, R48, R62, R16 ;  /* 0x0000003e3010723c */ /* 0x000fe20000001810 */
[----:B------:R-:W5:Y:S04]  /*1dc0*/  LDSM.16.M88.4 R48, [R188+0x800] ;  /* 0x00080000bc30783b */ /* 0x000f680000000200 */
[----:B------:R-:W-:Y:S01]  /*1dd0*/  LDSM.16.M88.4 R60, [R201+0xe000] ;  /* 0x00e00000c93c783b */ /* 0x000fe20000000200 */
[C---:B---3--:R-:W-:Y:S06]  /*1de0*/  HMMA.16816.F32 R40, R64.reuse, R44, R40 ;  /* 0x0000002c4028723c */ /* 0x048fec0000001828 */
[C---:B------:R-:W-:Y:S01]  /*1df0*/  HMMA.16816.F32 R36, R64.reuse, R46, R36 ;  /* 0x0000002e4024723c */ /* 0x040fe20000001824 */
[----:B------:R-:W3:Y:S05]  /*1e00*/  LDSM.16.M88.4 R44, [R188+0x1000] ;  /* 0x00100000bc2c783b */ /* 0x000eea0000000200 */
[C---:B-1----:R-:W-:Y:S06]  /*1e10*/  HMMA.16816.F32 R32, R64.reuse, R8, R32 ;  /* 0x000000084020723c */ /* 0x042fec0000001820 */
[C---:B------:R-:W-:Y:S01]  /*1e20*/  HMMA.16816.F32 R28, R64.reuse, R10, R28 ;  /* 0x0000000a401c723c */ /* 0x040fe2000000181c */
[----:B------:R-:W1:Y:S05]  /*1e30*/  LDSM.16.M88.4 R8, [R202+0x4000] ;  /* 0x00400000ca08783b */ /* 0x000e6a0000000200 */
[C---:B--2---:R-:W-:Y:S06]  /*1e40*/  HMMA.16816.F32 R24, R64.reuse, R52, R24 ;  /* 0x000000344018723c */ /* 0x044fec0000001818 */
[C---:B------:R-:W-:Y:S01]  /*1e50*/  HMMA.16816.F32 R20, R64.reuse, R54, R20 ;  /* 0x000000364014723c */ /* 0x040fe20000001814 */
[----:B------:R-:W2:Y:S05]  /*1e60*/  LDSM.16.M88.4 R52, [R201+0xe800] ;  /* 0x00e80000c934783b */ /* 0x000eaa0000000200 */
[C---:B------:R-:W-:Y:S06]  /*1e70*/  HMMA.16816.F32 R68, R64.reuse, R76, R68 ;  /* 0x0000004c4044723c */ /* 0x040fec0000001844 */
[----:B------:R-:W-:Y:S01]  /*1e80*/  HMMA.16816.F32 R64, R64, R78, R16 ;  /* 0x0000004e4040723c */ /* 0x000fe20000001810 */
[----:B------:R-:W2:Y:S04]  /*1e90*/  LDSM.16.M88.4 R16, [R201+0xf000] ;  /* 0x00f00000c910783b */ /* 0x000ea80000000200 */
[----:B------:R-:W-:Y:S01]  /*1ea0*/  LDSM.16.M88.4 R76, [R199+0x3000] ;  /* 0x00300000c74c783b */ /* 0x000fe20000000200 */
[C---:B----4-:R-:W-:Y:S06]  /*1eb0*/  HMMA.16816.F32 R40, R12.reuse, R56, R40 ;  /* 0x000000380c28723c */ /* 0x050fec0000001828 */
[C---:B------:R-:W-:Y:S01]  /*1ec0*/  HMMA.16816.F32 R36, R12.reuse, R58, R36 ;  /* 0x0000003a0c24723c */ /* 0x040fe20000001824 */
[----:B------:R-:W4:Y:S05]  /*1ed0*/  LDSM.16.M88.4 R56, [R201+0xf800] ;  /* 0x00f80000c938783b */ /* 0x000f2a0000000200 */
[C---:B-----5:R-:W-:Y:S06]  /*1ee0*/  HMMA.16816.F32 R32, R12.reuse, R48, R32 ;  /* 0x000000300c20723c */ /* 0x060fec0000001820 */
[C---:B------:R-:W-:Y:S01]  /*1ef0*/  HMMA.16816.F32 R28, R12.reuse, R50, R28 ;  /* 0x000000320c1c723c */ /* 0x040fe2000000181c */
[----:B------:R-:W-:Y:S05]  /*1f00*/  LDSM.16.M88.4 R48, [R200+0x4000] ;  /* 0x00400000c830783b */ /* 0x000fea0000000200 */
[C---:B---3--:R-:W-:Y:S06]  /*1f10*/  HMMA.16816.F32 R24, R12.reuse, R44, R24 ;  /* 0x0000002c0c18723c */ /* 0x048fec0000001818 */
[C---:B------:R-:W-:Y:S01]  /*1f20*/  HMMA.16816.F32 R20, R12.reuse, R46, R20 ;  /* 0x0000002e0c14723c */ /* 0x040fe20000001814 */
[----:B------:R-:W3:Y:S05]  /*1f30*/  LDSM.16.M88.4 R44, [R199+0x2000] ;  /* 0x00200000c72c783b */ /* 0x000eea0000000200 */
[C---:B------:R-:W-:Y:S06]  /*1f40*/  HMMA.16816.F32 R68, R12.reuse, R72, R68 ;  /* 0x000000480c44723c */ /* 0x040fec0000001844 */
[----:B------:R-:W-:Y:S01]  /*1f50*/  HMMA.16816.F32 R64, R12, R74, R64 ;  /* 0x0000004a0c40723c */ /* 0x000fe20000001840 */
[----:B------:R-:W5:Y:S04]  /*1f60*/  LDSM.16.M88.4 R12, [R199+0x2800] ;  /* 0x00280000c70c783b */ /* 0x000f680000000200 */
[----:B------:R-:W-:Y:S01]  /*1f70*/  LDSM.16.M88.4 R72, [R195+0xf800] ;  /* 0x00f80000c348783b */ /* 0x000fe20000000200 */
[C---:B-1----:R-:W-:Y:S06]  /*1f80*/  HMMA.16816.F32 R40, R8.reuse, R60, R40 ;  /* 0x0000003c0828723c */ /* 0x042fec0000001828 */
[C---:B------:R-:W-:Y:S01]  /*1f90*/  HMMA.16816.F32 R36, R8.reuse, R62, R36 ;  /* 0x0000003e0824723c */ /* 0x040fe20000001824 */
[----:B------:R-:W-:Y:S05]  /*1fa0*/  LDSM.16.M88.4 R60, [R198+0x4000] ;  /* 0x00400000c63c783b */ /* 0x000fea0000000200 */
[C---:B--2---:R-:W-:Y:S06]  /*1fb0*/  HMMA.16816.F32 R32, R8.reuse, R52, R32 ;  /* 0x000000340820723c */ /* 0x044fec0000001820 */
[C---:B------:R-:W-:Y:S01]  /*1fc0*/  HMMA.16816.F32 R28, R8.reuse, R54, R28 ;  /* 0x00000036081c723c */ /* 0x040fe2000000181c */
[----:B------:R-:W-:Y:S05]  /*1fd0*/  LDSM.16.M88.4 R52, [R199+0x3800] ;  /* 0x00380000c734783b */ /* 0x000fea0000000200 */
[C---:B------:R-:W-:Y:S06]  /*1fe0*/  HMMA.16816.F32 R24, R8.reuse, R16, R24 ;  /* 0x000000100818723c */ /* 0x040fec0000001818 */
[C---:B------:R-:W-:Y:S01]  /*1ff0*/  HMMA.16816.F32 R20, R8.reuse, R18, R20 ;  /* 0x000000120814723c */ /* 0x040fe20000001814 */
[----:B------:R-:W1:Y:S05]  /*2000*/  LDSM.16.M88.4 R16, [R195+0xe000] ;  /* 0x00e00000c310783b */ /* 0x000e6a0000000200 */
[C---:B----4-:R-:W-:Y:S06]  /*2010*/  HMMA.16816.F32 R68, R8.reuse, R56, R68 ;  /* 0x000000380844723c */ /* 0x050fec0000001844 */
[----:B------:R-:W-:Y:S01]  /*2020*/  HMMA.16816.F32 R64, R8, R58, R64 ;  /* 0x0000003a0840723c */ /* 0x000fe20000001840 */
[----:B------:R-:W2:Y:S04]  /*2030*/  LDSM.16.M88.4 R8, [R195+0xe800] ;  /* 0x00e80000c308783b */ /* 0x000ea80000000200 */
[----:B------:R-:W-:Y:S01]  /*2040*/  LDSM.16.M88.4 R56, [R188+0x2800] ;  /* 0x00280000bc38783b */ /* 0x000fe20000000200 */
[C---:B---3--:R-:W-:Y:S06]  /*2050*/  HMMA.16816.F32 R40, R48.reuse, R44, R40 ;  /* 0x0000002c3028723c */ /* 0x048fec0000001828 */
[C---:B------:R-:W-:Y:S01]  /*2060*/  HMMA.16816.F32 R36, R48.reuse, R46, R36 ;  /* 0x0000002e3024723c */ /* 0x040fe20000001824 */
[----:B------:R-:W-:Y:S05]  /*2070*/  LDSM.16.M88.4 R44, [R197+0x4000] ;  /* 0x00400000c52c783b */ /* 0x000fea0000000200 */
[C---:B-----5:R-:W-:Y:S06]  /*2080*/  HMMA.16816.F32 R32, R48.reuse, R12, R32 ;  /* 0x0000000c3020723c */ /* 0x060fec0000001820 */
[C---:B------:R-:W-:Y:S01]  /*2090*/  HMMA.16816.F32 R28, R48.reuse, R14, R28 ;  /* 0x0000000e301c723c */ /* 0x040fe2000000181c */
[----:B------:R-:W3:Y:S05]  /*20a0*/  LDSM.16.M88.4 R12, [R188+0x2000] ;  /* 0x00200000bc0c783b */ /* 0x000eea0000000200 */
[----:B------:R-:W-:Y:S06]  /*20b0*/  HMMA.16816.F32 R24, R48, R76, R24 ;  /* 0x0000004c3018723c */ /* 0x000fec0000001818 */
[----:B-1----:R-:W-:Y:S06]  /*20c0*/  HMMA.16816.F32 R40, R60, R16, R40 ;  /* 0x000000103c28723c */ /* 0x002fec0000001828 */
[C---:B------:R-:W-:Y:S06]  /*20d0*/  HMMA.16816.F32 R68, R48.reuse, R52, R68 ;  /* 0x000000343044723c */ /* 0x040fec0000001844 */
[----:B------:R-:W-:Y:S01]  /*20e0*/  HMMA.16816.F32 R64, R48, R54, R64 ;  /* 0x000000363040723c */ /* 0x000fe20000001840 */
[----:B------:R-:W1:Y:S05]  /*20f0*/  LDSM.16.M88.4 R52, [R188+0x3000] ;  /* 0x00300000bc34783b */ /* 0x000e6a0000000200 */
[----:B------:R-:W-:Y:S01]  /*2100*/  HMMA.16816.F32 R36, R60, R18, R36 ;  /* 0x000000123c24723c */ /* 0x000fe20000001824 */
[----:B------:R-:W-:Y:S05]  /*2110*/  LDSM.16.M88.4 R16, [R201+0x10000] ;  /* 0x01000000c910783b */ /* 0x000fea0000000200 */
[----:B------:R-:W-:Y:S01]  /*2120*/  HMMA.16816.F32 R20, R48, R78, R20 ;  /* 0x0000004e3014723c */ /* 0x000fe20000001814 */
[----:B------:R-:W4:Y:S04]  /*2130*/  LDSM.16.M88.4 R76, [R202+0x8000] ;  /* 0x00800000ca4c783b */ /* 0x000f280000000200 */
[----:B------:R-:W5:Y:S01]  /*2140*/  LDSM.16.M88.4 R48, [R188+0x3800] ;  /* 0x00380000bc30783b */ /* 0x000f620000000200 */
[C---:B--2---:R-:W-:Y:S06]  /*2150*/  HMMA.16816.F32 R32, R60.reuse, R8, R32 ;  /* 0x000000083c20723c */ /* 0x044fec0000001820 */
[C---:B------:R-:W-:Y:S01]  /*2160*/  HMMA.16816.F32 R28, R60.reuse, R10, R28 ;  /* 0x0000000a3c1c723c */ /* 0x040fe2000000181c */
[----:B------:R-:W2:Y:S05]  /*2170*/  LDSM.16.M88.4 R8, [R201+0x10800] ;  /* 0x01080000c908783b */ /* 0x000eaa0000000200 */
[----:B------:R-:W-:Y:S06]  /*2180*/  HMMA.16816.F32 R24, R60, R80, R24 ;  /* 0x000000503c18723c */ /* 0x000fec0000001818 */
[----:B---3--:R-:W-:Y:S06]  /*2190*/  HMMA.16816.F32 R40, R44, R12, R40 ;  /* 0x0000000c2c28723c */ /* 0x008fec0000001828 */
[C---:B------:R-:W-:Y:S06]  /*21a0*/  HMMA.16816.F32 R68, R60.reuse, R72, R68 ;  /* 0x000000483c44723c */ /* 0x040fec0000001844 */
[----:B------:R-:W-:Y:S01]  /*21b0*/  HMMA.16816.F32 R64, R60, R74, R64 ;  /* 0x0000004a3c40723c */ /* 0x000fe20000001840 */
[----:B------:R-:W-:Y:S05]  /*21c0*/  LDSM.16.M88.4 R72, [R201+0x11800] ;  /* 0x01180000c948783b */ /* 0x000fea0000000200 */
[----:B------:R-:W-:Y:S01]  /*21d0*/  HMMA.16816.F32 R36, R44, R14, R36 ;  /* 0x0000000e2c24723c */ /* 0x000fe20000001824 */
[----:B------:R-:W3:Y:S05]  /*21e0*/  LDSM.16.M88.4 R12, [R201+0x11000] ;  /* 0x01100000c90c783b */ /* 0x000eea0000000200 */
[----:B------:R-:W-:Y:S01]  /*21f0*/  HMMA.16816.F32 R20, R60, R82, R20 ;  /* 0x000000523c14723c */ /* 0x000fe20000001814 */
[----:B------:R-:W-:Y:S05]  /*2200*/  LDSM.16.M88.4 R60, [R200+0x8000] ;  /* 0x00800000c83c783b */ /* 0x000fea0000000200 */
[C---:B------:R-:W-:Y:S06]  /*2210*/  HMMA.16816.F32 R32, R44.reuse, R56, R32 ;  /* 0x000000382c20723c */ /* 0x040fec0000001820 */
[C---:B------:R-:W-:Y:S01]  /*2220*/  HMMA.16816.F32 R28, R44.reuse, R58, R28 ;  /* 0x0000003a2c1c723c */ /* 0x040fe2000000181c */
[----:B------:R-:W3:Y:S05]  /*2230*/  LDSM.16.M88.4 R56, [R199+0x4000] ;  /* 0x00400000c738783b */ /* 0x000eea0000000200 */
[----:B-1----:R-:W-:Y:S06]  /*2240*/  HMMA.16816.F32 R24, R44, R52, R24 ;  /* 0x000000342c18723c */ /* 0x002fec0000001818 */
[----:B----4-:R-:W-:Y:S06]  /*2250*/  HMMA.16816.F32 R40, R76, R16, R40 ;  /* 0x000000104c28723c */ /* 0x010fec0000001828 */
[C---:B-----5:R-:W-:Y:S06]  /*2260*/  HMMA.16816.F32 R68, R44.reuse, R48, R68 ;  /* 0x000000302c44723c */ /* 0x060fec0000001844 */
[----:B------:R-:W-:Y:S01]  /*2270*/  HMMA.16816.F32 R64, R44, R50, R64 ;  /* 0x000000322c40723c */ /* 0x000fe20000001840 */
[----:B------:R-:W1:Y:S05]  /*2280*/  LDSM.16.M88.4 R48, [R199+0x5000] ;  /* 0x00500000c730783b */ /* 0x000e6a0000000200 */
[----:B------:R-:W-:Y:S01]  /*2290*/  HMMA.16816.F32 R36, R76, R18, R36 ;  /* 0x000000124c24723c */ /* 0x000fe20000001824 */
[----:B------:R-:W-:Y:S05]  /*22a0*/  LDSM.16.M88.4 R16, [R195+0x10000] ;  /* 0x01000000c310783b */ /* 0x000fea0000000200 */
[----:B------:R-:W-:Y:S01]  /*22b0*/  HMMA.16816.F32 R20, R44, R54, R20 ;  /* 0x000000362c14723c */ /* 0x000fe20000001814 */
[----:B------:R-:W4:Y:S04]  /*22c0*/  LDSM.16.M88.4 R52, [R199+0x4800] ;  /* 0x00480000c734783b */ /* 0x000f280000000200 */
[----:B------:R-:W-:Y:S01]  /*22d0*/  LDSM.16.M88.4 R44, [R199+0x5800] ;  /* 0x00580000c72c783b */ /* 0x000fe20000000200 */
[C---:B--2---:R-:W-:Y:S06]  /*22e0*/  HMMA.16816.F32 R32, R76.reuse, R8, R32 ;  /* 0x000000084c20723c */ /* 0x044fec0000001820 */
[C---:B------:R-:W-:Y:S01]  /*22f0*/  HMMA.16816.F32 R28, R76.reuse, R10, R28 ;  /* 0x0000000a4c1c723c */ /* 0x040fe2000000181c */
[----:B------:R-:W2:Y:S05]  /*2300*/  LDSM.16.M88.4 R8, [R198+0x8000] ;  /* 0x00800000c608783b */ /* 0x000eaa0000000200 */
[----:B---3--:R-:W-:Y:S06]  /*2310*/  HMMA.16816.F32 R24, R76, R12, R24 ;  /* 0x0000000c4c18723c */ /* 0x008fec0000001818 */
[C---:B------:R-:W-:Y:S06]  /*2320*/  HMMA.16816.F32 R40, R60.reuse, R56, R40 ;  /* 0x000000383c28723c */ /* 0x040fec0000001828 */
[----:B------:R-:W-:Y:S01]  /*2330*/  HMMA.16816.F32 R56, R60, R58, R36 ;  /* 0x0000003a3c38723c */ /* 0x000fe20000001824 */
[----:B------:R-:W3:Y:S05]  /*2340*/  LDSM.16.M88.4 R36, [R195+0x11000] ;  /* 0x01100000c324783b */ /* 0x000eea0000000200 */
[----:B------:R-:W-:Y:S01]  /*2350*/  HMMA.16816.F32 R20, R76, R14, R20 ;  /* 0x0000000e4c14723c */ /* 0x000fe20000001814 */
[----:B------:R-:W5:Y:S05]  /*2360*/  LDSM.16.M88.4 R12, [R195+0x10800] ;  /* 0x01080000c30c783b */ /* 0x000f6a0000000200 */
[----:B-1----:R-:W-:Y:S06]  /*2370*/  HMMA.16816.F32 R24, R60, R48, R24 ;  /* 0x000000303c18723c */ /* 0x002fec0000001818 */
[----:B------:R-:W-:Y:S01]  /*2380*/  HMMA.16816.F32 R68, R76, R72, R68 ;  /* 0x000000484c44723c */ /* 0x000fe20000001844 */
[----:B------:R-:W-:-:S05]  /*2390*/  VIADD R49, R3, 0x18 ;  /* 0x0000001803317836 */ /* 0x000fca0000000000 */
[----:B------:R-:W-:Y:S01]  /*23a0*/  HMMA.16816.F32 R64, R76, R74, R64 ;  /* 0x0000004a4c40723c */ /* 0x000fe20000001840 */
[----:B------:R-:W-:Y:S05]  /*23b0*/  LDSM.16.M88.4 R72, [R188+0x4000] ;  /* 0x00400000bc48783b */ /* 0x000fea0000000200 */
[C---:B----4-:R-:W-:Y:S01]  /*23c0*/  HMMA.16816.F32 R76, R60.reuse, R52, R32 ;  /* 0x000000343c4c723c */ /* 0x050fe20000001820 */
[----:B------:R-:W1:Y:S05]  /*23d0*/  LDSM.16.M88.4 R32, [R197+0x8000] ;  /* 0x00800000c520783b */ /* 0x000e6a0000000200 */
[C---:B------:R-:W-:Y:S06]  /*23e0*/  HMMA.16816.F32 R28, R60.reuse, R54, R28 ;  /* 0x000000363c1c723c */ /* 0x040fec000000181c */
[----:B------:R-:W-:Y:S06]  /*23f0*/  HMMA.16816.F32 R20, R60, R50, R20 ;  /* 0x000000323c14723c */ /* 0x000fec0000001814 */
[----:B--2---:R-:W-:Y:S01]  /*2400*/  HMMA.16816.F32 R40, R8, R16, R40 ;  /* 0x000000100828723c */ /* 0x004fe20000001828 */
[----:B------:R-:W-:-:S05]  /*2410*/  VIADD R51, R3, 0x19 ;  /* 0x0000001903337836 */ /* 0x000fca0000000000 */
[C---:B------:R-:W-:Y:S01]  /*2420*/  HMMA.16816.F32 R56, R8.reuse, R18, R56 ;  /* 0x000000120838723c */ /* 0x040fe20000001838 */
[----:B------:R-:W2:Y:S05]  /*2430*/  LDSM.16.M88.4 R16, [R188+0x4800] ;  /* 0x00480000bc10783b */ /* 0x000eaa0000000200 */
[C---:B---3--:R-:W-:Y:S06]  /*2440*/  HMMA.16816.F32 R24, R8.reuse, R36, R24 ;  /* 0x000000240818723c */ /* 0x048fec0000001818 */
[----:B-----5:R-:W-:Y:S01]  /*2450*/  HMMA.16816.F32 R76, R8, R12, R76 ;  /* 0x0000000c084c723c */ /* 0x020fe2000000184c */
[----:B------:R-:W-:-:S04]  /*2460*/  LEA R37, R6, UR25, 0x4 ;  /* 0x0000001906257c11 */ /* 0x000fc8000f8e20ff */
[----:B------:R-:W-:Y:S01]  /*2470*/  IADD3 R37, R37, 0x1, R0 ;  /* 0x0000000125257810 */ /* 0x000fe20007ffe000 */
[----:B------:R-:W-:Y:S01]  /*2480*/  IMAD.U32 R0, RZ, RZ, UR26 ;  /* 0x0000001aff007e24 */ /* 0x000fe2000f8e00ff */
[C---:B------:R-:W-:Y:S01]  /*2490*/  HMMA.16816.F32 R28, R8.reuse, R14, R28 ;  /* 0x0000000e081c723c */ /* 0x040fe2000000181c */
[----:B------:R-:W3:Y:S03]  /*24a0*/  LDSM.16.M88.4 R12, [R188+0x5000] ;  /* 0x00500000bc0c783b */ /* 0x000ee60000000200 */
[----:B------:R-:W-:Y:S02]  /*24b0*/  IADD3 R2, R0, -UR17, R37 ;  /* 0x8000001100027c10 */ /* 0x000fe4000fffe025 */
[----:B------:R-:W-:Y:S01]  /*24c0*/  HMMA.16816.F32 R20, R8, R38, R20 ;  /* 0x000000260814723c */ /* 0x000fe20000001814 */
[----:B------:R-:W4:Y:S05]  /*24d0*/  LDSM.16.M88.4 R36, [R195+0x11800] ;  /* 0x01180000c324783b */ /* 0x000f2a0000000200 */
[----:B-1----:R-:W-:Y:S06]  /*24e0*/  HMMA.16816.F32 R56, R32, R74, R56 ;  /* 0x0000004a2038723c */ /* 0x002fec0000001838 */
[C---:B------:R-:W-:Y:S06]  /*24f0*/  HMMA.16816.F32 R64, R60.reuse, R46, R64 ;  /* 0x0000002e3c40723c */ /* 0x040fec0000001840 */
[----:B------:R-:W-:Y:S01]  /*2500*/  HMMA.16816.F32 R68, R60, R44, R68 ;  /* 0x0000002c3c44723c */ /* 0x000fe20000001844 */
[----:B------:R-:W-:-:S05]  /*2510*/  VIADD R47, R2, UR24 ;  /* 0x00000018022f7c36 */ /* 0x000fca0008000000 */
[C---:B--2---:R-:W-:Y:S01]  /*2520*/  HMMA.16816.F32 R76, R32.reuse, R16, R76 ;  /* 0x00000010204c723c */ /* 0x044fe2000000184c */
[----:B------:R-:W-:Y:S01]  /*2530*/  VIMNMX R2, R47, UR26, PT ;  /* 0x0000001a2f027c48 */ /* 0x000fe2000bfe0100 */
[----:B------:R-:W-:Y:S01]  /*2540*/  VIADD R45, R3, 0x1 ;  /* 0x00000001032d7836 */ /* 0x000fe20000000000 */
[----:B------:R-:W-:Y:S01]  /*2550*/  VIADDMNMX R0, R47, 0x8, R0, PT ;  /* 0x000000082f007846 */ /* 0x000fe20003800100 */
[C---:B------:R-:W-:Y:S02]  /*2560*/  VIADD R47, R3.reuse, 0x8 ;  /* 0x00000008032f7836 */ /* 0x040fe40000000000 */
[C---:B------:R-:W-:Y:S01]  /*2570*/  HMMA.16816.F32 R28, R32.reuse, R18, R28 ;  /* 0x00000012201c723c */ /* 0x040fe2000000181c */
[----:B------:R-:W-:Y:S01]  /*2580*/  VIADD R17, R3, 0x9 ;  /* 0x0000000903117836 */ /* 0x000fe20000000000 */
[C---:B------:R-:W-:Y:S02]  /*2590*/  ISETP.GE.AND P4, PT, R45.reuse, R2, PT ;  /* 0x000000022d00720c */ /* 0x040fe40003f86270 */
[----:B------:R-:W-:Y:S01]  /*25a0*/  ISETP.GE.AND P3, PT, R45, R0, PT ;  /* 0x000000002d00720c */ /* 0x000fe20003f66270 */
[----:B------:R-:W-:Y:S01]  /*25b0*/  VIADD R45, R3, 0x10 ;  /* 0x00000010032d7836 */ /* 0x000fe20000000000 */
[C---:B------:R-:W-:Y:S01]  /*25c0*/  ISETP.GE.AND P0, PT, R17.reuse, R2, PT ;  /* 0x000000021100720c */ /* 0x040fe20003f06270 */
[----:B------:R-:W-:Y:S01]  /*25d0*/  HMMA.16816.F32 R40, R32, R72, R40 ;  /* 0x000000482028723c */ /* 0x000fe20000001828 */
[----:B------:R-:W-:-:S02]  /*25e0*/  ISETP.GE.AND P6, PT, R17, R0, PT ;  /* 0x000000001100720c */ /* 0x000fc40003fc6270 */
[----:B------:R-:W1:Y:S01]  /*25f0*/  LDSM.16.M88.4 R16, [R188+0x5800] ;  /* 0x00580000bc10783b */ /* 0x000e620000000200 */
[----:B------:R-:W-:Y:S01]  /*2600*/  ISETP.GE.AND P5, PT, R47, R2, PT ;  /* 0x000000022f00720c */ /* 0x000fe20003fa6270 */
[----:B------:R-:W-:-:S04]  /*2610*/  DEPBAR.LE SB0, 0x0 ;  /* 0x000080000000791a */ /* 0x000fc80000000000 */
[----:B------:R-:W-:Y:S01]  /*2620*/  FSEL R56, R56, -INF , !P5 ;  /* 0xff80000038387808 */ /* 0x000fe20006800000 */
[----:B---3--:R-:W-:Y:S01]  /*2630*/  HMMA.16816.F32 R24, R32, R12, R24 ;  /* 0x0000000c2018723c */ /* 0x008fe20000001818 */
[-C--:B------:R-:W-:Y:S02]  /*2640*/  ISETP.GE.AND P5, PT, R45, R0.reuse, PT ;  /* 0x000000002d00720c */ /* 0x080fe40003fa6270 */
[----:B------:R-:W-:Y:S01]  /*2650*/  ISETP.GE.AND P1, PT, R47, R0, PT ;  /* 0x000000002f00720c */ /* 0x000fe20003f26270 */
[----:B------:R-:W-:Y:S01]  /*2660*/  VIADD R47, R3, 0x11 ;  /* 0x00000011032f7836 */ /* 0x000fe20000000000 */
[-C--:B------:R-:W-:Y:S01]  /*2670*/  ISETP.GE.AND P2, PT, R45, R2.reuse, PT ;  /* 0x000000022d00720c */ /* 0x080fe20003f46270 */
[----:B----4-:R-:W-:Y:S01]  /*2680*/  HMMA.16816.F32 R68, R8, R36, R68 ;  /* 0x000000240844723c */ /* 0x010fe20000001844 */
[----:B------:R-:W-:Y:S02]  /*2690*/  FSEL R13, R78, -INF , !P5 ;  /* 0xff8000004e0d7808 */ /* 0x000fe40006800000 */
[----:B------:R-:W-:-:S02]  /*26a0*/  ISETP.GE.AND P5, PT, R51, R2, PT ;  /* 0x000000023300720c */ /* 0x000fc40003fa6270 */
[----:B------:R-:W-:Y:S01]  /*26b0*/  FSEL R45, R58, -INF , !P1 ;  /* 0xff8000003a2d7808 */ /* 0x000fe20004800000 */
[----:B------:R-:W-:Y:S01]  /*26c0*/  HMMA.16816.F32 R64, R8, R38, R64 ;  /* 0x000000260840723c */ /* 0x000fe20000001840 */
[-C--:B------:R-:W-:Y:S01]  /*26d0*/  ISETP.GE.AND P1, PT, R47, R2.reuse, PT ;  /* 0x000000022f00720c */ /* 0x080fe20003f26270 */
[----:B------:R-:W-:Y:S01]  /*26e0*/  VIADD R37, R3, 0x21 ;  /* 0x0000002103257836 */ /* 0x000fe20000000000 */
[----:B------:R-:W-:Y:S02]  /*26f0*/  FSEL R12, R41, -INF , !P4 ;  /* 0xff800000290c7808 */ /* 0x000fe40006000000 */
[----:B------:R-:W-:Y:S01]  /*2700*/  FSEL R6, R77, -INF , !P1 ;  /* 0xff8000004d067808 */ /* 0x000fe20004800000 */
[----:B------:R-:W-:Y:S01]  /*2710*/  HMMA.16816.F32 R20, R32, R14, R20 ;  /* 0x0000000e2014723c */ /* 0x000fe20000001814 */
[----:B------:R-:W-:Y:S01]  /*2720*/  FSEL R8, R29, -INF , !P5 ;  /* 0xff8000001d087808 */ /* 0x000fe20006800000 */
[C---:B------:R-:W-:Y:S01]  /*2730*/  VIADD R29, R3.reuse, 0x29 ;  /* 0x00000029031d7836 */ /* 0x040fe20000000000 */
[----:B------:R-:W-:-:S02]  /*2740*/  ISETP.GE.AND P5, PT, R3, R2, PT ;  /* 0x000000020300720c */ /* 0x000fc40003fa6270 */
[----:B------:R-:W-:Y:S02]  /*2750*/  ISETP.GE.AND P1, PT, R51, R0, PT ;  /* 0x000000003300720c */ /* 0x000fe40003f26270 */
[----:B------:R-:W-:Y:S01]  /*2760*/  VIADD R15, R3, 0x28 ;  /* 0x00000028030f7836 */ /* 0x000fe20000000000 */
[----:B------:R-:W-:Y:S02]  /*2770*/  FSEL R40, R40, -INF , !P5 ;  /* 0xff80000028287808 */ /* 0x000fe40006800000 */
[----:B------:R-:W-:Y:S01]  /*2780*/  FSEL R9, R31, -INF , !P1 ;  /* 0xff8000001f097808 */ /* 0x000fe20004800000 */
[----:B------:R-:W-:Y:S01]  /*2790*/  BAR.SYNC.DEFER_BLOCKING 0x0 ;  /* 0x0000000000007b1d */ /* 0x000fe20000010000 */
[C---:B------:R-:W-:Y:S02]  /*27a0*/  ISETP.GE.AND P5, PT, R15.reuse, R2, PT ;  /* 0x000000020f00720c */ /* 0x040fe40003fa6270 */
[----:B------:R-:W-:Y:S01]  /*27b0*/  ISETP.GE.AND P1, PT, R15, R0, PT ;  /* 0x000000000f00720c */ /* 0x000fe20003f26270 */
[----:B-1----:R-:W-:Y:S01]  /*27c0*/  HMMA.16816.F32 R68, R32, R16, R68 ;  /* 0x000000102044723c */ /* 0x002fe20000001844 */
[----:B------:R-:W-:-:S02]  /*27d0*/  FMNMX.FTZ R15, R40, R12, !PT ;  /* 0x0000000c280f7209 */ /* 0x000fc40007810000 */
[----:B------:R-:W-:Y:S02]  /*27e0*/  FSEL R44, R57, -INF , !P0 ;  /* 0xff800000392c7808 */ /* 0x000fe40004000000 */
[-C--:B------:R-:W-:Y:S01]  /*27f0*/  ISETP.GE.AND P0, PT, R47, R0.reuse, PT ;  /* 0x000000002f00720c */ /* 0x080fe20003f06270 */
[----:B------:R-:W-:Y:S01]  /*2800*/  HMMA.16816.F32 R64, R32, R18, R64 ;  /* 0x000000122040723c */ /* 0x000fe20000001840 */
[----:B------:R-:W-:Y:S01]  /*2810*/  FSEL R76, R76, -INF , !P2 ;  /* 0xff8000004c4c7808 */ /* 0x000fe20005000000 */
[----:B------:R-:W-:Y:S01]  /*2820*/  VIADD R17, R3, 0x30 ;  /* 0x0000003003117836 */ /* 0x000fe20000000000 */
[----:B------:R-:W-:Y:S02]  /*2830*/  FMNMX.FTZ R15, R56, R15, !PT ;  /* 0x0000000f380f7209 */ /* 0x000fe40007810000 */
[----:B------:R-:W-:Y:S02]  /*2840*/  FSEL R47, R59, -INF , !P6 ;  /* 0xff8000003b2f7808 */ /* 0x000fe40007000000 */
[----:B------:R-:W-:Y:S01]  /*2850*/  ISETP.GE.AND P2, PT, R49, R0, PT ;  /* 0x000000003100720c */ /* 0x000fe20003f46270 */
[----:B------:R-:W-:Y:S01]  /*2860*/  VIADD R19, R3, 0x31 ;  /* 0x0000003103137836 */ /* 0x000fe20000000000 */
[----:B------:R-:W-:Y:S01]  /*2870*/  ISETP.GE.AND P6, PT, R49, R2, PT ;  /* 0x000000023100720c */ /* 0x000fe20003fc6270 */
[----:B------:R-:W-:Y:S01]  /*2880*/  VIADD R49, R3, 0x20 ;  /* 0x0000002003317836 */ /* 0x000fe20000000000 */
[----:B------:R-:W-:-:S02]  /*2890*/  FMNMX.FTZ R15, R44, R15, !PT ;  /* 0x0000000f2c0f7209 */ /* 0x000fc40007810000 */
[----:B------:R-:W-:Y:S02]  /*28a0*/  FSEL R11, R30, -INF , !P2 ;  /* 0xff8000001e0b7808 */ /* 0x000fe40005000000 */
[----:B------:R-:W-:Y:S02]  /*28b0*/  FSEL R28, R28, -INF , !P6 ;  /* 0xff8000001c1c7808 */ /* 0x000fe40007000000 */
[C---:B------:R-:W-:Y:S02]  /*28c0*/  ISETP.GE.AND P2, PT, R37.reuse, R0, PT ;  /* 0x000000002500720c */ /* 0x040fe40003f46270 */
[-C--:B------:R-:W-:Y:S02]  /*28d0*/  ISETP.GE.AND P6, PT, R37, R2.reuse, PT ;  /* 0x000000022500720c */ /* 0x080fe40003fc6270 */
[----:B------:R-:W-:Y:S02]  /*28e0*/  FMNMX.FTZ R15, R76, R15, !PT ;  /* 0x0000000f4c0f7209 */ /* 0x000fe40007810000 */
[----:B------:R-:W-:-:S02]  /*28f0*/  ISETP.GE.AND P4, PT, R49, R2, PT ;  /* 0x000000023100720c */ /* 0x000fc40003f86270 */
[----:B------:R-:W-:Y:S02]  /*2900*/  FSEL R179, R27, -INF , !P2 ;  /* 0xff8000001bb37808 */ /* 0x000fe40005000000 */
[----:B------:R-:W-:Y:S02]  /*2910*/  FSEL R43, R43, -INF , !P3 ;  /* 0xff8000002b2b7808 */ /* 0x000fe40005800000 */
[----:B------:R-:W-:Y:S02]  /*2920*/  FSEL R162, R25, -INF , !P6 ;  /* 0xff80000019a27808 */ /* 0x000fe40007000000 */
[C---:B------:R-:W-:Y:S02]  /*2930*/  ISETP.GE.AND P2, PT, R17.reuse, R2, PT ;  /* 0x000000021100720c */ /* 0x040fe40003f46270 */
[-C--:B------:R-:W-:Y:S02]  /*2940*/  ISETP.GE.AND P3, PT, R17, R0.reuse, PT ;  /* 0x000000001100720c */ /* 0x080fe40003f66270 */
[----:B------:R-:W-:-:S02]  /*2950*/  ISETP.GE.AND P6, PT, R3, R0, PT ;  /* 0x000000000300720c */ /* 0x000fc40003fc6270 */
[----:B------:R-:W-:Y:S02]  /*2960*/  FMNMX.FTZ R17, R6, R15, !PT ;  /* 0x0000000f06117209 */ /* 0x000fe40007810000 */
[----:B------:R-:W-:Y:S02]  /*2970*/  FSEL R164, R24, -INF , !P4 ;  /* 0xff80000018a47808 */ /* 0x000fe40006000000 */
[----:B------:R-:W-:Y:S02]  /*2980*/  ISETP.GE.AND P4, PT, R29, R2, PT ;  /* 0x000000021d00720c */ /* 0x000fe40003f86270 */
[----:B------:R-:W-:Y:S02]  /*2990*/  FSEL R15, R42, -INF , !P6 ;  /* 0xff8000002a0f7808 */ /* 0x000fe40007000000 */
[----:B------:R-:W-:Y:S02]  /*29a0*/  FMNMX.FTZ R17, R28, R17, !PT ;  /* 0x000000111c117209 */ /* 0x000fe40007810000 */
[----:B------:R-:W-:-:S02]  /*29b0*/  FSEL R140, R21, -INF , !P4 ;  /* 0xff800000158c7808 */ /* 0x000fc40006000000 */
[----:B------:R-:W-:Y:S02]  /*29c0*/  FMNMX.FTZ R10, R15, R43, !PT ;  /* 0x0000002b0f0a7209 */ /* 0x000fe40007810000 */
[----:B------:R-:W-:Y:S01]  /*29d0*/  FMNMX.FTZ R21, R8, R17, !PT ;  /* 0x0000001108157209 */ /* 0x000fe20007810000 */
[----:B------:R-:W-:Y:S01]  /*29e0*/  VIADD R17, R3, 0x38 ;  /* 0x0000003803117836 */ /* 0x000fe20000000000 */
[----:B------:R-:W-:Y:S01]  /*29f0*/  FMNMX.FTZ R10, R45, R10, !PT ;  /* 0x0000000a2d0a7209 */ /* 0x000fe20007810000 */
[----:B------:R-:W-:Y:S01]  /*2a00*/  VIADD R3, R3, 0x39 ;  /* 0x0000003903037836 */ /* 0x000fe20000000000 */
[----:B------:R-:W-:Y:S02]  /*2a10*/  FMNMX.FTZ R21, R164, R21, !PT ;  /* 0x00000015a4157209 */ /* 0x000fe40007810000 */
[----:B------:R-:W-:Y:S02]  /*2a20*/  FSEL R93, R79, -INF , !P0 ;  /* 0xff8000004f5d7808 */ /* 0x000fe40004000000 */
[----:B------:R-:W-:-:S02]  /*2a30*/  ISETP.GE.AND P0, PT, R49, R0, PT ;  /* 0x000000003100720c */ /* 0x000fc40003f06270 */
[----:B------:R-:W-:Y:S02]  /*2a40*/  FSEL R142, R20, -INF , !P5 ;  /* 0xff800000148e7808 */ /* 0x000fe40006800000 */
[----:B------:R-:W-:Y:S02]  /*2a50*/  FMNMX.FTZ R10, R47, R10, !PT ;  /* 0x0000000a2f0a7209 */ /* 0x000fe40007810000 */
[----:B------:R-:W-:Y:S02]  /*2a60*/  FMNMX.FTZ R21, R162, R21, !PT ;  /* 0x00000015a2157209 */ /* 0x000fe40007810000 */
[----:B------:R-:W-:Y:S02]  /*2a70*/  FSEL R163, R26, -INF , !P0 ;  /* 0xff8000001aa37808 */ /* 0x000fe40004000000 */
[----:B------:R-:W-:Y:S02]  /*2a80*/  ISETP.GE.AND P0, PT, R29, R0, PT ;  /* 0x000000001d00720c */ /* 0x000fe40003f06270 */
[----:B------:R-:W-:-:S02]  /*2a90*/  FSEL R165, R22, -INF , !P1 ;  /* 0xff80000016a57808 */ /* 0x000fc40004800000 */
[----:B------:R-:W-:Y:S02]  /*2aa0*/  FMNMX.FTZ R10, R13, R10, !PT ;  /* 0x0000000a0d0a7209 */ /* 0x000fe40007810000 */
[----:B------:R-:W-:Y:S02]  /*2ab0*/  FMNMX.FTZ R21, R142, R21, !PT ;  /* 0x000000158e157209 */ /* 0x000fe40007810000 */
[-C--:B------:R-:W-:Y:S02]  /*2ac0*/  ISETP.GE.AND P1, PT, R17, R2.reuse, PT ;  /* 0x000000021100720c */ /* 0x080fe40003f26270 */
[----:B------:R-:W-:Y:S02]  /*2ad0*/  FSEL R177, R23, -INF , !P0 ;  /* 0xff80000017b17808 */ /* 0x000fe40004000000 */
[----:B------:R-:W-:Y:S02]  /*2ae0*/  ISETP.GE.AND P0, PT, R19, R2, PT ;  /* 0x000000021300720c */ /* 0x000fe40003f06270 */
[----:B------:R-:W-:-:S02]  /*2af0*/  FSEL R178, R68, -INF , !P2 ;  /* 0xff80000044b27808 */ /* 0x000fc40005000000 */
[----:B------:R-:W-:Y:S02]  /*2b00*/  FMNMX.FTZ R10, R93, R10, !PT ;  /* 0x0000000a5d0a7209 */ /* 0x000fe40007810000 */
[----:B------:R-:W-:Y:S02]  /*2b10*/  FMNMX.FTZ R21, R140, R21, !PT ;  /* 0x000000158c157209 */ /* 0x000fe40007810000 */
[----:B------:R-:W-:Y:S02]  /*2b20*/  FSEL R174, R64, -INF , !P1 ;  /* 0xff80000040ae7808 */ /* 0x000fe40004800000 */
[----:B------:R-:W-:Y:S02]  /*2b30*/  PLOP3.LUT P1, PT, PT, PT, UP0, 0x80, 0x0 ;  /* 0x000000000000781c */ /* 0x000fe40003f2f008 */
[----:B------:R-:W-:Y:S02]  /*2b40*/  FSEL R176, R69, -INF , !P0 ;  /* 0xff80000045b07808 */ /* 0x000fe40004000000 */
[----:B------:R-:W-:-:S02]  /*2b50*/  FMNMX.FTZ R10, R11, R10, !PT ;  /* 0x0000000a0b0a7209 */ /* 0x000fc40007810000 */
[----:B------:R-:W-:Y:S02]  /*2b60*/  FMNMX.FTZ R21, R178, R21, !PT ;  /* 0x00000015b2157209 */ /* 0x000fe40007810000 */
[----:B------:R-:W-:Y:S02]  /*2b70*/  ISETP.GE.AND P0, PT, R3, R2, PT ;  /* 0x000000020300720c */ /* 0x000fe40003f06270 */
[----:B------:R-:W-:Y:S02]  /*2b80*/  FMNMX.FTZ R10, R9, R10, !PT ;  /* 0x0000000a090a7209 */ /* 0x000fe40007810000 */
[----:B------:R-:W-:Y:S02]  /*2b90*/  FMNMX.FTZ R21, R176, R21, !PT ;  /* 0x00000015b0157209 */ /* 0x000fe40007810000 */
[----:B------:R-:W-:Y:S02]  /*2ba0*/  FSEL R172, R65, -INF , !P0 ;  /* 0xff80000041ac7808 */ /* 0x000fe40004000000 */
[----:B------:R-:W-:-:S02]  /*2bb0*/  FMNMX.FTZ R10, R163, R10, !PT ;  /* 0x0000000aa30a7209 */ /* 0x000fc40007810000 */
[----:B------:R-:W-:Y:S02]  /*2bc0*/  FMNMX.FTZ R21, R174, R21, !PT ;  /* 0x00000015ae157209 */ /* 0x000fe40007810000 */
[----:B------:R-:W-:Y:S02]  /*2bd0*/  FMNMX.FTZ R16, R179, R10, !PT ;  /* 0x0000000ab3107209 */ /* 0x000fe40007810000 */
[----:B------:R-:W-:Y:S01]  /*2be0*/  FMNMX.FTZ R21, R172, R21, !PT ;  /* 0x00000015ac157209 */ /* 0x000fe20007810000 */
[----:B------:R-:W-:Y:S06]  /*2bf0*/  @!P1 BRA `(.L_x_5) ;  /* 0x0000000000609947 */ /* 0x000fec0003800000 */
[----:B------:R-:W-:Y:S01]  /*2c00*/  UIADD3 UR7, UR18, -0x2, URZ ;  /* 0xfffffffe12077890 */ /* 0x000fe2000fffe03f */
[----:B------:R-:W-:-:S03]  /*2c10*/  IMAD.U32 R10, RZ, RZ, UR8 ;  /* 0x00000008ff0a7e24 */ /* 0x000fc6000f8e00ff */
[----:B------:R-:W-:Y:S02]  /*2c20*/  USHF.R.S32.HI UR6, URZ, 0x1f, UR7 ;  /* 0x0000001f3f067899 */ /* 0x000fe40008011407 */
[----:B------:R-:W-:Y:S01]  /*2c30*/  UIMAD UR23, UR19, UR7, URZ ;  /* 0x00000007131772a4 */ /* 0x000fe2000f8e023f */
[----:B------:R-:W-:-:S03]  /*2c40*/  IMAD.U32 R23, RZ, RZ, UR7 ;  /* 0x00000007ff177e24 */ /* 0x000fc6000f8e00ff */
[----:B------:R-:W-:Y:S01]  /*2c50*/  UIMAD UR23, UR6, UR22, UR23 ;  /* 0x00000016061772a4 */ /* 0x000fe2000f8e0217 */
[----:B------:R-:W-:Y:S02]  /*2c60*/  IMAD.WIDE.U32 R22, R23, UR22, R208 ;  /* 0x0000001617167c25 */ /* 0x000fe4000f8e00d0 */
[----:B------:R-:W-:-:S03]  /*2c70*/  ULDC.64 UR6, c[0x0][0x218] ;  /* 0x0000860000067ab9 */ /* 0x000fc60000000a00 */
[----:B------:R-:W-:Y:S01]  /*2c80*/  VIADD R14, R23, UR23 ;  /* 0x00000017170e7c36 */ /* 0x000fe20008000000 */
[C---:B------:R-:W-:Y:S02]  /*2c90*/  LEA R24, P0, R22.reuse, UR6, 0x1 ;  /* 0x0000000616187c11 */ /* 0x040fe4000f8008ff */
[----:B------:R-:W-:Y:S02]  /*2ca0*/  MOV R23, UR9 ;  /* 0x0000000900177c02 */ /* 0x000fe40008000f00 */
[----:B------:R-:W-:Y:S02]  /*2cb0*/  LEA.HI.X R25, R22, UR7, R14, 0x1, P0 ;  /* 0x0000000716197c11 */ /* 0x000fe400080f0c0e */
[----:B------:R-:W-:-:S03]  /*2cc0*/  LEA R22, P0, R23, R24, 0x1 ;  /* 0x0000001817167211 */ /* 0x000fc600078008ff */
[----:B------:R-:W-:Y:S01]  /*2cd0*/  @!PT LDS RZ, [RZ] ;  /* 0x00000000fffff984 */ /* 0x000fe20000000800 */
[----:B------:R-:W-:Y:S01]  /*2ce0*/  @!PT LDS RZ, [RZ] ;  /* 0x00000000fffff984 */ /* 0x000fe20000000800 */
[----:B------:R-:W-:Y:S01]  /*2cf0*/  @!PT LDS RZ, [RZ] ;  /* 0x00000000fffff984 */ /* 0x000fe20000000800 */
[----:B------:R1:W-:Y:S01]  /*2d00*/  LDGSTS.E.BYPASS.LTC128B.128 [R203+0xc000], desc[UR20][R24.64] ;  /* 0x0c00000018cb7fae */ /* 0x0003e2000b901d54 */
[----:B------:R-:W-:-:S03]  /*2d10*/  LEA.HI.X R23, R23, R25, R10, 0x1, P0 ;  /* 0x0000001917177211 */ /* 0x000fc600000f0c0a */
[----:B------:R1:W-:Y:S04]  /*2d20*/  LDGSTS.E.BYPASS.LTC128B.128 [R203+0xe000], desc[UR20][R24.64+0x80] ;  /* 0x0e00008018cb7fae */ /* 0x0003e8000b901d54 */
[----:B------:R1:W-:Y:S04]  /*2d30*/  LDGSTS.E.BYPASS.LTC128B.128 [R203+0x10000], desc[UR20][R24.64+0x100] ;  /* 0x1000010018cb7fae */ /* 0x0003e8000b901d54 */
[----:B------:R1:W-:Y:S04]  /*2d40*/  LDGSTS.E.BYPASS.LTC128B.128 [R203+0xd000], desc[UR20][R22.64] ;  /* 0x0d00000016cb7fae */ /* 0x0003e8000b901d54 */
[----:B------:R1:W-:Y:S04]  /*2d50*/  LDGSTS.E.BYPASS.LTC128B.128 [R203+0xf000], desc[UR20][R22.64+0x80] ;  /* 0x0f00008016cb7fae */ /* 0x0003e8000b901d54 */
[----:B------:R1:W-:Y:S04]  /*2d60*/  LDGSTS.E.BYPASS.LTC128B.128 [R203+0x11000], desc[UR20][R22.64+0x100] ;  /* 0x1100010016cb7fae */ /* 0x0003e8000b901d54 */
[----:B------:R-:W0:Y:S02]  /*2d70*/  LDGDEPBAR ;  /* 0x00000000000079af */ /* 0x000e240000000000 */
.L_x_5:
[----:B------:R-:W-:Y:S01]  /*2d80*/  FMNMX.FTZ R16, R165, R16, !PT ;  /* 0x00000010a5107209 */ /* 0x000fe20007810000 */
[----:B------:R-:W2:Y:S01]  /*2d90*/  SHFL.BFLY PT, R10, R21, 0x2, 0x1f ;  /* 0x0c401f00150a7f89 */ /* 0x000ea200000e0000 */
[----:B------:R-:W-:Y:S01]  /*2da0*/  ISETP.GE.AND P0, PT, R19, R0, PT ;  /* 0x000000001300720c */ /* 0x000fe20003f06270 */
[----:B------:R-:W-:Y:S01]  /*2db0*/  ULDC UR8, c[0x0][0x2ec] ;  /* 0x0000bb0000087ab9 */ /* 0x000fe20000000800 */
[----:B------:R-:W-:Y:S01]  /*2dc0*/  FSEL R173, R70, -INF , !P3 ;  /* 0xff80000046ad7808 */ /* 0x000fe20005800000 */
[----:B------:R-:W-:Y:S01]  /*2dd0*/  UMOV UR9, UR5 ;  /* 0x0000000500097c82 */ /* 0x000fe20008000000 */
[----:B------:R-:W-:Y:S02]  /*2de0*/  FMNMX.FTZ R16, R177, R16, !PT ;  /* 0x00000010b1107209 */ /* 0x000fe40007810000 */
[----:B------:R-:W-:Y:S02]  /*2df0*/  ISETP.GE.AND P2, PT, R17, R0, PT ;  /* 0x000000001100720c */ /* 0x000fe40003f46270 */
[----:B------:R-:W-:-:S02]  /*2e00*/  FSEL R171, R71, -INF , !P0 ;  /* 0xff80000047ab7808 */ /* 0x000fc40004000000 */
[----:B------:R-:W-:Y:S02]  /*2e10*/  FMNMX.FTZ R16, R173, R16, !PT ;  /* 0x00000010ad107209 */ /* 0x000fe40007810000 */
[----:B------:R-:W-:Y:S02]  /*2e20*/  ISETP.GE.AND P0, PT, R3, R0, PT ;  /* 0x000000000300720c */ /* 0x000fe40003f06270 */
[----:B------:R-:W-:Y:S02]  /*2e30*/  FSEL R169, R66, -INF , !P2 ;  /* 0xff80000042a97808 */ /* 0x000fe40005000000 */
[----:B------:R-:W-:Y:S02]  /*2e40*/  FMNMX.FTZ R16, R171, R16, !PT ;  /* 0x00000010ab107209 */ /* 0x000fe40007810000 */
[----:B------:R-:W-:Y:S02]  /*2e50*/  FSEL R167, R67, -INF , !P0 ;  /* 0xff80000043a77808 */ /* 0x000fe40004000000 */
[----:B------:R-:W-:-:S02]  /*2e60*/  FMNMX.FTZ R14, R169, R16, !PT ;  /* 0x00000010a90e7209 */ /* 0x000fc40007810000 */
[----:B------:R-:W-:Y:S02]  /*2e70*/  IADD3 R196, R85, R4, RZ ;  /* 0x0000000455c47210 */ /* 0x000fe40007ffe0ff */
[----:B------:R-:W-:Y:S02]  /*2e80*/  FMNMX.FTZ R14, R167, R14, !PT ;  /* 0x0000000ea70e7209 */ /* 0x000fe40007810000 */
[----:B--2---:R-:W-:Y:S02]  /*2e90*/  FMNMX.FTZ R21, R21, R10, !PT ;  /* 0x0000000a15157209 */ /* 0x004fe40007810000 */
[----:B------:R-:W-:Y:S01]  /*2ea0*/  LEA R196, R196, UR4, 0x1 ;  /* 0x00000004c4c47c11 */ /* 0x000fe2000f8e08ff */
[----:B------:R-:W2:Y:S01]  /*2eb0*/  SHFL.BFLY PT, R3, R14, 0x2, 0x1f ;  /* 0x0c401f000e037f89 */ /* 0x000ea200000e0000 */
[----:B------:R-:W-:Y:S02]  /*2ec0*/  IADD3 R191, R199, 0x800, RZ ;  /* 0x00000800c7bf7810 */ /* 0x000fe40007ffe0ff */
[-C--:B------:R-:W-:Y:S01]  /*2ed0*/  LEA R193, R5, R196.reuse, 0x1 ;  /* 0x000000c405c17211 */ /* 0x080fe200078e08ff */
[----:B------:R-:W3:Y:S01]  /*2ee0*/  SHFL.BFLY PT, R132, R21, 0x1, 0x1f ;  /* 0x0c201f0015847f89 */ /* 0x000ee200000e0000 */
[----:B------:R-:W-:-:S02]  /*2ef0*/  LEA R194, R7, R196, 0x1 ;  /* 0x000000c407c27211 */ /* 0x000fc400078e08ff */
[----:B------:R-:W-:Y:S01]  /*2f00*/  IADD3 R190, R199, 0x1000, RZ ;  /* 0x00001000c7be7810 */ /* 0x000fe20007ffe0ff */
[----:B------:R-:W-:Y:S01]  /*2f10*/  LDSM.16.MT88.4 R48, [R193+0x12000] ;  /* 0x01200000c130783b */ /* 0x000fe20000004200 */
[----:B------:R-:W-:Y:S02]  /*2f20*/  LEA R192, R5, R194, 0x1 ;  /* 0x000000c205c07211 */ /* 0x000fe400078e08ff */
[C---:B------:R-:W-:Y:S01]  /*2f30*/  IADD3 R189, R199.reuse, 0x1800, RZ ;  /* 0x00001800c7bd7810 */ /* 0x040fe20007ffe0ff */
[----:B------:R-:W-:Y:S01]  /*2f40*/  LDSM.16.MT88.4 R124, [R196+0x12000] ;  /* 0x01200000c47c783b */ /* 0x000fe20000004200 */
[C---:B------:R-:W-:Y:S02]  /*2f50*/  IADD3 R187, R199.reuse, 0x2000, RZ ;  /* 0x00002000c7bb7810 */ /* 0x040fe40007ffe0ff */
[C---:B------:R-:W-:Y:S01]  /*2f60*/  IADD3 R186, R199.reuse, 0x2800, RZ ;  /* 0x00002800c7ba7810 */ /* 0x040fe20007ffe0ff */
[----:B------:R-:W-:Y:S01]  /*2f70*/  LDSM.16.MT88.4 R64, [R196+0x14000] ;  /* 0x01400000c440783b */ /* 0x000fe20000004200 */
[----:B------:R-:W-:-:S02]  /*2f80*/  IADD3 R185, R199, 0x3000, RZ ;  /* 0x00003000c7b97810 */ /* 0x000fc40007ffe0ff */
[C---:B------:R-:W-:Y:S01]  /*2f90*/  IADD3 R184, R199.reuse, 0x3800, RZ ;  /* 0x00003800c7b87810 */ /* 0x040fe20007ffe0ff */
[----:B------:R-:W-:Y:S01]  /*2fa0*/  LDSM.16.MT88.4 R72, [R194+0x14000] ;  /* 0x01400000c248783b */ /* 0x000fe20000004200 */
[C---:B------:R-:W-:Y:S02]  /*2fb0*/  IADD3 R183, R199.reuse, 0x4000, RZ ;  /* 0x00004000c7b77810 */ /* 0x040fe40007ffe0ff */
[C---:B------:R-:W-:Y:S01]  /*2fc0*/  IADD3 R182, R199.reuse, 0x4800, RZ ;  /* 0x00004800c7b67810 */ /* 0x040fe20007ffe0ff */
[----:B------:R-:W-:Y:S01]  /*2fd0*/  LDSM.16.MT88.4 R80, [R193+0x14000] ;  /* 0x01400000c150783b */ /* 0x000fe20000004200 */
[----:B--2---:R-:W-:Y:S02]  /*2fe0*/  FMNMX.FTZ R10, R14, R3, !PT ;  /* 0x000000030e0a7209 */ /* 0x004fe40007810000 */
[----:B------:R-:W-:Y:S01]  /*2ff0*/  IADD3 R181, R199, 0x5000, RZ ;  /* 0x00005000c7b57810 */ /* 0x000fe20007ffe0ff */
[----:B------:R-:W-:Y:S01]  /*3000*/  LDSM.16.MT88.4 R88, [R192+0x14000] ;  /* 0x01400000c058783b */ /* 0x000fe20000004200 */
[----:B---3--:R-:W-:-:S02]  /*3010*/  FMNMX.FTZ R132, R21, R132, !PT ;  /* 0x0000008415847209 */ /* 0x008fc40007810000 */
[----:B------:R-:W-:Y:S01]  /*3020*/  IADD3 R180, R199, 0x5800, RZ ;  /* 0x00005800c7b47810 */ /* 0x000fe20007ffe0ff */
[----:B------:R-:W2:Y:S01]  /*3030*/  SHFL.BFLY PT, R3, R10, 0x1, 0x1f ;  /* 0x0c201f000a037f89 */ /* 0x000ea200000e0000 */
[C---:B------:R-:W-:Y:S01]  /*3040*/  FSETP.NEU.FTZ.AND P0, PT, R132.reuse, -INF , PT ;  /* 0xff8000008400780b */ /* 0x040fe20003f1d000 */
[----:B------:R-:W-:Y:S02]  /*3050*/  FMUL.FTZ R175, R132, UR8 ;  /* 0x0000000884af7c20 */ /* 0x000fe40008410000 */
[----:B------:R-:W-:Y:S03]  /*3060*/  LDSM.16.MT88.4 R96, [R196+0x16000] ;  /* 0x01600000c460783b */ /* 0x000fe60000004200 */
[----:B------:R-:W-:Y:S01]  /*3070*/  FSEL R175, R175, RZ, P0 ;  /* 0x000000ffafaf7208 */ /* 0x000fe20000000000 */
[----:B------:R-:W-:Y:S04]  /*3080*/  LDSM.16.MT88.4 R120, [R194+0x16000] ;  /* 0x01600000c278783b */ /* 0x000fe80000004200 */
[--C-:B------:R-:W-:Y:S01]  /*3090*/  FFMA.FTZ R158, R40, UR8, -R175.reuse ;  /* 0x00000008289e7c23 */ /* 0x100fe200080108af */
[--C-:B------:R-:W-:Y:S01]  /*30a0*/  FFMA.FTZ R154, R56, UR8, -R175.reuse ;  /* 0x00000008389a7c23 */ /* 0x100fe200080108af */
[----:B------:R-:W-:Y:S01]  /*30b0*/  LDSM.16.MT88.4 R116, [R193+0x16000] ;  /* 0x01600000c174783b */ /* 0x000fe20000004200 */
[--C-:B------:R-:W-:Y:S01]  /*30c0*/  FFMA.FTZ R155, R12, UR8, -R175.reuse ;  /* 0x000000080c9b7c23 */ /* 0x100fe200080108af */
[--C-:B------:R-:W-:Y:S01]  /*30d0*/  FFMA.FTZ R151, R44, UR8, -R175.reuse ;  /* 0x000000082c977c23 */ /* 0x100fe200080108af */
[--C-:B------:R-:W-:Y:S01]  /*30e0*/  FFMA.FTZ R135, R8, UR8, -R175.reuse ;  /* 0x0000000808877c23 */ /* 0x100fe200080108af */
[----:B------:R-:W-:Y:S01]  /*30f0*/  LDSM.16.MT88.4 R56, [R192+0x12000] ;  /* 0x01200000c038783b */ /* 0x000fe20000004200 */
[----:B------:R-:W-:Y:S01]  /*3100*/  MUFU.EX2 R158, R158 ;  /* 0x0000009e009e7308 */ /* 0x000fe20000000800 */
[--C-:B------:R-:W-:Y:S01]  /*3110*/  FFMA.FTZ R147, R76, UR8, -R175.reuse ;  /* 0x000000084c937c23 */ /* 0x100fe200080108af */
[--C-:B------:R-:W-:Y:S01]  /*3120*/  FFMA.FTZ R146, R6, UR8, -R175.reuse ;  /* 0x0000000806927c23 */ /* 0x100fe200080108af */
[----:B------:R-:W-:Y:S01]  /*3130*/  LDSM.16.MT88.4 R16, [R192+0x16000] ;  /* 0x01600000c010783b */ /* 0x000fe20000004200 */
[--C-:B------:R-:W-:Y:S01]  /*3140*/  FFMA.FTZ R144, R28, UR8, -R175.reuse ;  /* 0x000000081c907c23 */ /* 0x100fe200080108af */
[----:B--2---:R-:W-:Y:S01]  /*3150*/  FMNMX.FTZ R3, R10, R3, !PT ;  /* 0x000000030a037209 */ /* 0x004fe20007810000 */
[--C-:B------:R-:W-:Y:S01]  /*3160*/  FFMA.FTZ R159, R164, UR8, -R175.reuse ;  /* 0x00000008a49f7c23 */ /* 0x100fe200080108af */
[----:B------:R-:W-:Y:S01]  /*3170*/  LDSM.16.MT88.4 R4, [R193+0x14800] ;  /* 0x01480000c104783b */ /* 0x000fe20000004200 */
[----:B------:R-:W2:Y:S01]  /*3180*/  MUFU.EX2 R155, R155 ;  /* 0x0000009b009b7308 */ /* 0x000ea20000000800 */
[C---:B------:R-:W-:Y:S01]  /*3190*/  FSETP.NEU.FTZ.AND P0, PT, R3.reuse, -INF , PT ;  /* 0xff8000000300780b */ /* 0x040fe20003f1d000 */
[----:B------:R-:W-:Y:S01]  /*31a0*/  FMUL.FTZ R168, R3, UR8 ;  /* 0x0000000803a87c20 */ /* 0x000fe20008410000 */
[----:B-1----:R-:W-:Y:S01]  /*31b0*/  LDSM.16.MT88.4 R24, [R192+0x12800] ;  /* 0x01280000c018783b */ /* 0x002fe20000004200 */
[--C-:B------:R-:W-:Y:S01]  /*31c0*/  FFMA.FTZ R162, R162, UR8, -R175.reuse ;  /* 0x00000008a2a27c23 */ /* 0x100fe200080108af */
[--C-:B------:R-:W-:Y:S01]  /*31d0*/  FFMA.FTZ R161, R142, UR8, -R175.reuse ;  /* 0x000000088ea17c23 */ /* 0x100fe200080108af */
[--C-:B------:R-:W-:Y:S01]  /*31e0*/  FFMA.FTZ R164, R140, UR8, -R175.reuse ;  /* 0x000000088ca47c23 */ /* 0x100fe200080108af */
[----:B------:R-:W-:Y:S01]  /*31f0*/  FSEL R168, R168, RZ, P0 ;  /* 0x000000ffa8a87208 */ /* 0x000fe20000000000 */
[----:B------:R-:W-:Y:S01]  /*3200*/  MUFU.EX2 R154, R154 ;  /* 0x0000009a009a7308 */ /* 0x000fe20000000800 */
[----:B------:R-:W-:Y:S01]  /*3210*/  LDSM.16.MT88.4 R20, [R196+0x14800] ;  /* 0x01480000c414783b */ /* 0x000fe20000004200 */
[--C-:B------:R-:W-:Y:S01]  /*3220*/  FFMA.FTZ R213, R172, UR8, -R175.reuse ;  /* 0x00000008acd57c23 */ /* 0x100fe200080108af */
[--C-:B------:R-:W-:Y:S01]  /*3230*/  FFMA.FTZ R176, R176, UR8, -R175.reuse ;  /* 0x00000008b0b07c23 */ /* 0x100fe200080108af */
[--C-:B------:R-:W-:Y:S01]  /*3240*/  FFMA.FTZ R160, R43, UR8, -R168.reuse ;  /* 0x000000082ba07c23 */ /* 0x100fe200080108a8 */
[--C-:B------:R-:W-:Y:S01]  /*3250*/  FFMA.FTZ R157, R15, UR8, -R168.reuse ;  /* 0x000000080f9d7c23 */ /* 0x100fe200080108a8 */
[----:B------:R-:W1:Y:S01]  /*3260*/  LDSM.16.MT88.4 R40, [R194+0x12000] ;  /* 0x01200000c228783b */ /* 0x000e620000004200 */
[--C-:B------:R-:W-:Y:S01]  /*3270*/  FFMA.FTZ R156, R45, UR8, -R168.reuse ;  /* 0x000000082d9c7c23 */ /* 0x100fe200080108a8 */
[--C-:B------:R-:W-:Y:S01]  /*3280*/  FFMA.FTZ R153, R47, UR8, -R168.reuse ;  /* 0x000000082f997c23 */ /* 0x100fe200080108a8 */
[----:B------:R-:W3:Y:S01]  /*3290*/  MUFU.EX2 R151, R151 ;  /* 0x0000009700977308 */ /* 0x000ee20000000800 */
[--C-:B------:R-:W-:Y:S01]  /*32a0*/  FFMA.FTZ R152, R13, UR8, -R168.reuse ;  /* 0x000000080d987c23 */ /* 0x100fe200080108a8 */
[--C-:B------:R-:W-:Y:S01]  /*32b0*/  FFMA.FTZ R134, R11, UR8, -R168.reuse ;  /* 0x000000080b867c23 */ /* 0x100fe200080108a8 */
[----:B------:R-:W4:Y:S01]  /*32c0*/  LDSM.16.MT88.4 R12, [R193+0x12800] ;  /* 0x01280000c10c783b */ /* 0x000f220000004200 */
[--C-:B------:R-:W-:Y:S01]  /*32d0*/  FFMA.FTZ R133, R9, UR8, -R168.reuse ;  /* 0x0000000809857c23 */ /* 0x100fe200080108a8 */
[----:B--2---:R-:W-:Y:S01]  /*32e0*/  F2FP.F16.F32.PACK_AB R112, R155, R158 ;  /* 0x0000009e9b70723e */ /* 0x004fe200000000ff */
[--C-:B------:R-:W-:Y:S01]  /*32f0*/  FFMA.FTZ R145, R93, UR8, -R168.reuse ;  /* 0x000000085d917c23 */ /* 0x100fe200080108a8 */
[----:B------:R-:W2:Y:S01]  /*3300*/  LDSM.16.MT88.4 R8, [R194+0x14800] ;  /* 0x01480000c208783b */ /* 0x000ea20000004200 */
[----:B------:R-:W-:Y:S01]  /*3310*/  MUFU.EX2 R157, R157 ;  /* 0x0000009d009d7308 */ /* 0x000fe20000000800 */
[--C-:B------:R-:W-:Y:S01]  /*3320*/  FFMA.FTZ R163, R163, UR8, -R168.reuse ;  /* 0x00000008a3a37c23 */ /* 0x100fe200080108a8 */
[--C-:B------:R-:W-:Y:S01]  /*3330*/  FFMA.FTZ R166, R179, UR8, -R168.reuse ;  /* 0x00000008b3a67c23 */ /* 0x100fe200080108a8 */
[----:B------:R-:W-:Y:S01]  /*3340*/  LDSM.16.MT88.4 R32, [R196+0x12800] ;  /* 0x01280000c420783b */ /* 0x000fe20000004200 */
[--C-:B------:R-:W-:Y:S01]  /*3350*/  FFMA.FTZ R165, R165, UR8, -R168.reuse ;  /* 0x00000008a5a57c23 */ /* 0x100fe200080108a8 */
[--C-:B------:R-:W-:Y:S01]  /*3360*/  FFMA.FTZ R170, R177, UR8, -R168.reuse ;  /* 0x00000008b1aa7c23 */ /* 0x100fe200080108a8 */
[--C-:B------:R-:W-:Y:S01]  /*3370*/  FFMA.FTZ R172, R173, UR8, -R168.reuse ;  /* 0x00000008adac7c23 */ /* 0x100fe200080108a8 */
[----:B------:R-:W-:Y:S01]  /*3380*/  LDSM.16.MT88.4 R28, [R194+0x12800] ;  /* 0x01280000c21c783b */ /* 0x000fe20000004200 */
[----:B------:R-:W5:Y:S01]  /*3390*/  MUFU.EX2 R160, R160 ;  /* 0x000000a000a07308 */ /* 0x000f620000000800 */
[----:B---3--:R-:W-:Y:S01]  /*33a0*/  F2FP.F16.F32.PACK_AB R114, R151, R154 ;  /* 0x0000009a9772723e */ /* 0x008fe200000000ff */
[--C-:B------:R-:W-:Y:S01]  /*33b0*/  FFMA.FTZ R171, R171, UR8, -R168.reuse ;  /* 0x00000008abab7c23 */ /* 0x100fe200080108a8 */
[----:B------:R-:W-:Y:S01]  /*33c0*/  LDSM.16.MT88.4 R140, [R192+0x16800] ;  /* 0x01680000c08c783b */ /* 0x000fe20000004200 */
[--C-:B------:R-:W-:Y:S01]  /*33d0*/  FFMA.FTZ R169, R169, UR8, -R168.reuse ;  /* 0x00000008a9a97c23 */ /* 0x100fe200080108a8 */
[--C-:B------:R-:W-:Y:S01]  /*33e0*/  FFMA.FTZ R177, R178, UR8, -R175.reuse ;  /* 0x00000008b2b17c23 */ /* 0x100fe200080108af */
[----:B------:R-:W-:Y:S01]  /*33f0*/  FFMA.FTZ R174, R174, UR8, -R175 ;  /* 0x00000008aeae7c23 */ /* 0x000fe200080108af */
[----:B------:R-:W-:Y:S01]  /*3400*/  FFMA.FTZ R168, R167, UR8, -R168 ;  /* 0x00000008a7a87c23 */ /* 0x000fe200080108a8 */
[----:B------:R-:W-:Y:S01]  /*3410*/  MUFU.EX2 R156, R156 ;  /* 0x0000009c009c7308 */ /* 0x000fe20000000800 */
[----:B------:R-:W-:-:S04]  /*3420*/  FADD.FTZ R155, R158, R155 ;  /* 0x0000009b9e9b7221 */ /* 0x000fc80000010000 */
[----:B------:R-:W-:-:S03]  /*3430*/  FADD.FTZ R154, R154, R155 ;  /* 0x0000009b9a9a7221 */ /* 0x000fc60000010000 */
[----:B------:R-:W3:Y:S01]  /*3440*/  MUFU.EX2 R153, R153 ;  /* 0x0000009900997308 */ /* 0x000ee20000000800 */
[----:B-----5:R-:W-:Y:S01]  /*3450*/  F2FP.F16.F32.PACK_AB R113, R160, R157 ;  /* 0x0000009da071723e */ /* 0x020fe200000000ff */
[----:B------:R-:W-:Y:S01]  /*3460*/  FADD.FTZ R157, R157, R160 ;  /* 0x000000a09d9d7221 */ /* 0x000fe20000010000 */
[----:B------:R-:W-:-:S05]  /*3470*/  FADD.FTZ R154, R151, R154 ;  /* 0x0000009a979a7221 */ /* 0x000fca0000010000 */
[----:B------:R-:W-:Y:S08]  /*3480*/  MUFU.EX2 R147, R147 ;  /* 0x0000009300937308 */ /* 0x000ff00000000800 */
[----:B------:R-:W5:Y:S01]  /*3490*/  MUFU.EX2 R146, R146 ;  /* 0x0000009200927308 */ /* 0x000f620000000800 */
[----:B---3--:R-:W-:Y:S01]  /*34a0*/  F2FP.F16.F32.PACK_AB R115, R153, R156 ;  /* 0x0000009c9973723e */ /* 0x008fe200000000ff */
[----:B------:R-:W-:-:S04]  /*34b0*/  FADD.FTZ R156, R156, R157 ;  /* 0x0000009d9c9c7221 */ /* 0x000fc80000010000 */
[----:B------:R-:W-:Y:S02]  /*34c0*/  FADD.FTZ R153, R153, R156 ;  /* 0x0000009c99997221 */ /* 0x000fe40000010000 */
[C---:B------:R-:W-:Y:S01]  /*34d0*/  HMMA.16816.F32 R44, R112.reuse, R48, RZ ;  /* 0x00000030702c723c */ /* 0x040fe200000018ff */
[----:B------:R-:W-:Y:S05]  /*34e0*/  MUFU.EX2 R144, R144 ;  /* 0x0000009000907308 */ /* 0x000fea0000000800 */
[C---:B------:R-:W-:Y:S03]  /*34f0*/  HMMA.16816.F32 R48, R112.reuse, R50, RZ ;  /* 0x000000327030723c */ /* 0x040fe600000018ff */
[----:B------:R-:W3:Y:S01]  /*3500*/  MUFU.EX2 R135, R135 ;  /* 0x0000008700877308 */ /* 0x000ee20000000800 */
[C---:B-----5:R-:W-:Y:S01]  /*3510*/  F2FP.F16.F32.PACK_AB R136, R146.reuse, R147 ;  /* 0x000000939288723e */ /* 0x060fe200000000ff */
[----:B------:R-:W-:Y:S01]  /*3520*/  FADD.FTZ R147, R147, R154 ;  /* 0x0000009a93937221 */ /* 0x000fe20000010000 */
[----:B------:R-:W-:Y:S03]  /*3530*/  HMMA.16816.F32 R128, R112, R124, RZ ;  /* 0x0000007c7080723c */ /* 0x000fe600000018ff */
[----:B------:R-:W-:-:S02]  /*3540*/  FADD.FTZ R147, R146, R147 ;  /* 0x0000009392937221 */ /* 0x000fc40000010000 */
[----:B------:R-:W-:Y:S01]  /*3550*/  MUFU.EX2 R152, R152 ;  /* 0x0000009800987308 */ /* 0x000fe20000000800 */
[C---:B-1----:R-:W-:Y:S06]  /*3560*/  HMMA.16816.F32 R36, R112.reuse, R40, RZ ;  /* 0x000000287024723c */ /* 0x042fec00000018ff */
[----:B------:R-:W-:Y:S01]  /*3570*/  HMMA.16816.F32 R52, R112, R56, RZ ;  /* 0x000000387034723c */ /* 0x000fe200000018ff */
[----:B------:R-:W1:Y:S01]  /*3580*/  MUFU.EX2 R145, R145 ;  /* 0x0000009100917308 */ /* 0x000e620000000800 */
[----:B---3--:R-:W-:-:S04]  /*3590*/  F2FP.F16.F32.PACK_AB R138, R135, R144 ;  /* 0x00000090878a723e */ /* 0x008fc800000000ff */
[C---:B------:R-:W-:Y:S03]  /*35a0*/  HMMA.16816.F32 R60, R112.reuse, R64, RZ ;  /* 0x00000040703c723c */ /* 0x040fe600000018ff */
[----:B------:R-:W-:Y:S03]  /*35b0*/  MUFU.EX2 R134, R134 ;  /* 0x0000008600867308 */ /* 0x000fe60000000800 */
[C---:B------:R-:W-:Y:S05]  /*35c0*/  HMMA.16816.F32 R68, R112.reuse, R72, RZ ;  /* 0x000000487044723c */ /* 0x040fea00000018ff */
[----:B------:R-:W3:Y:S01]  /*35d0*/  MUFU.EX2 R133, R133 ;  /* 0x0000008500857308 */ /* 0x000ee20000000800 */
[----:B------:R-:W-:Y:S01]  /*35e0*/  HMMA.16816.F32 R76, R112, R80, RZ ;  /* 0x00000050704c723c */ /* 0x000fe200000018ff */
[----:B-1----:R-:W-:Y:S01]  /*35f0*/  F2FP.F16.F32.PACK_AB R137, R145, R152 ;  /* 0x000000989189723e */ /* 0x002fe200000000ff */
[----:B------:R-:W-:-:S04]  /*3600*/  FADD.FTZ R152, R152, R153 ;  /* 0x0000009998987221 */ /* 0x000fc80000010000 */
[----:B------:R-:W-:Y:S01]  /*3610*/  HMMA.16816.F32 R84, R112, R88, RZ ;  /* 0x000000587054723c */ /* 0x000fe200000018ff */
[----:B------:R-:W-:Y:S01]  /*3620*/  MUFU.EX2 R159, R159 ;  /* 0x0000009f009f7308 */ /* 0x000fe20000000800 */
[----:B------:R-:W-:-:S04]  /*3630*/  FADD.FTZ R145, R145, R152 ;  /* 0x0000009891917221 */ /* 0x000fc80000010000 */
[C---:B------:R-:W-:Y:S03]  /*3640*/  HMMA.16816.F32 R92, R112.reuse, R96, RZ ;  /* 0x00000060705c723c */ /* 0x040fe600000018ff */
[----:B------:R-:W1:Y:S01]  /*3650*/  MUFU.EX2 R162, R162 ;  /* 0x000000a200a27308 */ /* 0x000e620000000800 */
[----:B---3--:R-:W-:Y:S02]  /*3660*/  F2FP.F16.F32.PACK_AB R139, R133, R134 ;  /* 0x00000086858b723e */ /* 0x008fe400000000ff */
[C---:B------:R-:W-:Y:S05]  /*3670*/  HMMA.16816.F32 R100, R112.reuse, R120, RZ ;  /* 0x000000787064723c */ /* 0x040fea00000018ff */
[----:B------:R-:W-:Y:S01]  /*3680*/  MUFU.EX2 R161, R161 ;  /* 0x000000a100a17308 */ /* 0x000fe20000000800 */
[C---:B------:R-:W-:Y:S06]  /*3690*/  HMMA.16816.F32 R104, R112.reuse, R116, RZ ;  /* 0x000000747068723c */ /* 0x040fec00000018ff */
[C---:B------:R-:W-:Y:S01]  /*36a0*/  HMMA.16816.F32 R124, R112.reuse, R126, RZ ;  /* 0x0000007e707c723c */ /* 0x040fe200000018ff */
[----:B------:R-:W-:Y:S05]  /*36b0*/  MUFU.EX2 R164, R164 ;  /* 0x000000a400a47308 */ /* 0x000fea0000000800 */
[C---:B------:R-:W-:Y:S03]  /*36c0*/  HMMA.16816.F32 R40, R112.reuse, R42, RZ ;  /* 0x0000002a7028723c */ /* 0x040fe600000018ff */
[----:B------:R-:W-:Y:S03]  /*36d0*/  MUFU.EX2 R163, R163 ;  /* 0x000000a300a37308 */ /* 0x000fe60000000800 */
[C---:B------:R-:W-:Y:S05]  /*36e0*/  HMMA.16816.F32 R56, R112.reuse, R58, RZ ;  /* 0x0000003a7038723c */ /* 0x040fea00000018ff */
[----:B------:R-:W3:Y:S01]  /*36f0*/  MUFU.EX2 R166, R166 ;  /* 0x000000a600a67308 */ /* 0x000ee20000000800 */
[C---:B------:R-:W-:Y:S06]  /*3700*/  HMMA.16816.F32 R64, R112.reuse, R66, RZ ;  /* 0x000000427040723c */ /* 0x040fec00000018ff */
[C---:B------:R-:W-:Y:S01]  /*3710*/  HMMA.16816.F32 R72, R112.reuse, R74, RZ ;  /* 0x0000004a7048723c */ /* 0x040fe200000018ff */
[----:B------:R-:W-:Y:S05]  /*3720*/  MUFU.EX2 R165, R165 ;  /* 0x000000a500a57308 */ /* 0x000fea0000000800 */
[C---:B------:R-:W-:Y:S03]  /*3730*/  HMMA.16816.F32 R80, R112.reuse, R82, RZ ;  /* 0x000000527050723c */ /* 0x040fe600000018ff */
[----:B------:R-:W5:Y:S03]  /*3740*/  MUFU.EX2 R170, R170 ;  /* 0x000000aa00aa7308 */ /* 0x000f660000000800 */
[C---:B------:R-:W-:Y:S05]  /*3750*/  HMMA.16816.F32 R88, R112.reuse, R90, RZ ;  /* 0x0000005a7058723c */ /* 0x040fea00000018ff */
[----:B------:R-:W-:Y:S01]  /*3760*/  MUFU.EX2 R177, R177 ;  /* 0x000000b100b17308 */ /* 0x000fe20000000800 */
[C---:B------:R-:W-:Y:S06]  /*3770*/  HMMA.16816.F32 R96, R112.reuse, R98, RZ ;  /* 0x000000627060723c */ /* 0x040fec00000018ff */
[C---:B------:R-:W-:Y:S01]  /*3780*/  HMMA.16816.F32 R120, R112.reuse, R122, RZ ;  /* 0x0000007a7078723c */ /* 0x040fe200000018ff */
[----:B------:R-:W5:Y:S05]  /*3790*/  MUFU.EX2 R176, R176 ;  /* 0x000000b000b07308 */ /* 0x000f6a0000000800 */
[C---:B------:R-:W-:Y:S03]  /*37a0*/  HMMA.16816.F32 R116, R112.reuse, R118, RZ ;  /* 0x000000767074723c */ /* 0x040fe600000018ff */
[----:B------:R-:W-:Y:S03]  /*37b0*/  MUFU.EX2 R174, R174 ;  /* 0x000000ae00ae7308 */ /* 0x000fe60000000800 */
[C---:B------:R-:W-:Y:S05]  /*37c0*/  HMMA.16816.F32 R108, R112.reuse, R16, RZ ;  /* 0x00000010706c723c */ /* 0x040fea00000018ff */
[----:B------:R-:W-:Y:S01]  /*37d0*/  MUFU.EX2 R213, R213 ;  /* 0x000000d500d57308 */ /* 0x000fe20000000800 */
[----:B------:R-:W-:Y:S01]  /*37e0*/  HMMA.16816.F32 R112, R112, R18, RZ ;  /* 0x000000127070723c */ /* 0x000fe200000018ff */
[----:B------:R-:W1:Y:S05]  /*37f0*/  LDSM.16.MT88.4 R16, [R192+0x14800] ;  /* 0x01480000c010783b */ /* 0x000e6a0000004200 */
[C---:B----4-:R-:W-:Y:S01]  /*3800*/  HMMA.16816.F32 R44, R136.reuse, R12, R44 ;  /* 0x0000000c882c723c */ /* 0x050fe2000000182c */
[----:B------:R-:W-:Y:S05]  /*3810*/  MUFU.EX2 R172, R172 ;  /* 0x000000ac00ac7308 */ /* 0x000fea0000000800 */
[C---:B------:R-:W-:Y:S01]  /*3820*/  HMMA.16816.F32 R48, R136.reuse, R14, R48 ;  /* 0x0000000e8830723c */ /* 0x040fe20000001830 */
[----:B------:R-:W4:Y:S02]  /*3830*/  LDSM.16.MT88.4 R12, [R196+0x16800] ;  /* 0x01680000c40c783b */ /* 0x000f240000004200 */
[----:B------:R-:W5:Y:S03]  /*3840*/  MUFU.EX2 R171, R171 ;  /* 0x000000ab00ab7308 */ /* 0x000f660000000800 */
[C---:B--2---:R-:W-:Y:S05]  /*3850*/  HMMA.16816.F32 R68, R136.reuse, R8, R68 ;  /* 0x000000088844723c */ /* 0x044fea0000001844 */
[----:B------:R-:W-:Y:S01]  /*3860*/  MUFU.EX2 R169, R169 ;  /* 0x000000a900a97308 */ /* 0x000fe20000000800 */
[C---:B------:R-:W-:Y:S01]  /*3870*/  HMMA.16816.F32 R72, R136.reuse, R10, R72 ;  /* 0x0000000a8848723c */ /* 0x040fe20000001848 */
[----:B------:R-:W2:Y:S05]  /*3880*/  LDSM.16.MT88.4 R8, [R194+0x16800] ;  /* 0x01680000c208783b */ /* 0x000eaa0000004200 */
[C---:B------:R-:W-:Y:S01]  /*3890*/  HMMA.16816.F32 R76, R136.reuse, R4, R76 ;  /* 0x00000004884c723c */ /* 0x040fe2000000184c */
[----:B------:R-:W5:Y:S05]  /*38a0*/  MUFU.EX2 R168, R168 ;  /* 0x000000a800a87308 */ /* 0x000f6a0000000800 */
[C---:B------:R-:W-:Y:S01]  /*38b0*/  HMMA.16816.F32 R80, R136.reuse, R6, R80 ;  /* 0x000000068850723c */ /* 0x040fe20000001850 */
[----:B------:R-:W3:Y:S05]  /*38c0*/  LDSM.16.MT88.4 R4, [R193+0x16800] ;  /* 0x01680000c104783b */ /* 0x000eea0000004200 */
[C---:B-1----:R-:W-:Y:S06]  /*38d0*/  HMMA.16816.F32 R84, R136.reuse, R16, R84 ;  /* 0x000000108854723c */ /* 0x042fec0000001854 */
[C---:B------:R-:W-:Y:S01]  /*38e0*/  HMMA.16816.F32 R88, R136.reuse, R18, R88 ;  /* 0x000000128858723c */ /* 0x040fe20000001858 */
[----:B------:R-:W1:Y:S05]  /*38f0*/  LDSM.16.MT88.4 R16, [R193+0x13000] ;  /* 0x01300000c110783b */ /* 0x000e6a0000004200 */
[C---:B----4-:R-:W-:Y:S06]  /*3900*/  HMMA.16816.F32 R92, R136.reuse, R12, R92 ;  /* 0x0000000c885c723c */ /* 0x050fec000000185c */
[C---:B------:R-:W-:Y:S01]  /*3910*/  HMMA.16816.F32 R96, R136.reuse, R14, R96 ;  /* 0x0000000e8860723c */ /* 0x040fe20000001860 */
[----:B------:R-:W4:Y:S05]  /*3920*/  LDSM.16.MT88.4 R12, [R194+0x15000] ;  /* 0x01500000c20c783b */ /* 0x000f2a0000004200 */
[C---:B--2---:R-:W-:Y:S06]  /*3930*/  HMMA.16816.F32 R100, R136.reuse, R8, R100 ;  /* 0x000000088864723c */ /* 0x044fec0000001864 */
[C---:B------:R-:W-:Y:S01]  /*3940*/  HMMA.16816.F32 R120, R136.reuse, R10, R120 ;  /* 0x0000000a8878723c */ /* 0x040fe20000001878 */
[----:B------:R-:W2:Y:S05]  /*3950*/  LDSM.16.MT88.4 R8, [R193+0x15000] ;  /* 0x01500000c108783b */ /* 0x000eaa0000004200 */
[C---:B------:R-:W-:Y:S06]  /*3960*/  HMMA.16816.F32 R52, R136.reuse, R24, R52 ;  /* 0x000000188834723c */ /* 0x040fec0000001834 */
[C---:B------:R-:W-:Y:S01]  /*3970*/  HMMA.16816.F32 R56, R136.reuse, R26, R56 ;  /* 0x0000001a8838723c */ /* 0x040fe20000001838 */
[----:B------:R-:W2:Y:S05]  /*3980*/  LDSM.16.MT88.4 R24, [R196+0x13000] ;  /* 0x01300000c418783b */ /* 0x000eaa0000004200 */
[C---:B------:R-:W-:Y:S06]  /*3990*/  HMMA.16816.F32 R60, R136.reuse, R20, R60 ;  /* 0x00000014883c723c */ /* 0x040fec000000183c */
[C---:B------:R-:W-:Y:S01]  /*39a0*/  HMMA.16816.F32 R64, R136.reuse, R22, R64 ;  /* 0x000000168840723c */ /* 0x040fe20000001840 */
[----:B------:R-:W2:Y:S05]  /*39b0*/  LDSM.16.MT88.4 R20, [R196+0x15000] ;  /* 0x01500000c414783b */ /* 0x000eaa0000004200 */
[C---:B---3--:R-:W-:Y:S06]  /*39c0*/  HMMA.16816.F32 R104, R136.reuse, R4, R104 ;  /* 0x000000048868723c */ /* 0x048fec0000001868 */
[----:B------:R-:W-:Y:S01]  /*39d0*/  HMMA.16816.F32 R116, R136, R6, R116 ;  /* 0x000000068874723c */ /* 0x000fe20000001874 */
[----:B------:R-:W-:-:S02]  /*39e0*/  F2FP.F16.F32.PACK_AB R4, R162, R159 ;  /* 0x0000009fa204723e */ /* 0x000fc400000000ff */
[----:B------:R-:W-:-:S03]  /*39f0*/  F2FP.F16.F32.PACK_AB R5, R166, R163 ;  /* 0x000000a3a605723e */ /* 0x000fc600000000ff */
[----:B------:R-:W-:Y:S01]  /*3a00*/  HMMA.16816.F32 R128, R136, R32, R128 ;  /* 0x000000208880723c */ /* 0x000fe20000001880 */
[----:B------:R-:W-:Y:S02]  /*3a10*/  F2FP.F16.F32.PACK_AB R6, R164, R161 ;  /* 0x000000a1a406723e */ /* 0x000fe400000000ff */
[----:B-----5:R-:W-:-:S03]  /*3a20*/  F2FP.F16.F32.PACK_AB R7, R170, R165 ;  /* 0x000000a5aa07723e */ /* 0x020fc600000000ff */
[----:B------:R-:W-:Y:S01]  /*3a30*/  HMMA.16816.F32 R124, R136, R34, R124 ;  /* 0x00000022887c723c */ /* 0x000fe2000000187c */
[----:B------:R-:W-:Y:S05]  /*3a40*/  LDSM.16.MT88.4 R32, [R194+0x13000] ;  /* 0x01300000c220783b */ /* 0x000fea0000004200 */
[C---:B-1----:R-:W-:Y:S06]  /*3a50*/  HMMA.16816.F32 R44, R4.reuse, R16, R44 ;  /* 0x00000010042c723c */ /* 0x042fec000000182c */
[C---:B------:R-:W-:Y:S01]  /*3a60*/  HMMA.16816.F32 R48, R4.reuse, R18, R48 ;  /* 0x000000120430723c */ /* 0x040fe20000001830 */
[----:B------:R-:W1:Y:S05]  /*3a70*/  LDSM.16.MT88.4 R16, [R196+0x17000] ;  /* 0x01700000c410783b */ /* 0x000e6a0000004200 */
[C---:B----4-:R-:W-:Y:S06]  /*3a80*/  HMMA.16816.F32 R68, R4.reuse, R12, R68 ;  /* 0x0000000c0444723c */ /* 0x050fec0000001844 */
[C---:B------:R-:W-:Y:S01]  /*3a90*/  HMMA.16816.F32 R72, R4.reuse, R14, R72 ;  /* 0x0000000e0448723c */ /* 0x040fe20000001848 */
[----:B------:R-:W3:Y:S05]  /*3aa0*/  LDSM.16.MT88.4 R12, [R194+0x17000] ;  /* 0x01700000c20c783b */ /* 0x000eea0000004200 */
[C---:B--2---:R-:W-:Y:S06]  /*3ab0*/  HMMA.16816.F32 R76, R4.reuse, R8, R76 ;  /* 0x00000008044c723c */ /* 0x044fec000000184c */
[----:B------:R-:W-:Y:S01]  /*3ac0*/  HMMA.16816.F32 R80, R4, R10, R80 ;  /* 0x0000000a0450723c */ /* 0x000fe20000001850 */
[----:B------:R-:W2:Y:S05]  /*3ad0*/  LDSM.16.MT88.4 R8, [R193+0x17000] ;  /* 0x01700000c108783b */ /* 0x000eaa0000004200 */
[C---:B------:R-:W-:Y:S06]  /*3ae0*/  HMMA.16816.F32 R36, R136.reuse, R28, R36 ;  /* 0x0000001c8824723c */ /* 0x040fec0000001824 */
[----:B------:R-:W-:Y:S01]  /*3af0*/  HMMA.16816.F32 R40, R136, R30, R40 ;  /* 0x0000001e8828723c */ /* 0x000fe20000001828 */
[----:B------:R-:W4:Y:S05]  /*3b00*/  LDSM.16.MT88.4 R28, [R192+0x13000] ;  /* 0x01300000c01c783b */ /* 0x000f2a0000004200 */
[C---:B------:R-:W-:Y:S06]  /*3b10*/  HMMA.16816.F32 R128, R4.reuse, R24, R128 ;  /* 0x000000180480723c */ /* 0x040fec0000001880 */
[C---:B------:R-:W-:Y:S01]  /*3b20*/  HMMA.16816.F32 R124, R4.reuse, R26, R124 ;  /* 0x0000001a047c723c */ /* 0x040fe2000000187c */
[----:B------:R-:W5:Y:S05]  /*3b30*/  LDSM.16.MT88.4 R24, [R192+0x15000] ;  /* 0x01500000c018783b */ /* 0x000f6a0000004200 */
[C---:B------:R-:W-:Y:S06]  /*3b40*/  HMMA.16816.F32 R60, R4.reuse, R20, R60 ;  /* 0x00000014043c723c */ /* 0x040fec000000183c */
[C---:B------:R-:W-:Y:S01]  /*3b50*/  HMMA.16816.F32 R64, R4.reuse, R22, R64 ;  /* 0x000000160440723c */ /* 0x040fe20000001840 */
[----:B------:R-:W5:Y:S05]  /*3b60*/  LDSM.16.MT88.4 R20, [R192+0x17000] ;  /* 0x01700000c014783b */ /* 0x000f6a0000004200 */
[C---:B-1----:R-:W-:Y:S06]  /*3b70*/  HMMA.16816.F32 R92, R4.reuse, R16, R92 ;  /* 0x00000010045c723c */ /* 0x042fec000000185c */
[----:B------:R-:W-:Y:S01]  /*3b80*/  HMMA.16816.F32 R96, R4, R18, R96 ;  /* 0x000000120460723c */ /* 0x000fe20000001860 */
[----:B------:R-:W1:Y:S05]  /*3b90*/  LDSM.16.MT88.4 R16, [R196+0x13800] ;  /* 0x01380000c410783b */ /* 0x000e6a0000004200 */
[C---:B------:R-:W-:Y:S06]  /*3ba0*/  HMMA.16816.F32 R108, R136.reuse, R140, R108 ;  /* 0x0000008c886c723c */ /* 0x040fec000000186c */
[----:B------:R-:W-:Y:S01]  /*3bb0*/  HMMA.16816.F32 R112, R136, R142, R112 ;  /* 0x0000008e8870723c */ /* 0x000fe20000001870 */
[----:B------:R-:W-:Y:S04]  /*3bc0*/  LDSM.16.MT88.4 R140, [R194+0x13800] ;  /* 0x01380000c28c783b */ /* 0x000fe80000004200 */
[----:B------:R-:W-:Y:S01]  /*3bd0*/  LDSM.16.MT88.4 R136, [R193+0x13800] ;  /* 0x01380000c188783b */ /* 0x000fe20000004200 */
[C---:B---3--:R-:W-:Y:S06]  /*3be0*/  HMMA.16816.F32 R100, R4.reuse, R12, R100 ;  /* 0x0000000c0464723c */ /* 0x048fec0000001864 */
[C---:B------:R-:W-:Y:S01]  /*3bf0*/  HMMA.16816.F32 R120, R4.reuse, R14, R120 ;  /* 0x0000000e0478723c */ /* 0x040fe20000001878 */
[----:B------:R-:W3:Y:S05]  /*3c00*/  LDSM.16.MT88.4 R12, [R192+0x13800] ;  /* 0x01380000c00c783b */ /* 0x000eea0000004200 */
[C---:B--2---:R-:W-:Y:S06]  /*3c10*/  HMMA.16816.F32 R104, R4.reuse, R8, R104 ;  /* 0x000000080468723c */ /* 0x044fec0000001868 */
[C---:B------:R-:W-:Y:S01]  /*3c20*/  HMMA.16816.F32 R116, R4.reuse, R10, R116 ;  /* 0x0000000a0474723c */ /* 0x040fe20000001874 */
[----:B------:R-:W2:Y:S05]  /*3c30*/  LDSM.16.MT88.4 R8, [R192+0x15800] ;  /* 0x01580000c008783b */ /* 0x000eaa0000004200 */
[C---:B------:R-:W-:Y:S06]  /*3c40*/  HMMA.16816.F32 R36, R4.reuse, R32, R36 ;  /* 0x000000200424723c */ /* 0x040fec0000001824 */
[C---:B------:R-:W-:Y:S01]  /*3c50*/  HMMA.16816.F32 R40, R4.reuse, R34, R40 ;  /* 0x000000220428723c */ /* 0x040fe20000001828 */
[----:B------:R-:W-:Y:S05]  /*3c60*/  LDSM.16.MT88.4 R32, [R196+0x15800] ;  /* 0x01580000c420783b */ /* 0x000fea0000004200 */
[C---:B----4-:R-:W-:Y:S06]  /*3c70*/  HMMA.16816.F32 R52, R4.reuse, R28, R52 ;  /* 0x0000001c0434723c */ /* 0x050fec0000001834 */
[C---:B------:R-:W-:Y:S01]  /*3c80*/  HMMA.16816.F32 R56, R4.reuse, R30, R56 ;  /* 0x0000001e0438723c */ /* 0x040fe20000001838 */
[----:B------:R-:W-:Y:S05]  /*3c90*/  LDSM.16.MT88.4 R28, [R194+0x15800] ;  /* 0x01580000c21c783b */ /* 0x000fea0000004200 */
[C---:B-----5:R-:W-:Y:S06]  /*3ca0*/  HMMA.16816.F32 R84, R4.reuse, R24, R84 ;  /* 0x000000180454723c */ /* 0x060fec0000001854 */
[C---:B------:R-:W-:Y:S01]  /*3cb0*/  HMMA.16816.F32 R88, R4.reuse, R26, R88 ;  /* 0x0000001a0458723c */ /* 0x040fe20000001858 */
[----:B------:R-:W-:Y:S05]  /*3cc0*/  LDSM.16.MT88.4 R24, [R193+0x15800] ;  /* 0x01580000c118783b */ /* 0x000fea0000004200 */
[C---:B------:R-:W-:Y:S06]  /*3cd0*/  HMMA.16816.F32 R108, R4.reuse, R20, R108 ;  /* 0x00000014046c723c */ /* 0x040fec000000186c */
[----:B------:R-:W-:Y:S01]  /*3ce0*/  HMMA.16816.F32 R112, R4, R22, R112 ;  /* 0x000000160470723c */ /* 0x000fe20000001870 */
[----:B------:R-:W-:Y:S06]  /*3cf0*/  LDSM.16.MT88.4 R20, [R196+0x17800] ;  /* 0x01780000c414783b */ /* 0x000fec0000004200 */
[----:B------:R-:W-:-:S02]  /*3d00*/  F2FP.F16.F32.PACK_AB R4, R176, R177 ;  /* 0x000000b1b004723e */ /* 0x000fc400000000ff */
[----:B------:R-:W-:Y:S02]  /*3d10*/  F2FP.F16.F32.PACK_AB R5, R171, R172 ;  /* 0x000000acab05723e */ /* 0x000fe400000000ff */
[----:B------:R-:W-:Y:S02]  /*3d20*/  F2FP.F16.F32.PACK_AB R6, R213, R174 ;  /* 0x000000aed506723e */ /* 0x000fe400000000ff */
[----:B------:R-:W-:-:S07]  /*3d30*/  F2FP.F16.F32.PACK_AB R7, R168, R169 ;  /* 0x000000a9a807723e */ /* 0x000fce00000000ff */
[C---:B-1----:R-:W-:Y:S06]  /*3d40*/  HMMA.16816.F32 R128, R4.reuse, R16, R128 ;  /* 0x000000100480723c */ /* 0x042fec0000001880 */
[C---:B------:R-:W-:Y:S01]  /*3d50*/  HMMA.16816.F32 R124, R4.reuse, R18, R124 ;  /* 0x00000012047c723c */ /* 0x040fe2000000187c */
[----:B------:R-:W1:Y:S05]  /*3d60*/  LDSM.16.MT88.4 R16, [R194+0x17800] ;  /* 0x01780000c210783b */ /* 0x000e6a0000004200 */
[C---:B---3--:R-:W-:Y:S06]  /*3d70*/  HMMA.16816.F32 R52, R4.reuse, R12, R52 ;  /* 0x0000000c0434723c */ /* 0x048fec0000001834 */
[C---:B------:R-:W-:Y:S01]  /*3d80*/  HMMA.16816.F32 R56, R4.reuse, R14, R56 ;  /* 0x0000000e0438723c */ /* 0x040fe20000001838 */
[----:B------:R-:W3:Y:S05]  /*3d90*/  LDSM.16.MT88.4 R12, [R193+0x17800] ;  /* 0x01780000c10c783b */ /* 0x000eea0000004200 */
[C---:B--2---:R-:W-:Y:S06]  /*3da0*/  HMMA.16816.F32 R84, R4.reuse, R8, R84 ;  /* 0x000000080454723c */ /* 0x044fec0000001854 */
[C---:B------:R-:W-:Y:S01]  /*3db0*/  HMMA.16816.F32 R88, R4.reuse, R10, R88 ;  /* 0x0000000a0458723c */ /* 0x040fe20000001858 */
[----:B------:R-:W2:Y:S05]  /*3dc0*/  LDSM.16.MT88.4 R8, [R192+0x17800] ;  /* 0x01780000c008783b */ /* 0x000eaa0000004200 */
[C---:B------:R-:W-:Y:S06]  /*3dd0*/  HMMA.16816.F32 R36, R4.reuse, R140, R36 ;  /* 0x0000008c0424723c */ /* 0x040fec0000001824 */
[C---:B------:R-:W-:Y:S06]  /*3de0*/  HMMA.16816.F32 R40, R4.reuse, R142, R40 ;  /* 0x0000008e0428723c */ /* 0x040fec0000001828 */
[C---:B-1----:R-:W-:Y:S06]  /*3df0*/  HMMA.16816.F32 R100, R4.reuse, R16, R100 ;  /* 0x000000100464723c */ /* 0x042fec0000001864 */
[----:B------:R-:W-:Y:S01]  /*3e00*/  HMMA.16816.F32 R120, R4, R18, R120 ;  /* 0x000000120478723c */ /* 0x000fe20000001878 */
[----:B------:R-:W-:-:S04]  /*3e10*/  FADD.FTZ R16, R144, R147 ;  /* 0x0000009390107221 */ /* 0x000fc80000010000 */
[----:B------:R-:W-:Y:S01]  /*3e20*/  FADD.FTZ R16, R135, R16 ;  /* 0x0000001087107221 */ /* 0x000fe20000010000 */
[C---:B---3--:R-:W-:Y:S01]  /*3e30*/  HMMA.16816.F32 R104, R4.reuse, R12, R104 ;  /* 0x0000000c0468723c */ /* 0x048fe20000001868 */
[----:B------:R-:W-:Y:S02]  /*3e40*/  FADD.FTZ R18, R134, R145 ;  /* 0x0000009186127221 */ /* 0x000fe40000010000 */
[----:B------:R-:W-:Y:S02]  /*3e50*/  FADD.FTZ R159, R159, R16 ;  /* 0x000000109f9f7221 */ /* 0x000fe40000010000 */
[----:B------:R-:W-:Y:S01]  /*3e60*/  FADD.FTZ R18, R133, R18 ;  /* 0x0000001285127221 */ /* 0x000fe20000010000 */
[----:B------:R-:W-:Y:S01]  /*3e70*/  HMMA.16816.F32 R44, R4, R136, R44 ;  /* 0x00000088042c723c */ /* 0x000fe2000000182c */
[----:B------:R-:W-:Y:S02]  /*3e80*/  FADD.FTZ R162, R162, R159 ;  /* 0x0000009fa2a27221 */ /* 0x000fe40000010000 */
[----:B------:R-:W-:-:S02]  /*3e90*/  FADD.FTZ R163, R163, R18 ;  /* 0x00000012a3a37221 */ /* 0x000fc40000010000 */
[----:B------:R-:W-:Y:S01]  /*3ea0*/  FADD.FTZ R161, R161, R162 ;  /* 0x000000a2a1a17221 */ /* 0x000fe20000010000 */
[C---:B--2---:R-:W-:Y:S01]  /*3eb0*/  HMMA.16816.F32 R108, R4.reuse, R8, R108 ;  /* 0x00000008046c723c */ /* 0x044fe2000000186c */
[----:B------:R-:W-:Y:S02]  /*3ec0*/  FADD.FTZ R166, R166, R163 ;  /* 0x000000a3a6a67221 */ /* 0x000fe40000010000 */
[----:B------:R-:W-:Y:S02]  /*3ed0*/  FADD.FTZ R164, R164, R161 ;  /* 0x000000a1a4a47221 */ /* 0x000fe40000010000 */
[----:B------:R-:W-:Y:S01]  /*3ee0*/  FADD.FTZ R13, R165, R166 ;  /* 0x000000a6a50d7221 */ /* 0x000fe20000010000 */
[----:B------:R-:W-:Y:S01]  /*3ef0*/  HMMA.16816.F32 R48, R4, R138, R48 ;  /* 0x0000008a0430723c */ /* 0x000fe20000001830 */
[----:B------:R-:W-:Y:S02]  /*3f00*/  FADD.FTZ R9, R177, R164 ;  /* 0x000000a4b1097221 */ /* 0x000fe40000010000 */
[----:B------:R-:W-:-:S02]  /*3f10*/  FADD.FTZ R13, R170, R13 ;  /* 0x0000000daa0d7221 */ /* 0x000fc40000010000 */
[----:B------:R-:W-:Y:S01]  /*3f20*/  FADD.FTZ R9, R176, R9 ;  /* 0x00000009b0097221 */ /* 0x000fe20000010000 */
[C---:B------:R-:W-:Y:S01]  /*3f30*/  HMMA.16816.F32 R60, R4.reuse, R32, R60 ;  /* 0x00000020043c723c */ /* 0x040fe2000000183c */
[----:B------:R-:W-:Y:S02]  /*3f40*/  FADD.FTZ R8, R172, R13 ;  /* 0x0000000dac087221 */ /* 0x000fe40000010000 */
[----:B------:R-:W-:Y:S02]  /*3f50*/  FADD.FTZ R174, R174, R9 ;  /* 0x00000009aeae7221 */ /* 0x000fe40000010000 */
[----:B------:R-:W-:Y:S01]  /*3f60*/  FADD.FTZ R8, R171, R8 ;  /* 0x00000008ab087221 */ /* 0x000fe20000010000 */
[----:B------:R-:W-:Y:S01]  /*3f70*/  HMMA.16816.F32 R64, R4, R34, R64 ;  /* 0x000000220440723c */ /* 0x000fe20000001840 */
[----:B------:R-:W-:Y:S02]  /*3f80*/  FADD.FTZ R213, R213, R174 ;  /* 0x000000aed5d57221 */ /* 0x000fe40000010000 */
[----:B------:R-:W-:-:S03]  /*3f90*/  FADD.FTZ R169, R169, R8 ;  /* 0x00000008a9a97221 */ /* 0x000fc60000010000 */
[----:B------:R-:W-:Y:S01]  /*3fa0*/  HMMA.16816.F32 R68, R4, R28, R68 ;  /* 0x0000001c0444723c */ /* 0x000fe20000001844 */
[----:B------:R-:W-:-:S05]  /*3fb0*/  FADD.FTZ R211, R168, R169 ;  /* 0x000000a9a8d37221 */ /* 0x000fca0000010000 */
[C---:B------:R-:W-:Y:S06]  /*3fc0*/  HMMA.16816.F32 R72, R4.reuse, R30, R72 ;  /* 0x0000001e0448723c */ /* 0x040fec0000001848 */
[C---:B------:R-:W-:Y:S06]  /*3fd0*/  HMMA.16816.F32 R76, R4.reuse, R24, R76 ;  /* 0x00000018044c723c */ /* 0x040fec000000184c */
[C---:B------:R-:W-:Y:S06]  /*3fe0*/  HMMA.16816.F32 R80, R4.reuse, R26, R80 ;  /* 0x0000001a0450723c */ /* 0x040fec0000001850 */
[C---:B------:R-:W-:Y:S06]  /*3ff0*/  HMMA.16816.F32 R92, R4.reuse, R20, R92 ;  /* 0x00000014045c723c */ /* 0x040fec000000185c */
[C---:B------:R-:W-:Y:S06]  /*4000*/  HMMA.16816.F32 R96, R4.reuse, R22, R96 ;  /* 0x000000160460723c */ /* 0x040fec0000001860 */
[C---:B------:R-:W-:Y:S06]  /*4010*/  HMMA.16816.F32 R116, R4.reuse, R14, R116 ;  /* 0x0000000e0474723c */ /* 0x040fec0000001874 */
[----:B------:R-:W-:Y:S01]  /*4020*/  HMMA.16816.F32 R112, R4, R10, R112 ;  /* 0x0000000a0470723c */ /* 0x000fe20000001870 */
[----:B------:R-:W-:-:S08]  /*4030*/  NOP ;  /* 0x0000000000007918 */ /* 0x000fd00000000000 */
[----:B------:R-:W-:-:S15]  /*4040*/  @!P1 BRA `(.L_x_6) ;  /* 0x0000005800309947 */ /* 0x000fde0003800000 */
[----:B------:R-:W-:Y:S01]  /*4050*/  UIADD3 UR9, UR18, -0x2, URZ ;  /* 0xfffffffe12097890 */ /* 0x000fe2000fffe03f */
[----:B------:R-:W-:-:S04]  /*4060*/  DEPBAR.LE SB0, 0x0 ;  /* 0x000080000000791a */ /* 0x000fc80000000000 */
[----:B------:R-:W-:Y:S02]  /*4070*/  USHF.R.S32.HI UR5, URZ, 0x1f, UR9 ;  /* 0x0000001f3f057899 */ /* 0x000fe40008011409 */
[----:B------:R-:W-:Y:S02]  /*4080*/  UIMAD.WIDE.U32 UR6, UR9, UR10, URZ ;  /* 0x0000000a090672a5 */ /* 0x000fe4000f8e003f */
[----:B------:R-:W-:Y:S02]  /*4090*/  UIMAD UR5, UR5, UR10, URZ ;  /* 0x0000000a050572a4 */ /* 0x000fe4000f8e023f */
[----:B------:R-:W-:Y:S02]  /*40a0*/  USHF.L.U32 UR4, UR11, 0x6, URZ ;  /* 0x000000060b047899 */ /* 0x000fe4000800063f */
[----:B------:R-:W-:Y:S01]  /*40b0*/  UIMAD UR5, UR9, UR11, UR5 ;  /* 0x0000000b090572a4 */ /* 0x000fe2000f8e0205 */
[----:B------:R-:W-:Y:S01]  /*40c0*/  IMAD.U32 R4, RZ, RZ, UR6 ;  /* 0x00000006ff047e24 */ /* 0x000fe2000f8e00ff */
[----:B------:R-:W-:Y:S01]  /*40d0*/  UIMAD.WIDE.U32 UR24, UR10, 0x40, URZ ;  /* 0x000000400a1878a5 */ /* 0x000fe2000f8e003f */
[----:B------:R-:W-:Y:S01]  /*40e0*/  IMAD.U32 R5, RZ, RZ, UR7 ;  /* 0x00000007ff057e24 */ /* 0x000fe2000f8e00ff */
[----:B------:R-:W-:Y:S01]  /*40f0*/  UIADD3 UR5, UR7, UR5, URZ ;  /* 0x0000000507057290 */ /* 0x000fe2000fffe03f */
[----:B------:R-:W-:Y:S01]  /*4100*/  BAR.SYNC.DEFER_BLOCKING 0x0 ;  /* 0x0000000000007b1d */ /* 0x000fe20000010000 */
[----:B------:R-:W-:Y:S01]  /*4110*/  LEA R6, P0, R4, R148, 0x6 ;  /* 0x0000009404067211 */ /* 0x000fe200078030ff */
[----:B------:R-:W-:-:S03]  /*4120*/  UISETP.NE.AND UP0, UPT, UR18, 0x2, UPT ;  /* 0x000000021200788c */ /* 0x000fc6000bf05270 */
[----:B------:R-:W-:Y:S01]  /*4130*/  IMAD.U32 R5, RZ, RZ, UR5 ;  /* 0x00000005ff057e24 */ /* 0x000fe2000f8e00ff */
[----:B------:R-:W-:Y:S02]  /*4140*/  ULDC.64 UR6, c[0x0][0x220] ;  /* 0x0000880000067ab9 */ /* 0x000fe40000000a00 */
[----:B------:R-:W-:Y:S02]  /*4150*/  LEA R8, P1, R6, UR6, 0x1 ;  /* 0x0000000606087c11 */ /* 0x000fe4000f8208ff */
[----:B------:R-:W-:Y:S01]  /*4160*/  LEA.HI.X R5, R4, R207, R5, 0x6, P0 ;  /* 0x000000cf04057211 */ /* 0x000fe200000f3405 */
[----:B------:R-:W-:Y:S01]  /*4170*/  IMAD.U32 R4, RZ, RZ, UR4 ;  /* 0x00000004ff047e24 */ /* 0x000fe2000f8e00ff */
[----:B------:R-:W-:Y:S02]  /*4180*/  IADD3 R12, P0, R8, UR24, RZ ;  /* 0x00000018080c7c10 */ /* 0x000fe4000ff1e0ff */
[----:B------:R-:W-:-:S04]  /*4190*/  LEA.HI.X R9, R6, UR7, R5, 0x1, P1 ;  /* 0x0000000706097c11 */ /* 0x000fc800088f0c05 */
[----:B------:R-:W-:Y:S01]  /*41a0*/  IADD3.X R13, R9, UR25, R4, P0, !PT ;  /* 0x00000019090d7c10 */ /* 0x000fe200087fe404 */
[----:B------:R-:W-:Y:S01]  /*41b0*/  @!PT LDS RZ, [RZ] ;  /* 0x00000000fffff984 */ /* 0x000fe20000000800 */
[----:B------:R-:W-:Y:S01]  /*41c0*/  @!PT LDS RZ, [RZ] ;  /* 0x00000000fffff984 */ /* 0x000fe20000000800 */
[----:B------:R-:W-:Y:S01]  /*41d0*/  @!PT LDS RZ, [RZ] ;  /* 0x00000000fffff984 */ /* 0x000fe20000000800 */
[----:B------:R-:W-:Y:S04]  /*41e0*/  LDGSTS.E.BYPASS.LTC128B.128 [R203+0x12000], desc[UR20][R8.64] ;  /* 0x1200000008cb7fae */ /* 0x000fe8000b901d54 */
[----:B------:R-:W-:Y:S04]  /*41f0*/  LDGSTS.E.BYPASS.LTC128B.128 [R203+0x14000], desc[UR20][R8.64+0x80] ;  /* 0x1400008008cb7fae */ /* 0x000fe8000b901d54 */
[----:B------:R1:W-:Y:S04]  /*4200*/  LDGSTS.E.BYPASS.LTC128B.128 [R203+0x16000], desc[UR20][R8.64+0x100] ;  /* 0x1600010008cb7fae */ /* 0x0003e8000b901d54 */
[----:B------:R-:W-:Y:S04]  /*4210*/  LDGSTS.E.BYPASS.LTC128B.128 [R203+0x13000], desc[UR20][R12.64] ;  /* 0x130000000ccb7fae */ /* 0x000fe8000b901d54 */
[----:B------:R-:W-:Y:S04]  /*4220*/  LDGSTS.E.BYPASS.LTC128B.128 [R203+0x15000], desc[UR20][R12.64+0x80] ;  /* 0x150000800ccb7fae */ /* 0x000fe8000b901d54 */
[----:B------:R2:W-:Y:S04]  /*4230*/  LDGSTS.E.BYPASS.LTC128B.128 [R203+0x17000], desc[UR20][R12.64+0x100] ;  /* 0x170001000ccb7fae */ /* 0x0005e8000b901d54 */
[----:B------:R-:W-:Y:S04]  /*4240*/  LDSM.16.M88.4 R152, [R202] ;  /* 0x00000000ca98783b */ /* 0x000fe80000000200 */
[----:B------:R-:W3:Y:S04]  /*4250*/  LDSM.16.M88.4 R24, [R201+0xc000] ;  /* 0x00c00000c918783b */ /* 0x000ee80000000200 */
[----:B------:R-:W4:Y:S04]  /*4260*/  LDSM.16.M88.4 R16, [R201+0xc800] ;  /* 0x00c80000c910783b */ /* 0x000f280000000200 */
[----:B------:R-:W5:Y:S04]  /*4270*/  LDSM.16.M88.4 R160, [R201+0xd000] ;  /* 0x00d00000c9a0783b */ /* 0x000f680000000200 */
[----:B------:R-:W5:Y:S04]  /*4280*/  LDSM.16.M88.4 R32, [R201+0xd800] ;  /* 0x00d80000c920783b */ /* 0x000f680000000200 */
[----:B------:R-:W-:Y:S04]  /*4290*/  LDSM.16.M88.4 R140, [R200] ;  /* 0x00000000c88c783b */ /* 0x000fe80000000200 */
[----:B------:R-:W5:Y:S04]  /*42a0*/  LDSM.16.M88.4 R4, [R199] ;  /* 0x00000000c704783b */ /* 0x000f680000000200 */
[----:B-1----:R-:W1:Y:S04]  /*42b0*/  LDSM.16.M88.4 R8, [R191] ;  /* 0x00000000bf08783b */ /* 0x002e680000000200 */
[----:B------:R-:W1:Y:S04]  /*42c0*/  LDSM.16.M88.4 R144, [R190] ;  /* 0x00000000be90783b */ /* 0x000e680000000200 */
[----:B------:R-:W1:Y:S04]  /*42d0*/  LDSM.16.M88.4 R176, [R189] ;  /* 0x00000000bdb0783b */ /* 0x000e680000000200 */
[----:B--2---:R-:W-:Y:S01]  /*42e0*/  LDSM.16.M88.4 R12, [R198] ;  /* 0x00000000c60c783b */ /* 0x004fe20000000200 */
[C---:B---3--:R-:W-:Y:S03]  /*42f0*/  HMMA.16816.F32 R28, R152.reuse, R24, RZ ;  /* 0x00000018981c723c */ /* 0x048fe600000018ff */
[----:B------:R-:W2:Y:S04]  /*4300*/  LDSM.16.M88.4 R136, [R195+0xc000] ;  /* 0x00c00000c388783b */ /* 0x000ea80000000200 */
[----:B------:R-:W3:Y:S01]  /*4310*/  LDSM.16.M88.4 R172, [R195+0xc800] ;  /* 0x00c80000c3ac783b */ /* 0x000ee20000000200 */
[C---:B------:R-:W-:Y:S03]  /*4320*/  HMMA.16816.F32 R24, R152.reuse, R26, RZ ;  /* 0x0000001a9818723c */ /* 0x040fe600000018ff */
[----:B------:R-:W-:Y:S03]  /*4330*/  LDSM.16.M88.4 R168, [R195+0xd800] ;  /* 0x00d80000c3a8783b */ /* 0x000fe60000000200 */
[C---:B----4-:R-:W-:Y:S01]  /*4340*/  HMMA.16816.F32 R20, R152.reuse, R16, RZ ;  /* 0x000000109814723c */ /* 0x050fe200000018ff */
[----:B------:R-:W0:Y:S05]  /*4350*/  LDGDEPBAR ;  /* 0x00000000000079af */ /* 0x000e2a0000000000 */
[C---:B------:R-:W-:Y:S06]  /*4360*/  HMMA.16816.F32 R16, R152.reuse, R18, RZ ;  /* 0x000000129810723c */ /* 0x040fec00000018ff */
[C---:B-----5:R-:W-:Y:S06]  /*4370*/  HMMA.16816.F32 R164, R152.reuse, R160, RZ ;  /* 0x000000a098a4723c */ /* 0x060fec00000018ff */
[C---:B------:R-:W-:Y:S06]  /*4380*/  HMMA.16816.F32 R160, R152.reuse, R162, RZ ;  /* 0x000000a298a0723c */ /* 0x040fec00000018ff */
[C---:B------:R-:W-:Y:S06]  /*4390*/  HMMA.16816.F32 R156, R152.reuse, R32, RZ ;  /* 0x00000020989c723c */ /* 0x040fec00000018ff */
[----:B------:R-:W-:Y:S01]  /*43a0*/  HMMA.16816.F32 R152, R152, R34, RZ ;  /* 0x000000229898723c */ /* 0x000fe200000018ff */
[----:B------:R-:W-:Y:S05]  /*43b0*/  LDSM.16.M88.4 R32, [R197] ;  /* 0x00000000c520783b */ /* 0x000fea0000000200 */
[C---:B------:R-:W-:Y:S06]  /*43c0*/  HMMA.16816.F32 R28, R140.reuse, R4, R28 ;  /* 0x000000048c1c723c */ /* 0x040fec000000181c */
[C---:B------:R-:W-:Y:S01]  /*43d0*/  HMMA.16816.F32 R24, R140.reuse, R6, R24 ;  /* 0x000000068c18723c */ /* 0x040fe20000001818 */
[----:B------:R-:W4:Y:S05]  /*43e0*/  LDSM.16.M88.4 R4, [R195+0xd000] ;  /* 0x00d00000c304783b */ /* 0x000f2a0000000200 */
[C---:B-1----:R-:W-:Y:S06]  /*43f0*/  HMMA.16816.F32 R20, R140.reuse, R8, R20 ;  /* 0x000000088c14723c */ /* 0x042fec0000001814 */
[C---:B------:R-:W-:Y:S01]  /*4400*/  HMMA.16816.F32 R16, R140.reuse, R10, R16 ;  /* 0x0000000a8c10723c */ /* 0x040fe20000001810 */
[----:B------:R-:W1:Y:S05]  /*4410*/  LDSM.16.M88.4 R8, [R188] ;  /* 0x00000000bc08783b */ /* 0x000e6a0000000200 */
[C---:B------:R-:W-:Y:S06]  /*4420*/  HMMA.16816.F32 R164, R140.reuse, R144, R164 ;  /* 0x000000908ca4723c */ /* 0x040fec00000018a4 */
[C---:B------:R-:W-:Y:S01]  /*4430*/  HMMA.16816.F32 R160, R140.reuse, R146, R160 ;  /* 0x000000928ca0723c */ /* 0x040fe200000018a0 */
[----:B------:R-:W5:Y:S05]  /*4440*/  LDSM.16.M88.4 R144, [R188+0x800] ;  /* 0x00080000bc90783b */ /* 0x000f6a0000000200 */
[C---:B------:R-:W-:Y:S06]  /*4450*/  HMMA.16816.F32 R156, R140.reuse, R176, R156 ;  /* 0x000000b08c9c723c */ /* 0x040fec000000189c */
[----:B------:R-:W-:Y:S01]  /*4460*/  HMMA.16816.F32 R152, R140, R178, R152 ;  /* 0x000000b28c98723c */ /* 0x000fe20000001898 */
[----:B------:R-:W5:Y:S04]  /*4470*/  LDSM.16.M88.4 R140, [R188+0x1000] ;  /* 0x00100000bc8c783b */ /* 0x000f680000000200 */
[----:B------:R-:W-:Y:S01]  /*4480*/  LDSM.16.M88.4 R176, [R201+0xf800] ;  /* 0x00f80000c9b0783b */ /* 0x000fe20000000200 */
[C---:B--2---:R-:W-:Y:S06]  /*4490*/  HMMA.16816.F32 R28, R12.reuse, R136, R28 ;  /* 0x000000880c1c723c */ /* 0x044fec000000181c */
[C---:B------:R-:W-:Y:S01]  /*44a0*/  HMMA.16816.F32 R24, R12.reuse, R138, R24 ;  /* 0x0000008a0c18723c */ /* 0x040fe20000001818 */
[----:B------:R-:W2:Y:S05]  /*44b0*/  LDSM.16.M88.4 R136, [R188+0x1800] ;  /* 0x00180000bc88783b */ /* 0x000eaa0000000200 */
[C---:B---3--:R-:W-:Y:S06]  /*44c0*/  HMMA.16816.F32 R20, R12.reuse, R172, R20 ;  /* 0x000000ac0c14723c */ /* 0x048fec0000001814 */
[C---:B------:R-:W-:Y:S01]  /*44d0*/  HMMA.16816.F32 R16, R12.reuse, R174, R16 ;  /* 0x000000ae0c10723c */ /* 0x040fe20000001810 */
[----:B------:R-:W-:Y:S05]  /*44e0*/  LDSM.16.M88.4 R172, [R202+0x4000] ;  /* 0x00400000caac783b */ /* 0x000fea0000000200 */
[C---:B----4-:R-:W-:Y:S06]  /*44f0*/  HMMA.16816.F32 R164, R12.reuse, R4, R164 ;  /* 0x000000040ca4723c */ /* 0x050fec00000018a4 */
[C---:B------:R-:W-:Y:S01]  /*4500*/  HMMA.16816.F32 R160, R12.reuse, R6, R160 ;  /* 0x000000060ca0723c */ /* 0x040fe200000018a0 */
[----:B------:R-:W3:Y:S05]  /*4510*/  LDSM.16.M88.4 R4, [R201+0xe000] ;  /* 0x00e00000c904783b */ /* 0x000eea0000000200 */
[C---:B------:R-:W-:Y:S06]  /*4520*/  HMMA.16816.F32 R156, R12.reuse, R168, R156 ;  /* 0x000000a80c9c723c */ /* 0x040fec000000189c */
[----:B------:R-:W-:Y:S01]  /*4530*/  HMMA.16816.F32 R152, R12, R170, R152 ;  /* 0x000000aa0c98723c */ /* 0x000fe20000001898 */
[----:B------:R-:W4:Y:S04]  /*4540*/  LDSM.16.M88.4 R12, [R201+0xe800] ;  /* 0x00e80000c90c783b */ /* 0x000f280000000200 */
[----:B------:R-:W-:Y:S01]  /*4550*/  LDSM.16.M88.4 R168, [R184] ;  /* 0x00000000b8a8783b */ /* 0x000fe20000000200 */
[C---:B-1----:R-:W-:Y:S06]  /*4560*/  HMMA.16816.F32 R28, R32.reuse, R8, R28 ;  /* 0x00000008201c723c */ /* 0x042fec000000181c */
[C---:B------:R-:W-:Y:S01]  /*4570*/  HMMA.16816.F32 R24, R32.reuse, R10, R24 ;  /* 0x0000000a2018723c */ /* 0x040fe20000001818 */
[----:B------:R-:W1:Y:S05]  /*4580*/  LDSM.16.M88.4 R8, [R201+0xf000] ;  /* 0x00f00000c908783b */ /* 0x000e6a0000000200 */
[C---:B-----5:R-:W-:Y:S06]  /*4590*/  HMMA.16816.F32 R20, R32.reuse, R144, R20 ;  /* 0x000000902014723c */ /* 0x060fec0000001814 */
[C---:B------:R-:W-:Y:S01]  /*45a0*/  HMMA.16816.F32 R16, R32.reuse, R146, R16 ;  /* 0x000000922010723c */ /* 0x040fe20000001810 */
[----:B------:R-:W-:Y:S05]  /*45b0*/  LDSM.16.M88.4 R144, [R200+0x4000] ;  /* 0x00400000c890783b */ /* 0x000fea0000000200 */
[C---:B------:R-:W-:Y:S06]  /*45c0*/  HMMA.16816.F32 R164, R32.reuse, R140, R164 ;  /* 0x0000008c20a4723c */ /* 0x040fec00000018a4 */
[C---:B------:R-:W-:Y:S01]  /*45d0*/  HMMA.16816.F32 R160, R32.reuse, R142, R160 ;  /* 0x0000008e20a0723c */ /* 0x040fe200000018a0 */
[----:B------:R-:W5:Y:S05]  /*45e0*/  LDSM.16.M88.4 R140, [R187] ;  /* 0x00000000bb8c783b */ /* 0x000f6a0000000200 */
[C---:B--2---:R-:W-:Y:S06]  /*45f0*/  HMMA.16816.F32 R156, R32.reuse, R136, R156 ;  /* 0x00000088209c723c */ /* 0x044fec000000189c */
[----:B------:R-:W-:Y:S01]  /*4600*/  HMMA.16816.F32 R152, R32, R138, R152 ;  /* 0x0000008a2098723c */ /* 0x000fe20000001898 */
[----:B------:R-:W2:Y:S04]  /*4610*/  LDSM.16.M88.4 R136, [R186] ;  /* 0x00000000ba88783b */ /* 0x000ea80000000200 */
[----:B------:R-:W-:Y:S01]  /*4620*/  LDSM.16.M88.4 R32, [R198+0x4000] ;  /* 0x00400000c620783b */ /* 0x000fe20000000200 */
[C---:B---3--:R-:W-:Y:S06]  /*4630*/  HMMA.16816.F32 R28, R172.reuse, R4, R28 ;  /* 0x00000004ac1c723c */ /* 0x048fec000000181c */
[C---:B------:R-:W-:Y:S01]  /*4640*/  HMMA.16816.F32 R24, R172.reuse, R6, R24 ;  /* 0x00000006ac18723c */ /* 0x040fe20000001818 */
[----:B------:R-:W3:Y:S05]  /*4650*/  LDSM.16.M88.4 R4, [R185] ;  /* 0x00000000b904783b */ /* 0x000eea0000000200 */
[C---:B----4-:R-:W-:Y:S06]  /*4660*/  HMMA.16816.F32 R20, R172.reuse, R12, R20 ;  /* 0x0000000cac14723c */ /* 0x050fec0000001814 */
[C---:B------:R-:W-:Y:S01]  /*4670*/  HMMA.16816.F32 R16, R172.reuse, R14, R16 ;  /* 0x0000000eac10723c */ /* 0x040fe20000001810 */
[----:B------:R-:W-:Y:S05]  /*4680*/  LDSM.16.M88.4 R12, [R195+0xe800] ;  /* 0x00e80000c30c783b */ /* 0x000fea0000000200 */
[C---:B-1----:R-:W-:Y:S06]  /*4690*/  HMMA.16816.F32 R164, R172.reuse, R8, R164 ;  /* 0x00000008aca4723c */ /* 0x042fec00000018a4 */
[C---:B------:R-:W-:Y:S01]  /*46a0*/  HMMA.16816.F32 R160, R172.reuse, R10, R160 ;  /* 0x0000000aaca0723c */ /* 0x040fe200000018a0 */
[----:B------:R-:W1:Y:S05]  /*46b0*/  LDSM.16.M88.4 R8, [R195+0xe000] ;  /* 0x00e00000c308783b */ /* 0x000e6a0000000200 */
[C---:B------:R-:W-:Y:S06]  /*46c0*/  HMMA.16816.F32 R156, R172.reuse, R176, R156 ;  /* 0x000000b0ac9c723c */ /* 0x040fec000000189c */
[----:B------:R-:W-:Y:S01]  /*46d0*/  HMMA.16816.F32 R152, R172, R178, R152 ;  /* 0x000000b2ac98723c */ /* 0x000fe20000001898 */
[----:B------:R-:W-:Y:S04]  /*46e0*/  LDSM.16.M88.4 R176, [R188+0x2000] ;  /* 0x00200000bcb0783b */ /* 0x000fe80000000200 */
[----:B------:R-:W-:Y:S01]  /*46f0*/  LDSM.16.M88.4 R172, [R188+0x2800] ;  /* 0x00280000bcac783b */ /* 0x000fe20000000200 */
[C---:B-----5:R-:W-:Y:S06]  /*4700*/  HMMA.16816.F32 R28, R144.reuse, R140, R28 ;  /* 0x0000008c901c723c */ /* 0x060fec000000181c */
[C---:B------:R-:W-:Y:S01]  /*4710*/  HMMA.16816.F32 R24, R144.reuse, R142, R24 ;  /* 0x0000008e9018723c */ /* 0x040fe20000001818 */
[----:B------:R-:W4:Y:S05]  /*4720*/  LDSM.16.M88.4 R140, [R195+0xf000] ;  /* 0x00f00000c38c783b */ /* 0x000f2a0000000200 */
[C---:B--2---:R-:W-:Y:S06]  /*4730*/  HMMA.16816.F32 R20, R144.reuse, R136, R20 ;  /* 0x000000889014723c */ /* 0x044fec0000001814 */
[C---:B------:R-:W-:Y:S01]  /*4740*/  HMMA.16816.F32 R16, R144.reuse, R138, R16 ;  /* 0x0000008a9010723c */ /* 0x040fe20000001810 */
[----:B------:R-:W2:Y:S05]  /*4750*/  LDSM.16.M88.4 R136, [R195+0xf800] ;  /* 0x00f80000c388783b */ /* 0x000eaa0000000200 */
[C---:B---3--:R-:W-:Y:S06]  /*4760*/  HMMA.16816.F32 R164, R144.reuse, R4, R164 ;  /* 0x0000000490a4723c */ /* 0x048fec00000018a4 */
[C---:B------:R-:W-:Y:S01]  /*4770*/  HMMA.16816.F32 R160, R144.reuse, R6, R160 ;  /* 0x0000000690a0723c */ /* 0x040fe200000018a0 */
[----:B------:R-:W3:Y:S05]  /*4780*/  LDSM.16.M88.4 R4, [R197+0x4000] ;  /* 0x00400000c504783b */ /* 0x000eea0000000200 */
[C---:B------:R-:W-:Y:S06]  /*4790*/  HMMA.16816.F32 R156, R144.reuse, R168, R156 ;  /* 0x000000a8909c723c */ /* 0x040fec000000189c */
[----:B------:R-:W-:Y:S01]  /*47a0*/  HMMA.16816.F32 R152, R144, R170, R152 ;  /* 0x000000aa9098723c */ /* 0x000fe20000001898 */
[----:B------:R-:W-:Y:S04]  /*47b0*/  LDSM.16.M88.4 R168, [R188+0x3800] ;  /* 0x00380000bca8783b */ /* 0x000fe80000000200 */
[----:B------:R-:W-:Y:S01]  /*47c0*/  LDSM.16.M88.4 R144, [R201+0x10000] ;  /* 0x01000000c990783b */ /* 0x000fe20000000200 */
[C---:B-1----:R-:W-:Y:S06]  /*47d0*/  HMMA.16816.F32 R28, R32.reuse, R8, R28 ;  /* 0x00000008201c723c */ /* 0x042fec000000181c */
[C---:B------:R-:W-:Y:S01]  /*47e0*/  HMMA.16816.F32 R24, R32.reuse, R10, R24 ;  /* 0x0000000a2018723c */ /* 0x040fe20000001818 */
[----:B------:R-:W1:Y:S05]  /*47f0*/  LDSM.16.M88.4 R8, [R188+0x3000] ;  /* 0x00300000bc08783b */ /* 0x000e6a0000000200 */
[C---:B------:R-:W-:Y:S06]  /*4800*/  HMMA.16816.F32 R20, R32.reuse, R12, R20 ;  /* 0x0000000c2014723c */ /* 0x040fec0000001814 */
[C---:B------:R-:W-:Y:S01]  /*4810*/  HMMA.16816.F32 R16, R32.reuse, R14, R16 ;  /* 0x0000000e2010723c */ /* 0x040fe20000001810 */
[----:B------:R-:W5:Y:S05]  /*4820*/  LDSM.16.M88.4 R12, [R202+0x8000] ;  /* 0x00800000ca0c783b */ /* 0x000f6a0000000200 */
[C---:B----4-:R-:W-:Y:S06]  /*4830*/  HMMA.16816.F32 R164, R32.reuse, R140, R164 ;  /* 0x0000008c20a4723c */ /* 0x050fec00000018a4 */
[C---:B------:R-:W-:Y:S01]  /*4840*/  HMMA.16816.F32 R160, R32.reuse, R142, R160 ;  /* 0x0000008e20a0723c */ /* 0x040fe200000018a0 */
[----:B------:R-:W4:Y:S05]  /*4850*/  LDSM.16.M88.4 R140, [R201+0x10800] ;  /* 0x01080000c98c783b */ /* 0x000f2a0000000200 */
[C---:B--2---:R-:W-:Y:S06]  /*4860*/  HMMA.16816.F32 R156, R32.reuse, R136, R156 ;  /* 0x00000088209c723c */ /* 0x044fec000000189c */
[----:B------:R-:W-:Y:S01]  /*4870*/  HMMA.16816.F32 R152, R32, R138, R152 ;  /* 0x0000008a2098723c */ /* 0x000fe20000001898 */
[----:B------:R-:W2:Y:S04]  /*4880*/  LDSM.16.M88.4 R136, [R201+0x11000] ;  /* 0x01100000c988783b */ /* 0x000ea80000000200 */
[----:B------:R-:W-:Y:S01]  /*4890*/  LDSM.16.M88.4 R32, [R201+0x11800] ;  /* 0x01180000c920783b */ /* 0x000fe20000000200 */
[C---:B---3--:R-:W-:Y:S06]  /*48a0*/  HMMA.16816.F32 R24, R4.reuse, R178, R24 ;  /* 0x000000b20418723c */ /* 0x048fec0000001818 */
[C---:B------:R-:W-:Y:S01]  /*48b0*/  HMMA.16816.F32 R28, R4.reuse, R176, R28 ;  /* 0x000000b0041c723c */ /* 0x040fe2000000181c */
[----:B------:R-:W-:Y:S05]  /*48c0*/  LDSM.16.M88.4 R176, [R200+0x8000] ;  /* 0x00800000c8b0783b */ /* 0x000fea0000000200 */
[C---:B------:R-:W-:Y:S06]  /*48d0*/  HMMA.16816.F32 R20, R4.reuse, R172, R20 ;  /* 0x000000ac0414723c */ /* 0x040fec0000001814 */
[C---:B------:R-:W-:Y:S01]  /*48e0*/  HMMA.16816.F32 R16, R4.reuse, R174, R16 ;  /* 0x000000ae0410723c */ /* 0x040fe20000001810 */
[----:B------:R-:W-:Y:S05]  /*48f0*/  LDSM.16.M88.4 R172, [R181] ;  /* 0x00000000b5ac783b */ /* 0x000fea0000000200 */
[C---:B-1----:R-:W-:Y:S06]  /*4900*/  HMMA.16816.F32 R164, R4.reuse, R8, R164 ;  /* 0x0000000804a4723c */ /* 0x042fec00000018a4 */
[C---:B------:R-:W-:Y:S01]  /*4910*/  HMMA.16816.F32 R160, R4.reuse, R10, R160 ;  /* 0x0000000a04a0723c */ /* 0x040fe200000018a0 */
[----:B------:R-:W1:Y:S05]  /*4920*/  LDSM.16.M88.4 R8, [R183] ;  /* 0x00000000b708783b */ /* 0x000e6a0000000200 */
[C---:B------:R-:W-:Y:S06]  /*4930*/  HMMA.16816.F32 R156, R4.reuse, R168, R156 ;  /* 0x000000a8049c723c */ /* 0x040fec000000189c */
[----:B------:R-:W-:Y:S01]  /*4940*/  HMMA.16816.F32 R152, R4, R170, R152 ;  /* 0x000000aa0498723c */ /* 0x000fe20000001898 */
[----:B------:R-:W3:Y:S04]  /*4950*/  LDSM.16.M88.4 R4, [R182] ;  /* 0x00000000b604783b */ /* 0x000ee80000000200 */
[----:B------:R-:W-:Y:S01]  /*4960*/  LDSM.16.M88.4 R168, [R180] ;  /* 0x00000000b4a8783b */ /* 0x000fe20000000200 */
[C---:B-----5:R-:W-:Y:S06]  /*4970*/  HMMA.16816.F32 R24, R12.reuse, R146, R24 ;  /* 0x000000920c18723c */ /* 0x060fec0000001818 */
[C---:B------:R-:W-:Y:S01]  /*4980*/  HMMA.16816.F32 R28, R12.reuse, R144, R28 ;  /* 0x000000900c1c723c */ /* 0x040fe2000000181c */
[----:B------:R-:W-:Y:S05]  /*4990*/  LDSM.16.M88.4 R144, [R198+0x8000] ;  /* 0x00800000c690783b */ /* 0x000fea0000000200 */
[C---:B----4-:R-:W-:Y:S06]  /*49a0*/  HMMA.16816.F32 R20, R12.reuse, R140, R20 ;  /* 0x0000008c0c14723c */ /* 0x050fec0000001814 */
[C---:B------:R-:W-:Y:S01]  /*49b0*/  HMMA.16816.F32 R16, R12.reuse, R142, R16 ;  /* 0x0000008e0c10723c */ /* 0x040fe20000001810 */
[----:B------:R-:W4:Y:S05]  /*49c0*/  LDSM.16.M88.4 R140, [R195+0x10000] ;  /* 0x01000000c38c783b */ /* 0x000f2a0000000200 */
[C---:B--2---:R-:W-:Y:S06]  /*49d0*/  HMMA.16816.F32 R164, R12.reuse, R136, R164 ;  /* 0x000000880ca4723c */ /* 0x044fec00000018a4 */
[----:B------:R-:W-:Y:S01]  /*49e0*/  HMMA.16816.F32 R160, R12, R138, R160 ;  /* 0x0000008a0ca0723c */ /* 0x000fe200000018a0 */
[----:B------:R-:W2:Y:S05]  /*49f0*/  LDSM.16.M88.4 R136, [R195+0x10800] ;  /* 0x01080000c388783b */ /* 0x000eaa0000000200 */
[----:B-1----:R-:W-:Y:S06]  /*4a00*/  HMMA.16816.F32 R24, R176, R10, R24 ;  /* 0x0000000ab018723c */ /* 0x002fec0000001818 */
[C---:B------:R-:W-:Y:S06]  /*4a10*/  HMMA.16816.F32 R156, R12.reuse, R32, R156 ;  /* 0x000000200c9c723c */ /* 0x040fec000000189c */
[----:B------:R-:W-:Y:S01]  /*4a20*/  HMMA.16816.F32 R152, R12, R34, R152 ;  /* 0x000000220c98723c */ /* 0x000fe20000001898 */
[----:B------:R-:W-:Y:S04]  /*4a30*/  LDSM.16.M88.4 R12, [R197+0x8000] ;  /* 0x00800000c50c783b */ /* 0x000fe80000000200 */
[----:B------:R-:W-:Y:S01]  /*4a40*/  LDSM.16.M88.4 R32, [R195+0x11000] ;  /* 0x01100000c320783b */ /* 0x000fe20000000200 */
[C---:B------:R-:W-:Y:S03]  /*4a50*/  HMMA.16816.F32 R28, R176.reuse, R8, R28 ;  /* 0x00000008b01c723c */ /* 0x040fe6000000181c */
[----:B------:R-:W1:Y:S03]  /*4a60*/  LDSM.16.M88.4 R8, [R188+0x4000] ;  /* 0x00400000bc08783b */ /* 0x000e660000000200 */
[C---:B---3--:R-:W-:Y:S06]  /*4a70*/  HMMA.16816.F32 R20, R176.reuse, R4, R20 ;  /* 0x00000004b014723c */ /* 0x048fec0000001814 */
[----:B------:R-:W-:Y:S01]  /*4a80*/  HMMA.16816.F32 R16, R176, R6, R16 ;  /* 0x00000006b010723c */ /* 0x000fe20000001810 */
[----:B------:R-:W3:Y:S05]  /*4a90*/  LDSM.16.M88.4 R4, [R188+0x4800] ;  /* 0x00480000bc04783b */ /* 0x000eea0000000200 */
[----:B----4-:R-:W-:Y:S06]  /*4aa0*/  HMMA.16816.F32 R24, R144, R142, R24 ;  /* 0x0000008e9018723c */ /* 0x010fec0000001818 */
[----:B------:R-:W-:Y:S06]  /*4ab0*/  HMMA.16816.F32 R164, R176, R172, R164 ;  /* 0x000000acb0a4723c */ /* 0x000fec00000018a4 */
[C---:B--2---:R-:W-:Y:S06]  /*4ac0*/  HMMA.16816.F32 R20, R144.reuse, R136, R20 ;  /* 0x000000889014723c */ /* 0x044fec0000001814 */
[C---:B------:R-:W-:Y:S01]  /*4ad0*/  HMMA.16816.F32 R28, R144.reuse, R140, R28 ;  /* 0x0000008c901c723c */ /* 0x040fe2000000181c */
[----:B------:R-:W-:Y:S05]  /*4ae0*/  LDSM.16.M88.4 R140, [R195+0x11800] ;  /* 0x01180000c38c783b */ /* 0x000fea0000000200 */
[----:B------:R-:W-:Y:S01]  /*4af0*/  HMMA.16816.F32 R16, R144, R138, R16 ;  /* 0x0000008a9010723c */ /* 0x000fe20000001810 */
[----:B------:R-:W2:Y:S05]  /*4b00*/  LDSM.16.M88.4 R136, [R188+0x5000] ;  /* 0x00500000bc88783b */ /* 0x000eaa0000000200 */
[C---:B-1----:R-:W-:Y:S06]  /*4b10*/  HMMA.16816.F32 R24, R12.reuse, R10, R24 ;  /* 0x0000000a0c18723c */ /* 0x042fec0000001818 */
[----:B---3--:R-:W-:Y:S01]  /*4b20*/  HMMA.16816.F32 R20, R12, R4, R20 ;  /* 0x000000040c14723c */ /* 0x008fe20000001814 */
[----:B------:R-:W-:-:S04]  /*4b30*/  IMAD.U32 R11, RZ, RZ, UR9 ;  /* 0x00000009ff0b7e24 */ /* 0x000fc8000f8e00ff */
[----:B------:R-:W-:Y:S01]  /*4b40*/  IMAD R11, R11, 0x40, R150 ;  /* 0x000000400b0b7824 */ /* 0x000fe200078e0296 */
[----:B------:R-:W-:Y:S03]  /*4b50*/  HMMA.16816.F32 R164, R144, R32, R164 ;  /* 0x0000002090a4723c */ /* 0x000fe600000018a4 */
[C---:B------:R-:W-:Y:S02]  /*4b60*/  VIADD R133, R11.reuse, 0x8 ;  /* 0x000000080b857836 */ /* 0x040fe40000000000 */
[C---:B------:R-:W-:Y:S01]  /*4b70*/  VIADD R5, R11.reuse, 0x9 ;  /* 0x000000090b057836 */ /* 0x040fe20000000000 */
[----:B------:R-:W-:Y:S01]  /*4b80*/  HMMA.16816.F32 R28, R12, R8, R28 ;  /* 0x000000080c1c723c */ /* 0x000fe2000000181c */
[----:B------:R-:W-:Y:S01]  /*4b90*/  VIADD R33, R11, 0x1 ;  /* 0x000000010b217836 */ /* 0x000fe20000000000 */
[-C--:B------:R-:W-:Y:S02]  /*4ba0*/  ISETP.GE.AND P3, PT, R133, R2.reuse, PT ;  /* 0x000000028500720c */ /* 0x080fe40003f66270 */
[----:B------:R-:W-:-:S02]  /*4bb0*/  ISETP.GE.AND P2, PT, R5, R2, PT ;  /* 0x000000020500720c */ /* 0x000fc40003f46270 */
[----:B------:R-:W-:Y:S01]  /*4bc0*/  HMMA.16816.F32 R160, R176, R174, R160 ;  /* 0x000000aeb0a0723c */ /* 0x000fe200000018a0 */
[----:B------:R-:W-:Y:S01]  /*4bd0*/  VIADD R9, R11, 0x10 ;  /* 0x000000100b097836 */ /* 0x000fe20000000000 */
[-C--:B------:R-:W-:Y:S01]  /*4be0*/  ISETP.GE.AND P5, PT, R5, R0.reuse, PT ;  /* 0x000000000500720c */ /* 0x080fe20003fa6270 */
[----:B------:R-:W-:Y:S01]  /*4bf0*/  VIADD R5, R11, 0x11 ;  /* 0x000000110b057836 */ /* 0x000fe20000000000 */
[----:B------:R-:W-:Y:S02]  /*4c00*/  ISETP.GE.AND P0, PT, R133, R0, PT ;  /* 0x000000008500720c */ /* 0x000fe40003f06270 */
[----:B------:R-:W-:Y:S01]  /*4c10*/  HMMA.16816.F32 R16, R12, R6, R16 ;  /* 0x000000060c10723c */ /* 0x000fe20000001810 */
[----:B------:R-:W-:Y:S02]  /*4c20*/  FSEL R8, R24, -INF , !P3 ;  /* 0xff80000018087808 */ /* 0x000fe40005800000 */
[C---:B------:R-:W-:Y:S02]  /*4c30*/  ISETP.GE.AND P4, PT, R9.reuse, R2, PT ;  /* 0x000000020900720c */ /* 0x040fe40003f86270 */
[----:B------:R-:W-:Y:S01]  /*4c40*/  ISETP.GE.AND P3, PT, R9, R0, PT ;  /* 0x000000000900720c */ /* 0x000fe20003f66270 */
[----:B------:R-:W-:Y:S01]  /*4c50*/  HMMA.16816.F32 R156, R176, R168, R156 ;  /* 0x000000a8b09c723c */ /* 0x000fe2000000189c */
[----:B------:R-:W-:Y:S01]  /*4c60*/  FSEL R9, R26, -INF , !P0 ;  /* 0xff8000001a097808 */ /* 0x000fe20004000000 */
[----:B------:R-:W-:Y:S01]  /*4c70*/  VIADD R7, R11, 0x19 ;  /* 0x000000190b077836 */ /* 0x000fe20000000000 */
[----:B------:R-:W-:-:S02]  /*4c80*/  FSEL R10, R25, -INF , !P2 ;  /* 0xff800000190a7808 */ /* 0x000fc40005000000 */
[C---:B------:R-:W-:Y:S01]  /*4c90*/  ISETP.GE.AND P0, PT, R5.reuse, R2, PT ;  /* 0x000000020500720c */ /* 0x040fe20003f06270 */
[----:B------:R-:W-:Y:S01]  /*4ca0*/  HMMA.16816.F32 R152, R176, R170, R152 ;  /* 0x000000aab098723c */ /* 0x000fe20000001898 */
[----:B------:R-:W-:Y:S01]  /*4cb0*/  ISETP.GE.AND P2, PT, R5, R0, PT ;  /* 0x000000000500720c */ /* 0x000fe20003f46270 */
[----:B------:R-:W-:Y:S01]  /*4cc0*/  VIADD R5, R11, 0x18 ;  /* 0x000000180b057836 */ /* 0x000fe20000000000 */
[C---:B------:R-:W-:Y:S02]  /*4cd0*/  ISETP.GE.AND P6, PT, R33.reuse, R2, PT ;  /* 0x000000022100720c */ /* 0x040fe40003fc6270 */
[----:B------:R-:W-:Y:S01]  /*4ce0*/  ISETP.GE.AND P1, PT, R33, R0, PT ;  /* 0x000000002100720c */ /* 0x000fe20003f26270 */
[----:B--2---:R-:W-:Y:S01]  /*4cf0*/  HMMA.16816.F32 R164, R12, R136, R164 ;  /* 0x000000880ca4723c */ /* 0x004fe200000018a4 */
[----:B------:R-:W-:Y:S02]  /*4d00*/  FSEL R33, R27, -INF , !P5 ;  /* 0xff8000001b217808 */ /* 0x000fe40006800000 */
[----:B------:R-:W-:-:S02]  /*4d10*/  FSEL R26, R20, -INF , !P4 ;  /* 0xff800000141a7808 */ /* 0x000fc40006000000 */
[----:B------:R-:W-:Y:S01]  /*4d20*/  FSEL R27, R22, -INF , !P3 ;  /* 0xff800000161b7808 */ /* 0x000fe20005800000 */
[C---:B------:R-:W-:Y:S01]  /*4d30*/  HMMA.16816.F32 R160, R144.reuse, R34, R160 ;  /* 0x0000002290a0723c */ /* 0x040fe200000018a0 */
[----:B------:R-:W-:Y:S01]  /*4d40*/  FSEL R20, R21, -INF , !P0 ;  /* 0xff80000015147808 */ /* 0x000fe20004000000 */
[----:B------:R-:W-:Y:S01]  /*4d50*/  VIADD R21, R11, 0x21 ;  /* 0x000000210b157836 */ /* 0x000fe20000000000 */
[C---:B------:R-:W-:Y:S02]  /*4d60*/  ISETP.GE.AND P5, PT, R5.reuse, R2, PT ;  /* 0x000000020500720c */ /* 0x040fe40003fa6270 */
[----:B------:R-:W-:Y:S01]  /*4d70*/  ISETP.GE.AND P4, PT, R5, R0, PT ;  /* 0x000000000500720c */ /* 0x000fe20003f86270 */
[----:B------:R-:W-:Y:S01]  /*4d80*/  HMMA.16816.F32 R156, R144, R140, R156 ;  /* 0x0000008c909c723c */ /* 0x000fe2000000189c */
[----:B------:R-:W-:Y:S01]  /*4d90*/  ISETP.GE.AND P3, PT, R7, R2, PT ;  /* 0x000000020700720c */ /* 0x000fe20003f66270 */
[----:B------:R-:W-:Y:S01]  /*4da0*/  VIADD R35, R11, 0x20 ;  /* 0x000000200b237836 */ /* 0x000fe20000000000 */
[----:B------:R-:W-:-:S02]  /*4db0*/  ISETP.GE.AND P0, PT, R7, R0, PT ;  /* 0x000000000700720c */ /* 0x000fc40003f06270 */
[----:B------:R-:W1:Y:S01]  /*4dc0*/  LDSM.16.M88.4 R4, [R188+0x5800] ;  /* 0x00580000bc04783b */ /* 0x000e620000000200 */
[----:B------:R-:W-:Y:S01]  /*4dd0*/  FSEL R24, R17, -INF , !P3 ;  /* 0xff80000011187808 */ /* 0x000fe20005800000 */
[----:B------:R-:W-:Y:S01]  /*4de0*/  HMMA.16816.F32 R152, R144, R142, R152 ;  /* 0x0000008e9098723c */ /* 0x000fe20000001898 */
[C---:B------:R-:W-:Y:S01]  /*4df0*/  ISETP.GE.AND P3, PT, R11.reuse, R2, PT ;  /* 0x000000020b00720c */ /* 0x040fe20003f66270 */
[----:B------:R-:W-:Y:S01]  /*4e00*/  VIADD R17, R11, 0x29 ;  /* 0x000000290b117836 */ /* 0x000fe20000000000 */
[----:B------:R-:W-:Y:S01]  /*4e10*/  FSEL R25, R23, -INF , !P2 ;  /* 0xff80000017197808 */ /* 0x000fe20005000000 */
[----:B------:R-:W-:-:S04]  /*4e20*/  DEPBAR.LE SB0, 0x0 ;  /* 0x000080000000791a */ /* 0x000fc80000000000 */
[----:B------:R-:W-:Y:S02]  /*4e30*/  FSEL R28, R28, -INF , !P3 ;  /* 0xff8000001c1c7808 */ /* 0x000fe40005800000 */
[----:B------:R-:W-:Y:S01]  /*4e40*/  FSEL R22, R16, -INF , !P5 ;  /* 0xff80000010167808 */ /* 0x000fe20006800000 */
[----:B------:R-:W-:Y:S01]  /*4e50*/  HMMA.16816.F32 R160, R12, R138, R160 ;  /* 0x0000008a0ca0723c */ /* 0x000fe200000018a0 */
[----:B------:R-:W-:Y:S01]  /*4e60*/  FSEL R23, R18, -INF , !P4 ;  /* 0xff80000012177808 */ /* 0x000fe20006000000 */
[----:B------:R-:W-:Y:S01]  /*4e70*/  BAR.SYNC.DEFER_BLOCKING 0x0 ;  /* 0x0000000000007b1d */ /* 0x000fe20000010000 */
[C---:B------:R-:W-:Y:S02]  /*4e80*/  ISETP.GE.AND P5, PT, R21.reuse, R2, PT ;  /* 0x000000021500720c */ /* 0x040fe40003fa6270 */
[----:B------:R-:W-:Y:S02]  /*4e90*/  ISETP.GE.AND P4, PT, R21, R0, PT ;  /* 0x000000001500720c */ /* 0x000fe40003f86270 */
[----:B------:R-:W-:-:S02]  /*4ea0*/  FSEL R21, R19, -INF , !P0 ;  /* 0xff80000013157808 */ /* 0x000fc40004000000 */
[----:B------:R-:W-:Y:S01]  /*4eb0*/  FSEL R32, R29, -INF , !P6 ;  /* 0xff8000001d207808 */ /* 0x000fe20007000000 */
[----:B------:R-:W-:Y:S01]  /*4ec0*/  VIADD R29, R11, 0x28 ;  /* 0x000000280b1d7836 */ /* 0x000fe20000000000 */
[----:B------:R-:W-:Y:S02]  /*4ed0*/  FMNMX.FTZ R19, R132, R28, !PT ;  /* 0x0000001c84137209 */ /* 0x000fe40007810000 */
[C---:B------:R-:W-:Y:S02]  /*4ee0*/  ISETP.GE.AND P6, PT, R35.reuse, R2, PT ;  /* 0x000000022300720c */ /* 0x040fe40003fc6270 */
[----:B------:R-:W-:Y:S02]  /*4ef0*/  FMNMX.FTZ R19, R32, R19, !PT ;  /* 0x0000001320137209 */ /* 0x000fe40007810000 */
[----:B------:R-:W-:Y:S02]  /*4f00*/  ISETP.GE.AND P2, PT, R35, R0, PT ;  /* 0x000000002300720c */ /* 0x000fe40003f46270 */
[----:B------:R-:W-:-:S02]  /*4f10*/  FMNMX.FTZ R19, R8, R19, !PT ;  /* 0x0000001308137209 */ /* 0x000fc40007810000 */
[----:B------:R-:W-:Y:S02]  /*4f20*/  FSEL R172, R164, -INF , !P6 ;  /* 0xff800000a4ac7808 */ /* 0x000fe40007000000 */
[----:B------:R-:W-:Y:S02]  /*4f30*/  FSEL R175, R166, -INF , !P2 ;  /* 0xff800000a6af7808 */ /* 0x000fe40005000000 */
[C---:B------:R-:W-:Y:S02]  /*4f40*/  ISETP.GE.AND P0, PT, R29.reuse, R2, PT ;  /* 0x000000021d00720c */ /* 0x040fe40003f06270 */
[----:B------:R-:W-:Y:S01]  /*4f50*/  ISETP.GE.AND P3, PT, R29, R0, PT ;  /* 0x000000001d00720c */ /* 0x000fe20003f66270 */
[C---:B-1----:R-:W-:Y:S01]  /*4f60*/  HMMA.16816.F32 R156, R12.reuse, R4, R156 ;  /* 0x000000040c9c723c */ /* 0x042fe2000000189c */
[C---:B------:R-:W-:Y:S02]  /*4f70*/  ISETP.GE.AND P6, PT, R17.reuse, R2, PT ;  /* 0x000000021100720c */ /* 0x040fe40003fc6270 */
[-C--:B------:R-:W-:Y:S01]  /*4f80*/  ISETP.GE.AND P2, PT, R17, R0.reuse, PT ;  /* 0x000000001100720c */ /* 0x080fe20003f46270 */
[----:B------:R-:W-:Y:S01]  /*4f90*/  VIADD R17, R11, 0x30 ;  /* 0x000000300b117836 */ /* 0x000fe20000000000 */
[----:B------:R-:W-:Y:S01]  /*4fa0*/  FMNMX.FTZ R29, R10, R19, !PT ;  /* 0x000000130a1d7209 */ /* 0x000fe20007810000 */
[----:B------:R-:W-:Y:S01]  /*4fb0*/  HMMA.16816.F32 R152, R12, R6, R152 ;  /* 0x000000060c98723c */ /* 0x000fe20000001898 */
[----:B------:R-:W-:Y:S01]  /*4fc0*/  FSEL R173, R167, -INF , !P4 ;  /* 0xff800000a7ad7808 */ /* 0x000fe20006000000 */
[C---:B------:R-:W-:Y:S01]  /*4fd0*/  VIADD R19, R11.reuse, 0x31 ;  /* 0x000000310b137836 */ /* 0x040fe20000000000 */
[----:B------:R-:W-:-:S02]  /*4fe0*/  ISETP.GE.AND P4, PT, R11, R0, PT ;  /* 0x000000000b00720c */ /* 0x000fc40003f86270 */
[----:B------:R-:W-:Y:S02]  /*4ff0*/  FSEL R136, R165, -INF , !P5 ;  /* 0xff800000a5887808 */ /* 0x000fe40006800000 */
[----:B------:R-:W-:Y:S02]  /*5000*/  FSEL R31, R31, -INF , !P1 ;  /* 0xff8000001f1f7808 */ /* 0x000fe40004800000 */
[----:B------:R-:W-:Y:S02]  /*5010*/  FMNMX.FTZ R29, R26, R29, !PT ;  /* 0x0000001d1a1d7209 */ /* 0x000fe40007810000 */
[C---:B------:R-:W-:Y:S02]  /*5020*/  ISETP.GE.AND P5, PT, R17.reuse, R2, PT ;  /* 0x000000021100720c */ /* 0x040fe40003fa6270 */
[----:B------:R-:W-:Y:S02]  /*5030*/  ISETP.GE.AND P1, PT, R17, R0, PT ;  /* 0x000000001100720c */ /* 0x000fe40003f26270 */
[----:B------:R-:W-:-:S02]  /*5040*/  FSEL R17, R30, -INF , !P4 ;  /* 0xff8000001e117808 */ /* 0x000fc40006000000 */
[----:B------:R-:W-:Y:S02]  /*5050*/  FMNMX.FTZ R5, R20, R29, !PT ;  /* 0x0000001d14057209 */ /* 0x000fe40007810000 */
[----:B------:R-:W-:Y:S02]  /*5060*/  FMNMX.FTZ R4, R3, R17, !PT ;  /* 0x0000001103047209 */ /* 0x000fe40007810000 */
[----:B------:R-:W-:Y:S02]  /*5070*/  FMNMX.FTZ R5, R22, R5, !PT ;  /* 0x0000000516057209 */ /* 0x000fe40007810000 */
[----:B------:R-:W-:Y:S02]  /*5080*/  FMNMX.FTZ R4, R31, R4, !PT ;  /* 0x000000041f047209 */ /* 0x000fe40007810000 */
[----:B------:R-:W-:Y:S02]  /*5090*/  FMNMX.FTZ R5, R24, R5, !PT ;  /* 0x0000000518057209 */ /* 0x000fe40007810000 */
[----:B------:R-:W-:-:S02]  /*50a0*/  FMNMX.FTZ R4, R9, R4, !PT ;  /* 0x0000000409047209 */ /* 0x000fc40007810000 */
[----:B------:R-:W-:Y:S02]  /*50b0*/  FMNMX.FTZ R5, R172, R5, !PT ;  /* 0x00000005ac057209 */ /* 0x000fe40007810000 */
[----:B------:R-:W-:Y:S02]  /*50c0*/  FMNMX.FTZ R4, R33, R4, !PT ;  /* 0x0000000421047209 */ /* 0x000fe40007810000 */
[----:B------:R-:W-:Y:S01]  /*50d0*/  FMNMX.FTZ R7, R136, R5, !PT ;  /* 0x0000000588077209 */ /* 0x000fe20007810000 */
[C---:B------:R-:W-:Y:S01]  /*50e0*/  VIADD R5, R11.reuse, 0x38 ;  /* 0x000000380b057836 */ /* 0x040fe20000000000 */
[----:B------:R-:W-:Y:S01]  /*50f0*/  FSEL R138, R160, -INF , !P0 ;  /* 0xff800000a08a7808 */ /* 0x000fe20004000000 */
[----:B------:R-:W-:Y:S01]  /*5100*/  VIADD R11, R11, 0x39 ;  /* 0x000000390b0b7836 */ /* 0x000fe20000000000 */
[----:B------:R-:W-:Y:S02]  /*5110*/  FMNMX.FTZ R4, R27, R4, !PT ;  /* 0x000000041b047209 */ /* 0x000fe40007810000 */
[----:B------:R-:W-:-:S02]  /*5120*/  FSEL R147, R163, -INF , !P2 ;  /* 0xff800000a3937808 */ /* 0x000fc40005000000 */
[----:B------:R-:W-:Y:S02]  /*5130*/  FSEL R174, R161, -INF , !P6 ;  /* 0xff800000a1ae7808 */ /* 0x000fe40007000000 */
[----:B------:R-:W-:Y:S02]  /*5140*/  FMNMX.FTZ R4, R25, R4, !PT ;  /* 0x0000000419047209 */ /* 0x000fe40007810000 */
[----:B------:R-:W-:Y:S02]  /*5150*/  FMNMX.FTZ R7, R138, R7, !PT ;  /* 0x000000078a077209 */ /* 0x000fe40007810000 */
[-C--:B------:R-:W-:Y:S02]  /*5160*/  ISETP.GE.AND P2, PT, R5, R2.reuse, PT ;  /* 0x000000020500720c */ /* 0x080fe40003f46270 */
        /* <DEDUP_REMOVED lines=9> */
[----:B------:R-:W-:Y:S02]  /*5200*/  FSEL R177, R162, -INF , !P3 ;  /* 0xff800000a2b17808 */ /* 0x000fe40005800000 */
[----:B------:R-:W-:Y:S02]  /*5210*/  ISETP.GE.AND P3, PT, R11, R2, PT ;  /* 0x000000020b00720c */ /* 0x000fe40003f66270 */
[----:B------:R-:W-:Y:S02]  /*5220*/  FMNMX.FTZ R12, R175, R12, !PT ;  /* 0x0000000caf0c7209 */ /* 0x000fe40007810000 */
[----:B------:R-:W-:Y:S02]  /*5230*/  FMNMX.FTZ R7, R144, R7, !PT ;  /* 0x0000000790077209 */ /* 0x000fe40007810000 */
[----:B------:R-:W-:-:S02]  /*5240*/  FSEL R140, R153, -INF , !P3 ;  /* 0xff800000998c7808 */ /* 0x000fc40005800000 */
[----:B------:R-:W-:Y:S02]  /*5250*/  FMNMX.FTZ R12, R173, R12, !PT ;  /* 0x0000000cad0c7209 */ /* 0x000fe40007810000 */
[----:B------:R-:W-:Y:S02]  /*5260*/  FMNMX.FTZ R7, R142, R7, !PT ;  /* 0x000000078e077209 */ /* 0x000fe40007810000 */
[----:B------:R-:W-:Y:S02]  /*5270*/  ISETP.GE.AND P0, PT, R19, R0, PT ;  /* 0x000000001300720c */ /* 0x000fe40003f06270 */
[----:B------:R-:W-:Y:S02]  /*5280*/  FSEL R143, R158, -INF , !P1 ;  /* 0xff8000009e8f7808 */ /* 0x000fe40004800000 */
[----:B------:R-:W-:Y:S02]  /*5290*/  FMNMX.FTZ R12, R177, R12, !PT ;  /* 0x0000000cb10c7209 */ /* 0x000fe40007810000 */
[----:B------:R-:W-:Y:S01]  /*52a0*/  FMNMX.FTZ R7, R140, R7, !PT ;  /* 0x000000078c077209 */ /* 0x000fe20007810000 */
[----:B------:R-:W-:Y:S06]  /*52b0*/  @!P2 BRA `(.L_x_7) ;  /* 0x000000000068a947 */ /* 0x000fec0003800000 */
[----:B------:R-:W-:-:S04]  /*52c0*/  UIADD3 UR5, UR18, -0x3, URZ ;  /* 0xfffffffd12057890 */ /* 0x000fc8000fffe03f */
[----:B------:R-:W-:Y:S02]  /*52d0*/  USHF.R.S32.HI UR4, URZ, 0x1f, UR5 ;  /* 0x0000001f3f047899 */ /* 0x000fe40008011405 */
[----:B------:R-:W-:Y:S02]  /*52e0*/  UIMAD.WIDE.U32 UR24, UR5, UR12, URZ ;  /* 0x0000000c051872a5 */ /* 0x000fe4000f8e003f */
[----:B------:R-:W-:-:S04]  /*52f0*/  UIMAD UR4, UR4, UR12, URZ ;  /* 0x0000000c040472a4 */ /* 0x000fc8000f8e023f */
[----:B------:R-:W-:Y:S01]  /*5300*/  UIMAD UR4, UR5, UR13, UR4 ;  /* 0x0000000d050472a4 */ /* 0x000fe2000f8e0204 */
[----:B------:R-:W-:Y:S02]  /*5310*/  IMAD.U32 R13, RZ, RZ, UR24 ;  /* 0x00000018ff0d7e24 */ /* 0x000fe4000f8e00ff */
[----:B------:R-:W-:Y:S01]  /*5320*/  IMAD.U32 R4, RZ, RZ, UR24 ;  /* 0x00000018ff047e24 */ /* 0x000fe2000f8e00ff */
[----:B------:R-:W-:Y:S02]  /*5330*/  UIADD3 UR4, UR25, UR4, URZ ;  /* 0x0000000419047290 */ /* 0x000fe4000fffe03f */
[----:B------:R-:W-:-:S04]  /*5340*/  LEA R6, P1, R13, R204, 0x6 ;  /* 0x000000cc0d067211 */ /* 0x000fc800078230ff */
[----:B------:R-:W-:Y:S01]  /*5350*/  IMAD.U32 R13, RZ, RZ, UR4 ;  /* 0x00000004ff0d7e24 */ /* 0x000fe2000f8e00ff */
[----:B------:R-:W-:Y:S02]  /*5360*/  ULDC.64 UR4, c[0x0][0x218] ;  /* 0x0000860000047ab9 */ /* 0x000fe40000000a00 */
[----:B------:R-:W-:Y:S02]  /*5370*/  LEA R14, P2, R6, UR4, 0x1 ;  /* 0x00000004060e7c11 */ /* 0x000fe4000f8408ff */
[----:B------:R-:W-:Y:S02]  /*5380*/  LEA.HI.X R13, R4, R209, R13, 0x6, P1 ;  /* 0x000000d1040d7211 */ /* 0x000fe400008f340d */
[----:B------:R-:W-:Y:S02]  /*5390*/  IADD3 R18, P1, R14, UR22, RZ ;  /* 0x000000160e127c10 */ /* 0x000fe4000ff3e0ff */
[----:B------:R-:W-:-:S04]  /*53a0*/  LEA.HI.X R15, R6, UR5, R13, 0x1, P2 ;  /* 0x00000005060f7c11 */ /* 0x000fc800090f0c0d */
[----:B------:R-:W-:Y:S01]  /*53b0*/  IADD3.X R19, R15, UR19, RZ, P1, !PT ;  /* 0x000000130f137c10 */ /* 0x000fe20008ffe4ff */
[----:B------:R-:W-:Y:S01]  /*53c0*/  @!PT LDS RZ, [RZ] ;  /* 0x00000000fffff984 */ /* 0x000fe20000000800 */
[----:B------:R-:W-:Y:S01]  /*53d0*/  @!PT LDS RZ, [RZ] ;  /* 0x00000000fffff984 */ /* 0x000fe20000000800 */
[----:B------:R-:W-:Y:S01]  /*53e0*/  @!PT LDS RZ, [RZ] ;  /* 0x00000000fffff984 */ /* 0x000fe20000000800 */
[----:B------:R1:W-:Y:S04]  /*53f0*/  LDGSTS.E.BYPASS.LTC128B.128 [R203+0xc000], desc[UR20][R14.64] ;  /* 0x0c0000000ecb7fae */ /* 0x0003e8000b901d54 */
[----:B------:R1:W-:Y:S04]  /*5400*/  LDGSTS.E.BYPASS.LTC128B.128 [R203+0xe000], desc[UR20][R14.64+0x80] ;  /* 0x0e0000800ecb7fae */ /* 0x0003e8000b901d54 */
[----:B------:R1:W-:Y:S04]  /*5410*/  LDGSTS.E.BYPASS.LTC128B.128 [R203+0x10000], desc[UR20][R14.64+0x100] ;  /* 0x100001000ecb7fae */ /* 0x0003e8000b901d54 */
[----:B------:R1:W-:Y:S04]  /*5420*/  LDGSTS.E.BYPASS.LTC128B.128 [R203+0xd000], desc[UR20][R18.64] ;  /* 0x0d00000012cb7fae */ /* 0x0003e8000b901d54 */
[----:B------:R1:W-:Y:S04]  /*5430*/  LDGSTS.E.BYPASS.LTC128B.128 [R203+0xf000], desc[UR20][R18.64+0x80] ;  /* 0x0f00008012cb7fae */ /* 0x0003e8000b901d54 */
[----:B------:R1:W-:Y:S04]  /*5440*/  LDGSTS.E.BYPASS.LTC128B.128 [R203+0x11000], desc[UR20][R18.64+0x100] ;  /* 0x1100010012cb7fae */ /* 0x0003e8000b901d54 */
[----:B------:R-:W0:Y:S02]  /*5450*/  LDGDEPBAR ;  /* 0x00000000000079af */ /* 0x000e240000000000 */
.L_x_7:
[----:B------:R-:W-:Y:S01]  /*5460*/  FMNMX.FTZ R12, R147, R12, !PT ;  /* 0x0000000c930c7209 */ /* 0x000fe20007810000 */
[----:B------:R-:W2:Y:S01]  /*5470*/  SHFL.BFLY PT, R4, R7, 0x2, 0x1f ;  /* 0x0c401f0007047f89 */ /* 0x000ea200000e0000 */
[----:B------:R-:W-:Y:S01]  /*5480*/  ISETP.GE.AND P1, PT, R5, R0, PT ;  /* 0x000000000500720c */ /* 0x000fe20003f26270 */
[----:B------:R-:W-:Y:S01]  /*5490*/  UISETP.GE.AND UP0, UPT, UR18, 0x3, UPT ;  /* 0x000000031200788c */ /* 0x000fe2000bf06270 */
[----:B------:R-:W-:Y:S02]  /*54a0*/  FSEL R141, R159, -INF , !P0 ;  /* 0xff8000009f8d7808 */ /* 0x000fe40004000000 */
[----:B------:R-:W-:Y:S02]  /*54b0*/  FMNMX.FTZ R12, R143, R12, !PT ;  /* 0x0000000c8f0c7209 */ /* 0x000fe40007810000 */
[----:B------:R-:W-:Y:S02]  /*54c0*/  ISETP.GE.AND P0, PT, R11, R0, PT ;  /* 0x000000000b00720c */ /* 0x000fe40003f06270 */
[----:B------:R-:W-:-:S02]  /*54d0*/  FSEL R163, R154, -INF , !P1 ;  /* 0xff8000009aa37808 */ /* 0x000fc40004800000 */
[----:B------:R-:W-:Y:S02]  /*54e0*/  FMNMX.FTZ R12, R141, R12, !PT ;  /* 0x0000000c8d0c7209 */ /* 0x000fe40007810000 */
[----:B------:R-:W-:Y:S02]  /*54f0*/  FSEL R161, R155, -INF , !P0 ;  /* 0xff8000009ba17808 */ /* 0x000fe40004000000 */
[----:B------:R-:W-:Y:S02]  /*5500*/  FMNMX.FTZ R6, R163, R12, !PT ;  /* 0x0000000ca3067209 */ /* 0x000fe40007810000 */
[----:B-1----:R-:W-:Y:S02]  /*5510*/  LDSM.16.MT88.4 R12, [R193+0x12000] ;  /* 0x01200000c10c783b */ /* 0x002fe40000004200 */
[----:B------:R-:W-:-:S05]  /*5520*/  FMNMX.FTZ R6, R161, R6, !PT ;  /* 0x00000006a1067209 */ /* 0x000fca0007810000 */
[----:B------:R-:W1:Y:S01]  /*5530*/  SHFL.BFLY PT, R5, R6, 0x2, 0x1f ;  /* 0x0c401f0006057f89 */ /* 0x000e6200000e0000 */
[----:B--2---:R-:W-:-:S05]  /*5540*/  FMNMX.FTZ R7, R7, R4, !PT ;  /* 0x0000000407077209 */ /* 0x004fca0007810000 */
[----:B------:R-:W2:Y:S01]  /*5550*/  SHFL.BFLY PT, R210, R7, 0x1, 0x1f ;  /* 0x0c201f0007d27f89 */ /* 0x000ea200000e0000 */
[----:B-1----:R-:W-:-:S05]  /*5560*/  FMNMX.FTZ R4, R6, R5, !PT ;  /* 0x0000000506047209 */ /* 0x002fca0007810000 */
[----:B------:R-:W1:Y:S01]  /*5570*/  SHFL.BFLY PT, R151, R4, 0x1, 0x1f ;  /* 0x0c201f0004977f89 */ /* 0x000e6200000e0000 */
[----:B--2---:R-:W-:-:S04]  /*5580*/  FMNMX.FTZ R210, R7, R210, !PT ;  /* 0x000000d207d27209 */ /* 0x004fc80007810000 */
[C---:B------:R-:W-:Y:S01]  /*5590*/  FSETP.NEU.FTZ.AND P1, PT, R210.reuse, -INF , PT ;  /* 0xff800000d200780b */ /* 0x040fe20003f3d000 */
[----:B------:R-:W-:-:S03]  /*55a0*/  FMUL.FTZ R145, R210, UR8 ;  /* 0x00000008d2917c20 */ /* 0x000fc60008410000 */
[----:B------:R-:W-:Y:S02]  /*55b0*/  FSEL R5, R210, RZ, P1 ;  /* 0x000000ffd2057208 */ /* 0x000fe40000800000 */
[----:B------:R-:W-:-:S05]  /*55c0*/  FSEL R145, R145, RZ, P1 ;  /* 0x000000ff91917208 */ /* 0x000fca0000800000 */
[--C-:B------:R-:W-:Y:S01]  /*55d0*/  FFMA.FTZ R158, R28, UR8, -R145.reuse ;  /* 0x000000081c9e7c23 */ /* 0x100fe20008010891 */
[--C-:B------:R-:W-:Y:S01]  /*55e0*/  FFMA.FTZ R157, R32, UR8, -R145.reuse ;  /* 0x00000008209d7c23 */ /* 0x100fe20008010891 */
[--C-:B------:R-:W-:Y:S01]  /*55f0*/  FFMA.FTZ R156, R8, UR8, -R145.reuse ;  /* 0x00000008089c7c23 */ /* 0x100fe20008010891 */
[--C-:B------:R-:W-:Y:S01]  /*5600*/  FFMA.FTZ R155, R10, UR8, -R145.reuse ;  /* 0x000000080a9b7c23 */ /* 0x100fe20008010891 */
[--C-:B------:R-:W-:Y:S01]  /*5610*/  FFMA.FTZ R164, R26, UR8, -R145.reuse ;  /* 0x000000081aa47c23 */ /* 0x100fe20008010891 */
[--C-:B------:R-:W-:Y:S01]  /*5620*/  FFMA.FTZ R166, R24, UR8, -R145.reuse ;  /* 0x0000000818a67c23 */ /* 0x100fe20008010891 */
[----:B------:R-:W-:Y:S01]  /*5630*/  MUFU.EX2 R158, R158 ;  /* 0x0000009e009e7308 */ /* 0x000fe20000000800 */
[----:B------:R-:W-:Y:S01]  /*5640*/  FFMA.FTZ R167, R20, UR8, -R145 ;  /* 0x0000000814a77c23 */ /* 0x000fe20008010891 */
[----:B-1----:R-:W-:Y:S01]  /*5650*/  FMNMX.FTZ R151, R4, R151, !PT ;  /* 0x0000009704977209 */ /* 0x002fe20007810000 */
[----:B------:R-:W-:Y:S01]  /*5660*/  FADD.FTZ R4, R132, -R5 ;  /* 0x8000000584047221 */ /* 0x000fe20000010000 */
[--C-:B------:R-:W-:Y:S01]  /*5670*/  FFMA.FTZ R165, R22, UR8, -R145.reuse ;  /* 0x0000000816a57c23 */ /* 0x100fe20008010891 */
[--C-:B------:R-:W-:Y:S01]  /*5680*/  FFMA.FTZ R179, R136, UR8, -R145.reuse ;  /* 0x0000000888b37c23 */ /* 0x100fe20008010891 */
[C---:B------:R-:W-:Y:S01]  /*5690*/  FSETP.NEU.FTZ.AND P0, PT, R151.reuse, -INF , PT ;  /* 0xff8000009700780b */ /* 0x040fe20003f1d000 */
[C---:B------:R-:W-:Y:S01]  /*56a0*/  FMUL.FTZ R162, R151.reuse, UR8 ;  /* 0x0000000897a27c20 */ /* 0x040fe20008410000 */
[----:B------:R-:W-:Y:S01]  /*56b0*/  FMUL.FTZ R160, R4, UR8 ;  /* 0x0000000804a07c20 */ /* 0x000fe20008410000 */
[----:B------:R-:W1:Y:S01]  /*56c0*/  MUFU.EX2 R157, R157 ;  /* 0x0000009d009d7308 */ /* 0x000e620000000800 */
[----:B------:R-:W-:Y:S01]  /*56d0*/  FSEL R6, R151, RZ, P0 ;  /* 0x000000ff97067208 */ /* 0x000fe20000000000 */
[--C-:B------:R-:W-:Y:S01]  /*56e0*/  FFMA.FTZ R176, R138, UR8, -R145.reuse ;  /* 0x000000088ab07c23 */ /* 0x100fe20008010891 */
[----:B------:R-:W-:Y:S01]  /*56f0*/  FSEL R162, R162, RZ, P0 ;  /* 0x000000ffa2a27208 */ /* 0x000fe20000000000 */
[----:B------:R-:W-:Y:S01]  /*5700*/  LDSM.16.MT88.4 R132, [R196+0x12800] ;  /* 0x01280000c484783b */ /* 0x000fe20000004200 */
[--C-:B------:R-:W-:Y:S01]  /*5710*/  FFMA.FTZ R215, R174, UR8, -R145.reuse ;  /* 0x00000008aed77c23 */ /* 0x100fe20008010891 */
[----:B------:R-:W-:Y:S01]  /*5720*/  FADD.FTZ R6, R3, -R6 ;  /* 0x8000000603067221 */ /* 0x000fe20000010000 */
[--C-:B------:R-:W-:Y:S01]  /*5730*/  FFMA.FTZ R172, R172, UR8, -R145.reuse ;  /* 0x00000008acac7c23 */ /* 0x100fe20008010891 */
[--C-:B------:R-:W-:Y:S01]  /*5740*/  FFMA.FTZ R154, R17, UR8, -R162.reuse ;  /* 0x00000008119a7c23 */ /* 0x100fe200080108a2 */
[--C-:B------:R-:W-:Y:S01]  /*5750*/  FFMA.FTZ R153, R31, UR8, -R162.reuse ;  /* 0x000000081f997c23 */ /* 0x100fe200080108a2 */
[----:B------:R-:W2:Y:S01]  /*5760*/  LDSM.16.MT88.4 R16, [R196+0x12000] ;  /* 0x01200000c410783b */ /* 0x000ea20000004200 */
[--C-:B------:R-:W-:Y:S01]  /*5770*/  FFMA.FTZ R152, R9, UR8, -R162.reuse ;  /* 0x0000000809987c23 */ /* 0x100fe200080108a2 */
[--C-:B------:R-:W-:Y:S01]  /*5780*/  FFMA.FTZ R159, R33, UR8, -R162.reuse ;  /* 0x00000008219f7c23 */ /* 0x100fe200080108a2 */
[----:B------:R-:W-:Y:S01]  /*5790*/  FMUL.FTZ R3, R6, UR8 ;  /* 0x0000000806037c20 */ /* 0x000fe20008410000 */
[----:B------:R-:W-:Y:S01]  /*57a0*/  MUFU.EX2 R156, R156 ;  /* 0x0000009c009c7308 */ /* 0x000fe20000000800 */
[----:B------:R-:W3:Y:S01]  /*57b0*/  LDSM.16.MT88.4 R8, [R194+0x12000] ;  /* 0x01200000c208783b */ /* 0x000ee20000004200 */
[--C-:B------:R-:W-:Y:S01]  /*57c0*/  FFMA.FTZ R168, R27, UR8, -R162.reuse ;  /* 0x000000081ba87c23 */ /* 0x100fe200080108a2 */
[----:B-1----:R-:W-:Y:S01]  /*57d0*/  F2FP.F16.F32.PACK_AB R4, R157, R158 ;  /* 0x0000009e9d04723e */ /* 0x002fe200000000ff */
[--C-:B------:R-:W-:Y:S01]  /*57e0*/  FFMA.FTZ R171, R25, UR8, -R162.reuse ;  /* 0x0000000819ab7c23 */ /* 0x100fe200080108a2 */
[--C-:B------:R-:W-:Y:S01]  /*57f0*/  FFMA.FTZ R169, R23, UR8, -R162.reuse ;  /* 0x0000000817a97c23 */ /* 0x100fe200080108a2 */
[----:B------:R-:W-:Y:S01]  /*5800*/  LDSM.16.MT88.4 R24, [R193+0x12800] ;  /* 0x01280000c118783b */ /* 0x000fe20000004200 */
[--C-:B------:R-:W-:Y:S01]  /*5810*/  FFMA.FTZ R170, R21, UR8, -R162.reuse ;  /* 0x0000000815aa7c23 */ /* 0x100fe200080108a2 */
[----:B------:R-:W1:Y:S01]  /*5820*/  MUFU.EX2 R155, R155 ;  /* 0x0000009b009b7308 */ /* 0x000e620000000800 */
[--C-:B------:R-:W-:Y:S01]  /*5830*/  FFMA.FTZ R174, R175, UR8, -R162.reuse ;  /* 0x00000008afae7c23 */ /* 0x100fe200080108a2 */
[----:B------:R-:W-:Y:S01]  /*5840*/  LDSM.16.MT88.4 R32, [R194+0x12800] ;  /* 0x01280000c220783b */ /* 0x000fe20000004200 */
[--C-:B------:R-:W-:Y:S01]  /*5850*/  FFMA.FTZ R173, R173, UR8, -R162.reuse ;  /* 0x00000008adad7c23 */ /* 0x100fe200080108a2 */
[--C-:B------:R-:W-:Y:S01]  /*5860*/  FFMA.FTZ R175, R177, UR8, -R162.reuse ;  /* 0x00000008b1af7c23 */ /* 0x100fe200080108a2 */
[--C-:B------:R-:W-:Y:S01]  /*5870*/  FFMA.FTZ R178, R147, UR8, -R162.reuse ;  /* 0x0000000893b27c23 */ /* 0x100fe200080108a2 */
[----:B------:R-:W-:Y:S01]  /*5880*/  LDSM.16.MT88.4 R28, [R192+0x12800] ;  /* 0x01280000c01c783b */ /* 0x000fe20000004200 */
[--C-:B------:R-:W-:Y:S01]  /*5890*/  FFMA.FTZ R177, R146, UR8, -R145.reuse ;  /* 0x0000000892b17c23 */ /* 0x100fe20008010891 */
[----:B------:R-:W-:Y:S01]  /*58a0*/  MUFU.EX2 R154, R154 ;  /* 0x0000009a009a7308 */ /* 0x000fe20000000800 */
[--C-:B------:R-:W-:Y:S01]  /*58b0*/  FFMA.FTZ R212, R144, UR8, -R145.reuse ;  /* 0x0000000890d47c23 */ /* 0x100fe20008010891 */
[----:B------:R-:W-:Y:S01]  /*58c0*/  LDSM.16.MT88.4 R20, [R196+0x14800] ;  /* 0x01480000c414783b */ /* 0x000fe20000004200 */
[--C-:B------:R-:W-:Y:S01]  /*58d0*/  FFMA.FTZ R214, R142, UR8, -R145.reuse ;  /* 0x000000088ed67c23 */ /* 0x100fe20008010891 */
[----:B------:R-:W-:Y:S01]  /*58e0*/  FFMA.FTZ R217, R140, UR8, -R145 ;  /* 0x000000088cd97c23 */ /* 0x000fe20008010891 */
[--C-:B------:R-:W-:Y:S01]  /*58f0*/  FFMA.FTZ R216, R143, UR8, -R162.reuse ;  /* 0x000000088fd87c23 */ /* 0x100fe200080108a2 */
[----:B------:R-:W-:Y:S01]  /*5900*/  LDSM.16.MT88.4 R136, [R192+0x16800] ;  /* 0x01680000c088783b */ /* 0x000fe20000004200 */
[--C-:B------:R-:W-:Y:S01]  /*5910*/  FFMA.FTZ R219, R141, UR8, -R162.reuse ;  /* 0x000000088ddb7c23 */ /* 0x100fe200080108a2 */
[----:B------:R-:W4:Y:S01]  /*5920*/  MUFU.EX2 R153, R153 ;  /* 0x0000009900997308 */ /* 0x000f220000000800 */
[----:B-1----:R-:W-:Y:S01]  /*5930*/  F2FP.F16.F32.PACK_AB R6, R155, R156 ;  /* 0x0000009c9b06723e */ /* 0x002fe200000000ff */
[----:B------:R-:W-:Y:S01]  /*5940*/  LDSM.16.MT88.4 R144, [R192+0x17000] ;  /* 0x01700000c090783b */ /* 0x000fe20000004200 */
[--C-:B------:R-:W-:Y:S01]  /*5950*/  FFMA.FTZ R163, R163, UR8, -R162.reuse ;  /* 0x00000008a3a37c23 */ /* 0x100fe200080108a2 */
[----:B------:R-:W-:Y:S01]  /*5960*/  FFMA.FTZ R162, R161, UR8, -R162 ;  /* 0x00000008a1a27c23 */ /* 0x000fe200080108a2 */
[----:B------:R-:W-:Y:S01]  /*5970*/  PLOP3.LUT P0, PT, PT, PT, UP0, 0x80, 0x0 ;  /* 0x000000000000781c */ /* 0x000fe20003f0f008 */
[----:B------:R-:W-:Y:S02]  /*5980*/  LDSM.16.MT88.4 R140, [R196+0x13800] ;  /* 0x01380000c48c783b */ /* 0x000fe40000004200 */
[----:B------:R-:W-:Y:S08]  /*5990*/  MUFU.EX2 R152, R152 ;  /* 0x0000009800987308 */ /* 0x000ff00000000800 */
[----:B------:R-:W1:Y:S01]  /*59a0*/  MUFU.EX2 R159, R159 ;  /* 0x0000009f009f7308 */ /* 0x000e620000000800 */
[----:B----4-:R-:W-:-:S07]  /*59b0*/  F2FP.F16.F32.PACK_AB R5, R153, R154 ;  /* 0x0000009a9905723e */ /* 0x010fce00000000ff */
[----:B------:R-:W4:Y:S08]  /*59c0*/  MUFU.EX2 R160, R160 ;  /* 0x000000a000a07308 */ /* 0x000f300000000800 */
[----:B------:R-:W5:Y:S01]  /*59d0*/  MUFU.EX2 R3, R3 ;  /* 0x0000000300037308 */ /* 0x000f620000000800 */
[----:B-1----:R-:W-:-:S07]  /*59e0*/  F2FP.F16.F32.PACK_AB R7, R159, R152 ;  /* 0x000000989f07723e */ /* 0x002fce00000000ff */
[----:B------:R-:W-:Y:S01]  /*59f0*/  MUFU.EX2 R164, R164 ;  /* 0x000000a400a47308 */ /* 0x000fe20000000800 */
[-C--:B----4-:R-:W-:Y:S01]  /*5a00*/  FMUL.FTZ R128, R128, R160.reuse ;  /* 0x000000a080807220 */ /* 0x090fe20000410000 */
[-C--:B------:R-:W-:Y:S01]  /*5a10*/  FMUL.FTZ R129, R129, R160.reuse ;  /* 0x000000a081817220 */ /* 0x080fe20000410000 */
[-C--:B------:R-:W-:Y:S01]  /*5a20*/  FMUL.FTZ R124, R124, R160.reuse ;  /* 0x000000a07c7c7220 */ /* 0x080fe20000410000 */
[-C--:B------:R-:W-:Y:S01]  /*5a30*/  FMUL.FTZ R125, R125, R160.reuse ;  /* 0x000000a07d7d7220 */ /* 0x080fe20000410000 */
[-C--:B------:R-:W-:Y:S01]  /*5a40*/  FMUL.FTZ R36, R36, R160.reuse ;  /* 0x000000a024247220 */ /* 0x080fe20000410000 */
[-C--:B------:R-:W-:Y:S01]  /*5a50*/  FMUL.FTZ R37, R37, R160.reuse ;  /* 0x000000a025257220 */ /* 0x080fe20000410000 */
[-C--:B------:R-:W-:Y:S01]  /*5a60*/  FMUL.FTZ R40, R40, R160.reuse ;  /* 0x000000a028287220 */ /* 0x080fe20000410000 */
[-C--:B------:R-:W-:Y:S01]  /*5a70*/  FMUL.FTZ R41, R41, R160.reuse ;  /* 0x000000a029297220 */ /* 0x080fe20000410000 */
[-C--:B-----5:R-:W-:Y:S01]  /*5a80*/  FMUL.FTZ R130, R130, R3.reuse ;  /* 0x0000000382827220 */ /* 0x0a0fe20000410000 */
[-C--:B------:R-:W-:Y:S01]  /*5a90*/  FMUL.FTZ R131, R131, R3.reuse ;  /* 0x0000000383837220 */ /* 0x080fe20000410000 */
[-C--:B------:R-:W-:Y:S01]  /*5aa0*/  FMUL.FTZ R126, R126, R3.reuse ;  /* 0x000000037e7e7220 */ /* 0x080fe20000410000 */
[-C--:B------:R-:W-:Y:S01]  /*5ab0*/  FMUL.FTZ R127, R127, R3.reuse ;  /* 0x000000037f7f7220 */ /* 0x080fe20000410000 */
[-C--:B------:R-:W-:Y:S01]  /*5ac0*/  FMUL.FTZ R38, R38, R3.reuse ;  /* 0x0000000326267220 */ /* 0x080fe20000410000 */
[-C--:B------:R-:W-:Y:S01]  /*5ad0*/  FMUL.FTZ R39, R39, R3.reuse ;  /* 0x0000000327277220 */ /* 0x080fe20000410000 */
[-C--:B------:R-:W-:Y:S01]  /*5ae0*/  FMUL.FTZ R42, R42, R3.reuse ;  /* 0x000000032a2a7220 */ /* 0x080fe20000410000 */
[-C--:B------:R-:W-:Y:S01]  /*5af0*/  FMUL.FTZ R43, R43, R3.reuse ;  /* 0x000000032b2b7220 */ /* 0x080fe20000410000 */
[C---:B--2---:R-:W-:Y:S01]  /*5b00*/  HMMA.16816.F32 R128, R4.reuse, R16, R128 ;  /* 0x000000100480723c */ /* 0x044fe20000001880 */
[-C--:B------:R-:W-:Y:S01]  /*5b10*/  FMUL.FTZ R44, R44, R160.reuse ;  /* 0x000000a02c2c7220 */ /* 0x080fe20000410000 */
[-C--:B------:R-:W-:Y:S01]  /*5b20*/  FMUL.FTZ R45, R45, R160.reuse ;  /* 0x000000a02d2d7220 */ /* 0x080fe20000410000 */
[-C--:B------:R-:W-:Y:S01]  /*5b30*/  FMUL.FTZ R48, R48, R160.reuse ;  /* 0x000000a030307220 */ /* 0x080fe20000410000 */
[-C--:B------:R-:W-:Y:S01]  /*5b40*/  FMUL.FTZ R49, R49, R160.reuse ;  /* 0x000000a031317220 */ /* 0x080fe20000410000 */
[-C--:B------:R-:W-:Y:S01]  /*5b50*/  FMUL.FTZ R46, R46, R3.reuse ;  /* 0x000000032e2e7220 */ /* 0x080fe20000410000 */
[C---:B------:R-:W-:Y:S01]  /*5b60*/  HMMA.16816.F32 R124, R4.reuse, R18, R124 ;  /* 0x00000012047c723c */ /* 0x040fe2000000187c */
[----:B------:R-:W1:Y:S01]  /*5b70*/  LDSM.16.MT88.4 R16, [R192+0x12000] ;  /* 0x01200000c010783b */ /* 0x000e620000004200 */
[-C--:B------:R-:W-:Y:S01]  /*5b80*/  FMUL.FTZ R47, R47, R3.reuse ;  /* 0x000000032f2f7220 */ /* 0x080fe20000410000 */
[-C--:B------:R-:W-:Y:S01]  /*5b90*/  FMUL.FTZ R50, R50, R3.reuse ;  /* 0x0000000332327220 */ /* 0x080fe20000410000 */
[-C--:B------:R-:W-:Y:S01]  /*5ba0*/  FMUL.FTZ R51, R51, R3.reuse ;  /* 0x0000000333337220 */ /* 0x080fe20000410000 */
[-C--:B------:R-:W-:Y:S01]  /*5bb0*/  FMUL.FTZ R52, R52, R160.reuse ;  /* 0x000000a034347220 */ /* 0x080fe20000410000 */
[C---:B---3--:R-:W-:Y:S01]  /*5bc0*/  HMMA.16816.F32 R36, R4.reuse, R8, R36 ;  /* 0x000000080424723c */ /* 0x048fe20000001824 */
[-C--:B------:R-:W-:Y:S01]  /*5bd0*/  FMUL.FTZ R53, R53, R160.reuse ;  /* 0x000000a035357220 */ /* 0x080fe20000410000 */
[-C--:B------:R-:W-:Y:S01]  /*5be0*/  FMUL.FTZ R56, R56, R160.reuse ;  /* 0x000000a038387220 */ /* 0x080fe20000410000 */
[-C--:B------:R-:W-:Y:S01]  /*5bf0*/  FMUL.FTZ R57, R57, R160.reuse ;  /* 0x000000a039397220 */ /* 0x080fe20000410000 */
[-C--:B------:R-:W-:Y:S01]  /*5c00*/  FMUL.FTZ R54, R54, R3.reuse ;  /* 0x0000000336367220 */ /* 0x080fe20000410000 */
[-C--:B------:R-:W-:Y:S01]  /*5c10*/  FMUL.FTZ R55, R55, R3.reuse ;  /* 0x0000000337377220 */ /* 0x080fe20000410000 */
[C---:B------:R-:W-:Y:S01]  /*5c20*/  HMMA.16816.F32 R40, R4.reuse, R10, R40 ;  /* 0x0000000a0428723c */ /* 0x040fe20000001828 */
[----:B------:R-:W2:Y:S01]  /*5c30*/  LDSM.16.MT88.4 R8, [R196+0x14000] ;  /* 0x01400000c408783b */ /* 0x000ea20000004200 */
[-C--:B------:R-:W-:Y:S01]  /*5c40*/  FMUL.FTZ R58, R58, R3.reuse ;  /* 0x000000033a3a7220 */ /* 0x080fe20000410000 */
[-C--:B------:R-:W-:Y:S01]  /*5c50*/  FMUL.FTZ R59, R59, R3.reuse ;  /* 0x000000033b3b7220 */ /* 0x080fe20000410000 */
[-C--:B------:R-:W-:Y:S01]  /*5c60*/  FMUL.FTZ R60, R60, R160.reuse ;  /* 0x000000a03c3c7220 */ /* 0x080fe20000410000 */
[-C--:B------:R-:W-:Y:S01]  /*5c70*/  FMUL.FTZ R61, R61, R160.reuse ;  /* 0x000000a03d3d7220 */ /* 0x080fe20000410000 */
[C---:B------:R-:W-:Y:S01]  /*5c80*/  HMMA.16816.F32 R44, R4.reuse, R12, R44 ;  /* 0x0000000c042c723c */ /* 0x040fe2000000182c */
[-C--:B------:R-:W-:Y:S01]  /*5c90*/  FMUL.FTZ R64, R64, R160.reuse ;  /* 0x000000a040407220 */ /* 0x080fe20000410000 */
[-C--:B------:R-:W-:Y:S01]  /*5ca0*/  FMUL.FTZ R65, R65, R160.reuse ;  /* 0x000000a041417220 */ /* 0x080fe20000410000 */
[-C--:B------:R-:W-:Y:S01]  /*5cb0*/  FMUL.FTZ R62, R62, R3.reuse ;  /* 0x000000033e3e7220 */ /* 0x080fe20000410000 */
[-C--:B------:R-:W-:Y:S01]  /*5cc0*/  FMUL.FTZ R63, R63, R3.reuse ;  /* 0x000000033f3f7220 */ /* 0x080fe20000410000 */
[-C--:B------:R-:W-:Y:S01]  /*5cd0*/  FMUL.FTZ R66, R66, R3.reuse ;  /* 0x0000000342427220 */ /* 0x080fe20000410000 */
[C---:B------:R-:W-:Y:S01]  /*5ce0*/  HMMA.16816.F32 R48, R4.reuse, R14, R48 ;  /* 0x0000000e0430723c */ /* 0x040fe20000001830 */
[----:B------:R-:W3:Y:S01]  /*5cf0*/  LDSM.16.MT88.4 R12, [R194+0x14000] ;  /* 0x01400000c20c783b */ /* 0x000ee20000004200 */
[-C--:B------:R-:W-:Y:S01]  /*5d00*/  FMUL.FTZ R67, R67, R3.reuse ;  /* 0x0000000343437220 */ /* 0x080fe20000410000 */
        /* <DEDUP_REMOVED lines=14> */
[C---:B-1----:R-:W-:Y:S01]  /*5df0*/  HMMA.16816.F32 R52, R4.reuse, R16, R52 ;  /* 0x000000100434723c */ /* 0x042fe20000001834 */
        /* <DEDUP_REMOVED lines=34> */
[----:B------:R-:W4:Y:S01]  /*6020*/  MUFU.EX2 R167, R167 ;  /* 0x000000a700a77308 */ /* 0x000f220000000800 */
[-C--:B------:R-:W-:Y:S01]  /*6030*/  FMUL.FTZ R104, R104, R160.reuse ;  /* 0x000000a068687220 */ /* 0x080fe20000410000 */
[-C--:B------:R-:W-:Y:S01]  /*6040*/  FMUL.FTZ R105, R105, R160.reuse ;  /* 0x000000a069697220 */ /* 0x080fe20000410000 */
[-C--:B------:R-:W-:Y:S01]  /*6050*/  FMUL.FTZ R106, R106, R3.reuse ;  /* 0x000000036a6a7220 */ /* 0x080fe20000410000 */
[-C--:B------:R-:W-:Y:S01]  /*6060*/  FMUL.FTZ R107, R107, R3.reuse ;  /* 0x000000036b6b7220 */ /* 0x080fe20000410000 */
[-C--:B------:R-:W-:Y:S01]  /*6070*/  FMUL.FTZ R116, R116, R160.reuse ;  /* 0x000000a074747220 */ /* 0x080fe20000410000 */
[-C--:B------:R-:W-:Y:S01]  /*6080*/  FMUL.FTZ R117, R117, R160.reuse ;  /* 0x000000a075757220 */ /* 0x080fe20000410000 */
[-C--:B------:R-:W-:Y:S01]  /*6090*/  FMUL.FTZ R118, R118, R3.reuse ;  /* 0x0000000376767220 */ /* 0x080fe20000410000 */
[----:B------:R-:W-:Y:S01]  /*60a0*/  MUFU.EX2 R165, R165 ;  /* 0x000000a500a57308 */ /* 0x000fe20000000800 */
[-C--:B------:R-:W-:Y:S01]  /*60b0*/  FMUL.FTZ R119, R119, R3.reuse ;  /* 0x0000000377777220 */ /* 0x080fe20000410000 */
[-C--:B------:R-:W-:Y:S01]  /*60c0*/  FMUL.FTZ R108, R108, R160.reuse ;  /* 0x000000a06c6c7220 */ /* 0x080fe20000410000 */
[-C--:B------:R-:W-:Y:S01]  /*60d0*/  FMUL.FTZ R109, R109, R160.reuse ;  /* 0x000000a06d6d7220 */ /* 0x080fe20000410000 */
[C---:B-1----:R-:W-:Y:S01]  /*60e0*/  HMMA.16816.F32 R76, R4.reuse, R16, R76 ;  /* 0x00000010044c723c */ /* 0x042fe2000000184c */
[-C--:B------:R-:W-:Y:S01]  /*60f0*/  FMUL.FTZ R112, R112, R160.reuse ;  /* 0x000000a070707220 */ /* 0x080fe20000410000 */
[-C--:B------:R-:W-:Y:S01]  /*6100*/  FMUL.FTZ R113, R113, R160.reuse ;  /* 0x000000a071717220 */ /* 0x080fe20000410000 */
[-C--:B------:R-:W-:Y:S01]  /*6110*/  FMUL.FTZ R110, R110, R3.reuse ;  /* 0x000000036e6e7220 */ /* 0x080fe20000410000 */
[----:B------:R-:W-:Y:S01]  /*6120*/  MUFU.EX2 R166, R166 ;  /* 0x000000a600a67308 */ /* 0x000fe20000000800 */
[-C--:B------:R-:W-:Y:S01]  /*6130*/  FMUL.FTZ R111, R111, R3.reuse ;  /* 0x000000036f6f7220 */ /* 0x080fe20000410000 */
[C---:B------:R-:W-:Y:S01]  /*6140*/  HMMA.16816.F32 R80, R4.reuse, R18, R80 ;  /* 0x000000120450723c */ /* 0x040fe20000001850 */
[----:B------:R-:W1:Y:S01]  /*6150*/  LDSM.16.MT88.4 R16, [R194+0x16000] ;  /* 0x01600000c210783b */ /* 0x000e620000004200 */
[-C--:B------:R-:W-:Y:S01]  /*6160*/  FMUL.FTZ R114, R114, R3.reuse ;  /* 0x0000000372727220 */ /* 0x080fe20000410000 */
[-C--:B------:R-:W-:Y:S01]  /*6170*/  FMUL.FTZ R115, R115, R3.reuse ;  /* 0x0000000373737220 */ /* 0x080fe20000410000 */
[----:B------:R-:W-:Y:S01]  /*6180*/  FFMA.FTZ R158, R213, R160, R158 ;  /* 0x000000a0d59e7223 */ /* 0x000fe2000001009e */
[----:B------:R-:W-:Y:S01]  /*6190*/  FFMA.FTZ R154, R211, R3, R154 ;  /* 0x00000003d39a7223 */ /* 0x000fe2000001009a */
[----:B--2---:R-:W-:Y:S01]  /*61a0*/  HMMA.16816.F32 R84, R4, R8, R84 ;  /* 0x000000080454723c */ /* 0x004fe20000001854 */
[----:B------:R-:W-:Y:S01]  /*61b0*/  MUFU.EX2 R168, R168 ;  /* 0x000000a800a87308 */ /* 0x000fe20000000800 */
[----:B------:R-:W-:Y:S01]  /*61c0*/  FADD.FTZ R157, R157, R158 ;  /* 0x0000009e9d9d7221 */ /* 0x000fe20000010000 */
[----:B------:R-:W-:-:S03]  /*61d0*/  FADD.FTZ R153, R153, R154 ;  /* 0x0000009a99997221 */ /* 0x000fc60000010000 */
[C---:B------:R-:W-:Y:S01]  /*61e0*/  HMMA.16816.F32 R88, R4.reuse, R10, R88 ;  /* 0x0000000a0458723c */ /* 0x040fe20000001858 */
[----:B------:R-:W2:Y:S01]  /*61f0*/  LDSM.16.MT88.4 R8, [R193+0x16000] ;  /* 0x01600000c108783b */ /* 0x000ea20000004200 */
[----:B------:R-:W-:Y:S01]  /*6200*/  FADD.FTZ R156, R156, R157 ;  /* 0x0000009d9c9c7221 */ /* 0x000fe20000010000 */
[----:B------:R-:W5:Y:S01]  /*6210*/  MUFU.EX2 R171, R171 ;  /* 0x000000ab00ab7308 */ /* 0x000f620000000800 */
[----:B------:R-:W-:Y:S02]  /*6220*/  FADD.FTZ R152, R152, R153 ;  /* 0x0000009998987221 */ /* 0x000fe40000010000 */
[----:B---3--:R-:W-:Y:S01]  /*6230*/  HMMA.16816.F32 R92, R4, R12, R92 ;  /* 0x0000000c045c723c */ /* 0x008fe2000000185c */
[----:B------:R-:W-:Y:S01]  /*6240*/  FADD.FTZ R155, R155, R156 ;  /* 0x0000009c9b9b7221 */ /* 0x000fe20000010000 */
[----:B------:R-:W-:-:S03]  /*6250*/  FADD.FTZ R159, R159, R152 ;  /* 0x000000989f9f7221 */ /* 0x000fc60000010000 */
[----:B------:R-:W-:Y:S01]  /*6260*/  MUFU.EX2 R169, R169 ;  /* 0x000000a900a97308 */ /* 0x000fe20000000800 */
[C---:B------:R-:W-:Y:S01]  /*6270*/  HMMA.16816.F32 R96, R4.reuse, R14, R96 ;  /* 0x0000000e0460723c */ /* 0x040fe20000001860 */
[----:B------:R-:W3:Y:S06]  /*6280*/  LDSM.16.MT88.4 R12, [R192+0x16000] ;  /* 0x01600000c00c783b */ /* 0x000eec0000004200 */
[----:B------:R-:W5:Y:S08]  /*6290*/  MUFU.EX2 R170, R170 ;  /* 0x000000aa00aa7308 */ /* 0x000f700000000800 */
[----:B------:R-:W-:Y:S01]  /*62a0*/  MUFU.EX2 R172, R172 ;  /* 0x000000ac00ac7308 */ /* 0x000fe20000000800 */
[C---:B-1----:R-:W-:Y:S06]  /*62b0*/  HMMA.16816.F32 R100, R4.reuse, R16, R100 ;  /* 0x000000100464723c */ /* 0x042fec0000001864 */
[C---:B------:R-:W-:Y:S01]  /*62c0*/  HMMA.16816.F32 R120, R4.reuse, R18, R120 ;  /* 0x000000120478723c */ /* 0x040fe20000001878 */
[----:B------:R-:W1:Y:S01]  /*62d0*/  LDSM.16.MT88.4 R16, [R194+0x14800] ;  /* 0x01480000c210783b */ /* 0x000e620000004200 */
[----:B------:R-:W1:Y:S04]  /*62e0*/  MUFU.EX2 R179, R179 ;  /* 0x000000b300b37308 */ /* 0x000e680000000800 */
[C---:B--2---:R-:W-:Y:S04]  /*62f0*/  HMMA.16816.F32 R104, R4.reuse, R8, R104 ;  /* 0x000000080468723c */ /* 0x044fe80000001868 */
[----:B------:R-:W-:Y:S02]  /*6300*/  MUFU.EX2 R176, R176 ;  /* 0x000000b000b07308 */ /* 0x000fe40000000800 */
[C---:B------:R-:W-:Y:S01]  /*6310*/  HMMA.16816.F32 R116, R4.reuse, R10, R116 ;  /* 0x0000000a0474723c */ /* 0x040fe20000001874 */
[----:B------:R-:W2:Y:S05]  /*6320*/  LDSM.16.MT88.4 R8, [R193+0x14800] ;  /* 0x01480000c108783b */ /* 0x000eaa0000004200 */
[C---:B---3--:R-:W-:Y:S01]  /*6330*/  HMMA.16816.F32 R108, R4.reuse, R12, R108 ;  /* 0x0000000c046c723c */ /* 0x048fe2000000186c */
[----:B------:R-:W-:Y:S05]  /*6340*/  MUFU.EX2 R215, R215 ;  /* 0x000000d700d77308 */ /* 0x000fea0000000800 */
[----:B------:R-:W-:Y:S01]  /*6350*/  HMMA.16816.F32 R112, R4, R14, R112 ;  /* 0x0000000e0470723c */ /* 0x000fe20000001870 */
[----:B------:R-:W3:Y:S02]  /*6360*/  LDSM.16.MT88.4 R12, [R192+0x14800] ;  /* 0x01480000c00c783b */ /* 0x000ee40000004200 */
[----:B------:R-:W-:Y:S04]  /*6370*/  MUFU.EX2 R174, R174 ;  /* 0x000000ae00ae7308 */ /* 0x000fe80000000800 */
[----:B----4-:R-:W-:Y:S01]  /*6380*/  F2FP.F16.F32.PACK_AB R4, R167, R164 ;  /* 0x000000a4a704723e */ /* 0x010fe200000000ff */
[----:B------:R-:W-:Y:S01]  /*6390*/  FADD.FTZ R164, R164, R155 ;  /* 0x0000009ba4a47221 */ /* 0x000fe20000010000 */
[----:B-----5:R-:W-:-:S02]  /*63a0*/  F2FP.F16.F32.PACK_AB R5, R171, R168 ;  /* 0x000000a8ab05723e */ /* 0x020fc400000000ff */
[----:B------:R-:W-:Y:S01]  /*63b0*/  F2FP.F16.F32.PACK_AB R6, R166, R165 ;  /* 0x000000a5a606723e */ /* 0x000fe200000000ff */
[----:B------:R-:W4:Y:S01]  /*63c0*/  MUFU.EX2 R173, R173 ;  /* 0x000000ad00ad7308 */ /* 0x000f220000000800 */
[----:B------:R-:W-:Y:S01]  /*63d0*/  F2FP.F16.F32.PACK_AB R7, R170, R169 ;  /* 0x000000a9aa07723e */ /* 0x000fe200000000ff */
[----:B------:R-:W-:-:S04]  /*63e0*/  FADD.FTZ R164, R167, R164 ;  /* 0x000000a4a7a47221 */ /* 0x000fc80000010000 */
[----:B------:R-:W-:Y:S02]  /*63f0*/  FADD.FTZ R3, R165, R164 ;  /* 0x000000a4a5037221 */ /* 0x000fe40000010000 */
[----:B------:R-:W-:Y:S01]  /*6400*/  HMMA.16816.F32 R44, R4, R24, R44 ;  /* 0x00000018042c723c */ /* 0x000fe2000000182c */
[----:B------:R-:W-:Y:S01]  /*6410*/  MUFU.EX2 R175, R175 ;  /* 0x000000af00af7308 */ /* 0x000fe20000000800 */
[----:B------:R-:W-:-:S04]  /*6420*/  FADD.FTZ R3, R166, R3 ;  /* 0x00000003a6037221 */ /* 0x000fc80000010000 */
[C---:B------:R-:W-:Y:S01]  /*6430*/  HMMA.16816.F32 R48, R4.reuse, R26, R48 ;  /* 0x0000001a0430723c */ /* 0x040fe20000001830 */
[----:B------:R-:W5:Y:S02]  /*6440*/  LDSM.16.MT88.4 R24, [R196+0x16800] ;  /* 0x01680000c418783b */ /* 0x000f640000004200 */
[----:B------:R-:W4:Y:S03]  /*6450*/  MUFU.EX2 R178, R178 ;  /* 0x000000b200b27308 */ /* 0x000f260000000800 */
[C---:B-1----:R-:W-:Y:S05]  /*6460*/  HMMA.16816.F32 R68, R4.reuse, R16, R68 ;  /* 0x000000100444723c */ /* 0x042fea0000001844 */
[----:B------:R-:W-:Y:S01]  /*6470*/  MUFU.EX2 R177, R177 ;  /* 0x000000b100b17308 */ /* 0x000fe20000000800 */
[C---:B------:R-:W-:Y:S01]  /*6480*/  HMMA.16816.F32 R72, R4.reuse, R18, R72 ;  /* 0x000000120448723c */ /* 0x040fe20000001848 */
[----:B------:R-:W1:Y:S05]  /*6490*/  LDSM.16.MT88.4 R16, [R194+0x16800] ;  /* 0x01680000c210783b */ /* 0x000e6a0000004200 */
[C---:B--2---:R-:W-:Y:S01]  /*64a0*/  HMMA.16816.F32 R76, R4.reuse, R8, R76 ;  /* 0x00000008044c723c */ /* 0x044fe2000000184c */
[----:B------:R-:W2:Y:S05]  /*64b0*/  MUFU.EX2 R212, R212 ;  /* 0x000000d400d47308 */ /* 0x000eaa0000000800 */
[C---:B------:R-:W-:Y:S01]  /*64c0*/  HMMA.16816.F32 R80, R4.reuse, R10, R80 ;  /* 0x0000000a0450723c */ /* 0x040fe20000001850 */
[----:B------:R-:W4:Y:S02]  /*64d0*/  LDSM.16.MT88.4 R8, [R193+0x16800] ;  /* 0x01680000c108783b */ /* 0x000f240000004200 */
[----:B------:R-:W-:Y:S03]  /*64e0*/  MUFU.EX2 R214, R214 ;  /* 0x000000d600d67308 */ /* 0x000fe60000000800 */
[C---:B---3--:R-:W-:Y:S05]  /*64f0*/  HMMA.16816.F32 R84, R4.reuse, R12, R84 ;  /* 0x0000000c0454723c */ /* 0x048fea0000001854 */
[----:B------:R-:W-:Y:S01]  /*6500*/  MUFU.EX2 R217, R217 ;  /* 0x000000d900d97308 */ /* 0x000fe20000000800 */
[C---:B------:R-:W-:Y:S01]  /*6510*/  HMMA.16816.F32 R88, R4.reuse, R14, R88 ;  /* 0x0000000e0458723c */ /* 0x040fe20000001858 */
[----:B------:R-:W-:Y:S05]  /*6520*/  LDSM.16.MT88.4 R12, [R193+0x15000] ;  /* 0x01500000c10c783b */ /* 0x000fea0000004200 */
[C---:B-----5:R-:W-:Y:S01]  /*6530*/  HMMA.16816.F32 R92, R4.reuse, R24, R92 ;  /* 0x00000018045c723c */ /* 0x060fe2000000185c */
[----:B------:R-:W-:Y:S05]  /*6540*/  MUFU.EX2 R216, R216 ;  /* 0x000000d800d87308 */ /* 0x000fea0000000800 */
[C---:B------:R-:W-:Y:S01]  /*6550*/  HMMA.16816.F32 R96, R4.reuse, R26, R96 ;  /* 0x0000001a0460723c */ /* 0x040fe20000001860 */
[----:B------:R-:W3:Y:S02]  /*6560*/  LDSM.16.MT88.4 R24, [R193+0x13000] ;  /* 0x01300000c118783b */ /* 0x000ee40000004200 */
[----:B------:R-:W5:Y:S03]  /*6570*/  MUFU.EX2 R219, R219 ;  /* 0x000000db00db7308 */ /* 0x000f660000000800 */
[C---:B-1----:R-:W-:Y:S05]  /*6580*/  HMMA.16816.F32 R100, R4.reuse, R16, R100 ;  /* 0x000000100464723c */ /* 0x042fea0000001864 */
[----:B------:R-:W-:Y:S01]  /*6590*/  MUFU.EX2 R163, R163 ;  /* 0x000000a300a37308 */ /* 0x000fe20000000800 */
[C---:B------:R-:W-:Y:S01]  /*65a0*/  HMMA.16816.F32 R120, R4.reuse, R18, R120 ;  /* 0x000000120478723c */ /* 0x040fe20000001878 */
[----:B------:R-:W1:Y:S05]  /*65b0*/  LDSM.16.MT88.4 R16, [R194+0x15000] ;  /* 0x01500000c210783b */ /* 0x000e6a0000004200 */
[C---:B----4-:R-:W-:Y:S01]  /*65c0*/  HMMA.16816.F32 R104, R4.reuse, R8, R104 ;  /* 0x000000080468723c */ /* 0x050fe20000001868 */
[----:B------:R-:W4:Y:S05]  /*65d0*/  MUFU.EX2 R162, R162 ;  /* 0x000000a200a27308 */ /* 0x000f2a0000000800 */
[----:B------:R-:W-:Y:S01]  /*65e0*/  HMMA.16816.F32 R116, R4, R10, R116 ;  /* 0x0000000a0474723c */ /* 0x000fe20000001874 */
[----:B------:R-:W-:Y:S01]  /*65f0*/  F2FP.F16.F32.PACK_AB R8, R179, R172 ;  /* 0x000000acb308723e */ /* 0x000fe200000000ff */
[----:B------:R-:W-:Y:S01]  /*6600*/  FADD.FTZ R172, R172, R3 ;  /* 0x00000003acac7221 */ /* 0x000fe20000010000 */
[----:B------:R-:W-:-:S03]  /*6610*/  F2FP.F16.F32.PACK_AB R9, R173, R174 ;  /* 0x000000aead09723e */ /* 0x000fc600000000ff */
[----:B------:R-:W-:Y:S01]  /*6620*/  HMMA.16816.F32 R128, R4, R132, R128 ;  /* 0x000000840480723c */ /* 0x000fe20000001880 */
[----:B------:R-:W-:Y:S01]  /*6630*/  F2FP.F16.F32.PACK_AB R10, R215, R176 ;  /* 0x000000b0d70a723e */ /* 0x000fe200000000ff */
[----:B------:R-:W-:Y:S01]  /*6640*/  FADD.FTZ R179, R179, R172 ;  /* 0x000000acb3b37221 */ /* 0x000fe20000010000 */
[----:B------:R-:W-:-:S03]  /*6650*/  F2FP.F16.F32.PACK_AB R11, R178, R175 ;  /* 0x000000afb20b723e */ /* 0x000fc600000000ff */
[----:B------:R-:W-:Y:S01]  /*6660*/  HMMA.16816.F32 R124, R4, R134, R124 ;  /* 0x00000086047c723c */ /* 0x000fe2000000187c */
[----:B------:R-:W2:Y:S01]  /*6670*/  LDSM.16.MT88.4 R132, [R196+0x13000] ;  /* 0x01300000c484783b */ /* 0x000ea20000004200 */
[----:B------:R-:W-:-:S04]  /*6680*/  FADD.FTZ R176, R176, R179 ;  /* 0x000000b3b0b07221 */ /* 0x000fc80000010000 */
[----:B------:R-:W-:Y:S01]  /*6690*/  HMMA.16816.F32 R36, R4, R32, R36 ;  /* 0x000000200424723c */ /* 0x000fe20000001824 */
[----:B------:R-:W-:-:S05]  /*66a0*/  FADD.FTZ R176, R215, R176 ;  /* 0x000000b0d7b07221 */ /* 0x000fca0000010000 */
[C---:B------:R-:W-:Y:S01]  /*66b0*/  HMMA.16816.F32 R40, R4.reuse, R34, R40 ;  /* 0x000000220428723c */ /* 0x040fe20000001828 */
[----:B------:R-:W5:Y:S05]  /*66c0*/  LDSM.16.MT88.4 R32, [R194+0x13000] ;  /* 0x01300000c220783b */ /* 0x000f6a0000004200 */
[C---:B------:R-:W-:Y:S06]  /*66d0*/  HMMA.16816.F32 R52, R4.reuse, R28, R52 ;  /* 0x0000001c0434723c */ /* 0x040fec0000001834 */
[C---:B------:R-:W-:Y:S01]  /*66e0*/  HMMA.16816.F32 R56, R4.reuse, R30, R56 ;  /* 0x0000001e0438723c */ /* 0x040fe20000001838 */
[----:B------:R-:W4:Y:S05]  /*66f0*/  LDSM.16.MT88.4 R28, [R192+0x13000] ;  /* 0x01300000c01c783b */ /* 0x000f2a0000004200 */
[C---:B------:R-:W-:Y:S06]  /*6700*/  HMMA.16816.F32 R60, R4.reuse, R20, R60 ;  /* 0x00000014043c723c */ /* 0x040fec000000183c */
[C---:B------:R-:W-:Y:S01]  /*6710*/  HMMA.16816.F32 R64, R4.reuse, R22, R64 ;  /* 0x000000160440723c */ /* 0x040fe20000001840 */
[----:B------:R-:W4:Y:S05]  /*6720*/  LDSM.16.MT88.4 R20, [R196+0x15000] ;  /* 0x01500000c414783b */ /* 0x000f2a0000004200 */
[C---:B------:R-:W-:Y:S06]  /*6730*/  HMMA.16816.F32 R108, R4.reuse, R136, R108 ;  /* 0x00000088046c723c */ /* 0x040fec000000186c */
[----:B------:R-:W-:Y:S01]  /*6740*/  HMMA.16816.F32 R112, R4, R138, R112 ;  /* 0x0000008a0470723c */ /* 0x000fe20000001870 */
[----:B------:R-:W4:Y:S04]  /*6750*/  LDSM.16.MT88.4 R4, [R192+0x15000] ;  /* 0x01500000c004783b */ /* 0x000f280000004200 */
[----:B------:R-:W-:Y:S01]  /*6760*/  LDSM.16.MT88.4 R136, [R194+0x13800] ;  /* 0x01380000c288783b */ /* 0x000fe20000004200 */
[C---:B---3--:R-:W-:Y:S06]  /*6770*/  HMMA.16816.F32 R44, R8.reuse, R24, R44 ;  /* 0x00000018082c723c */ /* 0x048fec000000182c */
[C---:B------:R-:W-:Y:S01]  /*6780*/  HMMA.16816.F32 R48, R8.reuse, R26, R48 ;  /* 0x0000001a0830723c */ /* 0x040fe20000001830 */
[----:B------:R-:W3:Y:S05]  /*6790*/  LDSM.16.MT88.4 R24, [R196+0x17000] ;  /* 0x01700000c418783b */ /* 0x000eea0000004200 */
[C---:B-1----:R-:W-:Y:S06]  /*67a0*/  HMMA.16816.F32 R68, R8.reuse, R16, R68 ;  /* 0x000000100844723c */ /* 0x042fec0000001844 */
[C---:B------:R-:W-:Y:S01]  /*67b0*/  HMMA.16816.F32 R72, R8.reuse, R18, R72 ;  /* 0x000000120848723c */ /* 0x040fe20000001848 */
[----:B------:R-:W1:Y:S05]  /*67c0*/  LDSM.16.MT88.4 R16, [R194+0x17000] ;  /* 0x01700000c210783b */ /* 0x000e6a0000004200 */
[C---:B------:R-:W-:Y:S06]  /*67d0*/  HMMA.16816.F32 R76, R8.reuse, R12, R76 ;  /* 0x0000000c084c723c */ /* 0x040fec000000184c */
[C---:B------:R-:W-:Y:S01]  /*67e0*/  HMMA.16816.F32 R80, R8.reuse, R14, R80 ;  /* 0x0000000e0850723c */ /* 0x040fe20000001850 */
[----:B------:R-:W1:Y:S05]  /*67f0*/  LDSM.16.MT88.4 R12, [R193+0x17000] ;  /* 0x01700000c10c783b */ /* 0x000e6a0000004200 */
[C---:B--2---:R-:W-:Y:S06]  /*6800*/  HMMA.16816.F32 R128, R8.reuse, R132, R128 ;  /* 0x000000840880723c */ /* 0x044fec0000001880 */
[C---:B------:R-:W-:Y:S01]  /*6810*/  HMMA.16816.F32 R124, R8.reuse, R134, R124 ;  /* 0x00000086087c723c */ /* 0x040fe2000000187c */
[----:B------:R-:W-:Y:S05]  /*6820*/  LDSM.16.MT88.4 R132, [R193+0x13800] ;  /* 0x01380000c184783b */ /* 0x000fea0000004200 */
[C---:B-----5:R-:W-:Y:S06]  /*6830*/  HMMA.16816.F32 R36, R8.reuse, R32, R36 ;  /* 0x000000200824723c */ /* 0x060fec0000001824 */
[C---:B------:R-:W-:Y:S01]  /*6840*/  HMMA.16816.F32 R40, R8.reuse, R34, R40 ;  /* 0x000000220828723c */ /* 0x040fe20000001828 */
[----:B------:R-:W-:Y:S05]  /*6850*/  LDSM.16.MT88.4 R32, [R192+0x13800] ;  /* 0x01380000c020783b */ /* 0x000fea0000004200 */
[C---:B----4-:R-:W-:Y:S06]  /*6860*/  HMMA.16816.F32 R52, R8.reuse, R28, R52 ;  /* 0x0000001c0834723c */ /* 0x050fec0000001834 */
[C---:B------:R-:W-:Y:S01]  /*6870*/  HMMA.16816.F32 R56, R8.reuse, R30, R56 ;  /* 0x0000001e0838723c */ /* 0x040fe20000001838 */
[----:B------:R-:W2:Y:S05]  /*6880*/  LDSM.16.MT88.4 R28, [R196+0x15800] ;  /* 0x01580000c41c783b */ /* 0x000eaa0000004200 */
[C---:B------:R-:W-:Y:S06]  /*6890*/  HMMA.16816.F32 R60, R8.reuse, R20, R60 ;  /* 0x00000014083c723c */ /* 0x040fec000000183c */
[C---:B------:R-:W-:Y:S01]  /*68a0*/  HMMA.16816.F32 R64, R8.reuse, R22, R64 ;  /* 0x000000160840723c */ /* 0x040fe20000001840 */
[----:B------:R-:W-:Y:S05]  /*68b0*/  LDSM.16.MT88.4 R20, [R193+0x15800] ;  /* 0x01580000c114783b */ /* 0x000fea0000004200 */
[C---:B------:R-:W-:Y:S06]  /*68c0*/  HMMA.16816.F32 R84, R8.reuse, R4, R84 ;  /* 0x000000040854723c */ /* 0x040fec0000001854 */
[----:B------:R-:W-:Y:S01]  /*68d0*/  HMMA.16816.F32 R88, R8, R6, R88 ;  /* 0x000000060858723c */ /* 0x000fe20000001858 */
[----:B------:R-:W-:Y:S01]  /*68e0*/  F2FP.F16.F32.PACK_AB R4, R212, R177 ;  /* 0x000000b1d404723e */ /* 0x000fe200000000ff */
[----:B------:R-:W-:Y:S01]  /*68f0*/  FADD.FTZ R177, R177, R176 ;  /* 0x000000b0b1b17221 */ /* 0x000fe20000010000 */
[----:B------:R-:W-:-:S03]  /*6900*/  F2FP.F16.F32.PACK_AB R5, R219, R216 ;  /* 0x000000d8db05723e */ /* 0x000fc600000000ff */
[----:B---3--:R-:W-:Y:S01]  /*6910*/  HMMA.16816.F32 R92, R8, R24, R92 ;  /* 0x00000018085c723c */ /* 0x008fe2000000185c */
[----:B------:R-:W-:Y:S01]  /*6920*/  F2FP.F16.F32.PACK_AB R6, R217, R214 ;  /* 0x000000d6d906723e */ /* 0x000fe200000000ff */
[----:B------:R-:W-:Y:S01]  /*6930*/  FADD.FTZ R177, R212, R177 ;  /* 0x000000b1d4b17221 */ /* 0x000fe20000010000 */
[----:B------:R-:W-:-:S03]  /*6940*/  F2FP.F16.F32.PACK_AB R7, R162, R163 ;  /* 0x000000a3a207723e */ /* 0x000fc600000000ff */
[----:B------:R-:W-:Y:S01]  /*6950*/  HMMA.16816.F32 R96, R8, R26, R96 ;  /* 0x0000001a0860723c */ /* 0x000fe20000001860 */
[----:B------:R-:W-:Y:S01]  /*6960*/  LDSM.16.MT88.4 R24, [R194+0x15800] ;  /* 0x01580000c218783b */ /* 0x000fe20000004200 */
[----:B------:R-:W-:-:S04]  /*6970*/  FADD.FTZ R214, R214, R177 ;  /* 0x000000b1d6d67221 */ /* 0x000fc80000010000 */
[----:B-1----:R-:W-:Y:S01]  /*6980*/  HMMA.16816.F32 R100, R8, R16, R100 ;  /* 0x000000100864723c */ /* 0x002fe20000001864 */
[----:B------:R-:W-:-:S05]  /*6990*/  FADD.FTZ R213, R217, R214 ;  /* 0x000000d6d9d57221 */ /* 0x000fca0000010000 */
[C---:B------:R-:W-:Y:S01]  /*69a0*/  HMMA.16816.F32 R120, R8.reuse, R18, R120 ;  /* 0x000000120878723c */ /* 0x040fe20000001878 */
[----:B------:R-:W1:Y:S05]  /*69b0*/  LDSM.16.MT88.4 R16, [R192+0x15800] ;  /* 0x01580000c010783b */ /* 0x000e6a0000004200 */
[C---:B------:R-:W-:Y:S06]  /*69c0*/  HMMA.16816.F32 R104, R8.reuse, R12, R104 ;  /* 0x0000000c0868723c */ /* 0x040fec0000001868 */
[C---:B------:R-:W-:Y:S01]  /*69d0*/  HMMA.16816.F32 R116, R8.reuse, R14, R116 ;  /* 0x0000000e0874723c */ /* 0x040fe20000001874 */
[----:B------:R-:W-:Y:S05]  /*69e0*/  LDSM.16.MT88.4 R12, [R196+0x17800] ;  /* 0x01780000c40c783b */ /* 0x000fea0000004200 */
[C---:B------:R-:W-:Y:S06]  /*69f0*/  HMMA.16816.F32 R108, R8.reuse, R144, R108 ;  /* 0x00000090086c723c */ /* 0x040fec000000186c */
[----:B------:R-:W-:Y:S01]  /*6a00*/  HMMA.16816.F32 R112, R8, R146, R112 ;  /* 0x000000920870723c */ /* 0x000fe20000001870 */
[----:B------:R-:W3:Y:S05]  /*6a10*/  LDSM.16.MT88.4 R8, [R194+0x17800] ;  /* 0x01780000c208783b */ /* 0x000eea0000004200 */
[C---:B--2---:R-:W-:Y:S06]  /*6a20*/  HMMA.16816.F32 R60, R4.reuse, R28, R60 ;  /* 0x0000001c043c723c */ /* 0x044fec000000183c */
[C---:B------:R-:W-:Y:S01]  /*6a30*/  HMMA.16816.F32 R64, R4.reuse, R30, R64 ;  /* 0x0000001e0440723c */ /* 0x040fe20000001840 */
[----:B------:R-:W2:Y:S05]  /*6a40*/  LDSM.16.MT88.4 R28, [R193+0x17800] ;  /* 0x01780000c11c783b */ /* 0x000eaa0000004200 */
[C---:B-1----:R-:W-:Y:S06]  /*6a50*/  HMMA.16816.F32 R84, R4.reuse, R16, R84 ;  /* 0x000000100454723c */ /* 0x042fec0000001854 */
[C---:B------:R-:W-:Y:S01]  /*6a60*/  HMMA.16816.F32 R88, R4.reuse, R18, R88 ;  /* 0x000000120458723c */ /* 0x040fe20000001858 */
[----:B------:R-:W1:Y:S05]  /*6a70*/  LDSM.16.MT88.4 R16, [R192+0x17800] ;  /* 0x01780000c010783b */ /* 0x000e6a0000004200 */
[C---:B------:R-:W-:Y:S06]  /*6a80*/  HMMA.16816.F32 R128, R4.reuse, R140, R128 ;  /* 0x0000008c0480723c */ /* 0x040fec0000001880 */
[C---:B------:R-:W-:Y:S06]  /*6a90*/  HMMA.16816.F32 R124, R4.reuse, R142, R124 ;  /* 0x0000008e047c723c */ /* 0x040fec000000187c */
[C---:B---3--:R-:W-:Y:S06]  /*6aa0*/  HMMA.16816.F32 R100, R4.reuse, R8, R100 ;  /* 0x000000080464723c */ /* 0x048fec0000001864 */
[----:B------:R-:W-:Y:S01]  /*6ab0*/  HMMA.16816.F32 R36, R4, R136, R36 ;  /* 0x000000880424723c */ /* 0x000fe20000001824 */
[----:B------:R-:W-:-:S04]  /*6ac0*/  FADD.FTZ R8, R168, R159 ;  /* 0x0000009fa8087221 */ /* 0x000fc80000010000 */
[----:B------:R-:W-:Y:S01]  /*6ad0*/  FADD.FTZ R8, R171, R8 ;  /* 0x00000008ab087221 */ /* 0x000fe20000010000 */
[----:B------:R-:W-:Y:S03]  /*6ae0*/  HMMA.16816.F32 R40, R4, R138, R40 ;  /* 0x0000008a0428723c */ /* 0x000fe60000001828 */
[----:B------:R-:W-:-:S03]  /*6af0*/  FADD.FTZ R169, R169, R8 ;  /* 0x00000008a9a97221 */ /* 0x000fc60000010000 */
[----:B------:R-:W-:Y:S01]  /*6b00*/  HMMA.16816.F32 R44, R4, R132, R44 ;  /* 0x00000084042c723c */ /* 0x000fe2000000182c */
[----:B------:R-:W-:-:S04]  /*6b10*/  FADD.FTZ R169, R170, R169 ;  /* 0x000000a9aaa97221 */ /* 0x000fc80000010000 */
[----:B------:R-:W-:Y:S01]  /*6b20*/  FADD.FTZ R174, R174, R169 ;  /* 0x000000a9aeae7221 */ /* 0x000fe20000010000 */
[----:B------:R-:W-:Y:S01]  /*6b30*/  HMMA.16816.F32 R48, R4, R134, R48 ;  /* 0x000000860430723c */ /* 0x000fe20000001830 */
[----:B------:R-:W-:Y:S02]  /*6b40*/  MOV R132, R210 ;  /* 0x000000d200847202 */ /* 0x000fe40000000f00 */
[----:B------:R-:W-:-:S03]  /*6b50*/  FADD.FTZ R174, R173, R174 ;  /* 0x000000aeadae7221 */ /* 0x000fc60000010000 */
[----:B------:R-:W-:Y:S01]  /*6b60*/  HMMA.16816.F32 R52, R4, R32, R52 ;  /* 0x000000200434723c */ /* 0x000fe20000001834 */
[----:B------:R-:W-:-:S04]  /*6b70*/  FADD.FTZ R3, R175, R174 ;  /* 0x000000aeaf037221 */ /* 0x000fc80000010000 */
[----:B------:R-:W-:Y:S01]  /*6b80*/  FADD.FTZ R3, R178, R3 ;  /* 0x00000003b2037221 */ /* 0x000fe20000010000 */
[C---:B------:R-:W-:Y:S03]  /*6b90*/  HMMA.16816.F32 R56, R4.reuse, R34, R56 ;  /* 0x000000220438723c */ /* 0x040fe60000001838 */
[----:B------:R-:W-:Y:S01]  /*6ba0*/  FADD.FTZ R216, R216, R3 ;  /* 0x00000003d8d87221 */ /* 0x000fe20000010000 */
[----:B------:R-:W-:Y:S02]  /*6bb0*/  MOV R3, R151 ;  /* 0x0000009700037202 */ /* 0x000fe40000000f00 */
[----:B------:R-:W-:Y:S01]  /*6bc0*/  HMMA.16816.F32 R68, R4, R24, R68 ;  /* 0x000000180444723c */ /* 0x000fe20000001844 */
[----:B------:R-:W-:-:S04]  /*6bd0*/  FADD.FTZ R216, R219, R216 ;  /* 0x000000d8dbd87221 */ /* 0x000fc80000010000 */
[----:B------:R-:W-:Y:S01]  /*6be0*/  FADD.FTZ R163, R163, R216 ;  /* 0x000000d8a3a37221 */ /* 0x000fe20000010000 */
[----:B------:R-:W-:Y:S03]  /*6bf0*/  HMMA.16816.F32 R72, R4, R26, R72 ;  /* 0x0000001a0448723c */ /* 0x000fe60000001848 */
[----:B------:R-:W-:-:S03]  /*6c00*/  FADD.FTZ R211, R162, R163 ;  /* 0x000000a3a2d37221 */ /* 0x000fc60000010000 */
[C---:B------:R-:W-:Y:S06]  /*6c10*/  HMMA.16816.F32 R76, R4.reuse, R20, R76 ;  /* 0x00000014044c723c */ /* 0x040fec000000184c */
[C---:B------:R-:W-:Y:S06]  /*6c20*/  HMMA.16816.F32 R80, R4.reuse, R22, R80 ;  /* 0x000000160450723c */ /* 0x040fec0000001850 */
[C---:B------:R-:W-:Y:S06]  /*6c30*/  HMMA.16816.F32 R92, R4.reuse, R12, R92 ;  /* 0x0000000c045c723c */ /* 0x040fec000000185c */
[C---:B------:R-:W-:Y:S06]  /*6c40*/  HMMA.16816.F32 R96, R4.reuse, R14, R96 ;  /* 0x0000000e0460723c */ /* 0x040fec0000001860 */
[C---:B------:R-:W-:Y:S06]  /*6c50*/  HMMA.16816.F32 R120, R4.reuse, R10, R120 ;  /* 0x0000000a0478723c */ /* 0x040fec0000001878 */
[C---:B--2---:R-:W-:Y:S06]  /*6c60*/  HMMA.16816.F32 R104, R4.reuse, R28, R104 ;  /* 0x0000001c0468723c */ /* 0x044fec0000001868 */
[C---:B------:R-:W-:Y:S06]  /*6c70*/  HMMA.16816.F32 R116, R4.reuse, R30, R116 ;  /* 0x0000001e0474723c */ /* 0x040fec0000001874 */
[C---:B-1----:R-:W-:Y:S06]  /*6c80*/  HMMA.16816.F32 R108, R4.reuse, R16, R108 ;  /* 0x00000010046c723c */ /* 0x042fec000000186c */
[----:B------:R-:W-:Y:S01]  /*6c90*/  HMMA.16816.F32 R112, R4, R18, R112 ;  /* 0x000000120470723c */ /* 0x000fe20000001870 */
[----:B------:R-:W-:-:S08]  /*6ca0*/  NOP ;  /* 0x0000000000007918 */ /* 0x000fd00000000000 */
[----:B------:R-:W-:-:S15]  /*6cb0*/  @!P0 BRA `(.L_x_6) ;  /* 0x0000002c00148947 */ /* 0x000fde0003800000 */
[----:B------:R-:W-:Y:S01]  /*6cc0*/  UIADD3 UR9, UR18, -0x3, URZ ;  /* 0xfffffffd12097890 */ /* 0x000fe2000fffe03f */
[----:B------:R-:W-:-:S04]  /*6cd0*/  DEPBAR.LE SB0, 0x0 ;  /* 0x000080000000791a */ /* 0x000fc80000000000 */
[----:B------:R-:W-:Y:S01]  /*6ce0*/  USHF.R.S32.HI UR4, URZ, 0x1f, UR9 ;  /* 0x0000001f3f047899 */ /* 0x000fe20008011409 */
[----:B------:R-:W-:Y:S01]  /*6cf0*/  IMAD.U32 R3, RZ, RZ, UR10 ;  /* 0x0000000aff037e24 */ /* 0x000fe2000f8e00ff */
[----:B------:R-:W-:Y:S02]  /*6d00*/  UIMAD.WIDE.U32 UR24, UR9, UR10, URZ ;  /* 0x0000000a091872a5 */ /* 0x000fe4000f8e003f */
[----:B------:R-:W-:Y:S02]  /*6d10*/  UIMAD UR4, UR4, UR10, URZ ;  /* 0x0000000a040472a4 */ /* 0x000fe4000f8e023f */
[----:B------:R-:W-:Y:S02]  /*6d20*/  UISETP.NE.AND UP0, UPT, UR18, 0x3, UPT ;  /* 0x000000031200788c */ /* 0x000fe4000bf05270 */
[----:B------:R-:W-:Y:S01]  /*6d30*/  UIMAD UR4, UR9, UR11, UR4 ;  /* 0x0000000b090472a4 */ /* 0x000fe2000f8e0204 */
[----:B------:R-:W-:Y:S02]  /*6d40*/  IMAD.U32 R4, RZ, RZ, UR24 ;  /* 0x00000018ff047e24 */ /* 0x000fe4000f8e00ff */
[----:B------:R-:W-:Y:S01]  /*6d50*/  IMAD.U32 R5, RZ, RZ, UR25 ;  /* 0x00000019ff057e24 */ /* 0x000fe2000f8e00ff */
[----:B------:R-:W-:Y:S01]  /*6d60*/  UIADD3 UR4, UR25, UR4, URZ ;  /* 0x0000000419047290 */ /* 0x000fe2000fffe03f */
[----:B------:R-:W-:Y:S01]  /*6d70*/  BAR.SYNC.DEFER_BLOCKING 0x0 ;  /* 0x0000000000007b1d */ /* 0x000fe20000010000 */
[----:B------:R-:W-:-:S04]  /*6d80*/  LEA R6, P1, R4, R148, 0x6 ;  /* 0x0000009404067211 */ /* 0x000fc800078230ff */
[----:B------:R-:W-:Y:S01]  /*6d90*/  IMAD.U32 R5, RZ, RZ, UR4 ;  /* 0x00000004ff057e24 */ /* 0x000fe2000f8e00ff */
[----:B------:R-:W-:-:S04]  /*6da0*/  LEA R8, P0, R6, UR6, 0x1 ;  /* 0x0000000606087c11 */ /* 0x000fc8000f8008ff */
[----:B------:R-:W-:Y:S01]  /*6db0*/  LEA.HI.X R5, R4, R207, R5, 0x6, P1 ;  /* 0x000000cf04057211 */ /* 0x000fe200008f3405 */
[----:B------:R-:W-:-:S03]  /*6dc0*/  IMAD.U32 R4, RZ, RZ, UR10 ;  /* 0x0000000aff047e24 */ /* 0x000fc6000f8e00ff */
[----:B------:R-:W-:Y:S01]  /*6dd0*/  LEA.HI.X R9, R6, UR7, R5, 0x1, P0 ;  /* 0x0000000706097c11 */ /* 0x000fe200080f0c05 */
[----:B------:R-:W-:Y:S01]  /*6de0*/  IMAD.U32 R6, RZ, RZ, UR11 ;  /* 0x0000000bff067e24 */ /* 0x000fe2000f8e00ff */
[----:B------:R-:W-:-:S04]  /*6df0*/  LEA R20, P0, R4, R8, 0x6 ;  /* 0x0000000804147211 */ /* 0x000fc800078030ff */
[----:B------:R-:W-:Y:S01]  /*6e00*/  LEA.HI.X R21, R3, R9, R6, 0x6, P0 ;  /* 0x0000000903157211 */ /* 0x000fe200000f3406 */
[----:B------:R-:W-:Y:S01]  /*6e10*/  IMAD.U32 R3, RZ, RZ, UR9 ;  /* 0x00000009ff037e24 */ /* 0x000fe2000f8e00ff */
[----:B------:R-:W-:Y:S01]  /*6e20*/  @!PT LDS RZ, [RZ] ;  /* 0x00000000fffff984 */ /* 0x000fe20000000800 */
[----:B------:R-:W-:Y:S01]  /*6e30*/  @!PT LDS RZ, [RZ] ;  /* 0x00000000fffff984 */ /* 0x000fe20000000800 */
[----:B------:R-:W-:Y:S01]  /*6e40*/  @!PT LDS RZ, [RZ] ;  /* 0x00000000fffff984 */ /* 0x000fe20000000800 */
[----:B------:R-:W-:Y:S03]  /*6e50*/  LDGSTS.E.BYPASS.LTC128B.128 [R203+0x12000], desc[UR20][R8.64] ;  /* 0x1200000008cb7fae */ /* 0x000fe6000b901d54 */
[----:B------:R-:W-:Y:S01]  /*6e60*/  IMAD R3, R3, 0x40, R150 ;  /* 0x0000004003037824 */ /* 0x000fe200078e0296 */
[----:B------:R-:W-:Y:S04]  /*6e70*/  LDGSTS.E.BYPASS.LTC128B.128 [R203+0x14000], desc[UR20][R8.64+0x80] ;  /* 0x1400008008cb7fae */ /* 0x000fe8000b901d54 */
[----:B------:R1:W-:Y:S04]  /*6e80*/  LDGSTS.E.BYPASS.LTC128B.128 [R203+0x16000], desc[UR20][R8.64+0x100] ;  /* 0x1600010008cb7fae */ /* 0x0003e8000b901d54 */
[----:B------:R-:W-:Y:S04]  /*6e90*/  LDGSTS.E.BYPASS.LTC128B.128 [R203+0x13000], desc[UR20][R20.64] ;  /* 0x1300000014cb7fae */ /* 0x000fe8000b901d54 */
[----:B------:R-:W-:Y:S04]  /*6ea0*/  LDGSTS.E.BYPASS.LTC128B.128 [R203+0x15000], desc[UR20][R20.64+0x80] ;  /* 0x1500008014cb7fae */ /* 0x000fe8000b901d54 */
[----:B------:R2:W-:Y:S04]  /*6eb0*/  LDGSTS.E.BYPASS.LTC128B.128 [R203+0x17000], desc[UR20][R20.64+0x100] ;  /* 0x1700010014cb7fae */ /* 0x0005e8000b901d54 */
[----:B------:R-:W-:Y:S04]  /*6ec0*/  LDSM.16.M88.4 R144, [R202] ;  /* 0x00000000ca90783b */ /* 0x000fe80000000200 */
[----:B------:R-:W3:Y:S04]  /*6ed0*/  LDSM.16.M88.4 R24, [R201+0xc000] ;  /* 0x00c00000c918783b */ /* 0x000ee80000000200 */
[----:B------:R-:W2:Y:S04]  /*6ee0*/  LDSM.16.M88.4 R16, [R201+0xc800] ;  /* 0x00c80000c910783b */ /* 0x000ea80000000200 */
[----:B------:R-:W4:Y:S04]  /*6ef0*/  LDSM.16.M88.4 R156, [R201+0xd000] ;  /* 0x00d00000c99c783b */ /* 0x000f280000000200 */
[----:B------:R-:W5:Y:S04]  /*6f00*/  LDSM.16.M88.4 R4, [R201+0xd800] ;  /* 0x00d80000c904783b */ /* 0x000f680000000200 */
[----:B------:R-:W-:Y:S04]  /*6f10*/  LDSM.16.M88.4 R12, [R200] ;  /* 0x00000000c80c783b */ /* 0x000fe80000000200 */
[----:B------:R-:W5:Y:S04]  /*6f20*/  LDSM.16.M88.4 R132, [R199] ;  /* 0x00000000c784783b */ /* 0x000f680000000200 */
[----:B-1----:R-:W1:Y:S04]  /*6f30*/  LDSM.16.M88.4 R8, [R191] ;  /* 0x00000000bf08783b */ /* 0x002e680000000200 */
[----:B------:R-:W1:Y:S04]  /*6f40*/  LDSM.16.M88.4 R168, [R190] ;  /* 0x00000000bea8783b */ /* 0x000e680000000200 */
[----:B------:R-:W1:Y:S04]  /*6f50*/  LDSM.16.M88.4 R164, [R189] ;  /* 0x00000000bda4783b */ /* 0x000e680000000200 */
[----:B------:R-:W-:Y:S01]  /*6f60*/  LDSM.16.M88.4 R32, [R198] ;  /* 0x00000000c620783b */ /* 0x000fe20000000200 */
[C---:B---3--:R-:W-:Y:S03]  /*6f70*/  HMMA.16816.F32 R28, R144.reuse, R24, RZ ;  /* 0x00000018901c723c */ /* 0x048fe600000018ff */
[----:B------:R-:W3:Y:S04]  /*6f80*/  LDSM.16.M88.4 R140, [R195+0xc000] ;  /* 0x00c00000c38c783b */ /* 0x000ee80000000200 */
[----:B------:R-:W-:Y:S01]  /*6f90*/  LDSM.16.M88.4 R136, [R195+0xd000] ;  /* 0x00d00000c388783b */ /* 0x000fe20000000200 */
[C---:B--2---:R-:W-:Y:S03]  /*6fa0*/  HMMA.16816.F32 R20, R144.reuse, R16, RZ ;  /* 0x000000109014723c */ /* 0x044fe600000018ff */
[----:B------:R-:W-:Y:S03]  /*6fb0*/  LDSM.16.M88.4 R172, [R197] ;  /* 0x00000000c5ac783b */ /* 0x000fe60000000200 */
[C---:B------:R-:W-:Y:S01]  /*6fc0*/  HMMA.16816.F32 R24, R144.reuse, R26, RZ ;  /* 0x0000001a9018723c */ /* 0x040fe200000018ff */
[----:B------:R-:W-:Y:S04]  /*6fd0*/  LDSM.16.M88.4 R176, [R188+0x1800] ;  /* 0x00180000bcb0783b */ /* 0x000fe80000000200 */
[----:B------:R-:W0:Y:S01]  /*6fe0*/  LDGDEPBAR ;  /* 0x00000000000079af */ /* 0x000e220000000000 */
[C---:B------:R-:W-:Y:S06]  /*6ff0*/  HMMA.16816.F32 R16, R144.reuse, R18, RZ ;  /* 0x000000129010723c */ /* 0x040fec00000018ff */
[C---:B----4-:R-:W-:Y:S06]  /*7000*/  HMMA.16816.F32 R160, R144.reuse, R156, RZ ;  /* 0x0000009c90a0723c */ /* 0x050fec00000018ff */
[C---:B------:R-:W-:Y:S06]  /*7010*/  HMMA.16816.F32 R156, R144.reuse, R158, RZ ;  /* 0x0000009e909c723c */ /* 0x040fec00000018ff */
[C---:B-----5:R-:W-:Y:S06]  /*7020*/  HMMA.16816.F32 R152, R144.reuse, R4, RZ ;  /* 0x000000049098723c */ /* 0x060fec00000018ff */
[----:B------:R-:W-:Y:S01]  /*7030*/  HMMA.16816.F32 R144, R144, R6, RZ ;  /* 0x000000069090723c */ /* 0x000fe200000018ff */
[----:B------:R-:W2:Y:S05]  /*7040*/  LDSM.16.M88.4 R4, [R195+0xc800] ;  /* 0x00c80000c304783b */ /* 0x000eaa0000000200 */
        /* <DEDUP_REMOVED lines=8> */
[----:B------:R-:W-:Y:S05]  /*70d0*/  LDSM.16.M88.4 R168, [R201+0xf800] ;  /* 0x00f80000c9a8783b */ /* 0x000fea0000000200 */
[C---:B------:R-:W-:Y:S06]  /*70e0*/  HMMA.16816.F32 R152, R12.reuse, R164, R152 ;  /* 0x000000a40c98723c */ /* 0x040fec0000001898 */
[----:B------:R-:W-:Y:S01]  /*70f0*/  HMMA.16816.F32 R144, R12, R166, R144 ;  /* 0x000000a60c90723c */ /* 0x000fe20000001890 */
[----:B------:R-:W5:Y:S04]  /*7100*/  LDSM.16.M88.4 R12, [R188+0x800] ;  /* 0x00080000bc0c783b */ /* 0x000f680000000200 */
[----:B------:R-:W-:Y:S01]  /*7110*/  LDSM.16.M88.4 R164, [R201+0xe000] ;  /* 0x00e00000c9a4783b */ /* 0x000fe20000000200 */
[C---:B---3--:R-:W-:Y:S06]  /*7120*/  HMMA.16816.F32 R28, R32.reuse, R140, R28 ;  /* 0x0000008c201c723c */ /* 0x048fec000000181c */
[C---:B------:R-:W-:Y:S01]  /*7130*/  HMMA.16816.F32 R24, R32.reuse, R142, R24 ;  /* 0x0000008e2018723c */ /* 0x040fe20000001818 */
[----:B------:R-:W-:Y:S05]  /*7140*/  LDSM.16.M88.4 R140, [R200+0x4000] ;  /* 0x00400000c88c783b */ /* 0x000fea0000000200 */
[C---:B--2---:R-:W-:Y:S06]  /*7150*/  HMMA.16816.F32 R20, R32.reuse, R4, R20 ;  /* 0x000000042014723c */ /* 0x044fec0000001814 */
[C---:B------:R-:W-:Y:S01]  /*7160*/  HMMA.16816.F32 R16, R32.reuse, R6, R16 ;  /* 0x000000062010723c */ /* 0x040fe20000001810 */
[----:B------:R-:W2:Y:S05]  /*7170*/  LDSM.16.M88.4 R4, [R188+0x1000] ;  /* 0x00100000bc04783b */ /* 0x000eaa0000000200 */
[C---:B------:R-:W-:Y:S06]  /*7180*/  HMMA.16816.F32 R160, R32.reuse, R136, R160 ;  /* 0x0000008820a0723c */ /* 0x040fec00000018a0 */
[C---:B------:R-:W-:Y:S01]  /*7190*/  HMMA.16816.F32 R156, R32.reuse, R138, R156 ;  /* 0x0000008a209c723c */ /* 0x040fe2000000189c */
[----:B------:R-:W3:Y:S05]  /*71a0*/  LDSM.16.M88.4 R136, [R202+0x4000] ;  /* 0x00400000ca88783b */ /* 0x000eea0000000200 */
[C---:B----4-:R-:W-:Y:S06]  /*71b0*/  HMMA.16816.F32 R152, R32.reuse, R132, R152 ;  /* 0x000000842098723c */ /* 0x050fec0000001898 */
        /* <DEDUP_REMOVED lines=8> */
[----:B------:R-:W5:Y:S05]  /*7240*/  LDSM.16.M88.4 R12, [R186] ;  /* 0x00000000ba0c783b */ /* 0x000f6a0000000200 */
[C---:B--2---:R-:W-:Y:S06]  /*7250*/  HMMA.16816.F32 R160, R172.reuse, R4, R160 ;  /* 0x00000004aca0723c */ /* 0x044fec00000018a0 */
[C---:B------:R-:W-:Y:S01]  /*7260*/  HMMA.16816.F32 R156, R172.reuse, R6, R156 ;  /* 0x00000006ac9c723c */ /* 0x040fe2000000189c */
[----:B------:R-:W2:Y:S05]  /*7270*/  LDSM.16.M88.4 R4, [R185] ;  /* 0x00000000b904783b */ /* 0x000eaa0000000200 */
[C---:B------:R-:W-:Y:S06]  /*7280*/  HMMA.16816.F32 R152, R172.reuse, R176, R152 ;  /* 0x000000b0ac98723c */ /* 0x040fec0000001898 */
[----:B------:R-:W-:Y:S01]  /*7290*/  HMMA.16816.F32 R144, R172, R178, R144 ;  /* 0x000000b2ac90723c */ /* 0x000fe20000001890 */
[----:B------:R-:W-:Y:S04]  /*72a0*/  LDSM.16.M88.4 R176, [R195+0xe800] ;  /* 0x00e80000c3b0783b */ /* 0x000fe80000000200 */
        /* <DEDUP_REMOVED lines=12> */
[----:B------:R-:W4:Y:S04]  /*7370*/  LDSM.16.M88.4 R136, [R195+0xf800] ;  /* 0x00f80000c388783b */ /* 0x000f280000000200 */
[----:B------:R-:W-:Y:S01]  /*7380*/  LDSM.16.M88.4 R168, [R188+0x3000] ;  /* 0x00300000bca8783b */ /* 0x000fe20000000200 */
[C---:B------:R-:W-:Y:S06]  /*7390*/  HMMA.16816.F32 R24, R140.reuse, R34, R24 ;  /* 0x000000228c18723c */ /* 0x040fec0000001818 */
[C---:B-----5:R-:W-:Y:S06]  /*73a0*/  HMMA.16816.F32 R20, R140.reuse, R12, R20 ;  /* 0x0000000c8c14723c */ /* 0x060fec0000001814 */
[C---:B------:R-:W-:Y:S01]  /*73b0*/  HMMA.16816.F32 R28, R140.reuse, R32, R28 ;  /* 0x000000208c1c723c */ /* 0x040fe2000000181c */
[----:B------:R-:W-:Y:S05]  /*73c0*/  LDSM.16.M88.4 R32, [R188+0x2800] ;  /* 0x00280000bc20783b */ /* 0x000fea0000000200 */
[C---:B------:R-:W-:Y:S01]  /*73d0*/  HMMA.16816.F32 R16, R140.reuse, R14, R16 ;  /* 0x0000000e8c10723c */ /* 0x040fe20000001810 */
[----:B------:R-:W-:Y:S05]  /*73e0*/  LDSM.16.M88.4 R12, [R188+0x2000] ;  /* 0x00200000bc0c783b */ /* 0x000fea0000000200 */
[C---:B--2---:R-:W-:Y:S06]  /*73f0*/  HMMA.16816.F32 R160, R140.reuse, R4, R160 ;  /* 0x000000048ca0723c */ /* 0x044fec00000018a0 */
[C---:B------:R-:W-:Y:S01]  /*7400*/  HMMA.16816.F32 R156, R140.reuse, R6, R156 ;  /* 0x000000068c9c723c */ /* 0x040fe2000000189c */
[----:B------:R-:W2:Y:S05]  /*7410*/  LDSM.16.M88.4 R4, [R197+0x4000] ;  /* 0x00400000c504783b */ /* 0x000eaa0000000200 */
[C---:B---3--:R-:W-:Y:S06]  /*7420*/  HMMA.16816.F32 R152, R140.reuse, R164, R152 ;  /* 0x000000a48c98723c */ /* 0x048fec0000001898 */
[----:B------:R-:W-:Y:S01]  /*7430*/  HMMA.16816.F32 R144, R140, R166, R144 ;  /* 0x000000a68c90723c */ /* 0x000fe20000001890 */
[----:B------:R-:W3:Y:S04]  /*7440*/  LDSM.16.M88.4 R164, [R188+0x3800] ;  /* 0x00380000bca4783b */ /* 0x000ee80000000200 */
[----:B------:R-:W-:Y:S01]  /*7450*/  LDSM.16.M88.4 R140, [R201+0x10000] ;  /* 0x01000000c98c783b */ /* 0x000fe20000000200 */
[C---:B-1----:R-:W-:Y:S06]  /*7460*/  HMMA.16816.F32 R24, R132.reuse, R10, R24 ;  /* 0x0000000a8418723c */ /* 0x042fec0000001818 */
[C---:B------:R-:W-:Y:S06]  /*7470*/  HMMA.16816.F32 R20, R132.reuse, R176, R20 ;  /* 0x000000b08414723c */ /* 0x040fec0000001814 */
[C---:B------:R-:W-:Y:S01]  /*7480*/  HMMA.16816.F32 R28, R132.reuse, R8, R28 ;  /* 0x00000008841c723c */ /* 0x040fe2000000181c */
[----:B------:R-:W1:Y:S05]  /*7490*/  LDSM.16.M88.4 R8, [R202+0x8000] ;  /* 0x00800000ca08783b */ /* 0x000e6a0000000200 */
[C---:B------:R-:W-:Y:S06]  /*74a0*/  HMMA.16816.F32 R16, R132.reuse, R178, R16 ;  /* 0x000000b28410723c */ /* 0x040fec0000001810 */
[C---:B------:R-:W-:Y:S06]  /*74b0*/  HMMA.16816.F32 R160, R132.reuse, R172, R160 ;  /* 0x000000ac84a0723c */ /* 0x040fec00000018a0 */
[C---:B------:R-:W-:Y:S01]  /*74c0*/  HMMA.16816.F32 R156, R132.reuse, R174, R156 ;  /* 0x000000ae849c723c */ /* 0x040fe2000000189c */
[----:B------:R-:W-:Y:S05]  /*74d0*/  LDSM.16.M88.4 R172, [R200+0x8000] ;  /* 0x00800000c8ac783b */ /* 0x000fea0000000200 */
[C---:B----4-:R-:W-:Y:S06]  /*74e0*/  HMMA.16816.F32 R152, R132.reuse, R136, R152 ;  /* 0x000000888498723c */ /* 0x050fec0000001898 */
[----:B------:R-:W-:Y:S01]  /*74f0*/  HMMA.16816.F32 R144, R132, R138, R144 ;  /* 0x0000008a8490723c */ /* 0x000fe20000001890 */
[----:B------:R-:W4:Y:S04]  /*7500*/  LDSM.16.M88.4 R136, [R201+0x10800] ;  /* 0x01080000c988783b */ /* 0x000f280000000200 */
[----:B------:R-:W5:Y:S01]  /*7510*/  LDSM.16.M88.4 R132, [R201+0x11000] ;  /* 0x01100000c984783b */ /* 0x000f620000000200 */
[C---:B--2---:R-:W-:Y:S06]  /*7520*/  HMMA.16816.F32 R24, R4.reuse, R14, R24 ;  /* 0x0000000e0418723c */ /* 0x044fec0000001818 */
[C---:B------:R-:W-:Y:S06]  /*7530*/  HMMA.16816.F32 R20, R4.reuse, R32, R20 ;  /* 0x000000200414723c */ /* 0x040fec0000001814 */
[C---:B------:R-:W-:Y:S01]  /*7540*/  HMMA.16816.F32 R28, R4.reuse, R12, R28 ;  /* 0x0000000c041c723c */ /* 0x040fe2000000181c */
[----:B------:R-:W-:Y:S05]  /*7550*/  LDSM.16.M88.4 R12, [R201+0x11800] ;  /* 0x01180000c90c783b */ /* 0x000fea0000000200 */
[C---:B------:R-:W-:Y:S01]  /*7560*/  HMMA.16816.F32 R16, R4.reuse, R34, R16 ;  /* 0x000000220410723c */ /* 0x040fe20000001810 */
[----:B------:R-:W2:Y:S05]  /*7570*/  LDSM.16.M88.4 R32, [R183] ;  /* 0x00000000b720783b */ /* 0x000eaa0000000200 */
[C---:B------:R-:W-:Y:S06]  /*7580*/  HMMA.16816.F32 R160, R4.reuse, R168, R160 ;  /* 0x000000a804a0723c */ /* 0x040fec00000018a0 */
[C---:B------:R-:W-:Y:S01]  /*7590*/  HMMA.16816.F32 R156, R4.reuse, R170, R156 ;  /* 0x000000aa049c723c */ /* 0x040fe2000000189c */
[----:B------:R-:W-:Y:S05]  /*75a0*/  LDSM.16.M88.4 R168, [R181] ;  /* 0x00000000b5a8783b */ /* 0x000fea0000000200 */
[C---:B---3--:R-:W-:Y:S06]  /*75b0*/  HMMA.16816.F32 R152, R4.reuse, R164, R152 ;  /* 0x000000a40498723c */ /* 0x048fec0000001898 */
[----:B------:R-:W-:Y:S01]  /*75c0*/  HMMA.16816.F32 R144, R4, R166, R144 ;  /* 0x000000a60490723c */ /* 0x000fe20000001890 */
[----:B------:R-:W3:Y:S04]  /*75d0*/  LDSM.16.M88.4 R4, [R182] ;  /* 0x00000000b604783b */ /* 0x000ee80000000200 */
[----:B------:R-:W-:Y:S01]  /*75e0*/  LDSM.16.M88.4 R164, [R180] ;  /* 0x00000000b4a4783b */ /* 0x000fe20000000200 */
[C---:B-1----:R-:W-:Y:S06]  /*75f0*/  HMMA.16816.F32 R24, R8.reuse, R142, R24 ;  /* 0x0000008e0818723c */ /* 0x042fec0000001818 */
[C---:B----4-:R-:W-:Y:S06]  /*7600*/  HMMA.16816.F32 R20, R8.reuse, R136, R20 ;  /* 0x000000880814723c */ /* 0x050fec0000001814 */
[C---:B------:R-:W-:Y:S01]  /*7610*/  HMMA.16816.F32 R28, R8.reuse, R140, R28 ;  /* 0x0000008c081c723c */ /* 0x040fe2000000181c */
[----:B------:R-:W-:Y:S05]  /*7620*/  LDSM.16.M88.4 R140, [R198+0x8000] ;  /* 0x00800000c68c783b */ /* 0x000fea0000000200 */
[C---:B------:R-:W-:Y:S01]  /*7630*/  HMMA.16816.F32 R16, R8.reuse, R138, R16 ;  /* 0x0000008a0810723c */ /* 0x040fe20000001810 */
[----:B------:R-:W1:Y:S05]  /*7640*/  LDSM.16.M88.4 R136, [R195+0x10000] ;  /* 0x01000000c388783b */ /* 0x000e6a0000000200 */
[C---:B-----5:R-:W-:Y:S06]  /*7650*/  HMMA.16816.F32 R160, R8.reuse, R132, R160 ;  /* 0x0000008408a0723c */ /* 0x060fec00000018a0 */
[----:B------:R-:W-:Y:S01]  /*7660*/  HMMA.16816.F32 R156, R8, R134, R156 ;  /* 0x00000086089c723c */ /* 0x000fe2000000189c */
[----:B------:R-:W4:Y:S05]  /*7670*/  LDSM.16.M88.4 R132, [R195+0x10800] ;  /* 0x01080000c384783b */ /* 0x000f2a0000000200 */
[C---:B--2---:R-:W-:Y:S06]  /*7680*/  HMMA.16816.F32 R24, R172.reuse, R34, R24 ;  /* 0x00000022ac18723c */ /* 0x044fec0000001818 */
[----:B---3--:R-:W-:Y:S06]  /*7690*/  HMMA.16816.F32 R20, R172, R4, R20 ;  /* 0x00000004ac14723c */ /* 0x008fec0000001814 */
[C---:B------:R-:W-:Y:S06]  /*76a0*/  HMMA.16816.F32 R152, R8.reuse, R12, R152 ;  /* 0x0000000c0898723c */ /* 0x040fec0000001898 */
[----:B------:R-:W-:Y:S01]  /*76b0*/  HMMA.16816.F32 R144, R8, R14, R144 ;  /* 0x0000000e0890723c */ /* 0x000fe20000001890 */
[----:B------:R-:W-:Y:S04]  /*76c0*/  LDSM.16.M88.4 R12, [R197+0x8000] ;  /* 0x00800000c50c783b */ /* 0x000fe80000000200 */
[----:B------:R-:W2:Y:S01]  /*76d0*/  LDSM.16.M88.4 R8, [R188+0x4000] ;  /* 0x00400000bc08783b */ /* 0x000ea20000000200 */
[C---:B------:R-:W-:Y:S03]  /*76e0*/  HMMA.16816.F32 R16, R172.reuse, R6, R16 ;  /* 0x00000006ac10723c */ /* 0x040fe60000001810 */
[----:B------:R-:W3:Y:S03]  /*76f0*/  LDSM.16.M88.4 R4, [R188+0x4800] ;  /* 0x00480000bc04783b */ /* 0x000ee60000000200 */
[----:B------:R-:W-:Y:S01]  /*7700*/  HMMA.16816.F32 R28, R172, R32, R28 ;  /* 0x00000020ac1c723c */ /* 0x000fe2000000181c */
[----:B------:R-:W5:Y:S05]  /*7710*/  LDSM.16.M88.4 R32, [R195+0x11000] ;  /* 0x01100000c320783b */ /* 0x000f6a0000000200 */
[C---:B-1----:R-:W-:Y:S06]  /*7720*/  HMMA.16816.F32 R24, R140.reuse, R138, R24 ;  /* 0x0000008a8c18723c */ /* 0x042fec0000001818 */
[----:B----4-:R-:W-:Y:S06]  /*7730*/  HMMA.16816.F32 R20, R140, R132, R20 ;  /* 0x000000848c14723c */ /* 0x010fec0000001814 */
[----:B------:R-:W-:Y:S06]  /*7740*/  HMMA.16816.F32 R160, R172, R168, R160 ;  /* 0x000000a8aca0723c */ /* 0x000fec00000018a0 */
[C---:B------:R-:W-:Y:S01]  /*7750*/  HMMA.16816.F32 R28, R140.reuse, R136, R28 ;  /* 0x000000888c1c723c */ /* 0x040fe2000000181c */
[----:B------:R-:W-:Y:S05]  /*7760*/  LDSM.16.M88.4 R136, [R195+0x11800] ;  /* 0x01180000c388783b */ /* 0x000fea0000000200 */
[----:B------:R-:W-:Y:S01]  /*7770*/  HMMA.16816.F32 R16, R140, R134, R16 ;  /* 0x000000868c10723c */ /* 0x000fe20000001810 */
[----:B------:R-:W1:Y:S05]  /*7780*/  LDSM.16.M88.4 R132, [R188+0x5000] ;  /* 0x00500000bc84783b */ /* 0x000e6a0000000200 */
[----:B--2---:R-:W-:Y:S06]  /*7790*/  HMMA.16816.F32 R24, R12, R10, R24 ;  /* 0x0000000a0c18723c */ /* 0x004fec0000001818 */
[----:B------:R-:W-:Y:S01]  /*77a0*/  HMMA.16816.F32 R156, R172, R170, R156 ;  /* 0x000000aaac9c723c */ /* 0x000fe2000000189c */
[----:B------:R-:W-:-:S05]  /*77b0*/  VIADD R11, R3, 0x1 ;  /* 0x00000001030b7836 */ /* 0x000fca0000000000 */
[----:B---3--:R-:W-:Y:S01]  /*77c0*/  HMMA.16816.F32 R20, R12, R4, R20 ;  /* 0x000000040c14723c */ /* 0x008fe20000001814 */
[C---:B------:R-:W-:Y:S02]  /*77d0*/  ISETP.GE.AND P6, PT, R11.reuse, R2, PT ;  /* 0x000000020b00720c */ /* 0x040fe40003fc6270 */
[----:B------:R-:W-:Y:S01]  /*77e0*/  ISETP.GE.AND P1, PT, R11, R0, PT ;  /* 0x000000000b00720c */ /* 0x000fe20003f26270 */
[C---:B------:R-:W-:Y:S02]  /*77f0*/  VIADD R11, R3.reuse, 0x20 ;  /* 0x00000020030b7836 */ /* 0x040fe40000000000 */
[----:B-----5:R-:W-:Y:S01]  /*7800*/  HMMA.16816.F32 R160, R140, R32, R160 ;  /* 0x000000208ca0723c */ /* 0x020fe200000018a0 */
[----:B------:R-:W-:-:S05]  /*7810*/  VIADD R5, R3, 0x9 ;  /* 0x0000000903057836 */ /* 0x000fca0000000000 */
[C---:B------:R-:W-:Y:S01]  /*7820*/  HMMA.16816.F32 R28, R12.reuse, R8, R28 ;  /* 0x000000080c1c723c */ /* 0x040fe2000000181c */
[----:B------:R-:W-:Y:S01]  /*7830*/  VIADD R33, R3, 0x8 ;  /* 0x0000000803217836 */ /* 0x000fe20000000000 */
[C---:B------:R-:W-:Y:S02]  /*7840*/  ISETP.GE.AND P2, PT, R5.reuse, R2, PT ;  /* 0x000000020500720c */ /* 0x040fe40003f46270 */
[-C--:B------:R-:W-:Y:S01]  /*7850*/  ISETP.GE.AND P5, PT, R5, R0.reuse, PT ;  /* 0x000000000500720c */ /* 0x080fe20003fa6270 */
[----:B------:R-:W-:Y:S01]  /*7860*/  VIADD R5, R3, 0x11 ;  /* 0x0000001103057836 */ /* 0x000fe20000000000 */
[----:B------:R-:W-:Y:S01]  /*7870*/  HMMA.16816.F32 R16, R12, R6, R16 ;  /* 0x000000060c10723c */ /* 0x000fe20000001810 */
[----:B------:R-:W-:Y:S01]  /*7880*/  ISETP.GE.AND P0, PT, R33, R0, PT ;  /* 0x000000002100720c */ /* 0x000fe20003f06270 */
[----:B------:R-:W-:Y:S01]  /*7890*/  VIADD R9, R3, 0x10 ;  /* 0x0000001003097836 */ /* 0x000fe20000000000 */
[-C--:B------:R-:W-:Y:S02]  /*78a0*/  ISETP.GE.AND P3, PT, R33, R2.reuse, PT ;  /* 0x000000022100720c */ /* 0x080fe40003f66270 */
[----:B------:R-:W-:Y:S01]  /*78b0*/  FSEL R33, R26, -INF , !P0 ;  /* 0xff8000001a217808 */ /* 0x000fe20004000000 */
[----:B------:R-:W-:Y:S01]  /*78c0*/  HMMA.16816.F32 R152, R172, R164, R152 ;  /* 0x000000a4ac98723c */ /* 0x000fe20000001898 */
[----:B------:R-:W-:Y:S01]  /*78d0*/  ISETP.GE.AND P4, PT, R9, R2, PT ;  /* 0x000000020900720c */ /* 0x000fe20003f86270 */
[----:B------:R-:W-:Y:S01]  /*78e0*/  VIADD R7, R3, 0x19 ;  /* 0x0000001903077836 */ /* 0x000fe20000000000 */
[----:B------:R-:W-:-:S02]  /*78f0*/  FSEL R32, R24, -INF , !P3 ;  /* 0xff80000018207808 */ /* 0x000fc40005800000 */
[----:B------:R-:W-:Y:S01]  /*7900*/  ISETP.GE.AND P0, PT, R5, R2, PT ;  /* 0x000000020500720c */ /* 0x000fe20003f06270 */
[----:B------:R-:W-:Y:S01]  /*7910*/  HMMA.16816.F32 R156, R140, R34, R156 ;  /* 0x000000228c9c723c */ /* 0x000fe2000000189c */
[----:B------:R-:W-:Y:S02]  /*7920*/  FSEL R164, R25, -INF , !P2 ;  /* 0xff80000019a47808 */ /* 0x000fe40005000000 */
[-C--:B------:R-:W-:Y:S01]  /*7930*/  ISETP.GE.AND P2, PT, R5, R0.reuse, PT ;  /* 0x000000000500720c */ /* 0x080fe20003f46270 */
[----:B------:R-:W-:Y:S01]  /*7940*/  VIADD R5, R3, 0x18 ;  /* 0x0000001803057836 */ /* 0x000fe20000000000 */
[----:B------:R-:W-:Y:S01]  /*7950*/  ISETP.GE.AND P3, PT, R9, R0, PT ;  /* 0x000000000900720c */ /* 0x000fe20003f66270 */
[----:B------:R-:W-:Y:S01]  /*7960*/  HMMA.16816.F32 R144, R172, R166, R144 ;  /* 0x000000a6ac90723c */ /* 0x000fe20000001890 */
[----:B------:R-:W-:Y:S01]  /*7970*/  FSEL R35, R27, -INF , !P5 ;  /* 0xff8000001b237808 */ /* 0x000fe20006800000 */
[----:B------:R-:W-:Y:S01]  /*7980*/  VIADD R9, R3, 0x21 ;  /* 0x0000002103097836 */ /* 0x000fe20000000000 */
[----:B------:R-:W-:-:S02]  /*7990*/  FSEL R24, R20, -INF , !P4 ;  /* 0xff80000014187808 */ /* 0x000fc40006000000 */
[----:B------:R-:W-:Y:S01]  /*79a0*/  FSEL R27, R22, -INF , !P3 ;  /* 0xff800000161b7808 */ /* 0x000fe20005800000 */
[----:B-1----:R-:W-:Y:S01]  /*79b0*/  HMMA.16816.F32 R160, R12, R132, R160 ;  /* 0x000000840ca0723c */ /* 0x002fe200000018a0 */
[----:B------:R-:W-:Y:S02]  /*79c0*/  FSEL R20, R21, -INF , !P0 ;  /* 0xff80000015147808 */ /* 0x000fe40004000000 */
[C---:B------:R-:W-:Y:S02]  /*79d0*/  ISETP.GE.AND P5, PT, R5.reuse, R2, PT ;  /* 0x000000020500720c */ /* 0x040fe40003fa6270 */
[----:B------:R-:W-:Y:S01]  /*79e0*/  ISETP.GE.AND P4, PT, R5, R0, PT ;  /* 0x000000000500720c */ /* 0x000fe20003f86270 */
[----:B------:R-:W-:Y:S01]  /*79f0*/  HMMA.16816.F32 R152, R140, R136, R152 ;  /* 0x000000888c98723c */ /* 0x000fe20000001898 */
[C---:B------:R-:W-:Y:S02]  /*7a00*/  ISETP.GE.AND P3, PT, R7.reuse, R2, PT ;  /* 0x000000020700720c */ /* 0x040fe40003f66270 */
[----:B------:R-:W-:-:S02]  /*7a10*/  ISETP.GE.AND P0, PT, R7, R0, PT ;  /* 0x000000000700720c */ /* 0x000fc40003f06270 */
[----:B------:R-:W1:Y:S01]  /*7a20*/  LDSM.16.M88.4 R4, [R188+0x5800] ;  /* 0x00580000bc04783b */ /* 0x000e620000000200 */
[----:B------:R-:W-:Y:S01]  /*7a30*/  FSEL R22, R17, -INF , !P3 ;  /* 0xff80000011167808 */ /* 0x000fe20005800000 */
[----:B------:R-:W-:Y:S01]  /*7a40*/  HMMA.16816.F32 R156, R12, R134, R156 ;  /* 0x000000860c9c723c */ /* 0x000fe2000000189c */
[----:B------:R-:W-:Y:S01]  /*7a50*/  ISETP.GE.AND P3, PT, R3, R2, PT ;  /* 0x000000020300720c */ /* 0x000fe20003f66270 */
[----:B------:R-:W-:-:S04]  /*7a60*/  DEPBAR.LE SB0, 0x0 ;  /* 0x000080000000791a */ /* 0x000fc80000000000 */
[----:B------:R-:W-:Y:S01]  /*7a70*/  FSEL R28, R28, -INF , !P3 ;  /* 0xff8000001c1c7808 */ /* 0x000fe20005800000 */
[----:B------:R-:W-:Y:S01]  /*7a80*/  HMMA.16816.F32 R144, R140, R138, R144 ;  /* 0x0000008a8c90723c */ /* 0x000fe20000001890 */
[----:B------:R-:W-:Y:S02]  /*7a90*/  FSEL R23, R23, -INF , !P2 ;  /* 0xff80000017177808 */ /* 0x000fe40005000000 */
[----:B------:R-:W-:Y:S01]  /*7aa0*/  FSEL R34, R29, -INF , !P6 ;  /* 0xff8000001d227808 */ /* 0x000fe20007000000 */
[----:B------:R-:W-:Y:S01]  /*7ab0*/  BAR.SYNC.DEFER_BLOCKING 0x0 ;  /* 0x0000000000007b1d */ /* 0x000fe20000010000 */
[C---:B------:R-:W-:Y:S02]  /*7ac0*/  ISETP.GE.AND P6, PT, R11.reuse, R2, PT ;  /* 0x000000020b00720c */ /* 0x040fe40003fc6270 */
[----:B------:R-:W-:Y:S02]  /*7ad0*/  ISETP.GE.AND P2, PT, R11, R0, PT ;  /* 0x000000000b00720c */ /* 0x000fe40003f46270 */
[----:B------:R-:W-:-:S02]  /*7ae0*/  FSEL R26, R16, -INF , !P5 ;  /* 0xff800000101a7808 */ /* 0x000fc40006800000 */
[----:B------:R-:W-:Y:S02]  /*7af0*/  FSEL R21, R18, -INF , !P4 ;  /* 0xff80000012157808 */ /* 0x000fe40006000000 */
[----:B------:R-:W-:Y:S02]  /*7b00*/  FMNMX.FTZ R11, R210, R28, !PT ;  /* 0x0000001cd20b7209 */ /* 0x000fe40007810000 */
[C---:B------:R-:W-:Y:S02]  /*7b10*/  ISETP.GE.AND P5, PT, R9.reuse, R2, PT ;  /* 0x000000020900720c */ /* 0x040fe40003fa6270 */
[----:B------:R-:W-:Y:S01]  /*7b20*/  ISETP.GE.AND P4, PT, R9, R0, PT ;  /* 0x000000000900720c */ /* 0x000fe20003f86270 */
[----:B------:R-:W-:Y:S01]  /*7b30*/  VIADD R9, R3, 0x28 ;  /* 0x0000002803097836 */ /* 0x000fe20000000000 */
[----:B------:R-:W-:Y:S02]  /*7b40*/  FMNMX.FTZ R11, R34, R11, !PT ;  /* 0x0000000b220b7209 */ /* 0x000fe40007810000 */
[----:B------:R-:W-:Y:S01]  /*7b50*/  FSEL R25, R19, -INF , !P0 ;  /* 0xff80000013197808 */ /* 0x000fe20004000000 */
[----:B------:R-:W-:Y:S01]  /*7b60*/  VIADD R19, R3, 0x31 ;  /* 0x0000003103137836 */ /* 0x000fe20000000000 */
[----:B------:R-:W-:-:S02]  /*7b70*/  ISETP.GE.AND P0, PT, R9, R2, PT ;  /* 0x000000020900720c */ /* 0x000fc40003f06270 */
[-C--:B------:R-:W-:Y:S01]  /*7b80*/  ISETP.GE.AND P3, PT, R9, R0.reuse, PT ;  /* 0x000000000900720c */ /* 0x080fe20003f66270 */
[----:B------:R-:W-:Y:S01]  /*7b90*/  VIADD R9, R3, 0x29 ;  /* 0x0000002903097836 */ /* 0x000fe20000000000 */
[----:B------:R-:W-:Y:S02]  /*7ba0*/  FMNMX.FTZ R11, R32, R11, !PT ;  /* 0x0000000b200b7209 */ /* 0x000fe40007810000 */
[----:B------:R-:W-:Y:S02]  /*7bb0*/  FSEL R171, R163, -INF , !P4 ;  /* 0xff800000a3ab7808 */ /* 0x000fe40006000000 */
[----:B------:R-:W-:Y:S02]  /*7bc0*/  FSEL R174, R160, -INF , !P6 ;  /* 0xff800000a0ae7808 */ /* 0x000fe40007000000 */
[----:B------:R-:W-:Y:S02]  /*7bd0*/  FSEL R173, R162, -INF , !P2 ;  /* 0xff800000a2ad7808 */ /* 0x000fe40005000000 */
[----:B------:R-:W-:-:S02]  /*7be0*/  ISETP.GE.AND P4, PT, R3, R0, PT ;  /* 0x000000000300720c */ /* 0x000fc40003f86270 */
[----:B------:R-:W-:Y:S02]  /*7bf0*/  FMNMX.FTZ R29, R164, R11, !PT ;  /* 0x0000000ba41d7209 */ /* 0x000fe40007810000 */
[C---:B------:R-:W-:Y:S02]  /*7c00*/  ISETP.GE.AND P6, PT, R9.reuse, R2, PT ;  /* 0x000000020900720c */ /* 0x040fe40003fc6270 */
[----:B------:R-:W-:Y:S01]  /*7c10*/  ISETP.GE.AND P2, PT, R9, R0, PT ;  /* 0x000000000900720c */ /* 0x000fe20003f46270 */
[----:B------:R-:W-:Y:S01]  /*7c20*/  VIADD R9, R3, 0x30 ;  /* 0x0000003003097836 */ /* 0x000fe20000000000 */
[----:B------:R-:W-:Y:S02]  /*7c30*/  FSEL R17, R30, -INF , !P4 ;  /* 0xff8000001e117808 */ /* 0x000fe40006000000 */
[----:B------:R-:W-:Y:S02]  /*7c40*/  FMNMX.FTZ R29, R24, R29, !PT ;  /* 0x0000001d181d7209 */ /* 0x000fe40007810000 */
[----:B------:R-:W-:-:S02]  /*7c50*/  FSEL R170, R161, -INF , !P5 ;  /* 0xff800000a1aa7808 */ /* 0x000fc40006800000 */
[----:B------:R-:W-:Y:S02]  /*7c60*/  FSEL R31, R31, -INF , !P1 ;  /* 0xff8000001f1f7808 */ /* 0x000fe40004800000 */
[C---:B------:R-:W-:Y:S02]  /*7c70*/  ISETP.GE.AND P5, PT, R9.reuse, R2, PT ;  /* 0x000000020900720c */ /* 0x040fe40003fa6270 */
[----:B------:R-:W-:Y:S02]  /*7c80*/  ISETP.GE.AND P1, PT, R9, R0, PT ;  /* 0x000000000900720c */ /* 0x000fe40003f26270 */
[C---:B-1----:R-:W-:Y:S01]  /*7c90*/  HMMA.16816.F32 R8, R12.reuse, R4, R152 ;  /* 0x000000040c08723c */ /* 0x042fe20000001898 */
[----:B------:R-:W-:Y:S02]  /*7ca0*/  FMNMX.FTZ R16, R151, R17, !PT ;  /* 0x0000001197107209 */ /* 0x000fe40007810000 */
[----:B------:R-:W-:Y:S02]  /*7cb0*/  FMNMX.FTZ R29, R20, R29, !PT ;  /* 0x0000001d141d7209 */ /* 0x000fe40007810000 */
[----:B------:R-:W-:Y:S01]  /*7cc0*/  FMNMX.FTZ R16, R31, R16, !PT ;  /* 0x000000101f107209 */ /* 0x000fe20007810000 */
[----:B------:R-:W-:Y:S01]  /*7cd0*/  HMMA.16816.F32 R4, R12, R6, R144 ;  /* 0x000000060c04723c */ /* 0x000fe20000001890 */
[----:B------:R-:W-:-:S02]  /*7ce0*/  FMNMX.FTZ R29, R26, R29, !PT ;  /* 0x0000001d1a1d7209 */ /* 0x000fc40007810000 */
[----:B------:R-:W-:Y:S02]  /*7cf0*/  FMNMX.FTZ R16, R33, R16, !PT ;  /* 0x0000001021107209 */ /* 0x000fe40007810000 */
[----:B------:R-:W-:Y:S02]  /*7d00*/  FMNMX.FTZ R29, R22, R29, !PT ;  /* 0x0000001d161d7209 */ /* 0x000fe40007810000 */
[----:B------:R-:W-:Y:S01]  /*7d10*/  FMNMX.FTZ R16, R35, R16, !PT ;  /* 0x0000001023107209 */ /* 0x000fe20007810000 */
[C---:B------:R-:W-:Y:S01]  /*7d20*/  VIADD R13, R3.reuse, 0x38 ;  /* 0x00000038030d7836 */ /* 0x040fe20000000000 */
[----:B------:R-:W-:Y:S01]  /*7d30*/  FMNMX.FTZ R29, R174, R29, !PT ;  /* 0x0000001dae1d7209 */ /* 0x000fe20007810000 */
[----:B------:R-:W-:Y:S01]  /*7d40*/  VIADD R3, R3, 0x39 ;  /* 0x0000003903037836 */ /* 0x000fe20000000000 */
[----:B------:R-:W-:Y:S02]  /*7d50*/  FSEL R172, R156, -INF , !P0 ;  /* 0xff8000009cac7808 */ /* 0x000fe40004000000 */
[----:B------:R-:W-:-:S02]  /*7d60*/  FMNMX.FTZ R16, R27, R16, !PT ;  /* 0x000000101b107209 */ /* 0x000fc40007810000 */
[----:B------:R-:W-:Y:S02]  /*7d70*/  FMNMX.FTZ R29, R170, R29, !PT ;  /* 0x0000001daa1d7209 */ /* 0x000fe40007810000 */
[----:B------:R-:W-:Y:S02]  /*7d80*/  FSEL R176, R157, -INF , !P6 ;  /* 0xff8000009db07808 */ /* 0x000fe40007000000 */
[----:B------:R-:W-:Y:S02]  /*7d90*/  FMNMX.FTZ R16, R23, R16, !PT ;  /* 0x0000001017107209 */ /* 0x000fe40007810000 */
[----:B------:R-:W-:Y:S02]  /*7da0*/  FMNMX.FTZ R29, R172, R29, !PT ;  /* 0x0000001dac1d7209 */ /* 0x000fe40007810000 */
[----:B------:R-:W-:Y:S02]  /*7db0*/  FSEL R175, R158, -INF , !P3 ;  /* 0xff8000009eaf7808 */ /* 0x000fe40005800000 */
[----:B------:R-:W-:-:S02]  /*7dc0*/  ISETP.GE.AND P4, PT, R19, R2, PT ;  /* 0x000000021300720c */ /* 0x000fc40003f86270 */
[-C--:B------:R-:W-:Y:S02]  /*7dd0*/  ISETP.GE.AND P3, PT, R13, R2.reuse, PT ;  /* 0x000000020d00720c */ /* 0x080fe40003f66270 */
[----:B------:R-:W-:Y:S02]  /*7de0*/  ISETP.GE.AND P6, PT, R3, R2, PT ;  /* 0x000000020300720c */ /* 0x000fe40003fc6270 */
[----:B------:R-:W-:Y:S02]  /*7df0*/  FSEL R154, R8, -INF , !P5 ;  /* 0xff800000089a7808 */ /* 0x000fe40006800000 */
[----:B------:R-:W-:Y:S02]  /*7e00*/  FMNMX.FTZ R2, R21, R16, !PT ;  /* 0x0000001015027209 */ /* 0x000fe40007810000 */
[----:B------:R-:W-:Y:S02]  /*7e10*/  FMNMX.FTZ R29, R176, R29, !PT ;  /* 0x0000001db01d7209 */ /* 0x000fe40007810000 */
[----:B------:R-:W-:-:S02]  /*7e20*/  FSEL R155, R159, -INF , !P2 ;  /* 0xff8000009f9b7808 */ /* 0x000fc40005000000 */
[----:B------:R-:W-:Y:S02]  /*7e30*/  PLOP3.LUT P2, PT, PT, PT, UP0, 0x80, 0x0 ;  /* 0x000000000000781c */ /* 0x000fe40003f4f008 */
[----:B------:R-:W-:Y:S02]  /*7e40*/  FSEL R152, R9, -INF , !P4 ;  /* 0xff80000009987808 */ /* 0x000fe40006000000 */
[----:B------:R-:W-:Y:S02]  /*7e50*/  FMNMX.FTZ R2, R25, R2, !PT ;  /* 0x0000000219027209 */ /* 0x000fe40007810000 */
[----:B------:R-:W-:Y:S02]  /*7e60*/  FMNMX.FTZ R9, R154, R29, !PT ;  /* 0x0000001d9a097209 */ /* 0x000fe40007810000 */
[----:B------:R-:W-:Y:S02]  /*7e70*/  FSEL R146, R4, -INF , !P3 ;  /* 0xff80000004927808 */ /* 0x000fe40005800000 */
[----:B------:R-:W-:-:S02]  /*7e80*/  FMNMX.FTZ R2, R173, R2, !PT ;  /* 0x00000002ad027209 */ /* 0x000fc40007810000 */
[----:B------:R-:W-:Y:S02]  /*7e90*/  FMNMX.FTZ R9, R152, R9, !PT ;  /* 0x0000000998097209 */ /* 0x000fe40007810000 */
[----:B------:R-:W-:Y:S02]  /*7ea0*/  FSEL R144, R5, -INF , !P6 ;  /* 0xff80000005907808 */ /* 0x000fe40007000000 */
[----:B------:R-:W-:Y:S02]  /*7eb0*/  FMNMX.FTZ R4, R171, R2, !PT ;  /* 0x00000002ab047209 */ /* 0x000fe40007810000 */
[----:B------:R-:W-:Y:S02]  /*7ec0*/  FMNMX.FTZ R5, R146, R9, !PT ;  /* 0x0000000992057209 */ /* 0x000fe40007810000 */
[----:B------:R-:W-:Y:S02]  /*7ed0*/  ISETP.GE.AND P0, PT, R19, R0, PT ;  /* 0x000000001300720c */ /* 0x000fe40003f06270 */
[----:B------:R-:W-:-:S02]  /*7ee0*/  FSEL R147, R10, -INF , !P1 ;  /* 0xff8000000a937808 */ /* 0x000fc40004800000 */
        /* <DEDUP_REMOVED lines=29> */
.L_x_8:
[----:B------:R-:W-:Y:S01]  /*80c0*/  FMNMX.FTZ R4, R155, R4, !PT ;  /* 0x000000049b047209 */ /* 0x000fe20007810000 */
[----:B------:R-:W2:Y:S01]  /*80d0*/  SHFL.BFLY PT, R2, R5, 0x2, 0x1f ;  /* 0x0c401f0005027f89 */ /* 0x000ea200000e0000 */
[----:B------:R-:W-:Y:S01]  /*80e0*/  ISETP.GE.AND P1, PT, R13, R0, PT ;  /* 0x000000000d00720c */ /* 0x000fe20003f26270 */
[----:B------:R-:W-:Y:S01]  /*80f0*/  UISETP.GE.AND UP0, UPT, UR18, 0x4, UPT ;  /* 0x000000041200788c */ /* 0x000fe2000bf06270 */
[----:B------:R-:W-:Y:S01]  /*8100*/  FSEL R145, R11, -INF , !P0 ;  /* 0xff8000000b917808 */ /* 0x000fe20004000000 */
[----:B-1----:R-:W-:Y:S01]  /*8110*/  LDSM.16.MT88.4 R12, [R196+0x12000] ;  /* 0x01200000c40c783b */ /* 0x002fe20000004200 */
[----:B------:R-:W-:Y:S02]  /*8120*/  FMNMX.FTZ R4, R147, R4, !PT ;  /* 0x0000000493047209 */ /* 0x000fe40007810000 */
[----:B------:R-:W-:Y:S01]  /*8130*/  ISETP.GE.AND P0, PT, R3, R0, PT ;  /* 0x000000000300720c */ /* 0x000fe20003f06270 */
[----:B------:R-:W-:Y:S01]  /*8140*/  LDSM.16.MT88.4 R140, [R192+0x16000] ;  /* 0x01600000c08c783b */ /* 0x000fe20000004200 */
[----:B------:R-:W-:-:S02]  /*8150*/  FSEL R161, R6, -INF , !P1 ;  /* 0xff80000006a17808 */ /* 0x000fc40004800000 */
[----:B------:R-:W-:Y:S01]  /*8160*/  FMNMX.FTZ R4, R145, R4, !PT ;  /* 0x0000000491047209 */ /* 0x000fe20007810000 */
[----:B------:R-:W-:Y:S01]  /*8170*/  LDSM.16.MT88.4 R136, [R194+0x12800] ;  /* 0x01280000c288783b */ /* 0x000fe20000004200 */
[----:B------:R-:W-:Y:S01]  /*8180*/  FSEL R159, R7, -INF , !P0 ;  /* 0xff800000079f7808 */ /* 0x000fe20004000000 */
[----:B------:R-:W-:Y:S01]  /*8190*/  @UP0 UIADD3 UR18, UR18, -0x4, URZ ;  /* 0xfffffffc12120890 */ /* 0x000fe2000fffe03f */
[----:B------:R-:W-:-:S04]  /*81a0*/  FMNMX.FTZ R4, R161, R4, !PT ;  /* 0x00000004a1047209 */ /* 0x000fc80007810000 */
        /* <DEDUP_REMOVED lines=10> */
[----:B------:R-:W-:-:S03]  /*8250*/  FSEL R153, R153, RZ, P1 ;  /* 0x000000ff99997208 */ /* 0x000fc60000800000 */
[----:B------:R-:W-:Y:S02]  /*8260*/  FADD.FTZ R4, R210, -R5 ;  /* 0x80000005d2047221 */ /* 0x000fe40000010000 */
[--C-:B------:R-:W-:Y:S01]  /*8270*/  FFMA.FTZ R156, R28, UR8, -R153.reuse ;  /* 0x000000081c9c7c23 */ /* 0x100fe20008010899 */
[--C-:B------:R-:W-:Y:S01]  /*8280*/  FFMA.FTZ R135, R34, UR8, -R153.reuse ;  /* 0x0000000822877c23 */ /* 0x100fe20008010899 */
[----:B------:R-:W-:Y:S01]  /*8290*/  FMUL.FTZ R158, R4, UR8 ;  /* 0x00000008049e7c20 */ /* 0x000fe20008410000 */
[--C-:B------:R-:W-:Y:S01]  /*82a0*/  FFMA.FTZ R150, R32, UR8, -R153.reuse ;  /* 0x0000000820967c23 */ /* 0x100fe20008010899 */
[--C-:B------:R-:W-:Y:S01]  /*82b0*/  FFMA.FTZ R133, R164, UR8, -R153.reuse ;  /* 0x00000008a4857c23 */ /* 0x100fe20008010899 */
[--C-:B------:R-:W-:Y:S01]  /*82c0*/  FFMA.FTZ R162, R20, UR8, -R153.reuse ;  /* 0x0000000814a27c23 */ /* 0x100fe20008010899 */
[----:B------:R-:W-:Y:S01]  /*82d0*/  MUFU.EX2 R156, R156 ;  /* 0x0000009c009c7308 */ /* 0x000fe20000000800 */
[--C-:B------:R-:W-:Y:S01]  /*82e0*/  FFMA.FTZ R165, R22, UR8, -R153.reuse ;  /* 0x0000000816a57c23 */ /* 0x100fe20008010899 */
[----:B-1----:R-:W-:Y:S01]  /*82f0*/  FMNMX.FTZ R3, R0, R3, !PT ;  /* 0x0000000300037209 */ /* 0x002fe20007810000 */
[--C-:B------:R-:W-:Y:S01]  /*8300*/  FFMA.FTZ R163, R24, UR8, -R153.reuse ;  /* 0x0000000818a37c23 */ /* 0x100fe20008010899 */
[--C-:B------:R-:W-:Y:S01]  /*8310*/  FFMA.FTZ R164, R26, UR8, -R153.reuse ;  /* 0x000000081aa47c23 */ /* 0x100fe20008010899 */
[--C-:B------:R-:W-:Y:S01]  /*8320*/  FFMA.FTZ R177, R170, UR8, -R153.reuse ;  /* 0x00000008aab17c23 */ /* 0x100fe20008010899 */
[C---:B------:R-:W-:Y:S01]  /*8330*/  FSETP.NEU.FTZ.AND P0, PT, R3.reuse, -INF , PT ;  /* 0xff8000000300780b */ /* 0x040fe20003f1d000 */
[C---:B------:R-:W-:Y:S01]  /*8340*/  FMUL.FTZ R160, R3.reuse, UR8 ;  /* 0x0000000803a07c20 */ /* 0x040fe20008410000 */
[----:B------:R-:W1:Y:S01]  /*8350*/  MUFU.EX2 R135, R135 ;  /* 0x0000008700877308 */ /* 0x000e620000000800 */
[--C-:B------:R-:W-:Y:S01]  /*8360*/  FFMA.FTZ R170, R172, UR8, -R153.reuse ;  /* 0x00000008acaa7c23 */ /* 0x100fe20008010899 */
[----:B------:R-:W-:Y:S01]  /*8370*/  FSEL R6, R3, RZ, P0 ;  /* 0x000000ff03067208 */ /* 0x000fe20000000000 */
[--C-:B------:R-:W-:Y:S01]  /*8380*/  FFMA.FTZ R179, R176, UR8, -R153.reuse ;  /* 0x00000008b0b37c23 */ /* 0x100fe20008010899 */
[----:B------:R-:W-:Y:S01]  /*8390*/  FSEL R160, R160, RZ, P0 ;  /* 0x000000ffa0a07208 */ /* 0x000fe20000000000 */
[--C-:B------:R-:W-:Y:S01]  /*83a0*/  FFMA.FTZ R174, R174, UR8, -R153.reuse ;  /* 0x00000008aeae7c23 */ /* 0x100fe20008010899 */
[--C-:B------:R-:W-:Y:S01]  /*83b0*/  FFMA.FTZ R178, R152, UR8, -R153.reuse ;  /* 0x0000000898b27c23 */ /* 0x100fe20008010899 */
[----:B------:R-:W-:Y:S01]  /*83c0*/  FADD.FTZ R6, R151, -R6 ;  /* 0x8000000697067221 */ /* 0x000fe20000010000 */
[----:B------:R-:W-:Y:S01]  /*83d0*/  MUFU.EX2 R150, R150 ;  /* 0x0000009600967308 */ /* 0x000fe20000000800 */
[--C-:B------:R-:W-:Y:S01]  /*83e0*/  FFMA.FTZ R134, R17, UR8, -R160.reuse ;  /* 0x0000000811867c23 */ /* 0x100fe200080108a0 */
[--C-:B------:R-:W-:Y:S01]  /*83f0*/  FFMA.FTZ R2, R31, UR8, -R160.reuse ;  /* 0x000000081f027c23 */ /* 0x100fe200080108a0 */
[----:B------:R-:W-:Y:S01]  /*8400*/  FMUL.FTZ R151, R6, UR8 ;  /* 0x0000000806977c20 */ /* 0x000fe20008410000 */
[----:B------:R-:W-:Y:S01]  /*8410*/  LDSM.16.MT88.4 R16, [R193+0x12000] ;  /* 0x01200000c110783b */ /* 0x000fe20000004200 */
[--C-:B------:R-:W-:Y:S01]  /*8420*/  FFMA.FTZ R0, R33, UR8, -R160.reuse ;  /* 0x0000000821007c23 */ /* 0x100fe200080108a0 */
[--C-:B------:R-:W-:Y:S01]  /*8430*/  FFMA.FTZ R157, R35, UR8, -R160.reuse ;  /* 0x00000008239d7c23 */ /* 0x100fe200080108a0 */
[--C-:B------:R-:W-:Y:S01]  /*8440*/  FFMA.FTZ R166, R23, UR8, -R160.reuse ;  /* 0x0000000817a67c23 */ /* 0x100fe200080108a0 */
[----:B------:R-:W2:Y:S01]  /*8450*/  LDSM.16.MT88.4 R4, [R194+0x12000] ;  /* 0x01200000c204783b */ /* 0x000ea20000004200 */
[----:B------:R-:W3:Y:S01]  /*8460*/  MUFU.EX2 R133, R133 ;  /* 0x0000008500857308 */ /* 0x000ee20000000800 */
[----:B-1----:R-:W-:Y:S01]  /*8470*/  F2FP.F16.F32.PACK_AB R8, R135, R156 ;  /* 0x0000009c8708723e */ /* 0x002fe200000000ff */
[--C-:B------:R-:W-:Y:S01]  /*8480*/  FFMA.FTZ R168, R21, UR8, -R160.reuse ;  /* 0x0000000815a87c23 */ /* 0x100fe200080108a0 */
[--C-:B------:R-:W-:Y:S01]  /*8490*/  FFMA.FTZ R167, R27, UR8, -R160.reuse ;  /* 0x000000081ba77c23 */ /* 0x100fe200080108a0 */
[----:B------:R-:W-:Y:S01]  /*84a0*/  LDSM.16.MT88.4 R20, [R196+0x12800] ;  /* 0x01280000c414783b */ /* 0x000fe20000004200 */
[--C-:B------:R-:W-:Y:S01]  /*84b0*/  FFMA.FTZ R169, R25, UR8, -R160.reuse ;  /* 0x0000000819a97c23 */ /* 0x100fe200080108a0 */
[--C-:B------:R-:W-:Y:S01]  /*84c0*/  FFMA.FTZ R172, R173, UR8, -R160.reuse ;  /* 0x00000008adac7c23 */ /* 0x100fe200080108a0 */
[--C-:B------:R-:W-:Y:S01]  /*84d0*/  FFMA.FTZ R171, R171, UR8, -R160.reuse ;  /* 0x00000008abab7c23 */ /* 0x100fe200080108a0 */
[----:B------:R-:W-:Y:S01]  /*84e0*/  MUFU.EX2 R134, R134 ;  /* 0x0000008600867308 */ /* 0x000fe20000000800 */
[----:B------:R-:W-:Y:S01]  /*84f0*/  LDSM.16.MT88.4 R28, [R192+0x12800] ;  /* 0x01280000c01c783b */ /* 0x000fe20000004200 */
[--C-:B------:R-:W-:Y:S01]  /*8500*/  FFMA.FTZ R173, R175, UR8, -R160.reuse ;  /* 0x00000008afad7c23 */ /* 0x100fe200080108a0 */
[--C-:B------:R-:W-:Y:S01]  /*8510*/  FFMA.FTZ R176, R155, UR8, -R160.reuse ;  /* 0x000000089bb07c23 */ /* 0x100fe200080108a0 */
[--C-:B------:R-:W-:Y:S01]  /*8520*/  FFMA.FTZ R175, R154, UR8, -R153.reuse ;  /* 0x000000089aaf7c23 */ /* 0x100fe20008010899 */
[----:B------:R-:W-:Y:S01]  /*8530*/  LDSM.16.MT88.4 R24, [R196+0x14800] ;  /* 0x01480000c418783b */ /* 0x000fe20000004200 */
[--C-:B------:R-:W-:Y:S01]  /*8540*/  FFMA.FTZ R210, R146, UR8, -R153.reuse ;  /* 0x0000000892d27c23 */ /* 0x100fe20008010899 */
[----:B------:R-:W-:Y:S01]  /*8550*/  FFMA.FTZ R215, R144, UR8, -R153 ;  /* 0x0000000890d77c23 */ /* 0x000fe20008010899 */
[----:B------:R-:W1:Y:S01]  /*8560*/  MUFU.EX2 R2, R2 ;  /* 0x0000000200027308 */ /* 0x000e620000000800 */
[----:B---3--:R-:W-:Y:S01]  /*8570*/  F2FP.F16.F32.PACK_AB R10, R133, R150 ;  /* 0x00000096850a723e */ /* 0x008fe200000000ff */
[----:B------:R-:W-:Y:S01]  /*8580*/  LDSM.16.MT88.4 R32, [R193+0x12800] ;  /* 0x01280000c120783b */ /* 0x000fe20000004200 */
[--C-:B------:R-:W-:Y:S01]  /*8590*/  FFMA.FTZ R212, R147, UR8, -R160.reuse ;  /* 0x0000000893d47c23 */ /* 0x100fe200080108a0 */
[--C-:B------:R-:W-:Y:S01]  /*85a0*/  FFMA.FTZ R217, R145, UR8, -R160.reuse ;  /* 0x0000000891d97c23 */ /* 0x100fe200080108a0 */
[--C-:B------:R-:W-:Y:S01]  /*85b0*/  FFMA.FTZ R161, R161, UR8, -R160.reuse ;  /* 0x00000008a1a17c23 */ /* 0x100fe200080108a0 */
[----:B------:R-:W-:Y:S01]  /*85c0*/  LDSM.16.MT88.4 R152, [R192+0x17000] ;  /* 0x01700000c098783b */ /* 0x000fe20000004200 */
[----:B------:R-:W-:Y:S01]  /*85d0*/  FFMA.FTZ R160, R159, UR8, -R160 ;  /* 0x000000089fa07c23 */ /* 0x000fe200080108a0 */
[----:B------:R-:W-:Y:S01]  /*85e0*/  MUFU.EX2 R0, R0 ;  /* 0x0000000000007308 */ /* 0x000fe20000000800 */
[----:B------:R-:W-:Y:S01]  /*85f0*/  PLOP3.LUT P0, PT, PT, PT, UP0, 0x80, 0x0 ;  /* 0x000000000000781c */ /* 0x000fe20003f0f008 */
[----:B------:R-:W-:Y:S06]  /*8600*/  LDSM.16.MT88.4 R144, [R196+0x13800] ;  /* 0x01380000c490783b */ /* 0x000fec0000004200 */
[----:B------:R-:W3:Y:S01]  /*8610*/  MUFU.EX2 R157, R157 ;  /* 0x0000009d009d7308 */ /* 0x000ee20000000800 */
[----:B-1----:R-:W-:-:S07]  /*8620*/  F2FP.F16.F32.PACK_AB R9, R2, R134 ;  /* 0x000000860209723e */ /* 0x002fce00000000ff */
[----:B------:R-:W1:Y:S08]  /*8630*/  MUFU.EX2 R158, R158 ;  /* 0x0000009e009e7308 */ /* 0x000e700000000800 */
[----:B------:R-:W4:Y:S01]  /*8640*/  MUFU.EX2 R151, R151 ;  /* 0x0000009700977308 */ /* 0x000f220000000800 */
[----:B---3--:R-:W-:-:S07]  /*8650*/  F2FP.F16.F32.PACK_AB R11, R157, R0 ;  /* 0x000000009d0b723e */ /* 0x008fce00000000ff */
[----:B------:R-:W-:Y:S01]  /*8660*/  MUFU.EX2 R163, R163 ;  /* 0x000000a300a37308 */ /* 0x000fe20000000800 */
[-C--:B-1----:R-:W-:Y:S01]  /*8670*/  FMUL.FTZ R36, R36, R158.reuse ;  /* 0x0000009e24247220 */ /* 0x082fe20000410000 */
[-C--:B------:R-:W-:Y:S01]  /*8680*/  FMUL.FTZ R37, R37, R158.reuse ;  /* 0x0000009e25257220 */ /* 0x080fe20000410000 */
[-C--:B------:R-:W-:Y:S01]  /*8690*/  FMUL.FTZ R40, R40, R158.reuse ;  /* 0x0000009e28287220 */ /* 0x080fe20000410000 */
[-C--:B------:R-:W-:Y:S01]  /*86a0*/  FMUL.FTZ R41, R41, R158.reuse ;  /* 0x0000009e29297220 */ /* 0x080fe20000410000 */
[-C--:B------:R-:W-:Y:S01]  /*86b0*/  FMUL.FTZ R44, R44, R158.reuse ;  /* 0x0000009e2c2c7220 */ /* 0x080fe20000410000 */
[-C--:B------:R-:W-:Y:S01]  /*86c0*/  FMUL.FTZ R45, R45, R158.reuse ;  /* 0x0000009e2d2d7220 */ /* 0x080fe20000410000 */
[-C--:B------:R-:W-:Y:S01]  /*86d0*/  FMUL.FTZ R48, R48, R158.reuse ;  /* 0x0000009e30307220 */ /* 0x080fe20000410000 */
[-C--:B------:R-:W-:Y:S01]  /*86e0*/  FMUL.FTZ R49, R49, R158.reuse ;  /* 0x0000009e31317220 */ /* 0x080fe20000410000 */
        /* <DEDUP_REMOVED lines=69> */
[----:B------:R-:W2:Y:S01]  /*8b40*/  MUFU.EX2 R162, R162 ;  /* 0x000000a200a27308 */ /* 0x000ea20000000800 */
[-C--:B------:R-:W-:Y:S01]  /*8b50*/  FMUL.FTZ R76, R76, R158.reuse ;  /* 0x0000009e4c4c7220 */ /* 0x080fe20000410000 */
[-C--:B------:R-:W-:Y:S01]  /*8b60*/  FMUL.FTZ R77, R77, R158.reuse ;  /* 0x0000009e4d4d7220 */ /* 0x080fe20000410000 */
[-C--:B------:R-:W-:Y:S01]  /*8b70*/  FMUL.FTZ R80, R80, R158.reuse ;  /* 0x0000009e50507220 */ /* 0x080fe20000410000 */
[C---:B------:R-:W-:Y:S01]  /*8b80*/  HMMA.16816.F32 R72, R8.reuse, R18, R72 ;  /* 0x000000120848723c */ /* 0x040fe20000001848 */
[----:B------:R-:W4:Y:S01]  /*8b90*/  LDSM.16.MT88.4 R16, [R196+0x16000] ;  /* 0x01600000c410783b */ /* 0x000f220000004200 */
[-C--:B------:R-:W-:Y:S01]  /*8ba0*/  FMUL.FTZ R81, R81, R158.reuse ;  /* 0x0000009e51517220 */ /* 0x080fe20000410000 */
[-C--:B------:R-:W-:Y:S01]  /*8bb0*/  FMUL.FTZ R78, R78, R151.reuse ;  /* 0x000000974e4e7220 */ /* 0x080fe20000410000 */
[----:B------:R-:W-:Y:S01]  /*8bc0*/  MUFU.EX2 R164, R164 ;  /* 0x000000a400a47308 */ /* 0x000fe20000000800 */
        /* <DEDUP_REMOVED lines=9> */
[----:B------:R-:W-:Y:S01]  /*8c60*/  MUFU.EX2 R165, R165 ;  /* 0x000000a500a57308 */ /* 0x000fe20000000800 */
        /* <DEDUP_REMOVED lines=11> */
[-C--:B------:R-:W-:Y:S01]  /*8d20*/  FMUL.FTZ R121, R121, R158.reuse ;  /* 0x0000009e79797220 */ /* 0x080fe20000410000 */
[-C--:B------:R-:W-:Y:S01]  /*8d30*/  FMUL.FTZ R122, R122, R151.reuse ;  /* 0x000000977a7a7220 */ /* 0x080fe20000410000 */
[-C--:B------:R-:W-:Y:S01]  /*8d40*/  FMUL.FTZ R123, R123, R151.reuse ;  /* 0x000000977b7b7220 */ /* 0x080fe20000410000 */
[C---:B-1----:R-:W-:Y:S01]  /*8d50*/  HMMA.16816.F32 R84, R8.reuse, R4, R84 ;  /* 0x000000040854723c */ /* 0x042fe20000001854 */
[----:B------:R-:W1:Y:S01]  /*8d60*/  MUFU.EX2 R166, R166 ;  /* 0x000000a600a67308 */ /* 0x000e620000000800 */
[-C--:B------:R-:W-:Y:S01]  /*8d70*/  FMUL.FTZ R108, R108, R158.reuse ;  /* 0x0000009e6c6c7220 */ /* 0x080fe20000410000 */
[-C--:B------:R-:W-:Y:S01]  /*8d80*/  FMUL.FTZ R109, R109, R158.reuse ;  /* 0x0000009e6d6d7220 */ /* 0x080fe20000410000 */
[-C--:B------:R-:W-:Y:S01]  /*8d90*/  FMUL.FTZ R110, R110, R151.reuse ;  /* 0x000000976e6e7220 */ /* 0x080fe20000410000 */
[-C--:B------:R-:W-:Y:S01]  /*8da0*/  FMUL.FTZ R111, R111, R151.reuse ;  /* 0x000000976f6f7220 */ /* 0x080fe20000410000 */
[C---:B------:R-:W-:Y:S01]  /*8db0*/  HMMA.16816.F32 R88, R8.reuse, R6, R88 ;  /* 0x000000060858723c */ /* 0x040fe20000001858 */
[----:B------:R-:W5:Y:S01]  /*8dc0*/  LDSM.16.MT88.4 R4, [R193+0x16000] ;  /* 0x01600000c104783b */ /* 0x000f620000004200 */
[-C--:B------:R-:W-:Y:S01]  /*8dd0*/  FMUL.FTZ R112, R112, R158.reuse ;  /* 0x0000009e70707220 */ /* 0x080fe20000410000 */
[----:B------:R-:W-:Y:S01]  /*8de0*/  MUFU.EX2 R168, R168 ;  /* 0x000000a800a87308 */ /* 0x000fe20000000800 */
[-C--:B------:R-:W-:Y:S01]  /*8df0*/  FMUL.FTZ R113, R113, R158.reuse ;  /* 0x0000009e71717220 */ /* 0x080fe20000410000 */
[-C--:B------:R-:W-:Y:S01]  /*8e00*/  FMUL.FTZ R114, R114, R151.reuse ;  /* 0x0000009772727220 */ /* 0x080fe20000410000 */
[----:B----4-:R-:W-:Y:S01]  /*8e10*/  HMMA.16816.F32 R92, R8, R16, R92 ;  /* 0x00000010085c723c */ /* 0x010fe2000000185c */
[-C--:B------:R-:W-:Y:S01]  /*8e20*/  FMUL.FTZ R115, R115, R151.reuse ;  /* 0x0000009773737220 */ /* 0x080fe20000410000 */
[----:B------:R-:W-:Y:S01]  /*8e30*/  FFMA.FTZ R156, R213, R158, R156 ;  /* 0x0000009ed59c7223 */ /* 0x000fe2000001009c */
[----:B------:R-:W-:-:S02]  /*8e40*/  FFMA.FTZ R151, R211, R151, R134 ;  /* 0x00000097d3977223 */ /* 0x000fc40000010086 */
[----:B------:R-:W4:Y:S01]  /*8e50*/  MUFU.EX2 R169, R169 ;  /* 0x000000a900a97308 */ /* 0x000f220000000800 */
[----:B------:R-:W-:Y:S01]  /*8e60*/  HMMA.16816.F32 R96, R8, R18, R96 ;  /* 0x000000120860723c */ /* 0x000fe20000001860 */
[----:B------:R-:W4:Y:S01]  /*8e70*/  LDSM.16.MT88.4 R16, [R194+0x14800] ;  /* 0x01480000c210783b */ /* 0x000f220000004200 */
[----:B------:R-:W-:Y:S01]  /*8e80*/  FADD.FTZ R135, R135, R156 ;  /* 0x0000009c87877221 */ /* 0x000fe20000010000 */
[----:B------:R-:W-:-:S03]  /*8e90*/  FADD.FTZ R151, R2, R151 ;  /* 0x0000009702977221 */ /* 0x000fc60000010000 */
[----:B---3--:R-:W-:Y:S01]  /*8ea0*/  HMMA.16816.F32 R76, R8, R12, R76 ;  /* 0x0000000c084c723c */ /* 0x008fe2000000184c */
[----:B------:R-:W-:Y:S01]  /*8eb0*/  MUFU.EX2 R174, R174 ;  /* 0x000000ae00ae7308 */ /* 0x000fe20000000800 */
[----:B------:R-:W-:Y:S01]  /*8ec0*/  FADD.FTZ R150, R150, R135 ;  /* 0x0000008796967221 */ /* 0x000fe20000010000 */
[----:B------:R-:W-:-:S03]  /*8ed0*/  FADD.FTZ R0, R0, R151 ;  /* 0x0000009700007221 */ /* 0x000fc60000010000 */
[C---:B------:R-:W-:Y:S01]  /*8ee0*/  HMMA.16816.F32 R80, R8.reuse, R14, R80 ;  /* 0x0000000e0850723c */ /* 0x040fe20000001850 */
[----:B------:R-:W3:Y:S01]  /*8ef0*/  LDSM.16.MT88.4 R12, [R194+0x16000] ;  /* 0x01600000c20c783b */ /* 0x000ee20000004200 */
[----:B------:R-:W-:Y:S01]  /*8f00*/  FADD.FTZ R150, R133, R150 ;  /* 0x0000009685967221 */ /* 0x000fe20000010000 */
[----:B------:R-:W-:Y:S01]  /*8f10*/  MUFU.EX2 R177, R177 ;  /* 0x000000b100b17308 */ /* 0x000fe20000000800 */
[----:B------:R-:W-:Y:S02]  /*8f20*/  FADD.FTZ R0, R157, R0 ;  /* 0x000000009d007221 */ /* 0x000fe40000010000 */
[C---:B------:R-:W-:Y:S05]  /*8f30*/  HMMA.16816.F32 R108, R8.reuse, R140, R108 ;  /* 0x0000008c086c723c */ /* 0x040fea000000186c */
[----:B------:R-:W-:Y:S01]  /*8f40*/  MUFU.EX2 R170, R170 ;  /* 0x000000aa00aa7308 */ /* 0x000fe20000000800 */
[C---:B------:R-:W-:Y:S01]  /*8f50*/  HMMA.16816.F32 R112, R8.reuse, R142, R112 ;  /* 0x0000008e0870723c */ /* 0x040fe20000001870 */
[----:B------:R-:W-:Y:S05]  /*8f60*/  LDSM.16.MT88.4 R140, [R192+0x16800] ;  /* 0x01680000c08c783b */ /* 0x000fea0000004200 */
[C---:B-----5:R-:W-:Y:S01]  /*8f70*/  HMMA.16816.F32 R104, R8.reuse, R4, R104 ;  /* 0x000000040868723c */ /* 0x060fe20000001868 */
[----:B------:R-:W-:Y:S05]  /*8f80*/  MUFU.EX2 R179, R179 ;  /* 0x000000b300b37308 */ /* 0x000fea0000000800 */
[----:B------:R-:W-:Y:S01]  /*8f90*/  HMMA.16816.F32 R116, R8, R6, R116 ;  /* 0x000000060874723c */ /* 0x000fe20000001874 */
[----:B--2---:R-:W-:-:S02]  /*8fa0*/  F2FP.F16.F32.PACK_AB R4, R162, R163 ;  /* 0x000000a3a204723e */ /* 0x004fc400000000ff */
[C---:B-1----:R-:W-:Y:S01]  /*8fb0*/  F2FP.F16.F32.PACK_AB R5, R166.reuse, R167 ;  /* 0x000000a7a605723e */ /* 0x042fe200000000ff */
[----:B------:R-:W1:Y:S01]  /*8fc0*/  MUFU.EX2 R172, R172 ;  /* 0x000000ac00ac7308 */ /* 0x000e620000000800 */
[----:B------:R-:W-:Y:S02]  /*8fd0*/  FADD.FTZ R167, R167, R0 ;  /* 0x00000000a7a77221 */ /* 0x000fe40000010000 */
[----:B------:R-:W-:Y:S02]  /*8fe0*/  F2FP.F16.F32.PACK_AB R6, R165, R164 ;  /* 0x000000a4a506723e */ /* 0x000fe400000000ff */
[----:B----4-:R-:W-:Y:S01]  /*8ff0*/  F2FP.F16.F32.PACK_AB R7, R169, R168 ;  /* 0x000000a8a907723e */ /* 0x010fe200000000ff */
[----:B------:R-:W-:Y:S02]  /*9000*/  FADD.FTZ R167, R166, R167 ;  /* 0x000000a7a6a77221 */ /* 0x000fe40000010000 */
[----:B------:R-:W2:Y:S02]  /*9010*/  MUFU.EX2 R171, R171 ;  /* 0x000000ab00ab7308 */ /* 0x000ea40000000800 */
[----:B------:R-:W-:-:S02]  /*9020*/  FADD.FTZ R168, R168, R167 ;  /* 0x000000a7a8a87221 */ /* 0x000fc40000010000 */
[C---:B------:R-:W-:Y:S02]  /*9030*/  HMMA.16816.F32 R128, R4.reuse, R20, R128 ;  /* 0x000000140480723c */ /* 0x040fe40000001880 */
[----:B------:R-:W-:Y:S02]  /*9040*/  FADD.FTZ R169, R169, R168 ;  /* 0x000000a8a9a97221 */ /* 0x000fe40000010000 */
[----:B------:R-:W-:Y:S02]  /*9050*/  MUFU.EX2 R173, R173 ;  /* 0x000000ad00ad7308 */ /* 0x000fe40000000800 */
[----:B------:R-:W-:Y:S01]  /*9060*/  HMMA.16816.F32 R124, R4, R22, R124 ;  /* 0x00000016047c723c */ /* 0x000fe2000000187c */
[----:B------:R-:W4:Y:S01]  /*9070*/  LDSM.16.MT88.4 R20, [R192+0x14800] ;  /* 0x01480000c014783b */ /* 0x000f220000004200 */
[----:B-1----:R-:W-:-:S04]  /*9080*/  FADD.FTZ R0, R172, R169 ;  /* 0x000000a9ac007221 */ /* 0x002fc80000010000 */
[----:B------:R-:W-:Y:S01]  /*9090*/  HMMA.16816.F32 R68, R4, R16, R68 ;  /* 0x000000100444723c */ /* 0x000fe20000001844 */
[----:B------:R-:W1:Y:S01]  /*90a0*/  MUFU.EX2 R176, R176 ;  /* 0x000000b000b07308 */ /* 0x000e620000000800 */
[----:B--2---:R-:W-:-:S04]  /*90b0*/  FADD.FTZ R0, R171, R0 ;  /* 0x00000000ab007221 */ /* 0x004fc80000010000 */
[----:B------:R-:W-:Y:S01]  /*90c0*/  HMMA.16816.F32 R72, R4, R18, R72 ;  /* 0x000000120448723c */ /* 0x000fe20000001848 */
[----:B------:R-:W2:Y:S02]  /*90d0*/  LDSM.16.MT88.4 R16, [R193+0x16800] ;  /* 0x01680000c110783b */ /* 0x000ea40000004200 */
[----:B------:R-:W-:Y:S03]  /*90e0*/  MUFU.EX2 R175, R175 ;  /* 0x000000af00af7308 */ /* 0x000fe60000000800 */
[C---:B---3--:R-:W-:Y:S05]  /*90f0*/  HMMA.16816.F32 R100, R8.reuse, R12, R100 ;  /* 0x0000000c0864723c */ /* 0x048fea0000001864 */
[----:B------:R-:W3:Y:S01]  /*9100*/  MUFU.EX2 R178, R178 ;  /* 0x000000b200b27308 */ /* 0x000ee20000000800 */
[----:B------:R-:W-:Y:S01]  /*9110*/  HMMA.16816.F32 R120, R8, R14, R120 ;  /* 0x0000000e0878723c */ /* 0x000fe20000001878 */
[----:B------:R-:W5:Y:S04]  /*9120*/  LDSM.16.MT88.4 R8, [R196+0x16800] ;  /* 0x01680000c408783b */ /* 0x000f680000004200 */
[----:B------:R-:W3:Y:S01]  /*9130*/  LDSM.16.MT88.4 R12, [R193+0x14800] ;  /* 0x01480000c10c783b */ /* 0x000ee20000004200 */
[C---:B------:R-:W-:Y:S01]  /*9140*/  HMMA.16816.F32 R52, R4.reuse, R28, R52 ;  /* 0x0000001c0434723c */ /* 0x040fe20000001834 */
[----:B------:R-:W-:Y:S05]  /*9150*/  MUFU.EX2 R210, R210 ;  /* 0x000000d200d27308 */ /* 0x000fea0000000800 */
[C---:B------:R-:W-:Y:S01]  /*9160*/  HMMA.16816.F32 R56, R4.reuse, R30, R56 ;  /* 0x0000001e0438723c */ /* 0x040fe20000001838 */
[----:B------:R-:W3:Y:S02]  /*9170*/  LDSM.16.MT88.4 R28, [R194+0x16800] ;  /* 0x01680000c21c783b */ /* 0x000ee40000004200 */
[----:B------:R-:W-:Y:S03]  /*9180*/  MUFU.EX2 R215, R215 ;  /* 0x000000d700d77308 */ /* 0x000fe60000000800 */
[C---:B------:R-:W-:Y:S05]  /*9190*/  HMMA.16816.F32 R60, R4.reuse, R24, R60 ;  /* 0x00000018043c723c */ /* 0x040fea000000183c */
[----:B------:R-:W-:Y:S01]  /*91a0*/  MUFU.EX2 R212, R212 ;  /* 0x000000d400d47308 */ /* 0x000fe20000000800 */
[C---:B------:R-:W-:Y:S01]  /*91b0*/  HMMA.16816.F32 R64, R4.reuse, R26, R64 ;  /* 0x0000001a0440723c */ /* 0x040fe20000001840 */
[----:B------:R-:W3:Y:S05]  /*91c0*/  LDSM.16.MT88.4 R24, [R196+0x13000] ;  /* 0x01300000c418783b */ /* 0x000eea0000004200 */
[C---:B----4-:R-:W-:Y:S01]  /*91d0*/  HMMA.16816.F32 R84, R4.reuse, R20, R84 ;  /* 0x000000140454723c */ /* 0x050fe20000001854 */
[----:B------:R-:W4:Y:S05]  /*91e0*/  MUFU.EX2 R217, R217 ;  /* 0x000000d900d97308 */ /* 0x000f2a0000000800 */
[C---:B------:R-:W-:Y:S01]  /*91f0*/  HMMA.16816.F32 R88, R4.reuse, R22, R88 ;  /* 0x000000160458723c */ /* 0x040fe20000001858 */
[----:B------:R-:W4:Y:S02]  /*9200*/  LDSM.16.MT88.4 R20, [R196+0x15000] ;  /* 0x01500000c414783b */ /* 0x000f240000004200 */
[----:B------:R-:W-:Y:S03]  /*9210*/  MUFU.EX2 R161, R161 ;  /* 0x000000a100a17308 */ /* 0x000fe60000000800 */
[C---:B--2---:R-:W-:Y:S05]  /*9220*/  HMMA.16816.F32 R104, R4.reuse, R16, R104 ;  /* 0x000000100468723c */ /* 0x044fea0000001868 */
[----:B------:R-:W2:Y:S01]  /*9230*/  MUFU.EX2 R160, R160 ;  /* 0x000000a000a07308 */ /* 0x000ea20000000800 */
[C---:B------:R-:W-:Y:S01]  /*9240*/  HMMA.16816.F32 R116, R4.reuse, R18, R116 ;  /* 0x000000120474723c */ /* 0x040fe20000001874 */
[----:B------:R-:W2:Y:S05]  /*9250*/  LDSM.16.MT88.4 R16, [R194+0x15000] ;  /* 0x01500000c210783b */ /* 0x000eaa0000004200 */
[C---:B-----5:R-:W-:Y:S06]  /*9260*/  HMMA.16816.F32 R92, R4.reuse, R8, R92 ;  /* 0x00000008045c723c */ /* 0x060fec000000185c */
[----:B------:R-:W-:Y:S01]  /*9270*/  HMMA.16816.F32 R96, R4, R10, R96 ;  /* 0x0000000a0460723c */ /* 0x000fe20000001860 */
[----:B------:R-:W-:-:S02]  /*9280*/  F2FP.F16.F32.PACK_AB R8, R177, R174 ;  /* 0x000000aeb108723e */ /* 0x000fc400000000ff */
[----:B------:R-:W-:-:S03]  /*9290*/  F2FP.F16.F32.PACK_AB R9, R171, R172 ;  /* 0x000000acab09723e */ /* 0x000fc600000000ff */
[C---:B------:R-:W-:Y:S01]  /*92a0*/  HMMA.16816.F32 R36, R4.reuse, R136, R36 ;  /* 0x000000880424723c */ /* 0x040fe20000001824 */
[----:B------:R-:W-:Y:S02]  /*92b0*/  F2FP.F16.F32.PACK_AB R10, R179, R170 ;  /* 0x000000aab30a723e */ /* 0x000fe400000000ff */
[C---:B-1----:R-:W-:Y:S01]  /*92c0*/  F2FP.F16.F32.PACK_AB R11, R176.reuse, R173 ;  /* 0x000000adb00b723e */ /* 0x042fe200000000ff */
[----:B------:R-:W-:Y:S02]  /*92d0*/  FADD.FTZ R173, R173, R0 ;  /* 0x00000000adad7221 */ /* 0x000fe40000010000 */
[----:B------:R-:W-:Y:S01]  /*92e0*/  HMMA.16816.F32 R40, R4, R138, R40 ;  /* 0x0000008a0428723c */ /* 0x000fe20000001828 */
[----:B------:R-:W1:Y:S01]  /*92f0*/  LDSM.16.MT88.4 R136, [R194+0x13000] ;  /* 0x01300000c288783b */ /* 0x000e620000004200 */
[----:B------:R-:W-:-:S04]  /*9300*/  FADD.FTZ R173, R176, R173 ;  /* 0x000000adb0ad7221 */ /* 0x000fc80000010000 */
[C---:B------:R-:W-:Y:S06]  /*9310*/  HMMA.16816.F32 R44, R4.reuse, R32, R44 ;  /* 0x00000020042c723c */ /* 0x040fec000000182c */
[C---:B------:R-:W-:Y:S01]  /*9320*/  HMMA.16816.F32 R48, R4.reuse, R34, R48 ;  /* 0x000000220430723c */ /* 0x040fe20000001830 */
[----:B------:R-:W5:Y:S05]  /*9330*/  LDSM.16.MT88.4 R32, [R193+0x13000] ;  /* 0x01300000c120783b */ /* 0x000f6a0000004200 */
[C---:B---3--:R-:W-:Y:S06]  /*9340*/  HMMA.16816.F32 R76, R4.reuse, R12, R76 ;  /* 0x0000000c044c723c */ /* 0x048fec000000184c */
[C---:B------:R-:W-:Y:S01]  /*9350*/  HMMA.16816.F32 R80, R4.reuse, R14, R80 ;  /* 0x0000000e0450723c */ /* 0x040fe20000001850 */
[----:B------:R-:W-:Y:S05]  /*9360*/  LDSM.16.MT88.4 R12, [R193+0x15000] ;  /* 0x01500000c10c783b */ /* 0x000fea0000004200 */
[C---:B------:R-:W-:Y:S06]  /*9370*/  HMMA.16816.F32 R100, R4.reuse, R28, R100 ;  /* 0x0000001c0464723c */ /* 0x040fec0000001864 */
[C---:B------:R-:W-:Y:S01]  /*9380*/  HMMA.16816.F32 R120, R4.reuse, R30, R120 ;  /* 0x0000001e0478723c */ /* 0x040fe20000001878 */
[----:B------:R-:W3:Y:S05]  /*9390*/  LDSM.16.MT88.4 R28, [R192+0x13000] ;  /* 0x01300000c01c783b */ /* 0x000eea0000004200 */
[C---:B------:R-:W-:Y:S06]  /*93a0*/  HMMA.16816.F32 R108, R4.reuse, R140, R108 ;  /* 0x0000008c046c723c */ /* 0x040fec000000186c */
[----:B------:R-:W-:Y:S01]  /*93b0*/  HMMA.16816.F32 R112, R4, R142, R112 ;  /* 0x0000008e0470723c */ /* 0x000fe20000001870 */
[----:B------:R-:W-:Y:S04]  /*93c0*/  LDSM.16.MT88.4 R4, [R196+0x17000] ;  /* 0x01700000c404783b */ /* 0x000fe80000004200 */
[----:B------:R-:W-:Y:S01]  /*93d0*/  LDSM.16.MT88.4 R140, [R194+0x13800] ;  /* 0x01380000c28c783b */ /* 0x000fe20000004200 */
[C---:B------:R-:W-:Y:S06]  /*93e0*/  HMMA.16816.F32 R128, R8.reuse, R24, R128 ;  /* 0x000000180880723c */ /* 0x040fec0000001880 */
[C---:B------:R-:W-:Y:S01]  /*93f0*/  HMMA.16816.F32 R124, R8.reuse, R26, R124 ;  /* 0x0000001a087c723c */ /* 0x040fe2000000187c */
[----:B------:R-:W3:Y:S05]  /*9400*/  LDSM.16.MT88.4 R24, [R192+0x15000] ;  /* 0x01500000c018783b */ /* 0x000eea0000004200 */
[C---:B----4-:R-:W-:Y:S06]  /*9410*/  HMMA.16816.F32 R60, R8.reuse, R20, R60 ;  /* 0x00000014083c723c */ /* 0x050fec000000183c */
[C---:B------:R-:W-:Y:S01]  /*9420*/  HMMA.16816.F32 R64, R8.reuse, R22, R64 ;  /* 0x000000160840723c */ /* 0x040fe20000001840 */
[----:B------:R-:W4:Y:S05]  /*9430*/  LDSM.16.MT88.4 R20, [R194+0x17000] ;  /* 0x01700000c214783b */ /* 0x000f2a0000004200 */
[C---:B--2---:R-:W-:Y:S06]  /*9440*/  HMMA.16816.F32 R68, R8.reuse, R16, R68 ;  /* 0x000000100844723c */ /* 0x044fec0000001844 */
[C---:B------:R-:W-:Y:S01]  /*9450*/  HMMA.16816.F32 R72, R8.reuse, R18, R72 ;  /* 0x000000120848723c */ /* 0x040fe20000001848 */
[----:B------:R-:W2:Y:S05]  /*9460*/  LDSM.16.MT88.4 R16, [R193+0x17000] ;  /* 0x01700000c110783b */ /* 0x000eaa0000004200 */
[C---:B-1----:R-:W-:Y:S06]  /*9470*/  HMMA.16816.F32 R36, R8.reuse, R136, R36 ;  /* 0x000000880824723c */ /* 0x042fec0000001824 */
[C---:B------:R-:W-:Y:S01]  /*9480*/  HMMA.16816.F32 R40, R8.reuse, R138, R40 ;  /* 0x0000008a0828723c */ /* 0x040fe20000001828 */
[----:B------:R-:W-:Y:S05]  /*9490*/  LDSM.16.MT88.4 R136, [R193+0x13800] ;  /* 0x01380000c188783b */ /* 0x000fea0000004200 */
[C---:B-----5:R-:W-:Y:S06]  /*94a0*/  HMMA.16816.F32 R44, R8.reuse, R32, R44 ;  /* 0x00000020082c723c */ /* 0x060fec000000182c */
[C---:B------:R-:W-:Y:S01]  /*94b0*/  HMMA.16816.F32 R48, R8.reuse, R34, R48 ;  /* 0x000000220830723c */ /* 0x040fe20000001830 */
[----:B------:R-:W-:Y:S05]  /*94c0*/  LDSM.16.MT88.4 R32, [R192+0x13800] ;  /* 0x01380000c020783b */ /* 0x000fea0000004200 */
[C---:B---3--:R-:W-:Y:S06]  /*94d0*/  HMMA.16816.F32 R52, R8.reuse, R28, R52 ;  /* 0x0000001c0834723c */ /* 0x048fec0000001834 */
[C---:B------:R-:W-:Y:S01]  /*94e0*/  HMMA.16816.F32 R56, R8.reuse, R30, R56 ;  /* 0x0000001e0838723c */ /* 0x040fe20000001838 */
[----:B------:R-:W1:Y:S05]  /*94f0*/  LDSM.16.MT88.4 R28, [R196+0x15800] ;  /* 0x01580000c41c783b */ /* 0x000e6a0000004200 */
[C---:B------:R-:W-:Y:S06]  /*9500*/  HMMA.16816.F32 R76, R8.reuse, R12, R76 ;  /* 0x0000000c084c723c */ /* 0x040fec000000184c */
[C---:B------:R-:W-:Y:S01]  /*9510*/  HMMA.16816.F32 R80, R8.reuse, R14, R80 ;  /* 0x0000000e0850723c */ /* 0x040fe20000001850 */
[----:B------:R-:W-:Y:S05]  /*9520*/  LDSM.16.MT88.4 R12, [R196+0x17800] ;  /* 0x01780000c40c783b */ /* 0x000fea0000004200 */
[C---:B------:R-:W-:Y:S06]  /*9530*/  HMMA.16816.F32 R84, R8.reuse, R24, R84 ;  /* 0x000000180854723c */ /* 0x040fec0000001854 */
[C---:B------:R-:W-:Y:S01]  /*9540*/  HMMA.16816.F32 R88, R8.reuse, R26, R88 ;  /* 0x0000001a0858723c */ /* 0x040fe20000001858 */
[----:B------:R-:W-:Y:S05]  /*9550*/  LDSM.16.MT88.4 R24, [R194+0x15800] ;  /* 0x01580000c218783b */ /* 0x000fea0000004200 */
[C---:B------:R-:W-:Y:S06]  /*9560*/  HMMA.16816.F32 R92, R8.reuse, R4, R92 ;  /* 0x00000004085c723c */ /* 0x040fec000000185c */
[----:B------:R-:W-:Y:S01]  /*9570*/  HMMA.16816.F32 R96, R8, R6, R96 ;  /* 0x000000060860723c */ /* 0x000fe20000001860 */
[----:B------:R-:W-:-:S02]  /*9580*/  F2FP.F16.F32.PACK_AB R4, R178, R175 ;  /* 0x000000afb204723e */ /* 0x000fc400000000ff */
[----:B------:R-:W-:Y:S01]  /*9590*/  F2FP.F16.F32.PACK_AB R5, R217, R212 ;  /* 0x000000d4d905723e */ /* 0x000fe200000000ff */
[----:B------:R-:W-:Y:S02]  /*95a0*/  FADD.FTZ R212, R212, R173 ;  /* 0x000000add4d47221 */ /* 0x000fe40000010000 */
[----:B----4-:R-:W-:Y:S01]  /*95b0*/  HMMA.16816.F32 R100, R8, R20, R100 ;  /* 0x000000140864723c */ /* 0x010fe20000001864 */
[----:B------:R-:W-:Y:S01]  /*95c0*/  F2FP.F16.F32.PACK_AB R6, R215, R210 ;  /* 0x000000d2d706723e */ /* 0x000fe200000000ff */
[----:B------:R-:W-:Y:S01]  /*95d0*/  FADD.FTZ R212, R217, R212 ;  /* 0x000000d4d9d47221 */ /* 0x000fe20000010000 */
[----:B------:R-:W-:-:S03]  /*95e0*/  F2FP.F16.F32.PACK_AB R7, R160, R161 ;  /* 0x000000a1a007723e */ /* 0x000fc600000000ff */
[----:B------:R-:W-:Y:S01]  /*95f0*/  HMMA.16816.F32 R120, R8, R22, R120 ;  /* 0x000000160878723c */ /* 0x000fe20000001878 */
[----:B------:R-:W-:Y:S01]  /*9600*/  LDSM.16.MT88.4 R20, [R193+0x15800] ;  /* 0x01580000c114783b */ /* 0x000fe20000004200 */
[----:B------:R-:W-:-:S04]  /*9610*/  FADD.FTZ R161, R161, R212 ;  /* 0x000000d4a1a17221 */ /* 0x000fc80000010000 */
[----:B--2---:R-:W-:Y:S01]  /*9620*/  HMMA.16816.F32 R104, R8, R16, R104 ;  /* 0x000000100868723c */ /* 0x004fe20000001868 */
[----:B------:R-:W-:-:S05]  /*9630*/  FADD.FTZ R211, R160, R161 ;  /* 0x000000a1a0d37221 */ /* 0x000fca0000010000 */
[C---:B------:R-:W-:Y:S01]  /*9640*/  HMMA.16816.F32 R116, R8.reuse, R18, R116 ;  /* 0x000000120874723c */ /* 0x040fe20000001874 */
[----:B------:R-:W2:Y:S05]  /*9650*/  LDSM.16.MT88.4 R16, [R192+0x15800] ;  /* 0x01580000c010783b */ /* 0x000eaa0000004200 */
[C---:B------:R-:W-:Y:S06]  /*9660*/  HMMA.16816.F32 R108, R8.reuse, R152, R108 ;  /* 0x00000098086c723c */ /* 0x040fec000000186c */
[----:B------:R-:W-:Y:S01]  /*9670*/  HMMA.16816.F32 R112, R8, R154, R112 ;  /* 0x0000009a0870723c */ /* 0x000fe20000001870 */
[----:B------:R-:W3:Y:S05]  /*9680*/  LDSM.16.MT88.4 R8, [R194+0x17800] ;  /* 0x01780000c208783b */ /* 0x000eea0000004200 */
[C---:B-1----:R-:W-:Y:S06]  /*9690*/  HMMA.16816.F32 R60, R4.reuse, R28, R60 ;  /* 0x0000001c043c723c */ /* 0x042fec000000183c */
[C---:B------:R-:W-:Y:S01]  /*96a0*/  HMMA.16816.F32 R64, R4.reuse, R30, R64 ;  /* 0x0000001e0440723c */ /* 0x040fe20000001840 */
[----:B------:R-:W1:Y:S05]  /*96b0*/  LDSM.16.MT88.4 R28, [R193+0x17800] ;  /* 0x01780000c11c783b */ /* 0x000e6a0000004200 */
[C---:B------:R-:W-:Y:S06]  /*96c0*/  HMMA.16816.F32 R128, R4.reuse, R144, R128 ;  /* 0x000000900480723c */ /* 0x040fec0000001880 */
[C---:B------:R-:W-:Y:S06]  /*96d0*/  HMMA.16816.F32 R124, R4.reuse, R146, R124 ;  /* 0x00000092047c723c */ /* 0x040fec000000187c */
[C---:B--2---:R-:W-:Y:S06]  /*96e0*/  HMMA.16816.F32 R84, R4.reuse, R16, R84 ;  /* 0x000000100454723c */ /* 0x044fec0000001854 */
[C---:B------:R-:W-:Y:S01]  /*96f0*/  HMMA.16816.F32 R88, R4.reuse, R18, R88 ;  /* 0x000000120458723c */ /* 0x040fe20000001858 */
[----:B------:R-:W2:Y:S05]  /*9700*/  LDSM.16.MT88.4 R16, [R192+0x17800] ;  /* 0x01780000c010783b */ /* 0x000eaa0000004200 */
        /* <DEDUP_REMOVED lines=26> */
[C---:B-1----:R-:W-:Y:S06]  /*98b0*/  HMMA.16816.F32 R104, R4.reuse, R28, R104 ;  /* 0x0000001c0468723c */ /* 0x042fec0000001868 */
[C---:B------:R-:W-:Y:S06]  /*98c0*/  HMMA.16816.F32 R116, R4.reuse, R30, R116 ;  /* 0x0000001e0474723c */ /* 0x040fec0000001874 */
[C---:B--2---:R-:W-:Y:S06]  /*98d0*/  HMMA.16816.F32 R108, R4.reuse, R16, R108 ;  /* 0x00000010046c723c */ /* 0x044fec000000186c */
[----:B------:R-:W-:Y:S01]  /*98e0*/  HMMA.16816.F32 R112, R4, R18, R112 ;  /* 0x000000120470723c */ /* 0x000fe20000001870 */
[----:B------:R-:W-:-:S08]  /*98f0*/  NOP ;  /* 0x0000000000007918 */ /* 0x000fd00000000000 */
[----:B------:R-:W-:-:S15]  /*9900*/  @P0 BRA `(.L_x_9) ;  /* 0x0000000000040947 */ /* 0x000fde0003800000 */
.L_x_6:
[----:B------:R-:W-:-:S12]  /*9910*/  UIADD3 UR18, UR9, -0x1, URZ ;  /* 0xffffffff09127890 */ /* 0x000fd8000fffe03f */
.L_x_9:
[----:B------:R-:W-:-:S13]  /*9920*/  ISETP.LE.AND P0, PT, RZ, UR18, PT ;  /* 0x00000012ff007c0c */ /* 0x000fda000bf03270 */
[----:B------:R-:W-:Y:S05]  /*9930*/  @!P0 BRA `(.L_x_10) ;  /* 0x0000002400e08947 */ /* 0x000fea0003800000 */
[----:B------:R-:W-:Y:S01]  /*9940*/  USHF.L.U64.HI UR23, UR10, 0x5, UR11 ;  /* 0x000000050a177899 */ /* 0x000fe2000801020b */
[----:B------:R-:W-:Y:S01]  /*9950*/  MOV R0, R3 ;  /* 0x0000000300007202 */ /* 0x000fe20000000f00 */
[----:B------:R-:W-:Y:S01]  /*9960*/  USHF.L.U32 UR24, UR10, 0x5, URZ ;  /* 0x000000050a187899 */ /* 0x000fe2000800063f */
[----:B------:R-:W-:Y:S01]  /*9970*/  MOV R133, R132 ;  /* 0x0000008400857202 */ /* 0x000fe20000000f00 */
[----:B------:R-:W-:Y:S01]  /*9980*/  USHF.L.U64.HI UR5, UR10, 0x6, UR11 ;  /* 0x000000060a057899 */ /* 0x000fe2000801020b */
[----:B------:R-:W-:Y:S01]  /*9990*/  MOV R206, R148 ;  /* 0x0000009400ce7202 */ /* 0x000fe20000000f00 */
[----:B------:R-:W-:Y:S02]  /*99a0*/  USHF.L.U32 UR13, UR10, 0x6, URZ ;  /* 0x000000060a0d7899 */ /* 0x000fe4000800063f */
[----:B------:R-:W-:Y:S02]  /*99b0*/  USHF.L.U64.HI UR23, UR24, 0x1, UR23 ;  /* 0x0000000118177899 */ /* 0x000fe40008010217 */
[----:B------:R-:W-:Y:S01]  /*99c0*/  USHF.L.U32 UR24, UR24, 0x1, URZ ;  /* 0x0000000118187899 */ /* 0x000fe2000800063f */
[----:B------:R-:W-:Y:S01]  /*99d0*/  ULDC UR4, c[0x0][0x2ec] ;  /* 0x0000bb0000047ab9 */ /* 0x000fe20000000800 */
[----:B------:R-:W-:Y:S01]  /*99e0*/  ULDC.64 UR6, c[0x0][0x218] ;  /* 0x0000860000067ab9 */ /* 0x000fe20000000a00 */
[----:B------:R-:W-:Y:S01]  /*99f0*/  ULDC.64 UR10, c[0x0][0x220] ;  /* 0x00008800000a7ab9 */ /* 0x000fe20000000a00 */
[----:B------:R-:W-:Y:S01]  /*9a00*/  ULDC.64 UR8, c[0x0][0x248] ;  /* 0x0000920000087ab9 */ /* 0x000fe20000000a00 */
[----:B------:R-:W-:Y:S07]  /*9a10*/  BRA `(.L_x_11) ;  /* 0x0000000000687947 */ /* 0x000fee0003800000 */
.L_x_13:
[----:B------:R-:W-:Y:S04]  /*9a20*/  UIADD3 UR25, UR18, -0x1, URZ ;  /* 0xffffffff12197890 */ /* 0x000fe8000fffe03f */
[----:B------:R-:W-:Y:S02]  /*9a30*/  USHF.R.S32.HI UR12, URZ, 0x1f, UR25 ;  /* 0x0000001f3f0c7899 */ /* 0x000fe40008011419 */
[----:B------:R-:W-:Y:S02]  /*9a40*/  UIMAD.WIDE.U32 UR26, UR25, UR8, URZ ;  /* 0x00000008191a72a5 */ /* 0x000fe4000f8e003f */
[----:B------:R-:W-:Y:S04]  /*9a50*/  UIMAD UR12, UR12, UR8, URZ ;  /* 0x000000080c0c72a4 */ /* 0x000fe8000f8e023f */
[----:B------:R-:W-:Y:S01]  /*9a60*/  UIMAD UR12, UR25, UR9, UR12 ;  /* 0x00000009190c72a4 */ /* 0x000fe2000f8e020c */
[----:B------:R-:W-:Y:S02]  /*9a70*/  IMAD.U32 R136, RZ, RZ, UR26 ;  /* 0x0000001aff887e24 */ /* 0x000fe4000f8e00ff */
[----:B------:R-:W-:Y:S01]  /*9a80*/  IMAD.U32 R137, RZ, RZ, UR27 ;  /* 0x0000001bff897e24 */ /* 0x000fe2000f8e00ff */
[----:B------:R-:W-:Y:S02]  /*9a90*/  UIADD3 UR12, UR27, UR12, URZ ;  /* 0x0000000c1b0c7290 */ /* 0x000fe4000fffe03f */
[----:B------:R-:W-:Y:S04]  /*9aa0*/  LEA R132, P1, R136, R204, 0x6 ;  /* 0x000000cc88847211 */ /* 0x000fe800078230ff */
[----:B------:R-:W-:Y:S01]  /*9ab0*/  IMAD.U32 R3, RZ, RZ, UR12 ;  /* 0x0000000cff037e24 */ /* 0x000fe2000f8e00ff */
[----:B------:R-:W-:Y:S04]  /*9ac0*/  LEA R134, P2, R132, UR6, 0x1 ;  /* 0x0000000684867c11 */ /* 0x000fe8000f8408ff */
[----:B------:R-:W-:Y:S02]  /*9ad0*/  LEA.HI.X R3, R136, R209, R3, 0x6, P1 ;  /* 0x000000d188037211 */ /* 0x000fe400008f3403 */
[----:B------:R-:W-:Y:S02]  /*9ae0*/  IADD3 R136, P1, R134, UR22, RZ ;  /* 0x0000001686887c10 */ /* 0x000fe4000ff3e0ff */
[----:B------:R-:W-:Y:S04]  /*9af0*/  LEA.HI.X R135, R132, UR7, R3, 0x1, P2 ;  /* 0x0000000784877c11 */ /* 0x000fe800090f0c03 */
        /* <DEDUP_REMOVED lines=10> */
[----:B------:R-:W0:Y:S01]  /*9ba0*/  LDGDEPBAR ;  /* 0x00000000000079af */ /* 0x000e220000000000 */
[----:B------:R-:W-:Y:S05]  /*9bb0*/  BRA `(.L_x_12) ;  /* 0x0000000c00547947 */ /* 0x000fea0003800000 */
.L_x_11:
[----:B------:R-:W-:Y:S04]  /*9bc0*/  DEPBAR.LE SB0, 0x0 ;  /* 0x000080000000791a */ /* 0x000fe80000000000 */
[----:B------:R-:W-:Y:S01]  /*9bd0*/  BAR.SYNC.DEFER_BLOCKING 0x0 ;  /* 0x0000000000007b1d */ /* 0x000fe20000010000 */
[----:B------:R-:W-:Y:S01]  /*9be0*/  USHF.R.S32.HI UR25, URZ, 0x1f, UR18 ;  /* 0x0000001f3f197899 */ /* 0x000fe20008011412 */
[----:B------:R-:W-:Y:S01]  /*9bf0*/  IMAD.U32 R3, RZ, RZ, UR18 ;  /* 0x00000012ff037e24 */ /* 0x000fe2000f8e00ff */
[----:B------:R-:W-:Y:S03]  /*9c00*/  UIMAD UR12, UR5, UR18, URZ ;  /* 0x00000012050c72a4 */ /* 0x000fe6000f8e023f */
[----:B------:R-:W-:Y:S01]  /*9c10*/  IMAD.WIDE.U32 R134, R3, UR13, R206 ;  /* 0x0000000d03867c25 */ /* 0x000fe2000f8e00ce */
[----:B------:R-:W-:Y:S02]  /*9c20*/  UIMAD UR12, UR25, UR13, UR12 ;  /* 0x0000000d190c72a4 */ /* 0x000fe4000f8e020c */
[C---:B------:R-:W-:Y:S04]  /*9c30*/  LEA R214, P0, R134.reuse, UR10, 0x1 ;  /* 0x0000000a86d67c11 */ /* 0x040fe8000f8008ff */
[----:B------:R-:W-:Y:S05]  /*9c40*/  VIADD R2, R135, UR12 ;  /* 0x0000000c87027c36 */ /* 0x000fea0008000000 */
[----:B------:R-:W-:Y:S02]  /*9c50*/  LEA.HI.X R215, R134, UR11, R2, 0x1, P0 ;  /* 0x0000000b86d77c11 */ /* 0x000fe400080f0c02 */
[----:B------:R-:W-:Y:S03]  /*9c60*/  IADD3 R134, P0, R214, UR24, RZ ;  /* 0x00000018d6867c10 */ /* 0x000fe6000ff1e0ff */
[----:B------:R-:W-:Y:S01]  /*9c70*/  @!PT LDS RZ, [RZ] ;  /* 0x00000000fffff984 */ /* 0x000fe20000000800 */
[----:B------:R-:W-:Y:S01]  /*9c80*/  @!PT LDS RZ, [RZ] ;  /* 0x00000000fffff984 */ /* 0x000fe20000000800 */
[----:B------:R-:W-:Y:S01]  /*9c90*/  @!PT LDS RZ, [RZ] ;  /* 0x00000000fffff984 */ /* 0x000fe20000000800 */
[----:B------:R-:W-:Y:S01]  /*9ca0*/  LDGSTS.E.BYPASS.LTC128B.128 [R203+0x12000], desc[UR20][R214.64] ;  /* 0x12000000d6cb7fae */ /* 0x000fe2000b901d54 */
[----:B------:R-:W-:Y:S02]  /*9cb0*/  IADD3.X R135, R215, UR23, RZ, P0, !PT ;  /* 0x00000017d7877c10 */ /* 0x000fe400087fe4ff */
[----:B------:R-:W-:Y:S01]  /*9cc0*/  ISETP.LT.AND P0, PT, RZ, UR18, PT ;  /* 0x00000012ff007c0c */ /* 0x000fe2000bf01270 */
[----:B------:R-:W-:Y:S04]  /*9cd0*/  LDGSTS.E.BYPASS.LTC128B.128 [R203+0x14000], desc[UR20][R214.64+0x80] ;  /* 0x14000080d6cb7fae */ /* 0x000fe8000b901d54 */
[----:B------:R-:W-:Y:S04]  /*9ce0*/  LDGSTS.E.BYPASS.LTC128B.128 [R203+0x16000], desc[UR20][R214.64+0x100] ;  /* 0x16000100d6cb7fae */ /* 0x000fe8000b901d54 */
[----:B------:R-:W-:Y:S04]  /*9cf0*/  LDGSTS.E.BYPASS.LTC128B.128 [R203+0x13000], desc[UR20][R134.64] ;  /* 0x1300000086cb7fae */ /* 0x000fe8000b901d54 */
[----:B------:R-:W-:Y:S04]  /*9d00*/  LDGSTS.E.BYPASS.LTC128B.128 [R203+0x15000], desc[UR20][R134.64+0x80] ;  /* 0x1500008086cb7fae */ /* 0x000fe8000b901d54 */
[----:B------:R1:W-:Y:S04]  /*9d10*/  LDGSTS.E.BYPASS.LTC128B.128 [R203+0x17000], desc[UR20][R134.64+0x100] ;  /* 0x1700010086cb7fae */ /* 0x0003e8000b901d54 */
[----:B------:R-:W-:Y:S04]  /*9d20*/  LDSM.16.M88.4 R136, [R202] ;  /* 0x00000000ca88783b */ /* 0x000fe80000000200 */
[----:B------:R-:W2:Y:S04]  /*9d30*/  LDSM.16.M88.4 R140, [R201+0xc000] ;  /* 0x00c00000c98c783b */ /* 0x000ea80000000200 */
[----:B------:R-:W3:Y:S04]  /*9d40*/  LDSM.16.M88.4 R144, [R201+0xc800] ;  /* 0x00c80000c990783b */ /* 0x000ee80000000200 */
[----:B------:R-:W4:Y:S04]  /*9d50*/  LDSM.16.M88.4 R148, [R201+0xd000] ;  /* 0x00d00000c994783b */ /* 0x000f280000000200 */
[----:B------:R-:W5:Y:S04]  /*9d60*/  LDSM.16.M88.4 R152, [R201+0xd800] ;  /* 0x00d80000c998783b */ /* 0x000f680000000200 */
[----:B------:R-:W0:Y:S04]  /*9d70*/  LDGDEPBAR ;  /* 0x00000000000079af */ /* 0x000e280000000000 */
[----:B------:R-:W-:Y:S04]  /*9d80*/  LDSM.16.M88.4 R156, [R200] ;  /* 0x00000000c89c783b */ /* 0x000fe80000000200 */
[----:B------:R-:W1:Y:S04]  /*9d90*/  LDSM.16.M88.4 R160, [R199] ;  /* 0x00000000c7a0783b */ /* 0x000e680000000200 */
[----:B------:R-:W1:Y:S04]  /*9da0*/  LDSM.16.M88.4 R164, [R191] ;  /* 0x00000000bfa4783b */ /* 0x000e680000000200 */
[----:B------:R-:W1:Y:S04]  /*9db0*/  LDSM.16.M88.4 R168, [R190] ;  /* 0x00000000bea8783b */ /* 0x000e680000000200 */
[----:B------:R-:W-:Y:S01]  /*9dc0*/  LDSM.16.M88.4 R172, [R195+0xc000] ;  /* 0x00c00000c3ac783b */ /* 0x000fe20000000200 */
[C---:B--2---:R-:W-:Y:S03]  /*9dd0*/  HMMA.16816.F32 R4, R136.reuse, R140, RZ ;  /* 0x0000008c8804723c */ /* 0x044fe600000018ff */
[----:B------:R-:W-:Y:S03]  /*9de0*/  LDSM.16.M88.4 R176, [R195+0xc800] ;  /* 0x00c80000c3b0783b */ /* 0x000fe60000000200 */
[C---:B------:R-:W-:Y:S01]  /*9df0*/  HMMA.16816.F32 R8, R136.reuse, R142, RZ ;  /* 0x0000008e8808723c */ /* 0x040fe200000018ff */
[----:B------:R-:W2:Y:S05]  /*9e00*/  LDSM.16.M88.4 R140, [R189] ;  /* 0x00000000bd8c783b */ /* 0x000eaa0000000200 */
[C---:B---3--:R-:W-:Y:S06]  /*9e10*/  HMMA.16816.F32 R12, R136.reuse, R144, RZ ;  /* 0x00000090880c723c */ /* 0x048fec00000018ff */
[C---:B------:R-:W-:Y:S01]  /*9e20*/  HMMA.16816.F32 R16, R136.reuse, R146, RZ ;  /* 0x000000928810723c */ /* 0x040fe200000018ff */
[----:B------:R-:W3:Y:S05]  /*9e30*/  LDSM.16.M88.4 R144, [R198] ;  /* 0x00000000c690783b */ /* 0x000eea0000000200 */
[C---:B----4-:R-:W-:Y:S06]  /*9e40*/  HMMA.16816.F32 R20, R136.reuse, R148, RZ ;  /* 0x000000948814723c */ /* 0x050fec00000018ff */
[C---:B------:R-:W-:Y:S01]  /*9e50*/  HMMA.16816.F32 R24, R136.reuse, R150, RZ ;  /* 0x000000968818723c */ /* 0x040fe200000018ff */
[----:B------:R-:W4:Y:S05]  /*9e60*/  LDSM.16.M88.4 R148, [R195+0xd000] ;  /* 0x00d00000c394783b */ /* 0x000f2a0000000200 */
[C---:B-----5:R-:W-:Y:S06]  /*9e70*/  HMMA.16816.F32 R28, R136.reuse, R152, RZ ;  /* 0x00000098881c723c */ /* 0x060fec00000018ff */
[----:B------:R-:W-:Y:S01]  /*9e80*/  HMMA.16816.F32 R32, R136, R154, RZ ;  /* 0x0000009a8820723c */ /* 0x000fe200000018ff */
[----:B------:R-:W5:Y:S04]  /*9e90*/  LDSM.16.M88.4 R136, [R195+0xd800] ;  /* 0x00d80000c388783b */ /* 0x000f680000000200 */
[----:B------:R-:W-:Y:S01]  /*9ea0*/  LDSM.16.M88.4 R152, [R197] ;  /* 0x00000000c598783b */ /* 0x000fe20000000200 */
[C---:B-1----:R-:W-:Y:S06]  /*9eb0*/  HMMA.16816.F32 R4, R156.reuse, R160, R4 ;  /* 0x000000a09c04723c */ /* 0x042fec0000001804 */
[C---:B------:R-:W-:Y:S01]  /*9ec0*/  HMMA.16816.F32 R8, R156.reuse, R162, R8 ;  /* 0x000000a29c08723c */ /* 0x040fe20000001808 */
[----:B------:R-:W1:Y:S05]  /*9ed0*/  LDSM.16.M88.4 R160, [R188] ;  /* 0x00000000bca0783b */ /* 0x000e6a0000000200 */
[C---:B------:R-:W-:Y:S06]  /*9ee0*/  HMMA.16816.F32 R12, R156.reuse, R164, R12 ;  /* 0x000000a49c0c723c */ /* 0x040fec000000180c */
[C---:B------:R-:W-:Y:S01]  /*9ef0*/  HMMA.16816.F32 R16, R156.reuse, R166, R16 ;  /* 0x000000a69c10723c */ /* 0x040fe20000001810 */
[----:B------:R-:W1:Y:S05]  /*9f00*/  LDSM.16.M88.4 R164, [R188+0x800] ;  /* 0x00080000bca4783b */ /* 0x000e6a0000000200 */
[C---:B------:R-:W-:Y:S06]  /*9f10*/  HMMA.16816.F32 R20, R156.reuse, R168, R20 ;  /* 0x000000a89c14723c */ /* 0x040fec0000001814 */
[C---:B------:R-:W-:Y:S01]  /*9f20*/  HMMA.16816.F32 R24, R156.reuse, R170, R24 ;  /* 0x000000aa9c18723c */ /* 0x040fe20000001818 */
[----:B------:R-:W1:Y:S05]  /*9f30*/  LDSM.16.M88.4 R168, [R188+0x1000] ;  /* 0x00100000bca8783b */ /* 0x000e6a0000000200 */
[C---:B--2---:R-:W-:Y:S06]  /*9f40*/  HMMA.16816.F32 R28, R156.reuse, R140, R28 ;  /* 0x0000008c9c1c723c */ /* 0x044fec000000181c */
[----:B------:R-:W-:Y:S01]  /*9f50*/  HMMA.16816.F32 R32, R156, R142, R32 ;  /* 0x0000008e9c20723c */ /* 0x000fe20000001820 */
[----:B------:R-:W2:Y:S04]  /*9f60*/  LDSM.16.M88.4 R140, [R188+0x1800] ;  /* 0x00180000bc8c783b */ /* 0x000ea80000000200 */
[----:B------:R-:W-:Y:S01]  /*9f70*/  LDSM.16.M88.4 R156, [R202+0x4000] ;  /* 0x00400000ca9c783b */ /* 0x000fe20000000200 */
[C---:B---3--:R-:W-:Y:S06]  /*9f80*/  HMMA.16816.F32 R4, R144.reuse, R172, R4 ;  /* 0x000000ac9004723c */ /* 0x048fec0000001804 */
[C---:B------:R-:W-:Y:S01]  /*9f90*/  HMMA.16816.F32 R8, R144.reuse, R174, R8 ;  /* 0x000000ae9008723c */ /* 0x040fe20000001808 */
[----:B------:R-:W3:Y:S05]  /*9fa0*/  LDSM.16.M88.4 R172, [R201+0xe000] ;  /* 0x00e00000c9ac783b */ /* 0x000eea0000000200 */
[C---:B------:R-:W-:Y:S06]  /*9fb0*/  HMMA.16816.F32 R12, R144.reuse, R176, R12 ;  /* 0x000000b0900c723c */ /* 0x040fec000000180c */
[C---:B------:R-:W-:Y:S01]  /*9fc0*/  HMMA.16816.F32 R16, R144.reuse, R178, R16 ;  /* 0x000000b29010723c */ /* 0x040fe20000001810 */
[----:B------:R-:W3:Y:S05]  /*9fd0*/  LDSM.16.M88.4 R176, [R201+0xe800] ;  /* 0x00e80000c9b0783b */ /* 0x000eea0000000200 */
[C---:B----4-:R-:W-:Y:S06]  /*9fe0*/  HMMA.16816.F32 R20, R144.reuse, R148, R20 ;  /* 0x000000949014723c */ /* 0x050fec0000001814 */
[C---:B------:R-:W-:Y:S01]  /*9ff0*/  HMMA.16816.F32 R24, R144.reuse, R150, R24 ;  /* 0x000000969018723c */ /* 0x040fe20000001818 */
[----:B------:R-:W4:Y:S05]  /*a000*/  LDSM.16.M88.4 R148, [R201+0xf000] ;  /* 0x00f00000c994783b */ /* 0x000f2a0000000200 */
[C---:B-----5:R-:W-:Y:S06]  /*a010*/  HMMA.16816.F32 R28, R144.reuse, R136, R28 ;  /* 0x00000088901c723c */ /* 0x060fec000000181c */
[----:B------:R-:W-:Y:S01]  /*a020*/  HMMA.16816.F32 R32, R144, R138, R32 ;  /* 0x0000008a9020723c */ /* 0x000fe20000001820 */
[----:B------:R-:W5:Y:S04]  /*a030*/  LDSM.16.M88.4 R136, [R201+0xf800] ;  /* 0x00f80000c988783b */ /* 0x000f680000000200 */
[----:B------:R-:W-:Y:S01]  /*a040*/  LDSM.16.M88.4 R144, [R200+0x4000] ;  /* 0x00400000c890783b */ /* 0x000fe20000000200 */
[C---:B-1----:R-:W-:Y:S06]  /*a050*/  HMMA.16816.F32 R4, R152.reuse, R160, R4 ;  /* 0x000000a09804723c */ /* 0x042fec0000001804 */
[C---:B------:R-:W-:Y:S01]  /*a060*/  HMMA.16816.F32 R8, R152.reuse, R162, R8 ;  /* 0x000000a29808723c */ /* 0x040fe20000001808 */
[----:B------:R-:W1:Y:S05]  /*a070*/  LDSM.16.M88.4 R160, [R187] ;  /* 0x00000000bba0783b */ /* 0x000e6a0000000200 */
[C---:B------:R-:W-:Y:S06]  /*a080*/  HMMA.16816.F32 R12, R152.reuse, R164, R12 ;  /* 0x000000a4980c723c */ /* 0x040fec000000180c */
[C---:B------:R-:W-:Y:S01]  /*a090*/  HMMA.16816.F32 R16, R152.reuse, R166, R16 ;  /* 0x000000a69810723c */ /* 0x040fe20000001810 */
[----:B------:R-:W1:Y:S05]  /*a0a0*/  LDSM.16.M88.4 R164, [R186] ;  /* 0x00000000baa4783b */ /* 0x000e6a0000000200 */
[C---:B------:R-:W-:Y:S06]  /*a0b0*/  HMMA.16816.F32 R20, R152.reuse, R168, R20 ;  /* 0x000000a89814723c */ /* 0x040fec0000001814 */
[C---:B------:R-:W-:Y:S01]  /*a0c0*/  HMMA.16816.F32 R24, R152.reuse, R170, R24 ;  /* 0x000000aa9818723c */ /* 0x040fe20000001818 */
[----:B------:R-:W1:Y:S05]  /*a0d0*/  LDSM.16.M88.4 R168, [R185] ;  /* 0x00000000b9a8783b */ /* 0x000e6a0000000200 */
[C---:B--2---:R-:W-:Y:S06]  /*a0e0*/  HMMA.16816.F32 R28, R152.reuse, R140, R28 ;  /* 0x0000008c981c723c */ /* 0x044fec000000181c */
[----:B------:R-:W-:Y:S01]  /*a0f0*/  HMMA.16816.F32 R32, R152, R142, R32 ;  /* 0x0000008e9820723c */ /* 0x000fe20000001820 */
[----:B------:R-:W2:Y:S04]  /*a100*/  LDSM.16.M88.4 R140, [R184] ;  /* 0x00000000b88c783b */ /* 0x000ea80000000200 */
        /* <DEDUP_REMOVED lines=16> */
[----:B------:R-:W1:Y:S05]  /*a210*/  LDSM.16.M88.4 R160, [R188+0x2000] ;  /* 0x00200000bca0783b */ /* 0x000e6a0000000200 */
        /* <DEDUP_REMOVED lines=15> */
[----:B------:R-:W-:Y:S05]  /*a310*/  LDSM.16.M88.4 R176, [R195+0x10000] ;  /* 0x01000000c3b0783b */ /* 0x000fea0000000200 */
[C---:B----4-:R-:W-:Y:S06]  /*a320*/  HMMA.16816.F32 R20, R152.reuse, R148, R20 ;  /* 0x000000949814723c */ /* 0x050fec0000001814 */
[C---:B------:R-:W-:Y:S01]  /*a330*/  HMMA.16816.F32 R24, R152.reuse, R150, R24 ;  /* 0x000000969818723c */ /* 0x040fe20000001818 */
[----:B------:R-:W3:Y:S05]  /*a340*/  LDSM.16.M88.4 R148, [R201+0x10000] ;  /* 0x01000000c994783b */ /* 0x000eea0000000200 */
[C---:B-----5:R-:W-:Y:S06]  /*a350*/  HMMA.16816.F32 R28, R152.reuse, R136, R28 ;  /* 0x00000088981c723c */ /* 0x060fec000000181c */
[----:B------:R-:W-:Y:S01]  /*a360*/  HMMA.16816.F32 R32, R152, R138, R32 ;  /* 0x0000008a9820723c */ /* 0x000fe20000001820 */
[----:B------:R-:W4:Y:S04]  /*a370*/  LDSM.16.M88.4 R136, [R201+0x11000] ;  /* 0x01100000c988783b */ /* 0x000f280000000200 */
[----:B------:R-:W5:Y:S01]  /*a380*/  LDSM.16.M88.4 R152, [R201+0x11800] ;  /* 0x01180000c998783b */ /* 0x000f620000000200 */
[C---:B-1----:R-:W-:Y:S06]  /*a390*/  HMMA.16816.F32 R4, R156.reuse, R160, R4 ;  /* 0x000000a09c04723c */ /* 0x042fec0000001804 */
[C---:B------:R-:W-:Y:S01]  /*a3a0*/  HMMA.16816.F32 R8, R156.reuse, R162, R8 ;  /* 0x000000a29c08723c */ /* 0x040fe20000001808 */
[----:B------:R-:W-:Y:S05]  /*a3b0*/  LDSM.16.M88.4 R160, [R200+0x8000] ;  /* 0x00800000c8a0783b */ /* 0x000fea0000000200 */
        /* <DEDUP_REMOVED lines=12> */
[----:B------:R-:W3:Y:S05]  /*a480*/  LDSM.16.M88.4 R148, [R180] ;  /* 0x00000000b494783b */ /* 0x000eea0000000200 */
[C---:B------:R-:W-:Y:S06]  /*a490*/  HMMA.16816.F32 R12, R144.reuse, R172, R12 ;  /* 0x000000ac900c723c */ /* 0x040fec000000180c */
[C---:B------:R-:W-:Y:S01]  /*a4a0*/  HMMA.16816.F32 R16, R144.reuse, R174, R16 ;  /* 0x000000ae9010723c */ /* 0x040fe20000001810 */
[----:B------:R-:W-:Y:S05]  /*a4b0*/  LDSM.16.M88.4 R172, [R188+0x4000] ;  /* 0x00400000bcac783b */ /* 0x000fea0000000200 */
[C---:B----4-:R-:W-:Y:S06]  /*a4c0*/  HMMA.16816.F32 R20, R144.reuse, R136, R20 ;  /* 0x000000889014723c */ /* 0x050fec0000001814 */
[C---:B------:R-:W-:Y:S01]  /*a4d0*/  HMMA.16816.F32 R24, R144.reuse, R138, R24 ;  /* 0x0000008a9018723c */ /* 0x040fe20000001818 */
[----:B------:R-:W4:Y:S05]  /*a4e0*/  LDSM.16.M88.4 R136, [R195+0x10800] ;  /* 0x01080000c388783b */ /* 0x000f2a0000000200 */
[C---:B-----5:R-:W-:Y:S06]  /*a4f0*/  HMMA.16816.F32 R28, R144.reuse, R152, R28 ;  /* 0x00000098901c723c */ /* 0x060fec000000181c */
[----:B------:R-:W-:Y:S01]  /*a500*/  HMMA.16816.F32 R32, R144, R154, R32 ;  /* 0x0000009a9020723c */ /* 0x000fe20000001820 */
[----:B------:R-:W5:Y:S04]  /*a510*/  LDSM.16.M88.4 R144, [R195+0x11000] ;  /* 0x01100000c390783b */ /* 0x000f680000000200 */
[----:B------:R-:W5:Y:S01]  /*a520*/  LDSM.16.M88.4 R152, [R195+0x11800] ;  /* 0x01180000c398783b */ /* 0x000f620000000200 */
[C---:B-1----:R-:W-:Y:S06]  /*a530*/  HMMA.16816.F32 R4, R160.reuse, R164, R4 ;  /* 0x000000a4a004723c */ /* 0x042fec0000001804 */
[C---:B------:R-:W-:Y:S01]  /*a540*/  HMMA.16816.F32 R8, R160.reuse, R166, R8 ;  /* 0x000000a6a008723c */ /* 0x040fe20000001808 */
[----:B------:R-:W1:Y:S05]  /*a550*/  LDSM.16.M88.4 R164, [R197+0x8000] ;  /* 0x00800000c5a4783b */ /* 0x000e6a0000000200 */
[C---:B------:R-:W-:Y:S06]  /*a560*/  HMMA.16816.F32 R12, R160.reuse, R168, R12 ;  /* 0x000000a8a00c723c */ /* 0x040fec000000180c */
[C---:B------:R-:W-:Y:S06]  /*a570*/  HMMA.16816.F32 R16, R160.reuse, R170, R16 ;  /* 0x000000aaa010723c */ /* 0x040fec0000001810 */
[C---:B--2---:R-:W-:Y:S06]  /*a580*/  HMMA.16816.F32 R20, R160.reuse, R140, R20 ;  /* 0x0000008ca014723c */ /* 0x044fec0000001814 */
[C---:B------:R-:W-:Y:S01]  /*a590*/  HMMA.16816.F32 R24, R160.reuse, R142, R24 ;  /* 0x0000008ea018723c */ /* 0x040fe20000001818 */
[----:B------:R-:W2:Y:S05]  /*a5a0*/  LDSM.16.M88.4 R140, [R188+0x4800] ;  /* 0x00480000bc8c783b */ /* 0x000eaa0000000200 */
[C---:B---3--:R-:W-:Y:S06]  /*a5b0*/  HMMA.16816.F32 R28, R160.reuse, R148, R28 ;  /* 0x00000094a01c723c */ /* 0x048fec000000181c */
[----:B------:R-:W-:Y:S06]  /*a5c0*/  HMMA.16816.F32 R32, R160, R150, R32 ;  /* 0x00000096a020723c */ /* 0x000fec0000001820 */
[C---:B------:R-:W-:Y:S06]  /*a5d0*/  HMMA.16816.F32 R4, R156.reuse, R176, R4 ;  /* 0x000000b09c04723c */ /* 0x040fec0000001804 */
[C---:B------:R-:W-:Y:S06]  /*a5e0*/  HMMA.16816.F32 R8, R156.reuse, R178, R8 ;  /* 0x000000b29c08723c */ /* 0x040fec0000001808 */
[C---:B----4-:R-:W-:Y:S06]  /*a5f0*/  HMMA.16816.F32 R12, R156.reuse, R136, R12 ;  /* 0x000000889c0c723c */ /* 0x050fec000000180c */
[C---:B------:R-:W-:Y:S01]  /*a600*/  HMMA.16816.F32 R16, R156.reuse, R138, R16 ;  /* 0x0000008a9c10723c */ /* 0x040fe20000001810 */
[----:B------:R-:W3:Y:S05]  /*a610*/  LDSM.16.M88.4 R136, [R188+0x5000] ;  /* 0x00500000bc88783b */ /* 0x000eea0000000200 */
[C---:B-----5:R-:W-:Y:S06]  /*a620*/  HMMA.16816.F32 R20, R156.reuse, R144, R20 ;  /* 0x000000909c14723c */ /* 0x060fec0000001814 */
[C---:B------:R-:W-:Y:S01]  /*a630*/  HMMA.16816.F32 R24, R156.reuse, R146, R24 ;  /* 0x000000929c18723c */ /* 0x040fe20000001818 */
[----:B------:R-:W4:Y:S01]  /*a640*/  LDSM.16.M88.4 R144, [R188+0x5800] ;  /* 0x00580000bc90783b */ /* 0x000f220000000200 */
[----:B------:R-:W-:Y:S04]  /*a650*/  DEPBAR.LE SB0, 0x0 ;  /* 0x000080000000791a */ /* 0x000fe80000000000 */
[C---:B------:R-:W-:Y:S01]  /*a660*/  HMMA.16816.F32 R28, R156.reuse, R152, R28 ;  /* 0x000000989c1c723c */ /* 0x040fe2000000181c */
[----:B------:R-:W-:Y:S05]  /*a670*/  BAR.SYNC.DEFER_BLOCKING 0x0 ;  /* 0x0000000000007b1d */ /* 0x000fea0000010000 */
[----:B------:R-:W-:Y:S06]  /*a680*/  HMMA.16816.F32 R32, R156, R154, R32 ;  /* 0x0000009a9c20723c */ /* 0x000fec0000001820 */
[C---:B-1----:R-:W-:Y:S06]  /*a690*/  HMMA.16816.F32 R4, R164.reuse, R172, R4 ;  /* 0x000000aca404723c */ /* 0x042fec0000001804 */
[C---:B------:R-:W-:Y:S06]  /*a6a0*/  HMMA.16816.F32 R8, R164.reuse, R174, R8 ;  /* 0x000000aea408723c */ /* 0x040fec0000001808 */
[C---:B--2---:R-:W-:Y:S06]  /*a6b0*/  HMMA.16816.F32 R12, R164.reuse, R140, R12 ;  /* 0x0000008ca40c723c */ /* 0x044fec000000180c */
[C---:B------:R-:W-:Y:S06]  /*a6c0*/  HMMA.16816.F32 R16, R164.reuse, R142, R16 ;  /* 0x0000008ea410723c */ /* 0x040fec0000001810 */
[----:B------:R-:W-:Y:S01]  /*a6d0*/  FMNMX.FTZ R132, R4, R133, !PT ;  /* 0x0000008504847209 */ /* 0x000fe20007810000 */
[C---:B---3--:R-:W-:Y:S04]  /*a6e0*/  HMMA.16816.F32 R20, R164.reuse, R136, R20 ;  /* 0x00000088a414723c */ /* 0x048fe80000001814 */
[----:B------:R-:W-:Y:S02]  /*a6f0*/  FMNMX.FTZ R2, R6, R0, !PT ;  /* 0x0000000006027209 */ /* 0x000fe40007810000 */
[----:B------:R-:W-:Y:S01]  /*a700*/  FMNMX.FTZ R3, R5, R132, !PT ;  /* 0x0000008405037209 */ /* 0x000fe20007810000 */
[C---:B------:R-:W-:Y:S04]  /*a710*/  HMMA.16816.F32 R24, R164.reuse, R138, R24 ;  /* 0x0000008aa418723c */ /* 0x040fe80000001818 */
[----:B------:R-:W-:Y:S02]  /*a720*/  FMNMX.FTZ R135, R7, R2, !PT ;  /* 0x0000000207877209 */ /* 0x000fe40007810000 */
[----:B------:R-:W-:Y:S01]  /*a730*/  FMNMX.FTZ R132, R8, R3, !PT ;  /* 0x0000000308847209 */ /* 0x000fe20007810000 */
[C---:B----4-:R-:W-:Y:S04]  /*a740*/  HMMA.16816.F32 R28, R164.reuse, R144, R28 ;  /* 0x00000090a41c723c */ /* 0x050fe8000000181c */
[----:B------:R-:W-:Y:S02]  /*a750*/  FMNMX.FTZ R2, R10, R135, !PT ;  /* 0x000000870a027209 */ /* 0x000fe40007810000 */
[----:B------:R-:W-:Y:S01]  /*a760*/  FMNMX.FTZ R3, R9, R132, !PT ;  /* 0x0000008409037209 */ /* 0x000fe20007810000 */
[----:B------:R-:W-:Y:S04]  /*a770*/  HMMA.16816.F32 R32, R164, R146, R32 ;  /* 0x00000092a420723c */ /* 0x000fe80000001820 */
[----:B------:R-:W-:Y:S02]  /*a780*/  FMNMX.FTZ R135, R11, R2, !PT ;  /* 0x000000020b877209 */ /* 0x000fe40007810000 */
[----:B------:R-:W-:Y:S02]  /*a790*/  FMNMX.FTZ R132, R12, R3, !PT ;  /* 0x000000030c847209 */ /* 0x000fe40007810000 */
[----:B------:R-:W-:Y:S03]  /*a7a0*/  FMNMX.FTZ R2, R14, R135, !PT ;  /* 0x000000870e027209 */ /* 0x000fe60007810000 */
[----:B------:R-:W-:Y:S02]  /*a7b0*/  FMNMX.FTZ R3, R13, R132, !PT ;  /* 0x000000840d037209 */ /* 0x000fe40007810000 */
        /* <DEDUP_REMOVED lines=19> */
[----:B------:R-:W-:Y:S01]  /*a8f0*/  FMNMX.FTZ R210, R33, R210, !PT ;  /* 0x000000d221d27209 */ /* 0x000fe20007810000 */
[----:B------:R-:W-:Y:S06]  /*a900*/  @P0 BRA `(.L_x_13) ;  /* 0xfffffff000440947 */ /* 0x000fec000383ffff */
.L_x_12:
[----:B-1----:R-:W-:Y:S01]  /*a910*/  FMNMX.FTZ R135, R35, R2, !PT ;  /* 0x0000000223877209 */ /* 0x002fe20007810000 */
[----:B------:R-:W-:Y:S01]  /*a920*/  SHFL.BFLY PT, R3, R210, 0x2, 0x1f ;  /* 0x0c401f00d2037f89 */ /* 0x000fe200000e0000 */
[----:B------:R-:W-:Y:S07]  /*a930*/  UIADD3 UR18, UR18, -0x1, URZ ;  /* 0xffffffff12127890 */ /* 0x000fee000fffe03f */
[----:B------:R-:W1:Y:S08]  /*a940*/  SHFL.BFLY PT, R2, R135, 0x2, 0x1f ;  /* 0x0c401f0087027f89 */ /* 0x000e7000000e0000 */
[----:B------:R-:W-:Y:S08]  /*a950*/  LDSM.16.MT88.4 R140, [R194+0x12000] ;  /* 0x01200000c28c783b */ /* 0x000ff00000004200 */
[----:B------:R-:W-:Y:S08]  /*a960*/  LDSM.16.MT88.4 R144, [R193+0x12000] ;  /* 0x01200000c190783b */ /* 0x000ff00000004200 */
[----:B------:R-:W-:Y:S08]  /*a970*/  LDSM.16.MT88.4 R148, [R192+0x12800] ;  /* 0x01280000c094783b */ /* 0x000ff00000004200 */
[----:B------:R-:W-:Y:S08]  /*a980*/  LDSM.16.MT88.4 R152, [R194+0x14800] ;  /* 0x01480000c298783b */ /* 0x000ff00000004200 */
[----:B------:R-:W-:Y:S01]  /*a990*/  LDSM.16.MT88.4 R156, [R193+0x14800] ;  /* 0x01480000c19c783b */ /* 0x000fe20000004200 */
[----:B-1----:R-:W-:Y:S02]  /*a9a0*/  FMNMX.FTZ R134, R135, R2, !PT ;  /* 0x0000000287867209 */ /* 0x002fe40007810000 */
[----:B------:R-:W-:Y:S05]  /*a9b0*/  FMNMX.FTZ R137, R210, R3, !PT ;  /* 0x00000003d2897209 */ /* 0x000fea0007810000 */
[----:B------:R-:W1:Y:S08]  /*a9c0*/  SHFL.BFLY PT, R3, R134, 0x1, 0x1f ;  /* 0x0c201f0086037f89 */ /* 0x000e7000000e0000 */
[----:B------:R-:W2:Y:S01]  /*a9d0*/  SHFL.BFLY PT, R132, R137, 0x1, 0x1f ;  /* 0x0c201f0089847f89 */ /* 0x000ea200000e0000 */
[----:B-1----:R-:W-:Y:S02]  /*a9e0*/  FMNMX.FTZ R3, R134, R3, !PT ;  /* 0x0000000386037209 */ /* 0x002fe40007810000 */
[----:B--2---:R-:W-:Y:S03]  /*a9f0*/  FMNMX.FTZ R132, R137, R132, !PT ;  /* 0x0000008489847209 */ /* 0x004fe60007810000 */
[C---:B------:R-:W-:Y:S02]  /*aa00*/  FADD.FTZ R0, -R3.reuse, R0 ;  /* 0x0000000003007221 */ /* 0x040fe40000010100 */
[----:B------:R-:W1:Y:S01]  /*aa10*/  LDSM.16.MT88.4 R136, [R196+0x12000] ;  /* 0x01200000c488783b */ /* 0x000e620000004200 */
[C---:B------:R-:W-:Y:S01]  /*aa20*/  FMUL.FTZ R164, R3.reuse, UR4 ;  /* 0x0000000403a47c20 */ /* 0x040fe20008410000 */
[----:B------:R-:W-:Y:S01]  /*aa30*/  FSETP.NEU.FTZ.AND P1, PT, R132, -INF , PT ;  /* 0xff8000008400780b */ /* 0x000fe20003f3d000 */
[----:B------:R-:W-:Y:S01]  /*aa40*/  FMUL.FTZ R135, R0, UR4 ;  /* 0x0000000400877c20 */ /* 0x000fe20008410000 */
[C---:B------:R-:W-:Y:S01]  /*aa50*/  FMUL.FTZ R166, R132.reuse, UR4 ;  /* 0x0000000484a67c20 */ /* 0x040fe20008410000 */
[----:B------:R-:W-:Y:S02]  /*aa60*/  FADD.FTZ R2, -R132, R133 ;  /* 0x0000008584027221 */ /* 0x000fe40000010100 */
[----:B------:R2:W3:Y:S02]  /*aa70*/  MUFU.EX2 R0, R135 ;  /* 0x0000008700007308 */ /* 0x0004e40000000800 */
[----:B------:R-:W-:Y:S01]  /*aa80*/  FSEL R166, R166, RZ, P1 ;  /* 0x000000ffa6a67208 */ /* 0x000fe20000800000 */
[----:B------:R-:W-:Y:S01]  /*aa90*/  FMUL.FTZ R133, R2, UR4 ;  /* 0x0000000402857c20 */ /* 0x000fe20008410000 */
[----:B------:R-:W-:Y:S03]  /*aaa0*/  FSETP.NEU.FTZ.AND P1, PT, R3, -INF , PT ;  /* 0xff8000000300780b */ /* 0x000fe60003f3d000 */
[--C-:B------:R-:W-:Y:S01]  /*aab0*/  FFMA.FTZ R161, R4, UR4, -R166.reuse ;  /* 0x0000000404a17c23 */ /* 0x100fe200080108a6 */
[----:B------:R-:W-:Y:S01]  /*aac0*/  FSEL R164, R164, RZ, P1 ;  /* 0x000000ffa4a47208 */ /* 0x000fe20000800000 */
[--C-:B------:R-:W-:Y:S01]  /*aad0*/  FFMA.FTZ R160, R9, UR4, -R166.reuse ;  /* 0x0000000409a07c23 */ /* 0x100fe200080108a6 */
[--C-:B------:R-:W-:Y:S01]  /*aae0*/  FFMA.FTZ R5, R5, UR4, -R166.reuse ;  /* 0x0000000405057c23 */ /* 0x100fe200080108a6 */
[----:B------:R-:W4:Y:S01]  /*aaf0*/  MUFU.EX2 R2, R133 ;  /* 0x0000008500027308 */ /* 0x000f220000000800 */
[----:B------:R-:W-:Y:S01]  /*ab00*/  FFMA.FTZ R175, R20, UR4, -R166 ;  /* 0x0000000414af7c23 */ /* 0x000fe200080108a6 */
[--C-:B------:R-:W-:Y:S01]  /*ab10*/  FFMA.FTZ R163, R6, UR4, -R164.reuse ;  /* 0x0000000406a37c23 */ /* 0x100fe200080108a4 */
[--C-:B------:R-:W-:Y:S01]  /*ab20*/  FFMA.FTZ R134, R7, UR4, -R164.reuse ;  /* 0x0000000407867c23 */ /* 0x100fe200080108a4 */
[--C-:B------:R-:W-:Y:S01]  /*ab30*/  FFMA.FTZ R162, R10, UR4, -R164.reuse ;  /* 0x000000040aa27c23 */ /* 0x100fe200080108a4 */
[----:B------:R-:W-:Y:S01]  /*ab40*/  FFMA.FTZ R165, R11, UR4, -R164 ;  /* 0x000000040ba57c23 */ /* 0x000fe200080108a4 */
[--C-:B--2---:R-:W-:Y:S01]  /*ab50*/  FFMA.FTZ R135, R8, UR4, -R166.reuse ;  /* 0x0000000408877c23 */ /* 0x104fe200080108a6 */
[C---:B---3--:R-:W-:Y:S03]  /*ab60*/  FMUL.FTZ R6, R0.reuse, R130 ;  /* 0x0000008200067220 */ /* 0x048fe60000410000 */
[----:B------:R2:W-:Y:S01]  /*ab70*/  MUFU.EX2 R133, R5 ;  /* 0x0000000500857308 */ /* 0x0005e20000000800 */
[C---:B------:R-:W-:Y:S01]  /*ab80*/  FMUL.FTZ R7, R0.reuse, R131 ;  /* 0x0000008300077220 */ /* 0x040fe20000410000 */
[C---:B------:R-:W-:Y:S01]  /*ab90*/  FMUL.FTZ R10, R0.reuse, R126 ;  /* 0x0000007e000a7220 */ /* 0x040fe20000410000 */
[C---:B------:R-:W-:Y:S01]  /*aba0*/  FMUL.FTZ R11, R0.reuse, R127 ;  /* 0x0000007f000b7220 */ /* 0x040fe20000410000 */
[C---:B------:R-:W-:Y:S01]  /*abb0*/  FMUL.FTZ R38, R0.reuse, R38 ;  /* 0x0000002600267220 */ /* 0x040fe20000410000 */
[C---:B------:R-:W-:Y:S01]  /*abc0*/  FMUL.FTZ R39, R0.reuse, R39 ;  /* 0x0000002700277220 */ /* 0x040fe20000410000 */
[C---:B------:R-:W-:Y:S01]  /*abd0*/  FMUL.FTZ R42, R0.reuse, R42 ;  /* 0x0000002a002a7220 */ /* 0x040fe20000410000 */
[----:B------:R-:W-:Y:S03]  /*abe0*/  FMUL.FTZ R43, R0, R43 ;  /* 0x0000002b002b7220 */ /* 0x000fe60000410000 */
[----:B------:R-:W3:Y:S01]  /*abf0*/  MUFU.EX2 R161, R161 ;  /* 0x000000a100a17308 */ /* 0x000ee20000000800 */
[C---:B----4-:R-:W-:Y:S01]  /*ac00*/  FMUL.FTZ R4, R2.reuse, R128 ;  /* 0x0000008002047220 */ /* 0x050fe20000410000 */
[C---:B------:R-:W-:Y:S01]  /*ac10*/  FMUL.FTZ R8, R2.reuse, R124 ;  /* 0x0000007c02087220 */ /* 0x040fe20000410000 */
[C---:B------:R-:W-:Y:S01]  /*ac20*/  FMUL.FTZ R9, R2.reuse, R125 ;  /* 0x0000007d02097220 */ /* 0x040fe20000410000 */
[C---:B------:R-:W-:Y:S01]  /*ac30*/  FMUL.FTZ R36, R2.reuse, R36 ;  /* 0x0000002402247220 */ /* 0x040fe20000410000 */
[----:B------:R-:W4:Y:S01]  /*ac40*/  LDSM.16.MT88.4 R124, [R192+0x12000] ;  /* 0x01200000c07c783b */ /* 0x000f220000004200 */
[C---:B------:R-:W-:Y:S01]  /*ac50*/  FMUL.FTZ R37, R2.reuse, R37 ;  /* 0x0000002502257220 */ /* 0x040fe20000410000 */
[C---:B------:R-:W-:Y:S03]  /*ac60*/  FMUL.FTZ R40, R2.reuse, R40 ;  /* 0x0000002802287220 */ /* 0x040fe60000410000 */
[----:B------:R-:W-:Y:S01]  /*ac70*/  MUFU.EX2 R163, R163 ;  /* 0x000000a300a37308 */ /* 0x000fe20000000800 */
[C---:B--2---:R-:W-:Y:S01]  /*ac80*/  FMUL.FTZ R5, R2.reuse, R129 ;  /* 0x0000008102057220 */ /* 0x044fe20000410000 */
[C---:B------:R-:W-:Y:S01]  /*ac90*/  FMUL.FTZ R41, R2.reuse, R41 ;  /* 0x0000002902297220 */ /* 0x040fe20000410000 */
[C---:B------:R-:W-:Y:S01]  /*aca0*/  FMUL.FTZ R44, R2.reuse, R44 ;  /* 0x0000002c022c7220 */ /* 0x040fe20000410000 */
[----:B------:R-:W-:Y:S01]  /*acb0*/  FMUL.FTZ R45, R2, R45 ;  /* 0x0000002d022d7220 */ /* 0x000fe20000410000 */
[C---:B------:R-:W-:Y:S01]  /*acc0*/  FMUL.FTZ R46, R0.reuse, R46 ;  /* 0x0000002e002e7220 */ /* 0x040fe20000410000 */
[----:B------:R-:W-:Y:S01]  /*acd0*/  FMUL.FTZ R47, R0, R47 ;  /* 0x0000002f002f7220 */ /* 0x000fe20000410000 */
[C---:B------:R-:W-:Y:S03]  /*ace0*/  FMUL.FTZ R48, R2.reuse, R48 ;  /* 0x0000003002307220 */ /* 0x040fe60000410000 */
[----:B------:R-:W2:Y:S01]  /*acf0*/  MUFU.EX2 R134, R134 ;  /* 0x0000008600867308 */ /* 0x000ea20000000800 */
[----:B---3--:R-:W-:Y:S01]  /*ad00*/  F2FP.F16.F32.PACK_AB R128, R133, R161 ;  /* 0x000000a18580723e */ /* 0x008fe200000000ff */
[----:B------:R-:W-:Y:S01]  /*ad10*/  FMUL.FTZ R49, R2, R49 ;  /* 0x0000003102317220 */ /* 0x000fe20000410000 */
[C---:B------:R-:W-:Y:S01]  /*ad20*/  FMUL.FTZ R50, R0.reuse, R50 ;  /* 0x0000003200327220 */ /* 0x040fe20000410000 */
[----:B------:R-:W-:Y:S01]  /*ad30*/  FMUL.FTZ R51, R0, R51 ;  /* 0x0000003300337220 */ /* 0x000fe20000410000 */
[C---:B------:R-:W-:Y:S01]  /*ad40*/  FMUL.FTZ R52, R2.reuse, R52 ;  /* 0x0000003402347220 */ /* 0x040fe20000410000 */
[----:B------:R-:W-:Y:S01]  /*ad50*/  FMUL.FTZ R53, R2, R53 ;  /* 0x0000003502357220 */ /* 0x000fe20000410000 */
[C---:B------:R-:W-:Y:S03]  /*ad60*/  FMUL.FTZ R54, R0.reuse, R54 ;  /* 0x0000003600367220 */ /* 0x040fe60000410000 */
[----:B------:R-:W-:Y:S01]  /*ad70*/  MUFU.EX2 R135, R135 ;  /* 0x0000008700877308 */ /* 0x000fe20000000800 */
[----:B------:R-:W-:Y:S01]  /*ad80*/  FMUL.FTZ R55, R0, R55 ;  /* 0x0000003700377220 */ /* 0x000fe20000410000 */
[C---:B------:R-:W-:Y:S01]  /*ad90*/  FMUL.FTZ R56, R2.reuse, R56 ;  /* 0x0000003802387220 */ /* 0x040fe20000410000 */
[----:B------:R-:W-:Y:S01]  /*ada0*/  FMUL.FTZ R57, R2, R57 ;  /* 0x0000003902397220 */ /* 0x000fe20000410000 */
[C---:B------:R-:W-:Y:S01]  /*adb0*/  FMUL.FTZ R58, R0.reuse, R58 ;  /* 0x0000003a003a7220 */ /* 0x040fe20000410000 */
[----:B------:R-:W-:Y:S01]  /*adc0*/  FMUL.FTZ R59, R0, R59 ;  /* 0x0000003b003b7220 */ /* 0x000fe20000410000 */
[C---:B------:R-:W-:Y:S01]  /*add0*/  FMUL.FTZ R60, R2.reuse, R60 ;  /* 0x0000003c023c7220 */ /* 0x040fe20000410000 */
[----:B------:R-:W-:Y:S03]  /*ade0*/  FMUL.FTZ R61, R2, R61 ;  /* 0x0000003d023d7220 */ /* 0x000fe60000410000 */
[----:B------:R-:W3:Y:S01]  /*adf0*/  MUFU.EX2 R160, R160 ;  /* 0x000000a000a07308 */ /* 0x000ee20000000800 */
[----:B--2---:R-:W-:Y:S01]  /*ae00*/  F2FP.F16.F32.PACK_AB R129, R134, R163 ;  /* 0x000000a38681723e */ /* 0x004fe200000000ff */
[C---:B------:R-:W-:Y:S01]  /*ae10*/  FMUL.FTZ R62, R0.reuse, R62 ;  /* 0x0000003e003e7220 */ /* 0x040fe20000410000 */
[----:B------:R-:W-:Y:S01]  /*ae20*/  FMUL.FTZ R63, R0, R63 ;  /* 0x0000003f003f7220 */ /* 0x000fe20000410000 */
[C---:B------:R-:W-:Y:S01]  /*ae30*/  FMUL.FTZ R64, R2.reuse, R64 ;  /* 0x0000004002407220 */ /* 0x040fe20000410000 */
[----:B------:R-:W-:Y:S01]  /*ae40*/  FMUL.FTZ R65, R2, R65 ;  /* 0x0000004102417220 */ /* 0x000fe20000410000 */
[C---:B------:R-:W-:Y:S01]  /*ae50*/  FMUL.FTZ R66, R0.reuse, R66 ;  /* 0x0000004200427220 */ /* 0x040fe20000410000 */
[----:B------:R-:W-:Y:S03]  /*ae60*/  FMUL.FTZ R67, R0, R67 ;  /* 0x0000004300437220 */ /* 0x000fe60000410000 */
[----:B------:R-:W-:Y:S01]  /*ae70*/  MUFU.EX2 R162, R162 ;  /* 0x000000a200a27308 */ /* 0x000fe20000000800 */
[C---:B------:R-:W-:Y:S01]  /*ae80*/  FMUL.FTZ R68, R2.reuse, R68 ;  /* 0x0000004402447220 */ /* 0x040fe20000410000 */
[----:B------:R-:W-:Y:S01]  /*ae90*/  FMUL.FTZ R69, R2, R69 ;  /* 0x0000004502457220 */ /* 0x000fe20000410000 */
[C---:B------:R-:W-:Y:S01]  /*aea0*/  FMUL.FTZ R70, R0.reuse, R70 ;  /* 0x0000004600467220 */ /* 0x040fe20000410000 */
[----:B------:R-:W-:Y:S01]  /*aeb0*/  FMUL.FTZ R71, R0, R71 ;  /* 0x0000004700477220 */ /* 0x000fe20000410000 */
[C---:B------:R-:W-:Y:S01]  /*aec0*/  FMUL.FTZ R72, R2.reuse, R72 ;  /* 0x0000004802487220 */ /* 0x040fe20000410000 */
[----:B------:R-:W-:Y:S01]  /*aed0*/  FMUL.FTZ R73, R2, R73 ;  /* 0x0000004902497220 */ /* 0x000fe20000410000 */
[----:B------:R-:W-:Y:S03]  /*aee0*/  FMUL.FTZ R74, R0, R74 ;  /* 0x0000004a004a7220 */ /* 0x000fe60000410000 */
[----:B------:R-:W2:Y:S01]  /*aef0*/  MUFU.EX2 R165, R165 ;  /* 0x000000a500a57308 */ /* 0x000ea20000000800 */
[----:B---3--:R-:W-:Y:S01]  /*af00*/  F2FP.F16.F32.PACK_AB R130, R160, R135 ;  /* 0x00000087a082723e */ /* 0x008fe200000000ff */
[----:B------:R-:W-:Y:S01]  /*af10*/  FMUL.FTZ R75, R0, R75 ;  /* 0x0000004b004b7220 */ /* 0x000fe20000410000 */
[C---:B------:R-:W-:Y:S01]  /*af20*/  FMUL.FTZ R76, R2.reuse, R76 ;  /* 0x0000004c024c7220 */ /* 0x040fe20000410000 */
        /* <DEDUP_REMOVED lines=13> */
[----:B--2---:R-:W-:Y:S01]  /*b000*/  F2FP.F16.F32.PACK_AB R131, R165, R162 ;  /* 0x000000a2a583723e */ /* 0x004fe200000000ff */
[C---:B------:R-:W-:Y:S01]  /*b010*/  FMUL.FTZ R90, R0.reuse, R90 ;  /* 0x0000005a005a7220 */ /* 0x040fe20000410000 */
[----:B------:R-:W-:Y:S01]  /*b020*/  FMUL.FTZ R91, R0, R91 ;  /* 0x0000005b005b7220 */ /* 0x000fe20000410000 */
[C---:B------:R-:W-:Y:S01]  /*b030*/  FMUL.FTZ R92, R2.reuse, R92 ;  /* 0x0000005c025c7220 */ /* 0x040fe20000410000 */
[----:B------:R-:W-:Y:S01]  /*b040*/  FMUL.FTZ R93, R2, R93 ;  /* 0x0000005d025d7220 */ /* 0x000fe20000410000 */
[C---:B------:R-:W-:Y:S01]  /*b050*/  FMUL.FTZ R94, R0.reuse, R94 ;  /* 0x0000005e005e7220 */ /* 0x040fe20000410000 */
[----:B------:R-:W-:Y:S01]  /*b060*/  FMUL.FTZ R95, R0, R95 ;  /* 0x0000005f005f7220 */ /* 0x000fe20000410000 */
[C---:B-1----:R-:W-:Y:S01]  /*b070*/  HMMA.16816.F32 R4, R128.reuse, R136, R4 ;  /* 0x000000888004723c */ /* 0x042fe20000001804 */
[----:B------:R-:W-:Y:S04]  /*b080*/  MUFU.EX2 R175, R175 ;  /* 0x000000af00af7308 */ /* 0x000fe80000000800 */
[C---:B------:R-:W-:Y:S01]  /*b090*/  FMUL.FTZ R96, R2.reuse, R96 ;  /* 0x0000006002607220 */ /* 0x040fe20000410000 */
[C---:B------:R-:W-:Y:S01]  /*b0a0*/  HMMA.16816.F32 R8, R128.reuse, R138, R8 ;  /* 0x0000008a8008723c */ /* 0x040fe20000001808 */
[----:B------:R-:W1:Y:S04]  /*b0b0*/  LDSM.16.MT88.4 R136, [R196+0x14000] ;  /* 0x01400000c488783b */ /* 0x000e680000004200 */
[----:B------:R-:W-:Y:S01]  /*b0c0*/  FMUL.FTZ R97, R2, R97 ;  /* 0x0000006102617220 */ /* 0x000fe20000410000 */
[C---:B------:R-:W-:Y:S05]  /*b0d0*/  HMMA.16816.F32 R36, R128.reuse, R140, R36 ;  /* 0x0000008c8024723c */ /* 0x040fea0000001824 */
[C---:B------:R-:W-:Y:S01]  /*b0e0*/  FMUL.FTZ R98, R0.reuse, R98 ;  /* 0x0000006200627220 */ /* 0x040fe20000410000 */
[C---:B------:R-:W-:Y:S01]  /*b0f0*/  HMMA.16816.F32 R40, R128.reuse, R142, R40 ;  /* 0x0000008e8028723c */ /* 0x040fe20000001828 */
[----:B------:R-:W2:Y:S04]  /*b100*/  LDSM.16.MT88.4 R140, [R194+0x14000] ;  /* 0x01400000c28c783b */ /* 0x000ea80000004200 */
[----:B------:R-:W-:Y:S01]  /*b110*/  FMUL.FTZ R99, R0, R99 ;  /* 0x0000006300637220 */ /* 0x000fe20000410000 */
[C---:B------:R-:W-:Y:S05]  /*b120*/  HMMA.16816.F32 R44, R128.reuse, R144, R44 ;  /* 0x00000090802c723c */ /* 0x040fea000000182c */
[--C-:B------:R-:W-:Y:S01]  /*b130*/  FFMA.FTZ R167, R12, UR4, -R166.reuse ;  /* 0x000000040ca77c23 */ /* 0x100fe200080108a6 */
[C---:B------:R-:W-:Y:S01]  /*b140*/  HMMA.16816.F32 R48, R128.reuse, R146, R48 ;  /* 0x000000928030723c */ /* 0x040fe20000001830 */
[----:B------:R-:W-:Y:S04]  /*b150*/  LDSM.16.MT88.4 R144, [R193+0x12800] ;  /* 0x01280000c190783b */ /* 0x000fe80000004200 */
[C---:B------:R-:W-:Y:S01]  /*b160*/  FMUL.FTZ R12, R2.reuse, R120 ;  /* 0x00000078020c7220 */ /* 0x040fe20000410000 */
[C---:B----4-:R-:W-:Y:S01]  /*b170*/  HMMA.16816.F32 R52, R128.reuse, R124, R52 ;  /* 0x0000007c8034723c */ /* 0x050fe20000001834 */
[----:B------:R-:W-:Y:S04]  /*b180*/  MUFU.EX2 R167, R167 ;  /* 0x000000a700a77308 */ /* 0x000fe80000000800 */
[----:B------:R-:W-:Y:S01]  /*b190*/  FFMA.FTZ R168, R13, UR4, -R166 ;  /* 0x000000040da87c23 */ /* 0x000fe200080108a6 */
[C---:B------:R-:W-:Y:S01]  /*b1a0*/  HMMA.16816.F32 R56, R128.reuse, R126, R56 ;  /* 0x0000007e8038723c */ /* 0x040fe20000001838 */
[----:B------:R-:W3:Y:S04]  /*b1b0*/  LDSM.16.MT88.4 R124, [R193+0x14000] ;  /* 0x01400000c17c783b */ /* 0x000ee80000004200 */
[----:B------:R-:W-:Y:S01]  /*b1c0*/  FMUL.FTZ R13, R2, R121 ;  /* 0x00000079020d7220 */ /* 0x000fe20000410000 */
[C---:B-1----:R-:W-:Y:S01]  /*b1d0*/  HMMA.16816.F32 R60, R128.reuse, R136, R60 ;  /* 0x00000088803c723c */ /* 0x042fe2000000183c */
[----:B------:R-:W1:Y:S04]  /*b1e0*/  MUFU.EX2 R168, R168 ;  /* 0x000000a800a87308 */ /* 0x000e680000000800 */
[--C-:B------:R-:W-:Y:S01]  /*b1f0*/  FFMA.FTZ R169, R14, UR4, -R164.reuse ;  /* 0x000000040ea97c23 */ /* 0x100fe200080108a4 */
[C---:B------:R-:W-:Y:S01]  /*b200*/  HMMA.16816.F32 R64, R128.reuse, R138, R64 ;  /* 0x0000008a8040723c */ /* 0x040fe20000001840 */
[----:B------:R-:W4:Y:S04]  /*b210*/  LDSM.16.MT88.4 R136, [R192+0x14000] ;  /* 0x01400000c088783b */ /* 0x000f280000004200 */
[----:B------:R-:W-:Y:S01]  /*b220*/  FMUL.FTZ R14, R0, R122 ;  /* 0x0000007a000e7220 */ /* 0x000fe20000410000 */
[C---:B--2---:R-:W-:Y:S01]  /*b230*/  HMMA.16816.F32 R68, R128.reuse, R140, R68 ;  /* 0x0000008c8044723c */ /* 0x044fe20000001844 */
[----:B------:R-:W-:Y:S04]  /*b240*/  MUFU.EX2 R169, R169 ;  /* 0x000000a900a97308 */ /* 0x000fe80000000800 */
[C---:B------:R-:W-:Y:S01]  /*b250*/  FMUL.FTZ R100, R2.reuse, R100 ;  /* 0x0000006402647220 */ /* 0x040fe20000410000 */
[C---:B------:R-:W-:Y:S01]  /*b260*/  HMMA.16816.F32 R72, R128.reuse, R142, R72 ;  /* 0x0000008e8048723c */ /* 0x040fe20000001848 */
[----:B------:R-:W2:Y:S04]  /*b270*/  LDSM.16.MT88.4 R140, [R196+0x16000] ;  /* 0x01600000c48c783b */ /* 0x000ea80000004200 */
[----:B------:R-:W-:Y:S01]  /*b280*/  FMUL.FTZ R101, R2, R101 ;  /* 0x0000006502657220 */ /* 0x000fe20000410000 */
[C---:B------:R-:W-:Y:S01]  /*b290*/  FMUL.FTZ R102, R0.reuse, R102 ;  /* 0x0000006600667220 */ /* 0x040fe20000410000 */
[C---:B------:R-:W-:Y:S01]  /*b2a0*/  FMUL.FTZ R103, R0.reuse, R103 ;  /* 0x0000006700677220 */ /* 0x040fe20000410000 */
[----:B------:R-:W-:Y:S03]  /*b2b0*/  FFMA.FTZ R170, R15, UR4, -R164 ;  /* 0x000000040faa7c23 */ /* 0x000fe600080108a4 */
[----:B------:R-:W-:Y:S01]  /*b2c0*/  FMUL.FTZ R15, R0, R123 ;  /* 0x0000007b000f7220 */ /* 0x000fe20000410000 */
[C---:B------:R-:W-:Y:S01]  /*b2d0*/  FMUL.FTZ R104, R2.reuse, R104 ;  /* 0x0000006802687220 */ /* 0x040fe20000410000 */
[----:B------:R-:W-:Y:S01]  /*b2e0*/  LDSM.16.MT88.4 R120, [R196+0x12800] ;  /* 0x01280000c478783b */ /* 0x000fe20000004200 */
[----:B------:R-:W-:Y:S01]  /*b2f0*/  FMUL.FTZ R105, R2, R105 ;  /* 0x0000006902697220 */ /* 0x000fe20000410000 */
[C---:B------:R-:W-:Y:S01]  /*b300*/  FMUL.FTZ R106, R0.reuse, R106 ;  /* 0x0000006a006a7220 */ /* 0x040fe20000410000 */
[----:B------:R-:W-:Y:S01]  /*b310*/  FMUL.FTZ R107, R0, R107 ;  /* 0x0000006b006b7220 */ /* 0x000fe20000410000 */
[C---:B---3--:R-:W-:Y:S01]  /*b320*/  HMMA.16816.F32 R76, R128.reuse, R124, R76 ;  /* 0x0000007c804c723c */ /* 0x048fe2000000184c */
[----:B------:R-:W3:Y:S02]  /*b330*/  MUFU.EX2 R170, R170 ;  /* 0x000000aa00aa7308 */ /* 0x000ee40000000800 */
[--C-:B------:R-:W-:Y:S01]  /*b340*/  FFMA.FTZ R171, R16, UR4, -R166.reuse ;  /* 0x0000000410ab7c23 */ /* 0x100fe200080108a6 */
[----:B------:R-:W-:Y:S01]  /*b350*/  FFMA.FTZ R172, R17, UR4, -R166 ;  /* 0x0000000411ac7c23 */ /* 0x000fe200080108a6 */
[--C-:B------:R-:W-:Y:S01]  /*b360*/  FFMA.FTZ R173, R18, UR4, -R164.reuse ;  /* 0x0000000412ad7c23 */ /* 0x100fe200080108a4 */
[C---:B------:R-:W-:Y:S01]  /*b370*/  HMMA.16816.F32 R80, R128.reuse, R126, R80 ;  /* 0x0000007e8050723c */ /* 0x040fe20000001850 */
[----:B------:R-:W5:Y:S04]  /*b380*/  LDSM.16.MT88.4 R124, [R194+0x16000] ;  /* 0x01600000c27c783b */ /* 0x000f680000004200 */
[----:B------:R-:W-:Y:S01]  /*b390*/  MUFU.EX2 R171, R171 ;  /* 0x000000ab00ab7308 */ /* 0x000fe20000000800 */
[----:B------:R-:W-:Y:S01]  /*b3a0*/  FFMA.FTZ R174, R19, UR4, -R164 ;  /* 0x0000000413ae7c23 */ /* 0x000fe200080108a4 */
[C---:B----4-:R-:W-:Y:S04]  /*b3b0*/  HMMA.16816.F32 R84, R128.reuse, R136, R84 ;  /* 0x000000888054723c */ /* 0x050fe80000001854 */
[----:B------:R-:W-:Y:S02]  /*b3c0*/  FMUL.FTZ R16, R2, R116 ;  /* 0x0000007402107220 */ /* 0x000fe40000410000 */
[C---:B------:R-:W-:Y:S01]  /*b3d0*/  HMMA.16816.F32 R88, R128.reuse, R138, R88 ;  /* 0x0000008a8058723c */ /* 0x040fe20000001858 */
[----:B------:R-:W4:Y:S01]  /*b3e0*/  LDSM.16.MT88.4 R136, [R193+0x16000] ;  /* 0x01600000c188783b */ /* 0x000f220000004200 */
[----:B------:R-:W3:Y:S03]  /*b3f0*/  MUFU.EX2 R172, R172 ;  /* 0x000000ac00ac7308 */ /* 0x000ee60000000800 */
[----:B-1----:R-:W-:Y:S01]  /*b400*/  F2FP.F16.F32.PACK_AB R116, R168, R167 ;  /* 0x000000a7a874723e */ /* 0x002fe200000000ff */
[C---:B--2---:R-:W-:Y:S06]  /*b410*/  HMMA.16816.F32 R92, R128.reuse, R140, R92 ;  /* 0x0000008c805c723c */ /* 0x044fec000000185c */
[----:B------:R-:W-:Y:S01]  /*b420*/  MUFU.EX2 R173, R173 ;  /* 0x000000ad00ad7308 */ /* 0x000fe20000000800 */
[----:B------:R-:W-:Y:S01]  /*b430*/  FMUL.FTZ R17, R2, R117 ;  /* 0x0000007502117220 */ /* 0x000fe20000410000 */
[C---:B------:R-:W-:Y:S01]  /*b440*/  HMMA.16816.F32 R96, R128.reuse, R142, R96 ;  /* 0x0000008e8060723c */ /* 0x040fe20000001860 */
[----:B------:R-:W1:Y:S02]  /*b450*/  LDSM.16.MT88.4 R140, [R192+0x16000] ;  /* 0x01600000c08c783b */ /* 0x000e640000004200 */
[----:B---3--:R-:W-:Y:S01]  /*b460*/  F2FP.F16.F32.PACK_AB R117, R170, R169 ;  /* 0x000000a9aa75723e */ /* 0x008fe200000000ff */
[----:B------:R-:W-:Y:S01]  /*b470*/  FMUL.FTZ R18, R0, R118 ;  /* 0x0000007600127220 */ /* 0x000fe20000410000 */
[----:B------:R-:W-:Y:S01]  /*b480*/  F2FP.F16.F32.PACK_AB R118, R172, R171 ;  /* 0x000000abac76723e */ /* 0x000fe200000000ff */
[----:B------:R-:W-:Y:S02]  /*b490*/  FMUL.FTZ R19, R0, R119 ;  /* 0x0000007700137220 */ /* 0x000fe40000410000 */
[----:B------:R-:W2:Y:S03]  /*b4a0*/  MUFU.EX2 R174, R174 ;  /* 0x000000ae00ae7308 */ /* 0x000ea60000000800 */
[C---:B------:R-:W-:Y:S01]  /*b4b0*/  FMUL.FTZ R108, R2.reuse, R108 ;  /* 0x0000006c026c7220 */ /* 0x040fe20000410000 */
[----:B------:R-:W-:Y:S01]  /*b4c0*/  FMUL.FTZ R109, R2, R109 ;  /* 0x0000006d026d7220 */ /* 0x000fe20000410000 */
[C---:B------:R-:W-:Y:S01]  /*b4d0*/  FMUL.FTZ R110, R0.reuse, R110 ;  /* 0x0000006e006e7220 */ /* 0x040fe20000410000 */
[----:B------:R-:W-:Y:S01]  /*b4e0*/  FMUL.FTZ R111, R0, R111 ;  /* 0x0000006f006f7220 */ /* 0x000fe20000410000 */
[C---:B------:R-:W-:Y:S01]  /*b4f0*/  FMUL.FTZ R112, R2.reuse, R112 ;  /* 0x0000007002707220 */ /* 0x040fe20000410000 */
[----:B------:R-:W-:Y:S01]  /*b500*/  FMUL.FTZ R113, R2, R113 ;  /* 0x0000007102717220 */ /* 0x000fe20000410000 */
[C---:B-----5:R-:W-:Y:S03]  /*b510*/  HMMA.16816.F32 R100, R128.reuse, R124, R100 ;  /* 0x0000007c8064723c */ /* 0x060fe60000001864 */
[C---:B------:R-:W-:Y:S01]  /*b520*/  FMUL.FTZ R114, R0.reuse, R114 ;  /* 0x0000007200727220 */ /* 0x040fe20000410000 */
[----:B------:R-:W-:Y:S01]  /*b530*/  FMUL.FTZ R115, R0, R115 ;  /* 0x0000007300737220 */ /* 0x000fe20000410000 */
[----:B------:R-:W-:Y:S01]  /*b540*/  FFMA.FTZ R176, R25, UR4, -R166 ;  /* 0x0000000419b07c23 */ /* 0x000fe200080108a6 */
[C---:B------:R-:W-:Y:S01]  /*b550*/  HMMA.16816.F32 R12, R128.reuse, R126, R12 ;  /* 0x0000007e800c723c */ /* 0x040fe2000000180c */
[----:B------:R-:W3:Y:S04]  /*b560*/  LDSM.16.MT88.4 R124, [R194+0x12800] ;  /* 0x01280000c27c783b */ /* 0x000ee80000004200 */
[----:B--2---:R-:W-:Y:S01]  /*b570*/  F2FP.F16.F32.PACK_AB R119, R174, R173 ;  /* 0x000000adae77723e */ /* 0x004fe200000000ff */
[C---:B----4-:R-:W-:Y:S01]  /*b580*/  HMMA.16816.F32 R104, R128.reuse, R136, R104 ;  /* 0x000000888068723c */ /* 0x050fe20000001868 */
[----:B------:R-:W-:Y:S04]  /*b590*/  MUFU.EX2 R176, R176 ;  /* 0x000000b000b07308 */ /* 0x000fe80000000800 */
[--C-:B------:R-:W-:Y:S01]  /*b5a0*/  FFMA.FTZ R177, R26, UR4, -R164.reuse ;  /* 0x000000041ab17c23 */ /* 0x100fe200080108a4 */
[C---:B------:R-:W-:Y:S01]  /*b5b0*/  HMMA.16816.F32 R16, R128.reuse, R138, R16 ;  /* 0x0000008a8010723c */ /* 0x040fe20000001810 */
[----:B------:R-:W2:Y:S04]  /*b5c0*/  LDSM.16.MT88.4 R136, [R196+0x14800] ;  /* 0x01480000c488783b */ /* 0x000ea80000004200 */
[----:B------:R-:W-:Y:S01]  /*b5d0*/  FFMA.FTZ R178, R27, UR4, -R164 ;  /* 0x000000041bb27c23 */ /* 0x000fe200080108a4 */
[C---:B-1----:R-:W-:Y:S01]  /*b5e0*/  HMMA.16816.F32 R108, R128.reuse, R140, R108 ;  /* 0x0000008c806c723c */ /* 0x042fe2000000186c */
[----:B------:R-:W-:Y:S04]  /*b5f0*/  MUFU.EX2 R177, R177 ;  /* 0x000000b100b17308 */ /* 0x000fe80000000800 */
[----:B------:R-:W-:Y:S01]  /*b600*/  FFMA.FTZ R161, R2, R213, R161 ;  /* 0x000000d502a17223 */ /* 0x000fe200000100a1 */
[----:B------:R-:W-:Y:S01]  /*b610*/  HMMA.16816.F32 R112, R128, R142, R112 ;  /* 0x0000008e8070723c */ /* 0x000fe20000001870 */
[----:B------:R-:W1:Y:S04]  /*b620*/  LDSM.16.MT88.4 R128, [R192+0x14800] ;  /* 0x01480000c080783b */ /* 0x000e680000004200 */
[----:B------:R-:W4:Y:S01]  /*b630*/  MUFU.EX2 R178, R178 ;  /* 0x000000b200b27308 */ /* 0x000f220000000800 */
[----:B------:R-:W-:Y:S01]  /*b640*/  FFMA.FTZ R163, R0, R211, R163 ;  /* 0x000000d300a37223 */ /* 0x000fe200000100a3 */
[C---:B------:R-:W-:Y:S02]  /*b650*/  HMMA.16816.F32 R4, R116.reuse, R120, R4 ;  /* 0x000000787404723c */ /* 0x040fe40000001804 */
[----:B------:R-:W-:Y:S03]  /*b660*/  LDSM.16.MT88.4 R140, [R194+0x13000] ;  /* 0x01300000c28c783b */ /* 0x000fe60000004200 */
[----:B------:R-:W-:Y:S01]  /*b670*/  FADD.FTZ R0, R133, R161 ;  /* 0x000000a185007221 */ /* 0x000fe20000010000 */
[C---:B------:R-:W-:Y:S04]  /*b680*/  HMMA.16816.F32 R8, R116.reuse, R122, R8 ;  /* 0x0000007a7408723c */ /* 0x040fe80000001808 */
[----:B------:R-:W5:Y:S02]  /*b690*/  LDSM.16.MT88.4 R120, [R196+0x16800] ;  /* 0x01680000c478783b */ /* 0x000f640000004200 */
[C---:B---3--:R-:W-:Y:S05]  /*b6a0*/  HMMA.16816.F32 R36, R116.reuse, R124, R36 ;  /* 0x0000007c7424723c */ /* 0x048fea0000001824 */
[----:B----4-:R-:W-:Y:S01]  /*b6b0*/  F2FP.F16.F32.PACK_AB R27, R178, R177 ;  /* 0x000000b1b21b723e */ /* 0x010fe200000000ff */
[C---:B------:R-:W-:Y:S01]  /*b6c0*/  HMMA.16816.F32 R40, R116.reuse, R126, R40 ;  /* 0x0000007e7428723c */ /* 0x040fe20000001828 */
[----:B------:R-:W3:Y:S04]  /*b6d0*/  LDSM.16.MT88.4 R124, [R194+0x16800] ;  /* 0x01680000c27c783b */ /* 0x000ee80000004200 */
[----:B------:R-:W-:Y:S01]  /*b6e0*/  MOV R133, R132 ;  /* 0x0000008400857202 */ /* 0x000fe20000000f00 */
[C---:B------:R-:W-:Y:S05]  /*b6f0*/  HMMA.16816.F32 R44, R116.reuse, R144, R44 ;  /* 0x00000090742c723c */ /* 0x040fea000000182c */
[----:B------:R-:W-:Y:S01]  /*b700*/  FADD.FTZ R163, R134, R163 ;  /* 0x000000a386a37221 */ /* 0x000fe20000010000 */
[C---:B------:R-:W-:Y:S01]  /*b710*/  HMMA.16816.F32 R48, R116.reuse, R146, R48 ;  /* 0x000000927430723c */ /* 0x040fe20000001830 */
[----:B------:R-:W-:Y:S04]  /*b720*/  LDSM.16.MT88.4 R144, [R192+0x13000] ;  /* 0x01300000c090783b */ /* 0x000fe80000004200 */
[----:B------:R-:W-:Y:S01]  /*b730*/  FADD.FTZ R135, R135, R0 ;  /* 0x0000000087877221 */ /* 0x000fe20000010000 */
[C---:B------:R-:W-:Y:S05]  /*b740*/  HMMA.16816.F32 R52, R116.reuse, R148, R52 ;  /* 0x000000947434723c */ /* 0x040fea0000001834 */
[----:B------:R-:W-:Y:S01]  /*b750*/  FADD.FTZ R162, R162, R163 ;  /* 0x000000a3a2a27221 */ /* 0x000fe20000010000 */
[C---:B------:R-:W-:Y:S01]  /*b760*/  HMMA.16816.F32 R56, R116.reuse, R150, R56 ;  /* 0x000000967438723c */ /* 0x040fe20000001838 */
[----:B------:R-:W-:Y:S04]  /*b770*/  LDSM.16.MT88.4 R148, [R194+0x15000] ;  /* 0x01500000c294783b */ /* 0x000fe80000004200 */
[----:B------:R-:W-:Y:S01]  /*b780*/  FADD.FTZ R160, R160, R135 ;  /* 0x00000087a0a07221 */ /* 0x000fe20000010000 */
[C---:B--2---:R-:W-:Y:S05]  /*b790*/  HMMA.16816.F32 R60, R116.reuse, R136, R60 ;  /* 0x00000088743c723c */ /* 0x044fea000000183c */
[----:B------:R-:W-:Y:S01]  /*b7a0*/  FADD.FTZ R162, R165, R162 ;  /* 0x000000a2a5a27221 */ /* 0x000fe20000010000 */
[C---:B------:R-:W-:Y:S01]  /*b7b0*/  HMMA.16816.F32 R64, R116.reuse, R138, R64 ;  /* 0x0000008a7440723c */ /* 0x040fe20000001840 */
[----:B------:R-:W2:Y:S04]  /*b7c0*/  LDSM.16.MT88.4 R136, [R193+0x16800] ;  /* 0x01680000c188783b */ /* 0x000ea80000004200 */
[----:B------:R-:W-:Y:S01]  /*b7d0*/  FADD.FTZ R167, R167, R160 ;  /* 0x000000a0a7a77221 */ /* 0x000fe20000010000 */
[C---:B------:R-:W-:Y:S05]  /*b7e0*/  HMMA.16816.F32 R68, R116.reuse, R152, R68 ;  /* 0x000000987444723c */ /* 0x040fea0000001844 */
[----:B------:R-:W-:Y:S01]  /*b7f0*/  FADD.FTZ R169, R169, R162 ;  /* 0x000000a2a9a97221 */ /* 0x000fe20000010000 */
[C---:B------:R-:W-:Y:S01]  /*b800*/  HMMA.16816.F32 R72, R116.reuse, R154, R72 ;  /* 0x0000009a7448723c */ /* 0x040fe20000001848 */
[----:B------:R-:W-:Y:S04]  /*b810*/  LDSM.16.MT88.4 R152, [R192+0x15000] ;  /* 0x01500000c098783b */ /* 0x000fe80000004200 */
[----:B------:R-:W-:Y:S01]  /*b820*/  FADD.FTZ R168, R168, R167 ;  /* 0x000000a7a8a87221 */ /* 0x000fe20000010000 */
[C---:B------:R-:W-:Y:S05]  /*b830*/  HMMA.16816.F32 R76, R116.reuse, R156, R76 ;  /* 0x0000009c744c723c */ /* 0x040fea000000184c */
[----:B------:R-:W-:Y:S01]  /*b840*/  FADD.FTZ R170, R170, R169 ;  /* 0x000000a9aaaa7221 */ /* 0x000fe20000010000 */
[C---:B------:R-:W-:Y:S05]  /*b850*/  HMMA.16816.F32 R80, R116.reuse, R158, R80 ;  /* 0x0000009e7450723c */ /* 0x040fea0000001850 */
[----:B------:R-:W-:Y:S01]  /*b860*/  FFMA.FTZ R156, R21, UR4, -R166 ;  /* 0x00000004159c7c23 */ /* 0x000fe200080108a6 */
[C---:B-1----:R-:W-:Y:S05]  /*b870*/  HMMA.16816.F32 R84, R116.reuse, R128, R84 ;  /* 0x000000807454723c */ /* 0x042fea0000001854 */
[--C-:B------:R-:W-:Y:S01]  /*b880*/  FFMA.FTZ R157, R22, UR4, -R164.reuse ;  /* 0x00000004169d7c23 */ /* 0x100fe200080108a4 */
[C---:B------:R-:W-:Y:S01]  /*b890*/  HMMA.16816.F32 R88, R116.reuse, R130, R88 ;  /* 0x000000827458723c */ /* 0x040fe20000001858 */
[----:B------:R-:W-:Y:S01]  /*b8a0*/  LDSM.16.MT88.4 R128, [R196+0x13000] ;  /* 0x01300000c480783b */ /* 0x000fe20000004200 */
[----:B------:R-:W1:Y:S03]  /*b8b0*/  MUFU.EX2 R156, R156 ;  /* 0x0000009c009c7308 */ /* 0x000e660000000800 */
[----:B------:R-:W-:Y:S01]  /*b8c0*/  FFMA.FTZ R158, R23, UR4, -R164 ;  /* 0x00000004179e7c23 */ /* 0x000fe200080108a4 */
[C---:B-----5:R-:W-:Y:S03]  /*b8d0*/  HMMA.16816.F32 R92, R116.reuse, R120, R92 ;  /* 0x00000078745c723c */ /* 0x060fe6000000185c */
[----:B------:R-:W4:Y:S03]  /*b8e0*/  LDSM.16.MT88.4 R20, [R192+0x16800] ;  /* 0x01680000c014783b */ /* 0x000f260000004200 */
[----:B------:R-:W-:Y:S01]  /*b8f0*/  MUFU.EX2 R157, R157 ;  /* 0x0000009d009d7308 */ /* 0x000fe20000000800 */
[----:B------:R-:W-:Y:S01]  /*b900*/  FFMA.FTZ R159, R24, UR4, -R166 ;  /* 0x00000004189f7c23 */ /* 0x000fe200080108a6 */
[C---:B------:R-:W-:Y:S03]  /*b910*/  HMMA.16816.F32 R96, R116.reuse, R122, R96 ;  /* 0x0000007a7460723c */ /* 0x040fe60000001860 */
[----:B------:R-:W5:Y:S03]  /*b920*/  LDSM.16.MT88.4 R120, [R193+0x13000] ;  /* 0x01300000c178783b */ /* 0x000f660000004200 */
[C---:B---3--:R-:W-:Y:S02]  /*b930*/  HMMA.16816.F32 R100, R116.reuse, R124, R100 ;  /* 0x0000007c7464723c */ /* 0x048fe40000001864 */
[----:B------:R-:W3:Y:S03]  /*b940*/  MUFU.EX2 R158, R158 ;  /* 0x0000009e009e7308 */ /* 0x000ee60000000800 */
[----:B-1----:R-:W-:Y:S01]  /*b950*/  F2FP.F16.F32.PACK_AB R24, R156, R175 ;  /* 0x000000af9c18723e */ /* 0x002fe200000000ff */
[C---:B------:R-:W-:Y:S01]  /*b960*/  HMMA.16816.F32 R12, R116.reuse, R126, R12 ;  /* 0x0000007e740c723c */ /* 0x040fe2000000180c */
[----:B------:R-:W1:Y:S05]  /*b970*/  LDSM.16.MT88.4 R124, [R196+0x15000] ;  /* 0x01500000c47c783b */ /* 0x000e6a0000004200 */
[----:B------:R-:W4:Y:S01]  /*b980*/  MUFU.EX2 R159, R159 ;  /* 0x0000009f009f7308 */ /* 0x000f220000000800 */
[----:B------:R-:W-:Y:S01]  /*b990*/  FADD.FTZ R171, R171, R168 ;  /* 0x000000a8abab7221 */ /* 0x000fe20000010000 */
[C---:B--2---:R-:W-:Y:S03]  /*b9a0*/  HMMA.16816.F32 R104, R116.reuse, R136, R104 ;  /* 0x000000887468723c */ /* 0x044fe60000001868 */
[----:B------:R-:W-:Y:S03]  /*b9b0*/  MOV R0, R3 ;  /* 0x0000000300007202 */ /* 0x000fe60000000f00 */
[C---:B------:R-:W-:Y:S01]  /*b9c0*/  HMMA.16816.F32 R16, R116.reuse, R138, R16 ;  /* 0x0000008a7410723c */ /* 0x040fe20000001810 */
[----:B------:R-:W2:Y:S04]  /*b9d0*/  LDSM.16.MT88.4 R136, [R193+0x15000] ;  /* 0x01500000c188783b */ /* 0x000ea80000004200 */
[----:B---3--:R-:W-:Y:S01]  /*b9e0*/  F2FP.F16.F32.PACK_AB R25, R158, R157 ;  /* 0x0000009d9e19723e */ /* 0x008fe200000000ff */
[----:B------:R-:W-:Y:S01]  /*b9f0*/  FADD.FTZ R173, R173, R170 ;  /* 0x000000aaadad7221 */ /* 0x000fe20000010000 */
[----:B------:R-:W-:Y:S01]  /*ba00*/  FADD.FTZ R172, R172, R171 ;  /* 0x000000abacac7221 */ /* 0x000fe20000010000 */
[----:B----4-:R-:W-:Y:S03]  /*ba10*/  F2FP.F16.F32.PACK_AB R26, R176, R159 ;  /* 0x0000009fb01a723e */ /* 0x010fe600000000ff */
[----:B------:R-:W-:Y:S01]  /*ba20*/  FADD.FTZ R174, R174, R173 ;  /* 0x000000adaeae7221 */ /* 0x000fe20000010000 */
[----:B------:R-:W-:Y:S01]  /*ba30*/  FADD.FTZ R175, R175, R172 ;  /* 0x000000acafaf7221 */ /* 0x000fe20000010000 */
[C---:B------:R-:W-:Y:S03]  /*ba40*/  HMMA.16816.F32 R108, R116.reuse, R20, R108 ;  /* 0x00000014746c723c */ /* 0x040fe6000000186c */
[----:B------:R-:W-:Y:S01]  /*ba50*/  FADD.FTZ R157, R157, R174 ;  /* 0x000000ae9d9d7221 */ /* 0x000fe20000010000 */
[----:B------:R-:W-:Y:S02]  /*ba60*/  FADD.FTZ R156, R156, R175 ;  /* 0x000000af9c9c7221 */ /* 0x000fe40000010000 */
[----:B------:R-:W-:Y:S01]  /*ba70*/  HMMA.16816.F32 R112, R116, R22, R112 ;  /* 0x000000167470723c */ /* 0x000fe20000001870 */
[----:B------:R-:W3:Y:S04]  /*ba80*/  LDSM.16.MT88.4 R20, [R196+0x17000] ;  /* 0x01700000c414783b */ /* 0x000ee80000004200 */
[----:B------:R-:W-:Y:S01]  /*ba90*/  FADD.FTZ R158, R158, R157 ;  /* 0x0000009d9e9e7221 */ /* 0x000fe20000010000 */
[C---:B------:R-:W-:Y:S03]  /*baa0*/  HMMA.16816.F32 R4, R24.reuse, R128, R4 ;  /* 0x000000801804723c */ /* 0x040fe60000001804 */
[----:B------:R-:W4:Y:S02]  /*bab0*/  LDSM.16.MT88.4 R116, [R194+0x17000] ;  /* 0x01700000c274783b */ /* 0x000f240000004200 */
[----:B------:R-:W-:Y:S01]  /*bac0*/  FADD.FTZ R159, R159, R156 ;  /* 0x0000009c9f9f7221 */ /* 0x000fe20000010000 */
[C---:B------:R-:W-:Y:S05]  /*bad0*/  HMMA.16816.F32 R8, R24.reuse, R130, R8 ;  /* 0x000000821808723c */ /* 0x040fea0000001808 */
[----:B------:R-:W-:Y:S01]  /*bae0*/  FADD.FTZ R177, R177, R158 ;  /* 0x0000009eb1b17221 */ /* 0x000fe20000010000 */
[C---:B------:R-:W-:Y:S05]  /*baf0*/  HMMA.16816.F32 R36, R24.reuse, R140, R36 ;  /* 0x0000008c1824723c */ /* 0x040fea0000001824 */
[----:B------:R-:W-:Y:S01]  /*bb00*/  FADD.FTZ R159, R176, R159 ;  /* 0x0000009fb09f7221 */ /* 0x000fe20000010000 */
[C---:B------:R-:W-:Y:S01]  /*bb10*/  HMMA.16816.F32 R40, R24.reuse, R142, R40 ;  /* 0x0000008e1828723c */ /* 0x040fe20000001828 */
[----:B------:R-:W-:Y:S04]  /*bb20*/  LDSM.16.MT88.4 R140, [R193+0x13800] ;  /* 0x01380000c18c783b */ /* 0x000fe80000004200 */
[----:B------:R-:W-:Y:S01]  /*bb30*/  FADD.FTZ R177, R178, R177 ;  /* 0x000000b1b2b17221 */ /* 0x000fe20000010000 */
[C---:B-----5:R-:W-:Y:S06]  /*bb40*/  HMMA.16816.F32 R44, R24.reuse, R120, R44 ;  /* 0x00000078182c723c */ /* 0x060fec000000182c */
[C---:B------:R-:W-:Y:S01]  /*bb50*/  HMMA.16816.F32 R48, R24.reuse, R122, R48 ;  /* 0x0000007a1830723c */ /* 0x040fe20000001830 */
[----:B------:R-:W5:Y:S05]  /*bb60*/  LDSM.16.MT88.4 R120, [R193+0x17000] ;  /* 0x01700000c178783b */ /* 0x000f6a0000004200 */
[C---:B------:R-:W-:Y:S06]  /*bb70*/  HMMA.16816.F32 R52, R24.reuse, R144, R52 ;  /* 0x000000901834723c */ /* 0x040fec0000001834 */
[C---:B------:R-:W-:Y:S05]  /*bb80*/  HMMA.16816.F32 R56, R24.reuse, R146, R56 ;  /* 0x000000921838723c */ /* 0x040fea0000001838 */
[--C-:B------:R-:W-:Y:S01]  /*bb90*/  FFMA.FTZ R144, R28, UR4, -R166.reuse ;  /* 0x000000041c907c23 */ /* 0x100fe200080108a6 */
[C---:B-1----:R-:W-:Y:S05]  /*bba0*/  HMMA.16816.F32 R60, R24.reuse, R124, R60 ;  /* 0x0000007c183c723c */ /* 0x042fea000000183c */
[----:B------:R-:W-:Y:S01]  /*bbb0*/  FFMA.FTZ R145, R29, UR4, -R166 ;  /* 0x000000041d917c23 */ /* 0x000fe200080108a6 */
[C---:B------:R-:W-:Y:S01]  /*bbc0*/  HMMA.16816.F32 R64, R24.reuse, R126, R64 ;  /* 0x0000007e1840723c */ /* 0x040fe20000001840 */
[----:B------:R-:W1:Y:S01]  /*bbd0*/  LDSM.16.MT88.4 R124, [R192+0x17000] ;  /* 0x01700000c07c783b */ /* 0x000e620000004200 */
[----:B------:R-:W-:Y:S03]  /*bbe0*/  MUFU.EX2 R144, R144 ;  /* 0x0000009000907308 */ /* 0x000fe60000000800 */
[--C-:B------:R-:W-:Y:S01]  /*bbf0*/  FFMA.FTZ R146, R30, UR4, -R164.reuse ;  /* 0x000000041e927c23 */ /* 0x100fe200080108a4 */
[C---:B------:R-:W-:Y:S06]  /*bc00*/  HMMA.16816.F32 R68, R24.reuse, R148, R68 ;  /* 0x000000941844723c */ /* 0x040fec0000001844 */
[----:B------:R-:W4:Y:S01]  /*bc10*/  MUFU.EX2 R145, R145 ;  /* 0x0000009100917308 */ /* 0x000f220000000800 */
[----:B------:R-:W-:Y:S01]  /*bc20*/  FFMA.FTZ R147, R31, UR4, -R164 ;  /* 0x000000041f937c23 */ /* 0x000fe200080108a4 */
[C---:B------:R-:W-:Y:S01]  /*bc30*/  HMMA.16816.F32 R72, R24.reuse, R150, R72 ;  /* 0x000000961848723c */ /* 0x040fe20000001848 */
[----:B------:R-:W1:Y:S02]  /*bc40*/  LDSM.16.MT88.4 R28, [R196+0x13800] ;  /* 0x01380000c41c783b */ /* 0x000e640000004200 */
[----:B------:R-:W-:Y:S03]  /*bc50*/  FFMA.FTZ R148, R32, UR4, -R166 ;  /* 0x0000000420947c23 */ /* 0x000fe600080108a6 */
[C---:B--2---:R-:W-:Y:S02]  /*bc60*/  HMMA.16816.F32 R76, R24.reuse, R136, R76 ;  /* 0x00000088184c723c */ /* 0x044fe4000000184c */
[----:B------:R-:W-:Y:S03]  /*bc70*/  MUFU.EX2 R146, R146 ;  /* 0x0000009200927308 */ /* 0x000fe60000000800 */
[----:B------:R-:W-:Y:S01]  /*bc80*/  FFMA.FTZ R150, R34, UR4, -R164 ;  /* 0x0000000422967c23 */ /* 0x000fe200080108a4 */
[C---:B------:R-:W-:Y:S01]  /*bc90*/  HMMA.16816.F32 R80, R24.reuse, R138, R80 ;  /* 0x0000008a1850723c */ /* 0x040fe20000001850 */
[----:B------:R-:W2:Y:S05]  /*bca0*/  LDSM.16.MT88.4 R136, [R194+0x13800] ;  /* 0x01380000c288783b */ /* 0x000eaa0000004200 */
[----:B------:R-:W5:Y:S01]  /*bcb0*/  MUFU.EX2 R147, R147 ;  /* 0x0000009300937308 */ /* 0x000f620000000800 */
[----:B------:R-:W-:Y:S01]  /*bcc0*/  FFMA.FTZ R166, R33, UR4, -R166 ;  /* 0x0000000421a67c23 */ /* 0x000fe200080108a6 */
[C---:B------:R-:W-:Y:S03]  /*bcd0*/  HMMA.16816.F32 R84, R24.reuse, R152, R84 ;  /* 0x000000981854723c */ /* 0x040fe60000001854 */
[----:B------:R-:W-:Y:S03]  /*bce0*/  FFMA.FTZ R164, R35, UR4, -R164 ;  /* 0x0000000423a47c23 */ /* 0x000fe600080108a4 */
[C---:B------:R-:W-:Y:S01]  /*bcf0*/  HMMA.16816.F32 R88, R24.reuse, R154, R88 ;  /* 0x0000009a1858723c */ /* 0x040fe20000001858 */
[----:B------:R-:W2:Y:S01]  /*bd00*/  LDSM.16.MT88.4 R32, [R192+0x13800] ;  /* 0x01380000c020783b */ /* 0x000ea20000004200 */
[----:B------:R-:W-:Y:S04]  /*bd10*/  MUFU.EX2 R148, R148 ;  /* 0x0000009400947308 */ /* 0x000fe80000000800 */
[C---:B---3--:R-:W-:Y:S06]  /*bd20*/  HMMA.16816.F32 R92, R24.reuse, R20, R92 ;  /* 0x00000014185c723c */ /* 0x048fec000000185c */
[----:B------:R-:W3:Y:S01]  /*bd30*/  MUFU.EX2 R149, R166 ;  /* 0x000000a600957308 */ /* 0x000ee20000000800 */
[C---:B------:R-:W-:Y:S04]  /*bd40*/  HMMA.16816.F32 R96, R24.reuse, R22, R96 ;  /* 0x000000161860723c */ /* 0x040fe80000001860 */
[----:B----4-:R-:W-:Y:S02]  /*bd50*/  F2FP.F16.F32.PACK_AB R20, R145, R144 ;  /* 0x000000909114723e */ /* 0x010fe400000000ff */
[C---:B------:R-:W-:Y:S03]  /*bd60*/  HMMA.16816.F32 R100, R24.reuse, R116, R100 ;  /* 0x000000741864723c */ /* 0x040fe60000001864 */
[----:B------:R-:W-:Y:S02]  /*bd70*/  MUFU.EX2 R150, R150 ;  /* 0x0000009600967308 */ /* 0x000fe40000000800 */
[----:B-----5:R-:W-:Y:S01]  /*bd80*/  F2FP.F16.F32.PACK_AB R21, R147, R146 ;  /* 0x000000929315723e */ /* 0x020fe200000000ff */
[C---:B------:R-:W-:Y:S01]  /*bd90*/  HMMA.16816.F32 R12, R24.reuse, R118, R12 ;  /* 0x00000076180c723c */ /* 0x040fe2000000180c */
[----:B------:R-:W4:Y:S06]  /*bda0*/  LDSM.16.MT88.4 R116, [R196+0x15800] ;  /* 0x01580000c474783b */ /* 0x000f2c0000004200 */
[----:B------:R-:W5:Y:S01]  /*bdb0*/  MUFU.EX2 R151, R164 ;  /* 0x000000a400977308 */ /* 0x000f620000000800 */
[----:B---3--:R-:W-:Y:S01]  /*bdc0*/  F2FP.F16.F32.PACK_AB R22, R149, R148 ;  /* 0x000000949516723e */ /* 0x008fe200000000ff */
[C---:B------:R-:W-:Y:S03]  /*bdd0*/  HMMA.16816.F32 R104, R24.reuse, R120, R104 ;  /* 0x000000781868723c */ /* 0x040fe60000001868 */
[----:B------:R-:W-:Y:S03]  /*bde0*/  FADD.FTZ R144, R144, R159 ;  /* 0x0000009f90907221 */ /* 0x000fe60000010000 */
[C---:B------:R-:W-:Y:S01]  /*bdf0*/  HMMA.16816.F32 R16, R24.reuse, R122, R16 ;  /* 0x0000007a1810723c */ /* 0x040fe20000001810 */
[----:B------:R-:W-:Y:S04]  /*be00*/  LDSM.16.MT88.4 R120, [R194+0x17800] ;  /* 0x01780000c278783b */ /* 0x000fe80000004200 */
[----:B------:R-:W-:Y:S01]  /*be10*/  FADD.FTZ R146, R146, R177 ;  /* 0x000000b192927221 */ /* 0x000fe20000010000 */
[C---:B-1----:R-:W-:Y:S05]  /*be20*/  HMMA.16816.F32 R108, R24.reuse, R124, R108 ;  /* 0x0000007c186c723c */ /* 0x042fea000000186c */
[----:B-----5:R-:W-:Y:S01]  /*be30*/  F2FP.F16.F32.PACK_AB R23, R151, R150 ;  /* 0x000000969717723e */ /* 0x020fe200000000ff */
[----:B------:R-:W-:Y:S01]  /*be40*/  HMMA.16816.F32 R112, R24, R126, R112 ;  /* 0x0000007e1870723c */ /* 0x000fe20000001870 */
[----:B------:R-:W1:Y:S04]  /*be50*/  LDSM.16.MT88.4 R24, [R194+0x15800] ;  /* 0x01580000c218783b */ /* 0x000e680000004200 */
[----:B------:R-:W-:Y:S01]  /*be60*/  FADD.FTZ R145, R145, R144 ;  /* 0x0000009091917221 */ /* 0x000fe20000010000 */
[C---:B------:R-:W-:Y:S03]  /*be70*/  HMMA.16816.F32 R128, R20.reuse, R28, R4 ;  /* 0x0000001c1480723c */ /* 0x040fe60000001804 */
[----:B------:R-:W3:Y:S02]  /*be80*/  LDSM.16.MT88.4 R4, [R193+0x15800] ;  /* 0x01580000c104783b */ /* 0x000ee40000004200 */
[----:B------:R-:W-:Y:S01]  /*be90*/  FADD.FTZ R147, R147, R146 ;  /* 0x0000009293937221 */ /* 0x000fe20000010000 */
[C---:B------:R-:W-:Y:S05]  /*bea0*/  HMMA.16816.F32 R124, R20.reuse, R30, R8 ;  /* 0x0000001e147c723c */ /* 0x040fea0000001808 */
[----:B------:R-:W5:Y:S01]  /*beb0*/  LDSM.16.MT88.4 R8, [R192+0x15800] ;  /* 0x01580000c008783b */ /* 0x000f620000004200 */
[C---:B--2---:R-:W-:Y:S05]  /*bec0*/  HMMA.16816.F32 R36, R20.reuse, R136, R36 ;  /* 0x000000881424723c */ /* 0x044fea0000001824 */
[----:B------:R-:W-:Y:S01]  /*bed0*/  FADD.FTZ R148, R148, R145 ;  /* 0x0000009194947221 */ /* 0x000fe20000010000 */
[C---:B------:R-:W-:Y:S01]  /*bee0*/  HMMA.16816.F32 R40, R20.reuse, R138, R40 ;  /* 0x0000008a1428723c */ /* 0x040fe20000001828 */
[----:B------:R-:W2:Y:S04]  /*bef0*/  LDSM.16.MT88.4 R28, [R196+0x17800] ;  /* 0x01780000c41c783b */ /* 0x000ea80000004200 */
[----:B------:R-:W-:Y:S01]  /*bf00*/  FADD.FTZ R150, R150, R147 ;  /* 0x0000009396967221 */ /* 0x000fe20000010000 */
[C---:B------:R-:W-:Y:S05]  /*bf10*/  HMMA.16816.F32 R44, R20.reuse, R140, R44 ;  /* 0x0000008c142c723c */ /* 0x040fea000000182c */
[----:B------:R-:W-:Y:S01]  /*bf20*/  FADD.FTZ R213, R149, R148 ;  /* 0x0000009495d57221 */ /* 0x000fe20000010000 */
[C---:B------:R-:W-:Y:S05]  /*bf30*/  HMMA.16816.F32 R48, R20.reuse, R142, R48 ;  /* 0x0000008e1430723c */ /* 0x040fea0000001830 */
[----:B------:R-:W-:Y:S01]  /*bf40*/  FADD.FTZ R211, R151, R150 ;  /* 0x0000009697d37221 */ /* 0x000fe20000010000 */
[C---:B------:R-:W-:Y:S06]  /*bf50*/  HMMA.16816.F32 R52, R20.reuse, R32, R52 ;  /* 0x000000201434723c */ /* 0x040fec0000001834 */
[C---:B------:R-:W-:Y:S06]  /*bf60*/  HMMA.16816.F32 R56, R20.reuse, R34, R56 ;  /* 0x000000221438723c */ /* 0x040fec0000001838 */
[C---:B----4-:R-:W-:Y:S06]  /*bf70*/  HMMA.16816.F32 R60, R20.reuse, R116, R60 ;  /* 0x00000074143c723c */ /* 0x050fec000000183c */
[C---:B------:R-:W-:Y:S01]  /*bf80*/  HMMA.16816.F32 R64, R20.reuse, R118, R64 ;  /* 0x000000761440723c */ /* 0x040fe20000001840 */
[----:B------:R-:W4:Y:S05]  /*bf90*/  LDSM.16.MT88.4 R116, [R193+0x17800] ;  /* 0x01780000c174783b */ /* 0x000f2a0000004200 */
[C---:B-1----:R-:W-:Y:S06]  /*bfa0*/  HMMA.16816.F32 R68, R20.reuse, R24, R68 ;  /* 0x000000181444723c */ /* 0x042fec0000001844 */
[C---:B------:R-:W-:Y:S01]  /*bfb0*/  HMMA.16816.F32 R72, R20.reuse, R26, R72 ;  /* 0x0000001a1448723c */ /* 0x040fe20000001848 */
[----:B------:R-:W1:Y:S05]  /*bfc0*/  LDSM.16.MT88.4 R24, [R192+0x17800] ;  /* 0x01780000c018783b */ /* 0x000e6a0000004200 */
[C---:B---3--:R-:W-:Y:S06]  /*bfd0*/  HMMA.16816.F32 R76, R20.reuse, R4, R76 ;  /* 0x00000004144c723c */ /* 0x048fec000000184c */
[C---:B------:R-:W-:Y:S06]  /*bfe0*/  HMMA.16816.F32 R80, R20.reuse, R6, R80 ;  /* 0x000000061450723c */ /* 0x040fec0000001850 */
[C---:B-----5:R-:W-:Y:S06]  /*bff0*/  HMMA.16816.F32 R84, R20.reuse, R8, R84 ;  /* 0x000000081454723c */ /* 0x060fec0000001854 */
[C---:B------:R-:W-:Y:S06]  /*c000*/  HMMA.16816.F32 R88, R20.reuse, R10, R88 ;  /* 0x0000000a1458723c */ /* 0x040fec0000001858 */
[C---:B--2---:R-:W-:Y:S06]  /*c010*/  HMMA.16816.F32 R92, R20.reuse, R28, R92 ;  /* 0x0000001c145c723c */ /* 0x044fec000000185c */
[C---:B------:R-:W-:Y:S06]  /*c020*/  HMMA.16816.F32 R96, R20.reuse, R30, R96 ;  /* 0x0000001e1460723c */ /* 0x040fec0000001860 */
[C---:B------:R-:W-:Y:S06]  /*c030*/  HMMA.16816.F32 R100, R20.reuse, R120, R100 ;  /* 0x000000781464723c */ /* 0x040fec0000001864 */
[C---:B------:R-:W-:Y:S06]  /*c040*/  HMMA.16816.F32 R120, R20.reuse, R122, R12 ;  /* 0x0000007a1478723c */ /* 0x040fec000000180c */
[C---:B----4-:R-:W-:Y:S06]  /*c050*/  HMMA.16816.F32 R104, R20.reuse, R116, R104 ;  /* 0x000000741468723c */ /* 0x050fec0000001868 */
[C---:B------:R-:W-:Y:S06]  /*c060*/  HMMA.16816.F32 R116, R20.reuse, R118, R16 ;  /* 0x000000761474723c */ /* 0x040fec0000001810 */
[C---:B-1----:R-:W-:Y:S06]  /*c070*/  HMMA.16816.F32 R108, R20.reuse, R24, R108 ;  /* 0x00000018146c723c */ /* 0x042fec000000186c */
[----:B------:R-:W-:Y:S01]  /*c080*/  HMMA.16816.F32 R112, R20, R26, R112 ;  /* 0x0000001a1470723c */ /* 0x000fe20000001870 */
[----:B------:R-:W-:Y:S11]  /*c090*/  @!UPT UIADD3 URZ, URZ, URZ, URZ ;  /* 0x0000003f3f3ff290 */ /* 0x000ff6000fffe03f */
[----:B------:R-:W-:Y:S01]  /*c0a0*/  @!UPT UIADD3 URZ, URZ, URZ, URZ ;  /* 0x0000003f3f3ff290 */ /* 0x000fe2000fffe03f */
[----:B------:R-:W-:Y:S11]  /*c0b0*/  @P0 BRA `(.L_x_11) ;  /* 0xffffffd800c00947 */ /* 0x000ff6000383ffff */
.L_x_10:
[----:B------:R-:W1:Y:S01]  /*c0c0*/  SHFL.BFLY PT, R0, R213, 0x2, 0x1f ;  /* 0x0c401f00d5007f89 */ /* 0x000e6200000e0000 */
[----:B------:R-:W2:Y:S01]  /*c0d0*/  S2UR UR4, SR_CgaCtaId ;  /* 0x00000000000479c3 */ /* 0x000ea20000008800 */
[----:B------:R-:W-:Y:S01]  /*c0e0*/  MOV R13, 0x3f800000 ;  /* 0x3f800000000d7802 */ /* 0x000fe20000000f00 */
[----:B------:R-:W-:Y:S01]  /*c0f0*/  UMOV UR5, 0x400 ;  /* 0x0000040000057882 */ /* 0x000fe20000000000 */
[----:B------:R-:W3:Y:S01]  /*c100*/  SHFL.BFLY PT, R2, R211, 0x2, 0x1f ;  /* 0x0c401f00d3027f89 */ /* 0x000ee200000e0000 */
[----:B------:R-:W-:Y:S01]  /*c110*/  MOV R14, 0x3f800000 ;  /* 0x3f800000000e7802 */ /* 0x000fe20000000f00 */
[----:B------:R-:W-:Y:S01]  /*c120*/  UISETP.NE.AND UP0, UPT, UR15, -0x1, UPT ;  /* 0xffffffff0f00788c */ /* 0x000fe2000bf05270 */
[----:B------:R-:W4:Y:S01]  /*c130*/  S2R R6, SR_TID.X ;  /* 0x0000000000067919 */ /* 0x000f220000002100 */
[----:B-1----:R-:W-:Y:S01]  /*c140*/  FADD.FTZ R7, R0, R213 ;  /* 0x000000d500077221 */ /* 0x002fe20000010000 */
[----:B--2---:R-:W-:Y:S01]  /*c150*/  ULEA UR4, UR4, UR5, 0x18 ;  /* 0x0000000504047291 */ /* 0x004fe2000f8ec03f */
[----:B------:R-:W1:Y:S01]  /*c160*/  S2R R0, SR_TID.X ;  /* 0x0000000000007919 */ /* 0x000e620000002100 */
[----:B---3--:R-:W-:-:S02]  /*c170*/  FADD.FTZ R2, R2, R211 ;  /* 0x000000d302027221 */ /* 0x008fc40000010000 */
[----:B------:R-:W2:Y:S04]  /*c180*/  SHFL.BFLY PT, R10, R7, 0x1, 0x1f ;  /* 0x0c201f00070a7f89 */ /* 0x000ea800000e0000 */
[----:B------:R-:W3:Y:S01]  /*c190*/  SHFL.BFLY PT, R9, R2, 0x1, 0x1f ;  /* 0x0c201f0002097f89 */ /* 0x000ee200000e0000 */
[----:B--2---:R-:W-:Y:S01]  /*c1a0*/  FADD.FTZ R10, R7, R10 ;  /* 0x0000000a070a7221 */ /* 0x004fe20000010000 */
[----:B----4-:R-:W-:Y:S02]  /*c1b0*/  SHF.R.S32.HI R7, RZ, 0x1f, R6 ;  /* 0x0000001fff077819 */ /* 0x010fe40000011406 */
[----:B-1----:R-:W-:Y:S01]  /*c1c0*/  SHF.R.S32.HI R5, RZ, 0x1f, R0 ;  /* 0x0000001fff057819 */ /* 0x002fe20000011400 */
[----:B---3--:R-:W-:Y:S01]  /*c1d0*/  FADD.FTZ R9, R2, R9 ;  /* 0x0000000902097221 */ /* 0x008fe20000010000 */
[----:B------:R-:W-:-:S02]  /*c1e0*/  LEA.HI R4, R7, R6, RZ, 0x3 ;  /* 0x0000000607047211 */ /* 0x000fc400078f18ff */
[CC--:B------:R-:W-:Y:S02]  /*c1f0*/  LEA.HI R12, R5.reuse, R0.reuse, RZ, 0x2 ;  /* 0x00000000050c7211 */ /* 0x0c0fe400078f10ff */
[----:B------:R-:W-:Y:S02]  /*c200*/  LEA.HI R8, R5, R0, RZ, 0x5 ;  /* 0x0000000005087211 */ /* 0x000fe400078f28ff */
[----:B------:R-:W-:Y:S02]  /*c210*/  LEA.HI R5, R7, R6, RZ, 0x5 ;  /* 0x0000000607057211 */ /* 0x000fe400078f28ff */
[----:B------:R-:W-:Y:S02]  /*c220*/  LOP3.LUT R11, R12, 0x3ffffffc, RZ, 0xc0, !PT ;  /* 0x3ffffffc0c0b7812 */ /* 0x000fe400078ec0ff */
[----:B------:R-:W-:Y:S02]  /*c230*/  LOP3.LUT R7, R8, 0xffffffe0, RZ, 0xc0, !PT ;  /* 0xffffffe008077812 */ /* 0x000fe400078ec0ff */
[----:B------:R-:W-:-:S02]  /*c240*/  LOP3.LUT R5, R5, 0xffffffe0, RZ, 0xc0, !PT ;  /* 0xffffffe005057812 */ /* 0x000fc400078ec0ff */
[----:B------:R-:W-:Y:S02]  /*c250*/  LOP3.LUT R2, R4, 0xfffffff8, RZ, 0xc0, !PT ;  /* 0xfffffff804027812 */ /* 0x000fe400078ec0ff */
[----:B------:R-:W-:Y:S02]  /*c260*/  IADD3 R11, -R11, R0, RZ ;  /* 0x000000000b0b7210 */ /* 0x000fe40007ffe1ff */
[----:B------:R-:W-:Y:S02]  /*c270*/  IADD3 R0, R0, -R7, RZ ;  /* 0x8000000700007210 */ /* 0x000fe40007ffe0ff */
[----:B------:R-:W-:Y:S02]  /*c280*/  IADD3 R5, R6, -R5, RZ ;  /* 0x8000000506057210 */ /* 0x000fe40007ffe0ff */
[----:B------:R-:W-:Y:S02]  /*c290*/  IADD3 R2, -R2, R6, RZ ;  /* 0x0000000602027210 */ /* 0x000fe40007ffe1ff */
[----:B------:R-:W-:-:S02]  /*c2a0*/  SHF.R.S32.HI R6, RZ, 0x2, R12 ;  /* 0x00000002ff067819 */ /* 0x000fc4000001140c */
[----:B------:R-:W-:Y:S02]  /*c2b0*/  SHF.R.S32.HI R7, RZ, 0x1f, R12 ;  /* 0x0000001fff077819 */ /* 0x000fe4000001140c */
[----:B------:R-:W-:Y:S02]  /*c2c0*/  FSETP.NE.FTZ.AND P3, PT, R10, RZ, PT ;  /* 0x000000ff0a00720b */ /* 0x000fe40003f75000 */
[----:B------:R-:W-:Y:S02]  /*c2d0*/  FSETP.NE.FTZ.AND P0, PT, R9, RZ, PT ;  /* 0x000000ff0900720b */ /* 0x000fe40003f15000 */
[----:B------:R-:W-:Y:S02]  /*c2e0*/  LEA.HI R7, R7, R6, RZ, 0x3 ;  /* 0x0000000607077211 */ /* 0x000fe400078f18ff */
[----:B------:R-:W-:Y:S02]  /*c2f0*/  SHF.R.S32.HI R8, RZ, 0x5, R8 ;  /* 0x00000005ff087819 */ /* 0x000fe40000011408 */
[----:B------:R-:W-:-:S02]  /*c300*/  LOP3.LUT R7, R7, 0xfffffff8, RZ, 0xc0, !PT ;  /* 0xfffffff807077812 */ /* 0x000fc400078ec0ff */
[----:B------:R-:W-:Y:S02]  /*c310*/  LEA R11, R8, R11, 0x9 ;  /* 0x0000000b080b7211 */ /* 0x000fe400078e48ff */
[----:B------:R-:W-:Y:S01]  /*c320*/  IADD3 R7, R6, -R7, RZ ;  /* 0x8000000706077210 */ /* 0x000fe20007ffe0ff */
[----:B------:R-:W1:Y:S03]  /*c330*/  @P3 MUFU.RCP R13, R10 ;  /* 0x0000000a000d3308 */ /* 0x000e660000001000 */
[C---:B------:R-:W-:Y:S02]  /*c340*/  SHF.L.U32 R6, R7.reuse, 0x6, RZ ;  /* 0x0000000607067819 */ /* 0x040fe400000006ff */
[----:B------:R-:W-:Y:S02]  /*c350*/  LOP3.LUT R12, R7, 0x1, RZ, 0xc0, !PT ;  /* 0x00000001070c7812 */ /* 0x000fe400078ec0ff */
[----:B------:R-:W-:Y:S01]  /*c360*/  LOP3.LUT R6, R6, 0x1c0, RZ, 0xc0, !PT ;  /* 0x000001c006067812 */ /* 0x000fe200078ec0ff */
[----:B------:R-:W2:Y:S01]  /*c370*/  @P0 MUFU.RCP R14, R9 ;  /* 0x00000009000e0308 */ /* 0x000ea20000001000 */
[----:B------:R-:W-:-:S02]  /*c380*/  ISETP.NE.U32.AND P4, PT, R12, 0x1, PT ;  /* 0x000000010c00780c */ /* 0x000fc40003f85070 */
[----:B------:R-:W-:Y:S02]  /*c390*/  LEA.HI R6, R6, R6, RZ, 0x1d ;  /* 0x0000000606067211 */ /* 0x000fe400078fe8ff */
[----:B------:R-:W-:Y:S02]  /*c3a0*/  R2P PR, R7, 0x6 ;  /* 0x0000000607007804 */ /* 0x000fe40000000000 */
[----:B------:R-:W-:Y:S01]  /*c3b0*/  LEA R6, R11, R6, 0x1 ;  /* 0x000000060b067211 */ /* 0x000fe200078e08ff */
[C---:B-1----:R-:W-:Y:S01]  /*c3c0*/  FMUL.FTZ R128, R13.reuse, R128 ;  /* 0x000000800d807220 */ /* 0x042fe20000410000 */
[C---:B------:R-:W-:Y:S02]  /*c3d0*/  FMUL.FTZ R129, R13.reuse, R129 ;  /* 0x000000810d817220 */ /* 0x040fe40000410000 */
[----:B------:R-:W-:Y:S01]  /*c3e0*/  LEA R11, R6, UR4, 0x1 ;  /* 0x00000004060b7c11 */ /* 0x000fe2000f8e08ff */
[C---:B------:R-:W-:Y:S01]  /*c3f0*/  FMUL.FTZ R124, R13.reuse, R124 ;  /* 0x0000007c0d7c7220 */ /* 0x040fe20000410000 */
[----:B------:R-:W-:Y:S01]  /*c400*/  MOV R6, 0x20 ;  /* 0x0000002000067802 */ /* 0x000fe20000000f00 */
[C---:B------:R-:W-:Y:S01]  /*c410*/  FMUL.FTZ R125, R13.reuse, R125 ;  /* 0x0000007d0d7d7220 */ /* 0x040fe20000410000 */
[----:B------:R-:W-:Y:S01]  /*c420*/  MOV R12, 0x40 ;  /* 0x00000040000c7802 */ /* 0x000fe20000000f00 */
[C---:B------:R-:W-:Y:S01]  /*c430*/  FMUL.FTZ R36, R13.reuse, R36 ;  /* 0x000000240d247220 */ /* 0x040fe20000410000 */
[C---:B--2---:R-:W-:Y:S01]  /*c440*/  FMUL.FTZ R131, R14.reuse, R131 ;  /* 0x000000830e837220 */ /* 0x044fe20000410000 */
[C---:B------:R-:W-:Y:S01]  /*c450*/  FMUL.FTZ R130, R14.reuse, R130 ;  /* 0x000000820e827220 */ /* 0x040fe20000410000 */
[C---:B------:R-:W-:Y:S01]  /*c460*/  FMUL.FTZ R127, R14.reuse, R127 ;  /* 0x0000007f0e7f7220 */ /* 0x040fe20000410000 */
[C---:B------:R-:W-:Y:S01]  /*c470*/  FMUL.FTZ R126, R14.reuse, R126 ;  /* 0x0000007e0e7e7220 */ /* 0x040fe20000410000 */
[C---:B------:R-:W-:Y:S01]  /*c480*/  FMUL.FTZ R37, R13.reuse, R37 ;  /* 0x000000250d257220 */ /* 0x040fe20000410000 */
[C---:B------:R-:W-:Y:S01]  /*c490*/  FMUL.FTZ R39, R14.reuse, R39 ;  /* 0x000000270e277220 */ /* 0x040fe20000410000 */
[C---:B------:R-:W-:Y:S01]  /*c4a0*/  FMUL.FTZ R38, R14.reuse, R38 ;  /* 0x000000260e267220 */ /* 0x040fe20000410000 */
[C---:B------:R-:W-:Y:S01]  /*c4b0*/  FMUL.FTZ R40, R13.reuse, R40 ;  /* 0x000000280d287220 */ /* 0x040fe20000410000 */
[----:B------:R-:W-:Y:S01]  /*c4c0*/  FMUL.FTZ R41, R13, R41 ;  /* 0x000000290d297220 */ /* 0x000fe20000410000 */
[C---:B------:R-:W-:Y:S01]  /*c4d0*/  FMUL.FTZ R43, R14.reuse, R43 ;  /* 0x0000002b0e2b7220 */ /* 0x040fe20000410000 */
[----:B------:R-:W-:Y:S01]  /*c4e0*/  FMUL.FTZ R42, R14, R42 ;  /* 0x0000002a0e2a7220 */ /* 0x000fe20000410000 */
[----:B------:R-:W-:Y:S01]  /*c4f0*/  IADD3 R7, R11, -0x10, RZ ;  /* 0xfffffff00b077810 */ /* 0x000fe20007ffe0ff */
[C---:B------:R-:W-:Y:S01]  /*c500*/  FMUL.FTZ R44, R13.reuse, R44 ;  /* 0x0000002c0d2c7220 */ /* 0x040fe20000410000 */
[----:B------:R-:W-:Y:S01]  /*c510*/  SEL R6, R6, 0xffffffe0, !P1 ;  /* 0xffffffe006067807 */ /* 0x000fe20004800000 */
[----:B------:R-:W-:Y:S01]  /*c520*/  FMUL.FTZ R45, R13, R45 ;  /* 0x0000002d0d2d7220 */ /* 0x000fe20000410000 */
[C---:B------:R-:W-:Y:S01]  /*c530*/  FMUL.FTZ R47, R14.reuse, R47 ;  /* 0x0000002f0e2f7220 */ /* 0x040fe20000410000 */
[----:B------:R-:W-:Y:S01]  /*c540*/  FMUL.FTZ R46, R14, R46 ;  /* 0x0000002e0e2e7220 */ /* 0x000fe20000410000 */
[----:B------:R-:W-:Y:S01]  /*c550*/  @P4 IADD3 R7, R11, 0x10, RZ ;  /* 0x000000100b074810 */ /* 0x000fe20007ffe0ff */
[C---:B------:R-:W-:Y:S01]  /*c560*/  FMUL.FTZ R48, R13.reuse, R48 ;  /* 0x000000300d307220 */ /* 0x040fe20000410000 */
[----:B------:R-:W-:Y:S01]  /*c570*/  FMUL.FTZ R49, R13, R49 ;  /* 0x000000310d317220 */ /* 0x000fe20000410000 */
[----:B------:R-:W-:Y:S01]  /*c580*/  F2FP.F16.F32.PACK_AB R128, R129, R128 ;  /* 0x000000808180723e */ /* 0x000fe200000000ff */
[----:B------:R-:W-:Y:S01]  /*c590*/  @UP0 ULDC.64 UR4, c[0x0][0x298] ;  /* 0x0000a60000040ab9 */ /* 0x000fe20000000a00 */
[----:B------:R-:W-:Y:S01]  /*c5a0*/  F2FP.F16.F32.PACK_AB R130, R131, R130 ;  /* 0x000000828382723e */ /* 0x000fe200000000ff */
[----:B------:R-:W-:Y:S01]  /*c5b0*/  @UP0 UIMAD.WIDE.U32 UR8, UR15, UR4, URZ ;  /* 0x000000040f0802a5 */ /* 0x000fe2000f8e003f */
[----:B------:R-:W-:Y:S01]  /*c5c0*/  SEL R12, R12, 0xffffffc0, !P2 ;  /* 0xffffffc00c0c7807 */ /* 0x000fe20005000000 */
[----:B------:R1:W-:Y:S01]  /*c5d0*/  STS [R11], R128 ;  /* 0x000000800b007388 */ /* 0x0003e20000000800 */
[----:B------:R-:W-:Y:S01]  /*c5e0*/  F2FP.F16.F32.PACK_AB R124, R125, R124 ;  /* 0x0000007c7d7c723e */ /* 0x000fe200000000ff */
[----:B------:R-:W-:Y:S01]  /*c5f0*/  FMUL.FTZ R52, R13, R52 ;  /* 0x000000340d347220 */ /* 0x000fe20000410000 */
[----:B------:R-:W-:Y:S01]  /*c600*/  F2FP.F16.F32.PACK_AB R126, R127, R126 ;  /* 0x0000007e7f7e723e */ /* 0x000fe200000000ff */
[----:B------:R1:W-:Y:S01]  /*c610*/  STS [R11+0x400], R130 ;  /* 0x000400820b007388 */ /* 0x0003e20000000800 */
[----:B------:R-:W-:Y:S01]  /*c620*/  F2FP.F16.F32.PACK_AB R36, R37, R36 ;  /* 0x000000242524723e */ /* 0x000fe200000000ff */
[----:B------:R-:W-:Y:S01]  /*c630*/  FMUL.FTZ R53, R13, R53 ;  /* 0x000000350d357220 */ /* 0x000fe20000410000 */
[----:B------:R-:W-:Y:S01]  /*c640*/  F2FP.F16.F32.PACK_AB R38, R39, R38 ;  /* 0x000000262726723e */ /* 0x000fe200000000ff */
[----:B------:R1:W-:Y:S01]  /*c650*/  STS [R7], R124 ;  /* 0x0000007c07007388 */ /* 0x0003e20000000800 */
[----:B------:R-:W-:Y:S01]  /*c660*/  IADD3 R15, R11, R6, RZ ;  /* 0x000000060b0f7210 */ /* 0x000fe20007ffe0ff */
[----:B------:R-:W-:Y:S01]  /*c670*/  FMUL.FTZ R56, R13, R56 ;  /* 0x000000380d387220 */ /* 0x000fe20000410000 */
[----:B------:R-:W-:Y:S01]  /*c680*/  F2FP.F16.F32.PACK_AB R40, R41, R40 ;  /* 0x000000282928723e */ /* 0x000fe200000000ff */
[----:B------:R1:W-:Y:S01]  /*c690*/  STS [R7+0x400], R126 ;  /* 0x0004007e07007388 */ /* 0x0003e20000000800 */
[----:B------:R-:W-:Y:S01]  /*c6a0*/  F2FP.F16.F32.PACK_AB R42, R43, R42 ;  /* 0x0000002a2b2a723e */ /* 0x000fe200000000ff */
[----:B------:R-:W-:Y:S01]  /*c6b0*/  FMUL.FTZ R57, R13, R57 ;  /* 0x000000390d397220 */ /* 0x000fe20000410000 */
[----:B------:R-:W-:Y:S01]  /*c6c0*/  IADD3 R17, R6, R7, RZ ;  /* 0x0000000706117210 */ /* 0x000fe20007ffe0ff */
[----:B------:R1:W-:Y:S01]  /*c6d0*/  STS [R15], R36 ;  /* 0x000000240f007388 */ /* 0x0003e20000000800 */
[----:B------:R-:W-:Y:S01]  /*c6e0*/  F2FP.F16.F32.PACK_AB R44, R45, R44 ;  /* 0x0000002c2d2c723e */ /* 0x000fe200000000ff */
[----:B------:R-:W-:Y:S01]  /*c6f0*/  FMUL.FTZ R60, R13, R60 ;  /* 0x0000003c0d3c7220 */ /* 0x000fe20000410000 */
[----:B------:R-:W-:Y:S01]  /*c700*/  F2FP.F16.F32.PACK_AB R46, R47, R46 ;  /* 0x0000002e2f2e723e */ /* 0x000fe200000000ff */
[----:B------:R1:W-:Y:S01]  /*c710*/  STS [R15+0x400], R38 ;  /* 0x000400260f007388 */ /* 0x0003e20000000800 */
[----:B------:R-:W-:Y:S01]  /*c720*/  IADD3 R19, R11, R12, RZ ;  /* 0x0000000c0b137210 */ /* 0x000fe20007ffe0ff */
[----:B------:R-:W-:Y:S01]  /*c730*/  FMUL.FTZ R61, R13, R61 ;  /* 0x0000003d0d3d7220 */ /* 0x000fe20000410000 */
[----:B------:R-:W-:Y:S01]  /*c740*/  F2FP.F16.F32.PACK_AB R48, R49, R48 ;  /* 0x000000303130723e */ /* 0x000fe200000000ff */
[----:B------:R1:W-:Y:S01]  /*c750*/  STS [R17], R40 ;  /* 0x0000002811007388 */ /* 0x0003e20000000800 */
[----:B------:R-:W-:Y:S01]  /*c760*/  IADD3 R21, R12, R7, RZ ;  /* 0x000000070c157210 */ /* 0x000fe20007ffe0ff */
[C---:B------:R-:W-:Y:S01]  /*c770*/  FMUL.FTZ R64, R13.reuse, R64 ;  /* 0x000000400d407220 */ /* 0x040fe20000410000 */
[----:B------:R-:W-:Y:S01]  /*c780*/  PLOP3.LUT P1, PT, PT, PT, UP0, 0x80, 0x0 ;  /* 0x000000000000781c */ /* 0x000fe20003f2f008 */
[----:B------:R1:W-:Y:S01]  /*c790*/  STS [R17+0x400], R42 ;  /* 0x0004002a11007388 */ /* 0x0003e20000000800 */
[C---:B------:R-:W-:Y:S01]  /*c7a0*/  FMUL.FTZ R65, R13.reuse, R65 ;  /* 0x000000410d417220 */ /* 0x040fe20000410000 */
[C---:B------:R-:W-:Y:S01]  /*c7b0*/  FMUL.FTZ R68, R13.reuse, R68 ;  /* 0x000000440d447220 */ /* 0x040fe20000410000 */
[C---:B------:R-:W-:Y:S01]  /*c7c0*/  FMUL.FTZ R69, R13.reuse, R69 ;  /* 0x000000450d457220 */ /* 0x040fe20000410000 */
[----:B------:R1:W-:Y:S01]  /*c7d0*/  STS [R19], R44 ;  /* 0x0000002c13007388 */ /* 0x0003e20000000800 */
[C---:B------:R-:W-:Y:S01]  /*c7e0*/  FMUL.FTZ R72, R13.reuse, R72 ;  /* 0x000000480d487220 */ /* 0x040fe20000410000 */
[C---:B------:R-:W-:Y:S01]  /*c7f0*/  FMUL.FTZ R73, R13.reuse, R73 ;  /* 0x000000490d497220 */ /* 0x040fe20000410000 */
[C---:B------:R-:W-:Y:S01]  /*c800*/  FMUL.FTZ R76, R13.reuse, R76 ;  /* 0x0000004c0d4c7220 */ /* 0x040fe20000410000 */
        /* <DEDUP_REMOVED lines=49> */
[----:B------:R-:W-:Y:S01]  /*cb20*/  @UP0 UIMAD UR6, UR15, UR5, UR9 ;  /* 0x000000050f0602a4 */ /* 0x000fe2000f8e0209 */
        /* <DEDUP_REMOVED lines=13> */
[----:B------:R-:W-:Y:S01]  /*cc00*/  FMUL.FTZ R14, R14, R114 ;  /* 0x000000720e0e7220 */ /* 0x000fe20000410000 */
[----:B------:R-:W-:-:S02]  /*cc10*/  F2FP.F16.F32.PACK_AB R50, R51, R50 ;  /* 0x000000323332723e */ /* 0x000fc400000000ff */
[----:B------:R-:W-:Y:S02]  /*cc20*/  F2FP.F16.F32.PACK_AB R52, R53, R52 ;  /* 0x000000343534723e */ /* 0x000fe400000000ff */
[----:B------:R-:W-:Y:S02]  /*cc30*/  F2FP.F16.F32.PACK_AB R54, R55, R54 ;  /* 0x000000363736723e */ /* 0x000fe400000000ff */
[----:B------:R-:W-:Y:S02]  /*cc40*/  F2FP.F16.F32.PACK_AB R56, R57, R56 ;  /* 0x000000383938723e */ /* 0x000fe400000000ff */
[----:B------:R-:W-:Y:S02]  /*cc50*/  F2FP.F16.F32.PACK_AB R58, R59, R58 ;  /* 0x0000003a3b3a723e */ /* 0x000fe400000000ff */
[----:B------:R-:W-:Y:S02]  /*cc60*/  F2FP.F16.F32.PACK_AB R60, R61, R60 ;  /* 0x0000003c3d3c723e */ /* 0x000fe400000000ff */
        /* <DEDUP_REMOVED lines=23> */
[----:B------:R-:W-:Y:S01]  /*cde0*/  F2FP.F16.F32.PACK_AB R104, R105, R104 ;  /* 0x000000686968723e */ /* 0x000fe200000000ff */
[----:B-1----:R-:W-:Y:S06]  /*cdf0*/  @P1 BRA `(.L_x_14) ;  /* 0x00000000001c1947 */ /* 0x002fec0003800000 */
[----:B------:R-:W1:Y:S01]  /*ce00*/  S2UR UR7, SR_CTAID.Y ;  /* 0x00000000000779c3 */ /* 0x000e620000002600 */
[----:B------:R-:W-:Y:S01]  /*ce10*/  ULDC.64 UR4, c[0x0][0x290] ;  /* 0x0000a40000047ab9 */ /* 0x000fe20000000a00 */
[----:B-1----:R-:W-:Y:S02]  /*ce20*/  USHF.R.S32.HI UR6, URZ, 0x1f, UR7 ;  /* 0x0000001f3f067899 */ /* 0x002fe40008011407 */
[----:B------:R-:W-:Y:S02]  /*ce30*/  UIMAD.WIDE.U32 UR8, UR7, UR4, URZ ;  /* 0x00000004070872a5 */ /* 0x000fe4000f8e003f */
[----:B------:R-:W-:-:S04]  /*ce40*/  UIMAD UR6, UR6, UR4, URZ ;  /* 0x00000004060672a4 */ /* 0x000fc8000f8e023f */
[----:B------:R-:W-:-:S04]  /*ce50*/  UIMAD UR6, UR7, UR5, UR6 ;  /* 0x00000005070672a4 */ /* 0x000fc8000f8e0206 */
[----:B------:R-:W-:-:S12]  /*ce60*/  UIADD3 UR6, UR9, UR6, URZ ;  /* 0x0000000609067290 */ /* 0x000fd8000fffe03f */
.L_x_14:
[----:B------:R-:W-:Y:S01]  /*ce70*/  ULDC.U8 UR4, c[0x0][0x3d8] ;  /* 0x0000f60000047ab9 */ /* 0x000fe20000000000 */
[----:B------:R-:W-:Y:S01]  /*ce80*/  ULDC.U8 UR7, c[0x0][0x3d9] ;  /* 0x0000f64000077ab9 */ /* 0x000fe20000000000 */
[----:B------:R-:W-:Y:S01]  /*ce90*/  ISETP.NE.AND P5, PT, RZ, UR4, PT ;  /* 0x00000004ff007c0c */ /* 0x000fe2000bfa5270 */
[--C-:B------:R-:W-:Y:S01]  /*cea0*/  IMAD.IADD R23, R15, 0x1, R12.reuse ;  /* 0x000000010f177824 */ /* 0x100fe200078e020c */
[----:B------:R-:W-:Y:S01]  /*ceb0*/  F2FP.F16.F32.PACK_AB R106, R107, R106 ;  /* 0x0000006a6b6a723e */ /* 0x000fe200000000ff */
[----:B------:R-:W-:Y:S01]  /*cec0*/  IMAD.IADD R25, R17, 0x1, R12 ;  /* 0x0000000111197824 */ /* 0x000fe200078e020c */
[----:B------:R-:W-:Y:S02]  /*ced0*/  ISETP.NE.OR P1, PT, RZ, UR7, !P5 ;  /* 0x00000007ff007c0c */ /* 0x000fe4000ef25670 */
[----:B------:R-:W-:Y:S02]  /*cee0*/  CS2R R26, SRZ ;  /* 0x00000000001a7805 */ /* 0x000fe4000001ff00 */
[----:B------:R-:W-:-:S02]  /*cef0*/  F2FP.F16.F32.PACK_AB R116, R117, R116 ;  /* 0x000000747574723e */ /* 0x000fc400000000ff */
[----:B------:R-:W-:Y:S02]  /*cf00*/  F2FP.F16.F32.PACK_AB R118, R119, R118 ;  /* 0x000000767776723e */ /* 0x000fe400000000ff */
[----:B------:R-:W-:Y:S02]  /*cf10*/  F2FP.F16.F32.PACK_AB R108, R109, R108 ;  /* 0x0000006c6d6c723e */ /* 0x000fe400000000ff */
[----:B------:R-:W-:Y:S02]  /*cf20*/  F2FP.F16.F32.PACK_AB R110, R111, R110 ;  /* 0x0000006e6f6e723e */ /* 0x000fe400000000ff */
[----:B------:R-:W-:Y:S02]  /*cf30*/  F2FP.F16.F32.PACK_AB R13, R13, R112 ;  /* 0x000000700d0d723e */ /* 0x000fe400000000ff */
[----:B------:R-:W-:Y:S02]  /*cf40*/  F2FP.F16.F32.PACK_AB R14, R115, R14 ;  /* 0x0000000e730e723e */ /* 0x000fe400000000ff */
[----:B------:R-:W-:Y:S01]  /*cf50*/  PLOP3.LUT P2, PT, PT, PT, PT, 0x8, 0x0 ;  /* 0x000000000000781c */ /* 0x000fe20003f4e170 */
[----:B------:R-:W-:-:S12]  /*cf60*/  @P1 BRA `(.L_x_15) ;  /* 0x0000000000201947 */ /* 0x000fd80003800000 */
[----:B------:R-:W1:Y:S01]  /*cf70*/  S2UR UR4, SR_CTAID.Y ;  /* 0x00000000000479c3 */ /* 0x000e620000002600 */
[----:B------:R-:W-:Y:S01]  /*cf80*/  ULDC UR5, c[0x0][0x2c4] ;  /* 0x0000b10000057ab9 */ /* 0x000fe20000000800 */
[----:B------:R-:W-:Y:S01]  /*cf90*/  PLOP3.LUT P2, PT, PT, PT, PT, 0x80, 0x0 ;  /* 0x000000000000781c */ /* 0x000fe20003f4f070 */
[----:B-1----:R-:W-:-:S04]  /*cfa0*/  UIMAD UR4, UR4, UR5, URZ ;  /* 0x00000005040472a4 */ /* 0x002fc8000f8e023f */
[----:B------:R-:W-:-:S04]  /*cfb0*/  USEL UR15, UR4, UR15, !UP0 ;  /* 0x0000000f040f7287 */ /* 0x000fc8000c000000 */
[----:B------:R-:W-:Y:S02]  /*cfc0*/  USHF.R.S32.HI UR4, URZ, 0x1f, UR15 ;  /* 0x0000001f3f047899 */ /* 0x000fe4000801140f */
[----:B------:R-:W-:-:S04]  /*cfd0*/  IMAD.U32 R26, RZ, RZ, UR15 ;  /* 0x0000000fff1a7e24 */ /* 0x000fc8000f8e00ff */
[----:B------:R-:W-:-:S07]  /*cfe0*/  MOV R27, UR4 ;  /* 0x00000004001b7c02 */ /* 0x000fce0008000f00 */
.L_x_15:
[----:B------:R-:W-:Y:S01]  /*cff0*/  ISETP.NE.AND P1, PT, RZ, UR7, PT ;  /* 0x00000007ff007c0c */ /* 0x000fe2000bf25270 */
[----:B------:R-:W-:Y:S01]  /*d000*/  STS [R21+0x400], R50 ;  /* 0x0004003215007388 */ /* 0x000fe20000000800 */
[----:B------:R-:W-:Y:S01]  /*d010*/  PLOP3.LUT P4, PT, PT, PT, PT, 0x8, 0x0 ;  /* 0x000000000000781c */ /* 0x000fe20003f8e170 */
[----:B------:R-:W1:Y:S01]  /*d020*/  S2UR UR4, SR_CTAID.X ;  /* 0x00000000000479c3 */ /* 0x000e620000002500 */
[----:B------:R-:W-:Y:S01]  /*d030*/  SHF.R.S32.HI R24, RZ, 0x1f, R5 ;  /* 0x0000001fff187819 */ /* 0x000fe20000011405 */
[----:B------:R-:W-:Y:S01]  /*d040*/  STS [R23], R52 ;  /* 0x0000003417007388 */ /* 0x000fe20000000800 */
[----:B------:R-:W-:Y:S01]  /*d050*/  LOP3.LUT P6, RZ, R0, 0x3, RZ, 0xc0, !PT ;  /* 0x0000000300ff7812 */ /* 0x000fe200078cc0ff */
[----:B------:R-:W2:Y:S01]  /*d060*/  @P3 MUFU.LG2 R10, R10 ;  /* 0x0000000a000a3308 */ /* 0x000ea20000000c00 */
[----:B------:R-:W-:Y:S01]  /*d070*/  LEA.HI R24, R24, R5, RZ, 0x2 ;  /* 0x0000000518187211 */ /* 0x000fe200078f10ff */
[----:B------:R-:W-:Y:S01]  /*d080*/  STS [R23+0x400], R54 ;  /* 0x0004003617007388 */ /* 0x000fe20000000800 */
[----:B------:R-:W-:Y:S01]  /*d090*/  BSSY B0, `(.L_x_16) ;  /* 0x0000065000007945 */ /* 0x000fe20003800000 */
[----:B------:R-:W3:Y:S01]  /*d0a0*/  @P0 LDC R0, c[0x0][0x2e8] ;  /* 0x0000ba00ff000b82 */ /* 0x000ee20000000800 */
[----:B------:R-:W-:Y:S01]  /*d0b0*/  SHF.R.S32.HI R24, RZ, 0x2, R24 ;  /* 0x00000002ff187819 */ /* 0x000fe20000011418 */
[----:B------:R-:W-:Y:S01]  /*d0c0*/  STS [R25], R56 ;  /* 0x0000003819007388 */ /* 0x000fe20000000800 */
[----:B------:R-:W-:Y:S01]  /*d0d0*/  @!P1 PLOP3.LUT P4, PT, P5, PT, PT, 0x80, 0x0 ;  /* 0x000000000000981c */ /* 0x000fe20002f8f070 */
[----:B------:R-:W-:Y:S01]  /*d0e0*/  @P1 IMAD.MOV.U32 R37, RZ, RZ, 0x1 ;  /* 0x00000001ff251424 */ /* 0x000fe200078e00ff */
[----:B------:R-:W4:Y:S01]  /*d0f0*/  @P0 MUFU.LG2 R9, R9 ;  /* 0x0000000900090308 */ /* 0x000f220000000c00 */
[----:B------:R-:W-:Y:S02]  /*d100*/  STS [R25+0x400], R58 ;  /* 0x0004003a19007388 */ /* 0x000fe40000000800 */
[----:B------:R-:W5:Y:S02]  /*d110*/  @!P1 LDC R6, c[0x0][0x2c4] ;  /* 0x0000b100ff069b82 */ /* 0x000f640000000800 */
[----:B------:R-:W-:Y:S04]  /*d120*/  STS [R11+0x4000], R60 ;  /* 0x0040003c0b007388 */ /* 0x000fe80000000800 */
[----:B------:R-:W-:Y:S02]  /*d130*/  STS [R11+0x4400], R62 ;  /* 0x0044003e0b007388 */ /* 0x000fe40000000800 */
[----:B------:R-:W2:Y:S02]  /*d140*/  @!P1 LDC R31, c[0x0][0x270] ;  /* 0x00009c00ff1f9b82 */ /* 0x000ea40000000800 */
[----:B------:R-:W-:Y:S04]  /*d150*/  STS [R7+0x4000], R64 ;  /* 0x0040004007007388 */ /* 0x000fe80000000800 */
[----:B------:R-:W-:Y:S02]  /*d160*/  STS [R7+0x4400], R66 ;  /* 0x0044004207007388 */ /* 0x000fe40000000800 */
[----:B------:R-:W1:Y:S02]  /*d170*/  @P1 LDC.64 R28, c[0x0][0x2c0] ;  /* 0x0000b000ff1c1b82 */ /* 0x000e640000000a00 */
[----:B------:R-:W-:Y:S04]  /*d180*/  STS [R15+0x4000], R68 ;  /* 0x004000440f007388 */ /* 0x000fe80000000800 */
[----:B------:R-:W-:Y:S02]  /*d190*/  STS [R15+0x4400], R70 ;  /* 0x004400460f007388 */ /* 0x000fe40000000800 */
[----:B-----5:R-:W2:Y:S02]  /*d1a0*/  @P4 LDC R6, c[0x0][0x2e4] ;  /* 0x0000b900ff064b82 */ /* 0x020ea40000000800 */
[----:B------:R-:W-:Y:S04]  /*d1b0*/  STS [R17+0x4000], R72 ;  /* 0x0040004811007388 */ /* 0x000fe80000000800 */
[----:B------:R-:W-:Y:S02]  /*d1c0*/  STS [R17+0x4400], R74 ;  /* 0x0044004a11007388 */ /* 0x000fe40000000800 */
[----:B------:R-:W5:Y:S02]  /*d1d0*/  @P3 LDC R5, c[0x0][0x2e8] ;  /* 0x0000ba00ff053b82 */ /* 0x000f640000000800 */
[----:B------:R-:W-:Y:S04]  /*d1e0*/  STS [R19+0x4000], R76 ;  /* 0x0040004c13007388 */ /* 0x000fe80000000800 */
[----:B------:R-:W-:Y:S01]  /*d1f0*/  STS [R19+0x4400], R78 ;  /* 0x0044004e13007388 */ /* 0x000fe20000000800 */
[----:B-1----:R-:W-:-:S03]  /*d200*/  @P1 IMAD R28, R29, R28, RZ ;  /* 0x0000001c1d1c1224 */ /* 0x002fc600078e02ff */
[----:B------:R-:W-:Y:S04]  /*d210*/  STS [R21+0x4000], R80 ;  /* 0x0040005015007388 */ /* 0x000fe80000000800 */
[----:B------:R-:W-:Y:S01]  /*d220*/  STS [R21+0x4400], R82 ;  /* 0x0044005215007388 */ /* 0x000fe20000000800 */
[----:B--2---:R-:W-:-:S03]  /*d230*/  @!P1 IMAD R37, R6, R31, RZ ;  /* 0x0000001f06259224 */ /* 0x004fc600078e02ff */
[----:B------:R-:W-:Y:S01]  /*d240*/  STS [R23+0x4000], R84 ;  /* 0x0040005417007388 */ /* 0x000fe20000000800 */
[----:B------:R-:W-:-:S03]  /*d250*/  @!P1 IMAD.MOV.U32 R28, RZ, RZ, R6 ;  /* 0x000000ffff1c9224 */ /* 0x000fc600078e0006 */
[----:B------:R-:W-:Y:S04]  /*d260*/  STS [R23+0x4400], R86 ;  /* 0x0044005617007388 */ /* 0x000fe80000000800 */
[----:B------:R-:W-:Y:S04]  /*d270*/  STS [R25+0x4000], R88 ;  /* 0x0040005819007388 */ /* 0x000fe80000000800 */
[----:B------:R-:W-:Y:S04]  /*d280*/  STS [R25+0x4400], R90 ;  /* 0x0044005a19007388 */ /* 0x000fe80000000800 */
[----:B------:R-:W-:Y:S04]  /*d290*/  STS [R11+0x8000], R92 ;  /* 0x0080005c0b007388 */ /* 0x000fe80000000800 */
[----:B------:R1:W-:Y:S04]  /*d2a0*/  STS [R11+0x8400], R94 ;  /* 0x0084005e0b007388 */ /* 0x0003e80000000800 */
[----:B------:R-:W-:Y:S04]  /*d2b0*/  STS [R7+0x8000], R96 ;  /* 0x0080006007007388 */ /* 0x000fe80000000800 */
[----:B------:R-:W-:Y:S04]  /*d2c0*/  STS [R7+0x8400], R98 ;  /* 0x0084006207007388 */ /* 0x000fe80000000800 */
[----:B------:R-:W-:Y:S04]  /*d2d0*/  STS [R15+0x8000], R100 ;  /* 0x008000640f007388 */ /* 0x000fe80000000800 */
[----:B------:R2:W-:Y:S04]  /*d2e0*/  STS [R15+0x8400], R102 ;  /* 0x008400660f007388 */ /* 0x0005e80000000800 */
[----:B------:R-:W-:Y:S04]  /*d2f0*/  STS [R17+0x8000], R120 ;  /* 0x0080007811007388 */ /* 0x000fe80000000800 */
[----:B------:R-:W-:Y:S01]  /*d300*/  STS [R17+0x8400], R122 ;  /* 0x0084007a11007388 */ /* 0x000fe20000000800 */
[----:B-1----:R-:W1:Y:S03]  /*d310*/  @P1 LDC R11, c[0x0][0x2c0] ;  /* 0x0000b000ff0b1b82 */ /* 0x002e660000000800 */
[----:B------:R-:W-:Y:S04]  /*d320*/  STS [R19+0x8000], R104 ;  /* 0x0080006813007388 */ /* 0x000fe80000000800 */
[----:B------:R-:W-:Y:S04]  /*d330*/  STS [R19+0x8400], R106 ;  /* 0x0084006a13007388 */ /* 0x000fe80000000800 */
[----:B------:R-:W-:Y:S04]  /*d340*/  STS [R21+0x8000], R116 ;  /* 0x0080007415007388 */ /* 0x000fe80000000800 */
[----:B------:R-:W-:Y:S01]  /*d350*/  STS [R21+0x8400], R118 ;  /* 0x0084007615007388 */ /* 0x000fe20000000800 */
[----:B--2---:R-:W-:-:S03]  /*d360*/  SHF.R.S32.HI R15, RZ, 0x1f, R8 ;  /* 0x0000001fff0f7819 */ /* 0x004fc60000011408 */
[----:B------:R-:W-:Y:S01]  /*d370*/  STS [R23+0x8000], R108 ;  /* 0x0080006c17007388 */ /* 0x000fe20000000800 */
[----:B------:R-:W-:-:S03]  /*d380*/  LEA.HI R15, R15, R8, RZ, 0x3 ;  /* 0x000000080f0f7211 */ /* 0x000fc600078f18ff */
[----:B------:R-:W-:Y:S01]  /*d390*/  STS [R23+0x8400], R110 ;  /* 0x0084006e17007388 */ /* 0x000fe20000000800 */
[----:B------:R-:W-:Y:S01]  /*d3a0*/  @!P1 IMAD.MOV.U32 R11, RZ, RZ, 0x1 ;  /* 0x00000001ff0b9424 */ /* 0x000fe200078e00ff */
[----:B------:R-:W-:Y:S02]  /*d3b0*/  LOP3.LUT R15, R15, 0xffffff8, RZ, 0xc0, !PT ;  /* 0x0ffffff80f0f7812 */ /* 0x000fe400078ec0ff */
[----:B------:R-:W-:Y:S03]  /*d3c0*/  STS [R25+0x8000], R13 ;  /* 0x0080000d19007388 */ /* 0x000fe60000000800 */
[----:B------:R-:W-:Y:S01]  /*d3d0*/  IMAD.IADD R15, R8, 0x1, -R15 ;  /* 0x00000001080f7824 */ /* 0x000fe200078e0a0f */
[----:B------:R2:W-:Y:S01]  /*d3e0*/  STS [R25+0x8400], R14 ;  /* 0x0084000e19007388 */ /* 0x0005e20000000800 */
[----:B------:R-:W-:Y:S02]  /*d3f0*/  IMAD.MOV.U32 R8, RZ, RZ, 0x7f800000 ;  /* 0x7f800000ff087424 */ /* 0x000fe400078e00ff */
[----:B------:R-:W-:Y:S01]  /*d400*/  IMAD R24, R15, 0x10, R24 ;  /* 0x000000100f187824 */ /* 0x000fe200078e0218 */
[----:B------:R-:W-:Y:S06]  /*d410*/  BAR.SYNC.DEFER_BLOCKING 0x0 ;  /* 0x0000000000007b1d */ /* 0x000fec0000010000 */
[----:B------:R-:W3:Y:S01]  /*d420*/  S2R R12, SR_CTAID.Y ;  /* 0x00000000000c7919 */ /* 0x000ee20000002600 */
[----:B------:R-:W1:Y:S01]  /*d430*/  S2R R7, SR_CTAID.Z ;  /* 0x0000000000077919 */ /* 0x000e620000002700 */
[----:B--2---:R-:W-:Y:S01]  /*d440*/  SHF.R.S32.HI R14, RZ, 0x3, R4 ;  /* 0x00000003ff0e7819 */ /* 0x004fe20000011404 */
[----:B------:R-:W-:Y:S01]  /*d450*/  @P3 FMUL.FTZ R25, R10, 0.69314718246459960938 ;  /* 0x3f3172180a193820 */ /* 0x000fe20000410000 */
[----:B----4-:R-:W-:Y:S01]  /*d460*/  @P0 FMUL.FTZ R10, R9, 0.69314718246459960938 ;  /* 0x3f317218090a0820 */ /* 0x010fe20000410000 */
[----:B------:R2:W4:Y:S01]  /*d470*/  LDS.128 R32, [R203+0x3000] ;  /* 0x00300000cb207984 */ /* 0x0005220000000c00 */
[C---:B------:R-:W-:Y:S01]  /*d480*/  IADD3 R4, R14.reuse, 0x40, RZ ;  /* 0x000000400e047810 */ /* 0x040fe20007ffe0ff */
[----:B------:R-:W-:-:S02]  /*d490*/  VIADD R6, R14, 0x20 ;  /* 0x000000200e067836 */ /* 0x000fc40000000000 */
[----:B-----5:R-:W-:Y:S01]  /*d4a0*/  @P3 FFMA.FTZ R8, R132, R5, R25 ;  /* 0x0000000584083223 */ /* 0x020fe20000010019 */
[----:B------:R2:W2:Y:S01]  /*d4b0*/  LDS.128 R20, [R203+0x7000] ;  /* 0x00700000cb147984 */ /* 0x0004a20000000c00 */
[----:B------:R-:W-:-:S03]  /*d4c0*/  ISETP.GE.AND P1, PT, R4, UR14, PT ;  /* 0x0000000e04007c0c */ /* 0x000fc6000bf26270 */
[----:B------:R2:W2:Y:S01]  /*d4d0*/  LDS.128 R16, [R203+0xb000] ;  /* 0x00b00000cb107984 */ /* 0x0004a20000000c00 */
[----:B---3--:R-:W-:-:S05]  /*d4e0*/  IMAD R12, R12, R37, RZ ;  /* 0x000000250c0c7224 */ /* 0x008fca00078e02ff */
[----:B------:R-:W-:Y:S02]  /*d4f0*/  SEL R12, R12, RZ, !P2 ;  /* 0x000000ff0c0c7207 */ /* 0x000fe40005000000 */
[----:B------:R-:W-:Y:S01]  /*d500*/  ISETP.GE.AND P2, PT, R6, UR14, PT ;  /* 0x0000000e06007c0c */ /* 0x000fe2000bf46270 */
[----:B-1----:R-:W-:Y:S02]  /*d510*/  IMAD R6, R11, UR4, RZ ;  /* 0x000000040b067c24 */ /* 0x002fe4000f8e02ff */
[----:B------:R-:W-:Y:S02]  /*d520*/  IMAD R13, R7, R28, R12 ;  /* 0x0000001c070d7224 */ /* 0x000fe400078e020c */
[----:B------:R-:W-:Y:S01]  /*d530*/  IMAD.SHL.U32 R4, R6, 0x80, RZ ;  /* 0x0000008006047824 */ /* 0x000fe200078e00ff */
[----:B------:R-:W-:Y:S01]  /*d540*/  MOV R6, 0x7f800000 ;  /* 0x7f80000000067802 */ /* 0x000fe20000000f00 */
[----:B------:R-:W-:Y:S01]  /*d550*/  @P0 FFMA.FTZ R6, R3, R0, R10 ;  /* 0x0000000003060223 */ /* 0x000fe2000001000a */
[----:B------:R-:W-:-:S02]  /*d560*/  IMAD.SHL.U32 R0, R2, 0x8, RZ ;  /* 0x0000000802007824 */ /* 0x000fc400078e00ff */
[--C-:B------:R-:W-:Y:S02]  /*d570*/  IADD3 R9, P5, P4, R4, R26, R13.reuse ;  /* 0x0000001a04097210 */ /* 0x100fe40007cbe00d */
[----:B------:R-:W-:Y:S02]  /*d580*/  SHF.R.S32.HI R29, RZ, 0x1f, R4 ;  /* 0x0000001fff1d7819 */ /* 0x000fe40000011404 */
[----:B------:R-:W-:-:S04]  /*d590*/  SHF.R.S32.HI R26, RZ, 0x1f, R13 ;  /* 0x0000001fff1a7819 */ /* 0x000fc8000001140d */
[----:B------:R-:W-:Y:S01]  /*d5a0*/  IADD3.X R26, R29, R27, R26, P5, P4 ;  /* 0x0000001b1d1a7210 */ /* 0x000fe20002fe841a */
[----:B------:R-:W-:Y:S06]  /*d5b0*/  @P6 BRA `(.L_x_17) ;  /* 0x0000000000486947 */ /* 0x000fec0003800000 */
[----:B------:R-:W-:Y:S01]  /*d5c0*/  UIMAD UR5, UR4, -0x80, UR17 ;  /* 0xffffff80040578a4 */ /* 0x000fe2000f8e0211 */
[----:B------:R-:W-:-:S05]  /*d5d0*/  VIADD R10, R24, 0x8 ;  /* 0x00000008180a7836 */ /* 0x000fca0000000000 */
[----:B------:R-:W-:Y:S02]  /*d5e0*/  ISETP.GE.AND P5, PT, R24, UR5, PT ;  /* 0x0000000518007c0c */ /* 0x000fe4000bfa6270 */
[----:B------:R-:W-:-:S11]  /*d5f0*/  ISETP.GE.AND P4, PT, R10, UR5, PT ;  /* 0x000000050a007c0c */ /* 0x000fd6000bf86270 */
[----:B------:R-:W1:Y:S01]  /*d600*/  @!P5 LDC.64 R4, c[0x0][0x2b0] ;  /* 0x0000ac00ff04db82 */ /* 0x000e620000000a00 */
[-C--:B------:R-:W-:Y:S02]  /*d610*/  @!P5 IMAD R24, R24, R11.reuse, RZ ;  /* 0x0000000b1818d224 */ /* 0x080fe400078e02ff */
[----:B------:R-:W-:-:S03]  /*d620*/  @!P4 IMAD R11, R10, R11, RZ ;  /* 0x0000000b0a0bc224 */ /* 0x000fc600078e02ff */
[CC--:B------:R-:W-:Y:S02]  /*d630*/  @!P5 IADD3 R10, P3, R24.reuse, R9.reuse, RZ ;  /* 0x00000009180ad210 */ /* 0x0c0fe40007f7e0ff */
[----:B------:R-:W3:Y:S01]  /*d640*/  @!P4 LDC.64 R2, c[0x0][0x2b0] ;  /* 0x0000ac00ff02cb82 */ /* 0x000ee20000000a00 */
[C---:B------:R-:W-:Y:S02]  /*d650*/  @!P4 IADD3 R9, P0, R11.reuse, R9, RZ ;  /* 0x000000090b09c210 */ /* 0x040fe40007f1e0ff */
[-C--:B------:R-:W-:Y:S02]  /*d660*/  @!P5 LEA.HI.X.SX32 R24, R24, R26.reuse, 0x1, P3 ;  /* 0x0000001a1818d211 */ /* 0x080fe400018f0eff */
[----:B------:R-:W-:Y:S02]  /*d670*/  @!P4 LEA.HI.X.SX32 R26, R11, R26, 0x1, P0 ;  /* 0x0000001a0b1ac211 */ /* 0x000fe400000f0eff */
[----:B-1----:R-:W-:-:S04]  /*d680*/  @!P5 LEA R4, P3, R10, R4, 0x2 ;  /* 0x000000040a04d211 */ /* 0x002fc800078610ff */
[----:B------:R-:W-:Y:S02]  /*d690*/  @!P5 LEA.HI.X R5, R10, R5, R24, 0x2, P3 ;  /* 0x000000050a05d211 */ /* 0x000fe400018f1418 */
[----:B---3--:R-:W-:-:S03]  /*d6a0*/  @!P4 LEA R2, P0, R9, R2, 0x2 ;  /* 0x000000020902c211 */ /* 0x008fc600078010ff */
[----:B------:R1:W-:Y:S01]  /*d6b0*/  @!P5 STG.E desc[UR20][R4.64], R8 ;  /* 0x000000080400d986 */ /* 0x0003e2000c101914 */
[----:B------:R-:W-:-:S05]  /*d6c0*/  @!P4 LEA.HI.X R3, R9, R3, R26, 0x2, P0 ;  /* 0x000000030903c211 */ /* 0x000fca00000f141a */
[----:B------:R1:W-:Y:S04]  /*d6d0*/  @!P4 STG.E desc[UR20][R2.64], R6 ;  /* 0x000000060200c986 */ /* 0x0003e8000c101914 */
.L_x_17:
[----:B------:R-:W-:Y:S05]  /*d6e0*/  BSYNC B0 ;  /* 0x0000000000007941 */ /* 0x000fea0003800000 */
.L_x_16:
[----:B-1----:R-:W-:Y:S01]  /*d6f0*/  SHF.R.S32.HI R3, RZ, 0x1f, R0 ;  /* 0x0000001fff037819 */ /* 0x002fe20000011400 */
[----:B------:R-:W-:Y:S01]  /*d700*/  ULDC.64 UR4, c[0x0][0x2a0] ;  /* 0x0000a80000047ab9 */ /* 0x000fe20000000a00 */
[----:B------:R-:W-:Y:S01]  /*d710*/  IADD3 R24, P3, R0, UR8, RZ ;  /* 0x0000000800187c10 */ /* 0x000fe2000ff7e0ff */
[----:B------:R-:W-:Y:S01]  /*d720*/  IMAD.U32 R27, RZ, RZ, UR16 ;  /* 0x00000010ff1b7e24 */ /* 0x000fe2000f8e00ff */
[----:B------:R-:W-:Y:S01]  /*d730*/  SHF.R.S32.HI R0, RZ, 0x1f, R7 ;  /* 0x0000001fff007819 */ /* 0x000fe20000011407 */
[----:B------:R-:W-:Y:S01]  /*d740*/  VIADD R2, R14, 0x60 ;  /* 0x000000600e027836 */ /* 0x000fe20000000000 */
[----:B------:R-:W-:Y:S01]  /*d750*/  IADD3.X R25, R3, UR6, RZ, P3, !PT ;  /* 0x0000000603197c10 */ /* 0x000fe20009ffe4ff */
[----:B------:R1:W3:Y:S01]  /*d760*/  LDS.128 R8, [R203+0x4000] ;  /* 0x00400000cb087984 */ /* 0x0002e20000000c00 */
[----:B------:R-:W-:Y:S01]  /*d770*/  SHF.R.S32.HI R15, RZ, 0x1f, R14 ;  /* 0x0000001fff0f7819 */ /* 0x000fe2000001140e */
[----:B------:R-:W-:Y:S01]  /*d780*/  IMAD R0, R0, UR4, RZ ;  /* 0x0000000400007c24 */ /* 0x000fe2000f8e02ff */
[----:B------:R-:W-:Y:S01]  /*d790*/  ISETP.GE.AND P3, PT, R14, UR14, PT ;  /* 0x0000000e0e007c0c */ /* 0x000fe2000bf66270 */
[----:B------:R-:W-:Y:S01]  /*d7a0*/  IMAD.WIDE.U32 R24, R7, UR4, R24 ;  /* 0x0000000407187c25 */ /* 0x000fe2000f8e0018 */
[----:B------:R-:W-:Y:S01]  /*d7b0*/  BSSY B0, `(.L_x_18) ;  /* 0x0000014000007945 */ /* 0x000fe20003800000 */
[----:B------:R-:W-:-:S02]  /*d7c0*/  ISETP.GE.AND P0, PT, R2, UR14, PT ;  /* 0x0000000e02007c0c */ /* 0x000fc4000bf06270 */
[----:B------:R-:W-:Y:S02]  /*d7d0*/  IMAD R0, R7, UR5, R0 ;  /* 0x0000000507007c24 */ /* 0x000fe4000f8e0200 */
[----:B------:R-:W-:Y:S01]  /*d7e0*/  IMAD.WIDE R26, R27, 0x80, R14 ;  /* 0x000000801b1a7825 */ /* 0x000fe200078e020e */
[----:B------:R1:W1:Y:S03]  /*d7f0*/  LDS.128 R4, [R203+0x8000] ;  /* 0x00800000cb047984 */ /* 0x0002660000000c00 */
[----:B------:R-:W-:Y:S01]  /*d800*/  IMAD.IADD R29, R25, 0x1, R0 ;  /* 0x00000001191d7824 */ /* 0x000fe200078e0200 */
[----:B------:R1:W1:Y:S01]  /*d810*/  LDS.128 R12, [R203] ;  /* 0x00000000cb0c7984 */ /* 0x0002620000000c00 */
[----:B------:R-:W-:Y:S05]  /*d820*/  @P3 BRA `(.L_x_19) ;  /* 0x0000000000303947 */ /* 0x000fea0003800000 */
[----:B------:R-:W-:Y:S01]  /*d830*/  ULDC.64 UR4, c[0x0][0x298] ;  /* 0x0000a60000047ab9 */ /* 0x000fe20000000a00 */
[----:B------:R-:W-:Y:S01]  /*d840*/  MOV R28, R24 ;  /* 0x00000018001c7202 */ /* 0x000fe20000000f00 */
[----:B------:R-:W-:-:S04]  /*d850*/  IMAD R3, R27, UR4, RZ ;  /* 0x000000041b037c24 */ /* 0x000fc8000f8e02ff */
[----:B------:R-:W-:-:S04]  /*d860*/  IMAD.WIDE.U32 R30, R26, UR4, R28 ;  /* 0x000000041a1e7c25 */ /* 0x000fc8000f8e001c */
[----:B------:R-:W-:Y:S01]  /*d870*/  IMAD R0, R26, UR5, R3 ;  /* 0x000000051a007c24 */ /* 0x000fe2000f8e0203 */
[----:B------:R-:W-:Y:S02]  /*d880*/  ULDC.64 UR4, c[0x0][0x280] ;  /* 0x0000a00000047ab9 */ /* 0x000fe40000000a00 */
[----:B------:R-:W-:Y:S02]  /*d890*/  LEA R2, P3, R30, UR4, 0x1 ;  /* 0x000000041e027c11 */ /* 0x000fe4000f8608ff */
[----:B------:R-:W-:-:S04]  /*d8a0*/  IADD3 R0, R31, R0, RZ ;  /* 0x000000001f007210 */ /* 0x000fc80007ffe0ff */
[----:B------:R-:W-:-:S05]  /*d8b0*/  LEA.HI.X R3, R30, UR5, R0, 0x1, P3 ;  /* 0x000000051e037c11 */ /* 0x000fca00098f0c00 */
[----:B-1----:R1:W-:Y:S04]  /*d8c0*/  STG.E.128 desc[UR20][R2.64], R12 ;  /* 0x0000000c02007986 */ /* 0x0023e8000c101d14 */
[----:B---3--:R1:W-:Y:S04]  /*d8d0*/  STG.E.128 desc[UR20][R2.64+0x80], R8 ;  /* 0x0000800802007986 */ /* 0x0083e8000c101d14 */
[----:B------:R1:W-:Y:S02]  /*d8e0*/  STG.E.128 desc[UR20][R2.64+0x100], R4 ;  /* 0x0001000402007986 */ /* 0x0003e4000c101d14 */
.L_x_19:
[----:B------:R-:W-:Y:S05]  /*d8f0*/  BSYNC B0 ;  /* 0x0000000000007941 */ /* 0x000fea0003800000 */
.L_x_18:
[----:B-1----:R1:W1:Y:S01]  /*d900*/  LDS.128 R12, [R203+0x1000] ;  /* 0x00100000cb0c7984 */ /* 0x0022620000000c00 */
[----:B------:R-:W-:Y:S03]  /*d910*/  BSSY B0, `(.L_x_20) ;  /* 0x0000013000007945 */ /* 0x000fe60003800000 */
[----:B---3--:R3:W1:Y:S04]  /*d920*/  LDS.128 R8, [R203+0x5000] ;  /* 0x00500000cb087984 */ /* 0x0086680000000c00 */
[----:B------:R3:W1:Y:S01]  /*d930*/  LDS.128 R4, [R203+0x9000] ;  /* 0x00900000cb047984 */ /* 0x0006620000000c00 */
[----:B------:R-:W-:Y:S05]  /*d940*/  @P2 BRA `(.L_x_21) ;  /* 0x00000000003c2947 */ /* 0x000fea0003800000 */
[----:B------:R-:W-:Y:S01]  /*d950*/  IADD3 R2, P2, R26, 0x20, RZ ;  /* 0x000000201a027810 */ /* 0x000fe20007f5e0ff */
[----:B------:R-:W-:Y:S01]  /*d960*/  ULDC.64 UR4, c[0x0][0x298] ;  /* 0x0000a60000047ab9 */ /* 0x000fe20000000a00 */
[----:B------:R-:W-:Y:S01]  /*d970*/  MOV R31, R29 ;  /* 0x0000001d001f7202 */ /* 0x000fe20000000f00 */
[----:B------:R-:W-:Y:S02]  /*d980*/  IMAD.MOV.U32 R30, RZ, RZ, R24 ;  /* 0x000000ffff1e7224 */ /* 0x000fe400078e0018 */
[----:B------:R-:W-:Y:S02]  /*d990*/  IMAD.X R0, RZ, RZ, R27, P2 ;  /* 0x000000ffff007224 */ /* 0x000fe400010e061b */
[----:B------:R-:W-:-:S04]  /*d9a0*/  IMAD.WIDE.U32 R30, R2, UR4, R30 ;  /* 0x00000004021e7c25 */ /* 0x000fc8000f8e001e */
[----:B------:R-:W-:-:S04]  /*d9b0*/  IMAD R3, R0, UR4, RZ ;  /* 0x0000000400037c24 */ /* 0x000fc8000f8e02ff */
[----:B------:R-:W-:Y:S01]  /*d9c0*/  IMAD R3, R2, UR5, R3 ;  /* 0x0000000502037c24 */ /* 0x000fe2000f8e0203 */
[----:B------:R-:W-:Y:S02]  /*d9d0*/  ULDC.64 UR4, c[0x0][0x280] ;  /* 0x0000a00000047ab9 */ /* 0x000fe40000000a00 */
[----:B------:R-:W-:Y:S02]  /*d9e0*/  LEA R2, P2, R30, UR4, 0x1 ;  /* 0x000000041e027c11 */ /* 0x000fe4000f8408ff */
[----:B------:R-:W-:-:S04]  /*d9f0*/  IADD3 R3, R31, R3, RZ ;  /* 0x000000031f037210 */ /* 0x000fc80007ffe0ff */
[----:B------:R-:W-:-:S05]  /*da00*/  LEA.HI.X R3, R30, UR5, R3, 0x1, P2 ;  /* 0x000000051e037c11 */ /* 0x000fca00090f0c03 */
[----:B-1----:R1:W-:Y:S04]  /*da10*/  STG.E.128 desc[UR20][R2.64], R12 ;  /* 0x0000000c02007986 */ /* 0x0023e8000c101d14 */
[----:B------:R1:W-:Y:S04]  /*da20*/  STG.E.128 desc[UR20][R2.64+0x80], R8 ;  /* 0x0000800802007986 */ /* 0x0003e8000c101d14 */
[----:B------:R1:W-:Y:S02]  /*da30*/  STG.E.128 desc[UR20][R2.64+0x100], R4 ;  /* 0x0001000402007986 */ /* 0x0003e4000c101d14 */
.L_x_21:
[----:B------:R-:W-:Y:S05]  /*da40*/  BSYNC B0 ;  /* 0x0000000000007941 */ /* 0x000fea0003800000 */
.L_x_20:
[----:B-1----:R1:W1:Y:S01]  /*da50*/  LDS.128 R8, [R203+0x2000] ;  /* 0x00200000cb087984 */ /* 0x0022620000000c00 */
[----:B------:R-:W-:Y:S03]  /*da60*/  BSSY B0, `(.L_x_22) ;  /* 0x0000013000007945 */ /* 0x000fe60003800000 */
[----:B------:R1:W1:Y:S04]  /*da70*/  LDS.128 R4, [R203+0x6000] ;  /* 0x00600000cb047984 */ /* 0x0002680000000c00 */
        /* <DEDUP_REMOVED lines=17> */
.L_x_23:
[----:B------:R-:W-:Y:S05]  /*db90*/  BSYNC B0 ;  /* 0x0000000000007941 */ /* 0x000fea0003800000 */
.L_x_22:
[----:B------:R-:W-:Y:S05]  /*dba0*/  @P0 EXIT ;  /* 0x000000000000094d */ /* 0x000fea0003800000 */
[----:B------:R-:W-:Y:S01]  /*dbb0*/  IADD3 R0, P0, R26, 0x60, RZ ;  /* 0x000000601a007810 */ /* 0x000fe20007f1e0ff */
[----:B------:R-:W-:Y:S01]  /*dbc0*/  ULDC.64 UR4, c[0x0][0x298] ;  /* 0x0000a60000047ab9 */ /* 0x000fe20000000a00 */
[----:B-1----:R-:W-:Y:S01]  /*dbd0*/  MOV R5, R29 ;  /* 0x0000001d00057202 */ /* 0x002fe20000000f00 */
        /* <DEDUP_REMOVED lines=9> */
[----:B----4-:R-:W-:Y:S04]  /*dc70*/  STG.E.128 desc[UR20][R2.64], R32 ;  /* 0x0000002002007986 */ /* 0x010fe8000c101d14 */
[----:B--2---:R-:W-:Y:S04]  /*dc80*/  STG.E.128 desc[UR20][R2.64+0x80], R20 ;  /* 0x0000801402007986 */ /* 0x004fe8000c101d14 */
[----:B------:R-:W-:Y:S01]  /*dc90*/  STG.E.128 desc[UR20][R2.64+0x100], R16 ;  /* 0x0001001002007986 */ /* 0x000fe2000c101d14 */
[----:B------:R-:W-:Y:S05]  /*dca0*/  EXIT ;  /* 0x000000000000794d */ /* 0x000fea0003800000 */
.L_x_2:
[----:B------:R-:W-:Y:S01]  /*dcb0*/  UISETP.NE.AND UP0, UPT, UR15, -0x1, UPT ;  /* 0xffffffff0f00788c */ /* 0x000fe2000bf05270 */
[----:B------:R-:W-:Y:S01]  /*dcc0*/  SHF.R.S32.HI R3, RZ, 0x1f, R2 ;  /* 0x0000001fff037819 */ /* 0x000fe20000011402 */
[----:B------:R-:W-:Y:S01]  /*dcd0*/  ULDC.U8 UR9, c[0x0][0x3d9] ;  /* 0x0000f64000097ab9 */ /* 0x000fe20000000000 */
[----:B------:R-:W-:Y:S01]  /*dce0*/  UIADD3 UR17, -UR25, UR17, URZ ;  /* 0x0000001119117290 */ /* 0x000fe2000fffe13f */
[----:B------:R-:W-:Y:S01]  /*dcf0*/  LOP3.LUT P3, RZ, R2, 0x7, RZ, 0xc0, !PT ;  /* 0x0000000702ff7812 */ /* 0x000fe2000786c0ff */
[----:B------:R-:W-:Y:S01]  /*dd00*/  UISETP.NE.AND UP2, UPT, UR9, URZ, UPT ;  /* 0x0000003f0900728c */ /* 0x000fe2000bf45270 */
[----:B------:R-:W-:Y:S01]  /*dd10*/  LEA.HI R8, R3, R2, RZ, 0x3 ;  /* 0x0000000203087211 */ /* 0x000fe200078f18ff */
[----:B------:R-:W-:Y:S01]  /*dd20*/  UMOV UR22, URZ ;  /* 0x0000003f00167c82 */ /* 0x000fe20008000000 */
[----:B------:R-:W-:Y:S01]  /*dd30*/  UMOV UR23, URZ ;  /* 0x0000003f00177c82 */ /* 0x000fe20008000000 */
[----:B------:R-:W-:Y:S01]  /*dd40*/  IMAD.U32 R7, RZ, RZ, UR16 ;  /* 0x00000010ff077e24 */ /* 0x000fe2000f8e00ff */
[----:B------:R-:W-:Y:S01]  /*dd50*/  LOP3.LUT R3, R8, 0x1ffffff8, RZ, 0xc0, !PT ;  /* 0x1ffffff808037812 */ /* 0x000fe200078ec0ff */
[----:B------:R-:W-:Y:S01]  /*dd60*/  @!UP0 USHF.R.S32.HI UR10, URZ, 0x1f, UR8 ;  /* 0x0000001f3f0a8899 */ /* 0x000fe20008011408 */
[----:B------:R-:W-:Y:S01]  /*dd70*/  SHF.R.S32.HI R8, RZ, 0x3, R8 ;  /* 0x00000003ff087819 */ /* 0x000fe20000011408 */
[----:B------:R-:W-:Y:S01]  /*dd80*/  @UP0 ULDC.64 UR6, c[0x0][0x298] ;  /* 0x0000a60000060ab9 */ /* 0x000fe20000000a00 */
[----:B------:R-:W-:Y:S01]  /*dd90*/  @!UP0 ULDC.64 UR4, c[0x0][0x290] ;  /* 0x0000a40000048ab9 */ /* 0x000fe20000000a00 */
[----:B------:R-:W-:Y:S01]  /*dda0*/  @UP0 UIMAD.WIDE.U32 UR12, UR15, UR6, URZ ;  /* 0x000000060f0c02a5 */ /* 0x000fe2000f8e003f */
[----:B------:R-:W-:Y:S01]  /*ddb0*/  IMAD.IADD R0, R2, 0x1, -R3 ;  /* 0x0000000102007824 */ /* 0x000fe200078e0a03 */
[----:B------:R-:W-:Y:S01]  /*ddc0*/  @!UP0 UIMAD UR6, UR10, UR4, URZ ;  /* 0x000000040a0682a4 */ /* 0x000fe2000f8e023f */
[----:B------:R-:W-:Y:S01]  /*ddd0*/  ISETP.GE.AND P4, PT, R8, UR17, PT ;  /* 0x0000001108007c0c */ /* 0x000fe2000bf86270 */
[----:B------:R-:W-:Y:S01]  /*dde0*/  @!UP0 UIMAD.WIDE.U32 UR18, UR8, UR4, URZ ;  /* 0x00000004081282a5 */ /* 0x000fe2000f8e003f */
[----:B------:R-:W-:Y:S01]  /*ddf0*/  IMAD.SHL.U32 R0, R0, 0x8, RZ ;  /* 0x0000000800007824 */ /* 0x000fe200078e00ff */
[----:B------:R-:W-:Y:S01]  /*de00*/  @!UP0 UIMAD UR6, UR8, UR5, UR6 ;  /* 0x00000005080682a4 */ /* 0x000fe2000f8e0206 */
[--C-:B------:R-:W-:Y:S01]  /*de10*/  SHF.R.S32.HI R9, RZ, 0x1f, R8.reuse ;  /* 0x0000001fff097819 */ /* 0x100fe20000011408 */
[----:B------:R-:W-:Y:S01]  /*de20*/  @UP0 UIMAD UR7, UR15, UR7, UR13 ;  /* 0x000000070f0702a4 */ /* 0x000fe2000f8e020d */
[----:B------:R-:W-:Y:S01]  /*de30*/  BSSY B0, `(.L_x_24) ;  /* 0x000003d000007945 */ /* 0x000fe20003800000 */
[----:B------:R-:W-:Y:S01]  /*de40*/  @!UP0 UIADD3 UR7, UR19, UR6, URZ ;  /* 0x0000000613078290 */ /* 0x000fe2000fffe03f */
[----:B------:R-:W-:Y:S01]  /*de50*/  ISETP.GE.OR P6, PT, R8, UR17, P3 ;  /* 0x0000001108007c0c */ /* 0x000fe20009fc6670 */
[----:B------:R-:W-:Y:S01]  /*de60*/  ULDC.U8 UR13, c[0x0][0x3d8] ;  /* 0x0000f600000d7ab9 */ /* 0x000fe20000000000 */
[----:B------:R-:W-:Y:S01]  /*de70*/  @!UP0 UMOV UR12, UR18 ;  /* 0x00000012000c8c82 */ /* 0x000fe20008000000 */
[----:B------:R-:W-:Y:S01]  /*de80*/  @UP2 ULDC.64 UR4, c[0x0][0x2c0] ;  /* 0x0000b00000042ab9 */ /* 0x000fe20000000a00 */
[----:B------:R-:W-:Y:S01]  /*de90*/  UISETP.NE.AND UP0, UPT, UR13, URZ, !UP2 ;  /* 0x0000003f0d00728c */ /* 0x000fe2000d705270 */
[C---:B------:R-:W-:Y:S01]  /*dea0*/  IADD3 R4, P0, R0.reuse, UR12, RZ ;  /* 0x0000000c00047c10 */ /* 0x040fe2000ff1e0ff */
[----:B------:R-:W-:Y:S01]  /*deb0*/  USHF.R.S32.HI UR10, URZ, 0x1f, UR11 ;  /* 0x0000001f3f0a7899 */ /* 0x000fe2000801140b */
[----:B------:R-:W-:Y:S01]  /*dec0*/  IMAD.WIDE R6, R7, 0x80, R8 ;  /* 0x0000008007067825 */ /* 0x000fe200078e0208 */
[----:B------:R-:W-:Y:S01]  /*ded0*/  UISETP.NE.AND UP3, UPT, UR13, URZ, UPT ;  /* 0x0000003f0d00728c */ /* 0x000fe2000bf65270 */
[----:B------:R-:W-:Y:S01]  /*dee0*/  LEA.HI.X.SX32 R5, R0, UR7, 0x1, P0 ;  /* 0x0000000700057c11 */ /* 0x000fe200080f0eff */
[----:B------:R-:W-:Y:S01]  /*def0*/  @UP2 UIMAD UR14, UR5, UR4, URZ ;  /* 0x00000004050e22a4 */ /* 0x000fe2000f8e023f */
[----:B------:R-:W-:Y:S01]  /*df00*/  VIADD R0, R8, 0x60 ;  /* 0x0000006008007836 */ /* 0x000fe20000000000 */
[----:B------:R-:W-:Y:S01]  /*df10*/  UISETP.NE.OR UP3, UPT, UR9, URZ, !UP3 ;  /* 0x0000003f0900728c */ /* 0x000fe2000df65670 */
[----:B------:R-:W-:Y:S01]  /*df20*/  ULDC.64 UR4, c[0x0][0x2a0] ;  /* 0x0000a80000047ab9 */ /* 0x000fe20000000a00 */
[----:B------:R-:W-:Y:S01]  /*df30*/  @!UP2 ULDC UR7, c[0x0][0x270] ;  /* 0x00009c000007aab9 */ /* 0x000fe20000000800 */
[----:B------:R-:W-:Y:S01]  /*df40*/  UIMAD UR10, UR10, UR4, URZ ;  /* 0x000000040a0a72a4 */ /* 0x000fe2000f8e023f */
[----:B------:R-:W-:Y:S01]  /*df50*/  IMAD.U32 R10, RZ, RZ, UR4 ;  /* 0x00000004ff0a7e24 */ /* 0x000fe2000f8e00ff */
[----:B------:R-:W-:Y:S01]  /*df60*/  UISETP.NE.OR UP1, UPT, UR15, -0x1, UP3 ;  /* 0xffffffff0f00788c */ /* 0x000fe20009f25670 */
[----:B------:R-:W-:Y:S01]  /*df70*/  ISETP.GE.AND P1, PT, R0, UR17, PT ;  /* 0x0000001100007c0c */ /* 0x000fe2000bf26270 */
[----:B------:R-:W-:Y:S01]  /*df80*/  @!UP2 ULDC UR4, c[0x0][0x2c4] ;  /* 0x0000b1000004aab9 */ /* 0x000fe20000000800 */
[----:B------:R-:W-:Y:S01]  /*df90*/  UIMAD UR5, UR11, UR5, UR10 ;  /* 0x000000050b0572a4 */ /* 0x000fe2000f8e020a */
[----:B------:R-:W-:Y:S01]  /*dfa0*/  IMAD.WIDE.U32 R10, R10, UR11, R4 ;  /* 0x0000000b0a0a7c25 */ /* 0x000fe2000f8e0004 */
[----:B------:R-:W-:Y:S01]  /*dfb0*/  @UP0 ULDC UR4, c[0x0][0x2e4] ;  /* 0x0000b90000040ab9 */ /* 0x000fe20000000800 */
[----:B------:R-:W-:Y:S01]  /*dfc0*/  @UP2 UMOV UR10, 0x1 ;  /* 0x00000001000a2882 */ /* 0x000fe20000000000 */
[----:B------:R-:W-:Y:S01]  /*dfd0*/  @!UP2 UIMAD UR10, UR4, UR7, URZ ;  /* 0x00000007040aa2a4 */ /* 0x000fe2000f8e023f */
[C---:B------:R-:W-:Y:S01]  /*dfe0*/  VIADD R5, R8.reuse, 0x20 ;  /* 0x0000002008057836 */ /* 0x040fe20000000000 */
[----:B------:R-:W-:Y:S01]  /*dff0*/  @!UP3 ULDC UR9, c[0x0][0x2c4] ;  /* 0x0000b1000009bab9 */ /* 0x000fe20000000800 */
[----:B------:R-:W-:Y:S01]  /*e000*/  @UP2 ULDC UR6, c[0x0][0x2c0] ;  /* 0x0000b00000062ab9 */ /* 0x000fe20000000800 */
[----:B------:R-:W-:Y:S01]  /*e010*/  UIMAD UR10, UR8, UR10, URZ ;  /* 0x0000000a080a72a4 */ /* 0x000fe2000f8e023f */
[----:B------:R-:W-:Y:S01]  /*e020*/  VIADD R4, R8, 0x40 ;  /* 0x0000004008047836 */ /* 0x000fe20000000000 */
[----:B------:R-:W-:Y:S01]  /*e030*/  @!UP1 UIMAD UR15, UR8, UR9, URZ ;  /* 0x00000009080f92a4 */ /* 0x000fe2000f8e023f */
[----:B------:R-:W-:Y:S01]  /*e040*/  VIADD R13, R11, UR5 ;  /* 0x000000050b0d7c36 */ /* 0x000fe20008000000 */
[----:B------:R-:W-:Y:S01]  /*e050*/  USEL UR10, UR10, URZ, UP3 ;  /* 0x0000003f0a0a7287 */ /* 0x000fe20009800000 */
[C---:B------:R-:W-:Y:S01]  /*e060*/  ISETP.GE.AND P0, PT, R5.reuse, UR17, PT ;  /* 0x0000001105007c0c */ /* 0x040fe2000bf06270 */
[----:B------:R-:W-:Y:S01]  /*e070*/  @!UP2 UMOV UR6, 0x1 ;  /* 0x000000010006a882 */ /* 0x000fe20000000000 */
[----:B------:R-:W-:Y:S01]  /*e080*/  @!UP2 UMOV UR14, UR4 ;  /* 0x00000004000eac82 */ /* 0x000fe20008000000 */
[----:B------:R-:W-:Y:S01]  /*e090*/  UIMAD UR7, UR25, UR6, URZ ;  /* 0x00000006190772a4 */ /* 0x000fe2000f8e023f */
[----:B------:R-:W-:Y:S01]  /*e0a0*/  ISETP.GE.AND P2, PT, R4, UR17, PT ;  /* 0x0000001104007c0c */ /* 0x000fe2000bf46270 */
[----:B------:R-:W-:Y:S01]  /*e0b0*/  UIMAD UR14, UR11, UR14, UR10 ;  /* 0x0000000e0b0e72a4 */ /* 0x000fe2000f8e020a */
[----:B------:R-:W-:Y:S01]  /*e0c0*/  ISETP.GE.OR P5, PT, R5, UR17, P3 ;  /* 0x0000001105007c0c */ /* 0x000fe20009fa6670 */
[----:B------:R-:W-:Y:S01]  /*e0d0*/  @!UP3 UMOV UR22, UR15 ;  /* 0x0000000f0016bc82 */ /* 0x000fe20008000000 */
[----:B------:R-:W-:-:S02]  /*e0e0*/  USHF.R.S32.HI UR4, URZ, 0x1f, UR7 ;  /* 0x0000001f3f047899 */ /* 0x000fc40008011407 */
[----:B------:R-:W-:Y:S02]  /*e0f0*/  @!UP3 USHF.R.S32.HI UR23, URZ, 0x1f, UR15 ;  /* 0x0000001f3f17b899 */ /* 0x000fe4000801140f */
[----:B------:R-:W-:Y:S02]  /*e100*/  USHF.R.S32.HI UR8, URZ, 0x1f, UR14 ;  /* 0x0000001f3f087899 */ /* 0x000fe4000801140e */
[----:B------:R-:W-:-:S04]  /*e110*/  UIADD3 UR7, UP1, UP0, UR7, UR22, UR14 ;  /* 0x0000001607077290 */ /* 0x000fc8000f83e00e */
[----:B------:R-:W-:Y:S01]  /*e120*/  UIADD3.X UR22, UR4, UR23, UR8, UP1, UP0 ;  /* 0x0000001704167290 */ /* 0x000fe20008fe0408 */
[----:B------:R-:W-:Y:S11]  /*e130*/  @P4 BRA `(.L_x_25) ;  /* 0x0000000000304947 */ /* 0x000ff60003800000 */
        /* <DEDUP_REMOVED lines=9> */
[----:B------:R1:W-:Y:S04]  /*e1d0*/  STG.E.128 desc[UR20][R16.64], RZ ;  /* 0x000000ff10007986 */ /* 0x0003e8000c101d14 */
[----:B------:R1:W-:Y:S04]  /*e1e0*/  STG.E.128 desc[UR20][R16.64+0x80], RZ ;  /* 0x000080ff10007986 */ /* 0x0003e8000c101d14 */
[----:B------:R1:W-:Y:S02]  /*e1f0*/  STG.E.128 desc[UR20][R16.64+0x100], RZ ;  /* 0x000100ff10007986 */ /* 0x0003e4000c101d14 */
.L_x_25:
[----:B------:R-:W-:Y:S05]  /*e200*/  BSYNC B0 ;  /* 0x0000000000007941 */ /* 0x000fea0003800000 */
.L_x_24:
[----:B------:R-:W-:Y:S01]  /*e210*/  BSSY B0, `(.L_x_26) ;  /* 0x0000013000007945 */ /* 0x000fe20003800000 */
[----:B------:R-:W-:Y:S02]  /*e220*/  ISETP.GE.OR P4, PT, R4, UR17, P3 ;  /* 0x0000001104007c0c */ /* 0x000fe40009f86670 */
[----:B------:R-:W-:Y:S01]  /*e230*/  ISETP.GE.OR P3, PT, R0, UR17, P3 ;  /* 0x0000001100007c0c */ /* 0x000fe20009f66670 */
[----:B------:R-:W-:-:S12]  /*e240*/  @P0 BRA `(.L_x_27) ;  /* 0x00000000003c0947 */ /* 0x000fd80003800000 */
        /* <DEDUP_REMOVED lines=9> */
[----:B-1----:R-:W-:Y:S02]  /*e2e0*/  LEA R16, P0, R14, UR4, 0x1 ;  /* 0x000000040e107c11 */ /* 0x002fe4000f8008ff */
[----:B------:R-:W-:-:S04]  /*e2f0*/  IADD3 R2, R2, R15, RZ ;  /* 0x0000000f02027210 */ /* 0x000fc80007ffe0ff */
[----:B------:R-:W-:-:S05]  /*e300*/  LEA.HI.X R17, R14, UR5, R2, 0x1, P0 ;  /* 0x000000050e117c11 */ /* 0x000fca00080f0c02 */
[----:B------:R2:W-:Y:S04]  /*e310*/  STG.E.128 desc[UR20][R16.64], RZ ;  /* 0x000000ff10007986 */ /* 0x0005e8000c101d14 */
[----:B------:R2:W-:Y:S04]  /*e320*/  STG.E.128 desc[UR20][R16.64+0x80], RZ ;  /* 0x000080ff10007986 */ /* 0x0005e8000c101d14 */
[----:B------:R2:W-:Y:S02]  /*e330*/  STG.E.128 desc[UR20][R16.64+0x100], RZ ;  /* 0x000100ff10007986 */ /* 0x0005e4000c101d14 */
.L_x_27:
[----:B------:R-:W-:Y:S05]  /*e340*/  BSYNC B0 ;  /* 0x0000000000007941 */ /* 0x000fea0003800000 */
.L_x_26:
[----:B------:R-:W-:Y:S04]  /*e350*/  BSSY B0, `(.L_x_28) ;  /* 0x0000011000007945 */ /* 0x000fe80003800000 */
        /* <DEDUP_REMOVED lines=10> */
[----:B-12---:R-:W-:Y:S02]  /*e400*/  LEA R16, P0, R14, UR4, 0x1 ;  /* 0x000000040e107c11 */ /* 0x006fe4000f8008ff */
[----:B------:R-:W-:-:S04]  /*e410*/  IADD3 R2, R2, R15, RZ ;  /* 0x0000000f02027210 */ /* 0x000fc80007ffe0ff */
[----:B------:R-:W-:-:S05]  /*e420*/  LEA.HI.X R17, R14, UR5, R2, 0x1, P0 ;  /* 0x000000050e117c11 */ /* 0x000fca00080f0c02 */
[----:B------:R3:W-:Y:S04]  /*e430*/  STG.E.128 desc[UR20][R16.64], RZ ;  /* 0x000000ff10007986 */ /* 0x0007e8000c101d14 */
[----:B------:R3:W-:Y:S04]  /*e440*/  STG.E.128 desc[UR20][R16.64+0x80], RZ ;  /* 0x000080ff10007986 */ /* 0x0007e8000c101d14 */
[----:B------:R3:W-:Y:S02]  /*e450*/  STG.E.128 desc[UR20][R16.64+0x100], RZ ;  /* 0x000100ff10007986 */ /* 0x0007e4000c101d14 */
.L_x_29:
[----:B------:R-:W-:Y:S05]  /*e460*/  BSYNC B0 ;  /* 0x0000000000007941 */ /* 0x000fea0003800000 */
.L_x_28:
[----:B------:R-:W-:Y:S04]  /*e470*/  BSSY B0, `(.L_x_30) ;  /* 0x0000011000007945 */ /* 0x000fe80003800000 */
[----:B------:R-:W-:Y:S05]  /*e480*/  @P1 BRA `(.L_x_31) ;  /* 0x00000000003c1947 */ /* 0x000fea0003800000 */
[----:B------:R-:W-:Y:S01]  /*e490*/  IADD3 R2, P0, R6, 0x60, RZ ;  /* 0x0000006006027810 */ /* 0x000fe20007f1e0ff */
[----:B------:R-:W-:Y:S01]  /*e4a0*/  ULDC.64 UR4, c[0x0][0x298] ;  /* 0x0000a60000047ab9 */ /* 0x000fe20000000a00 */
[----:B------:R-:W-:-:S03]  /*e4b0*/  IMAD.MOV.U32 R6, RZ, RZ, R10 ;  /* 0x000000ffff067224 */ /* 0x000fc600078e000a */
[----:B------:R-:W-:Y:S01]  /*e4c0*/  IMAD.X R3, RZ, RZ, R7, P0 ;  /* 0x000000ffff037224 */ /* 0x000fe200000e0607 */
[----:B------:R-:W-:-:S03]  /*e4d0*/  MOV R7, R13 ;  /* 0x0000000d00077202 */ /* 0x000fc60000000f00 */
[----:B------:R-:W-:Y:S02]  /*e4e0*/  IMAD R3, R3, UR4, RZ ;  /* 0x0000000403037c24 */ /* 0x000fe4000f8e02ff */
        /* <DEDUP_REMOVED lines=9> */
.L_x_31:
[----:B------:R-:W-:Y:S05]  /*e580*/  BSYNC B0 ;  /* 0x0000000000007941 */ /* 0x000fea0003800000 */
.L_x_30:
[----:B------:R-:W-:Y:S04]  /*e590*/  BSSY B0, `(.L_x_32) ;  /* 0x000000a000007945 */ /* 0x000fe80003800000 */
[----:B------:R-:W-:Y:S05]  /*e5a0*/  @P6 BRA `(.L_x_33) ;  /* 0x0000000000206947 */ /* 0x000fea0003800000 */
[----:B----4-:R-:W-:Y:S01]  /*e5b0*/  IMAD R2, R8, UR6, RZ ;  /* 0x0000000608027c24 */ /* 0x010fe2000f8e02ff */
[----:B------:R-:W-:-:S04]  /*e5c0*/  ULDC.64 UR4, c[0x0][0x2b0] ;  /* 0x0000ac0000047ab9 */ /* 0x000fc80000000a00 */
[----:B------:R-:W-:-:S04]  /*e5d0*/  IADD3 R3, P0, R2, UR7, RZ ;  /* 0x0000000702037c10 */ /* 0x000fc8000ff1e0ff */
[----:B------:R-:W-:Y:S02]  /*e5e0*/  LEA.HI.X.SX32 R2, R2, UR22, 0x1, P0 ;  /* 0x0000001602027c11 */ /* 0x000fe400080f0eff */
[----:B------:R-:W-:-:S04]  /*e5f0*/  LEA R6, P0, R3, UR4, 0x2 ;  /* 0x0000000403067c11 */ /* 0x000fc8000f8010ff */
[----:B------:R-:W-:Y:S01]  /*e600*/  LEA.HI.X R7, R3, UR5, R2, 0x2, P0 ;  /* 0x0000000503077c11 */ /* 0x000fe200080f1402 */
[----:B------:R-:W-:-:S05]  /*e610*/  IMAD.MOV.U32 R3, RZ, RZ, 0x7f800000 ;  /* 0x7f800000ff037424 */ /* 0x000fca00078e00ff */
[----:B------:R4:W-:Y:S03]  /*e620*/  STG.E desc[UR20][R6.64], R3 ;  /* 0x0000000306007986 */ /* 0x0009e6000c101914 */
.L_x_33:
[----:B------:R-:W-:Y:S05]  /*e630*/  BSYNC B0 ;  /* 0x0000000000007941 */ /* 0x000fea0003800000 */
.L_x_32:
        /* <DEDUP_REMOVED lines=10> */
.L_x_35:
[----:B------:R-:W-:Y:S05]  /*e6e0*/  BSYNC B0 ;  /* 0x0000000000007941 */ /* 0x000fea0003800000 */
.L_x_34:
        /* <DEDUP_REMOVED lines=10> */
.L_x_37:
[----:B------:R-:W-:Y:S05]  /*e790*/  BSYNC B0 ;  /* 0x0000000000007941 */ /* 0x000fea0003800000 */
.L_x_36:
[----:B------:R-:W-:Y:S05]  /*e7a0*/  @P3 EXIT ;  /* 0x000000000000394d */ /* 0x000fea0003800000 */
[----:B------:R-:W-:Y:S01]  /*e7b0*/  IMAD R0, R0, UR6, RZ ;  /* 0x0000000600007c24 */ /* 0x000fe2000f8e02ff */
[----:B------:R-:W-:Y:S01]  /*e7c0*/  ULDC.64 UR4, c[0x0][0x2b0] ;  /* 0x0000ac0000047ab9 */ /* 0x000fe20000000a00 */
[----:B----4-:R-:W-:-:S03]  /*e7d0*/  IMAD.MOV.U32 R5, RZ, RZ, 0x7f800000 ;  /* 0x7f800000ff057424 */ /* 0x010fc600078e00ff */
[----:B------:R-:W-:-:S04]  /*e7e0*/  IADD3 R3, P0, R0, UR7, RZ ;  /* 0x0000000700037c10 */ /* 0x000fc8000ff1e0ff */
[----:B------:R-:W-:Y:S02]  /*e7f0*/  LEA.HI.X.SX32 R0, R0, UR22, 0x1, P0 ;  /* 0x0000001600007c11 */ /* 0x000fe400080f0eff */
[----:B------:R-:W-:-:S04]  /*e800*/  LEA R2, P0, R3, UR4, 0x2 ;  /* 0x0000000403027c11 */ /* 0x000fc8000f8010ff */
[----:B------:R-:W-:-:S05]  /*e810*/  LEA.HI.X R3, R3, UR5, R0, 0x2, P0 ;  /* 0x0000000503037c11 */ /* 0x000fca00080f1400 */
[----:B------:R-:W-:Y:S01]  /*e820*/  STG.E desc[UR20][R2.64], R5 ;  /* 0x0000000502007986 */ /* 0x000fe2000c101914 */
[----:B------:R-:W-:Y:S05]  /*e830*/  EXIT ;  /* 0x000000000000794d */ /* 0x000fea0003800000 */
.L_x_38:
[----:B------:R-:W-:-:S00]  /*e840*/  BRA `(.L_x_38) ;  /* 0xfffffffc00fc7947 */ /* 0x000fc0000383ffff */
[----:B------:R-:W-:-:S00]  /*e850*/  NOP ;  /* 0x0000000000007918 */ /* 0x000fc00000000000 */
        /* <DEDUP_REMOVED lines=10> */
.L_x_799:


//--------------------- .text._ZN5flash16flash_fwd_kernelI23Flash_fwd_kernel_traitsILi192ELi128ELi64ELi8ELb0ELb0EN7cutlass6half_tE19Flash_kernel_traitsILi192ELi128ELi64ELi8ES3_EELb0ELb1ELb0ELb0ELb0ELb1ELb1ELb0EEEvNS_16Flash_fwd_paramsE --------------------------
	.section	.text._ZN5flash16flash_fwd_kernelI23Flash_fwd_kernel_traitsILi192ELi128ELi64ELi8ELb0ELb0EN7cutlass6half_tE19Flash_kernel_traitsILi192ELi128ELi64ELi8ES3_EELb0ELb1ELb0ELb0ELb0ELb1ELb1ELb0EEEvNS_16Flash_fwd_paramsE,"ax",@progbits
	.align	128
        .global         _ZN5flash16flash_fwd_kernelI23Flash_fwd_kernel_traitsILi192ELi128ELi64ELi8ELb0ELb0EN7cutlass6half_tE19Flash_kernel_traitsILi192ELi128ELi64ELi8ES3_EELb0ELb1ELb0ELb0ELb0ELb1ELb1ELb0EEEvNS_16Flash_fwd_paramsE
        .type           _ZN5flash16flash_fwd_kernelI23Flash_fwd_kernel_traitsILi192ELi128ELi64ELi8ELb0ELb0EN7cutlass6half_tE19Flash_kernel_traitsILi192ELi128ELi64ELi8ES3_EELb0ELb1ELb0ELb0ELb0ELb1ELb1ELb0EEEvNS_16Flash_fwd_paramsE,@function
        .size           _ZN5flash16flash_fwd_kernelI23Flash_fwd_kernel_traitsILi192ELi128ELi64ELi8ELb0ELb0EN7cutlass6half_tE19Flash_kernel_traitsILi192ELi128ELi64ELi8ES3_EELb0ELb1ELb0ELb0ELb0ELb1ELb1ELb0EEEvNS_16Flash_fwd_paramsE,(.L_x_800 - _ZN5flash16flash_fwd_kernelI23Flash_fwd_kernel_traitsILi192ELi128ELi64ELi8ELb0ELb0EN7cutlass6half_tE19Flash_kernel_traitsILi192ELi128ELi64ELi8ES3_EELb0ELb1ELb0ELb0ELb0ELb1ELb1ELb0EEEvNS_16Flash_fwd_paramsE)
        .other          _ZN5flash16flash_fwd_kernelI23Flash_fwd_kernel_traitsILi192ELi128ELi64ELi8ELb0ELb0EN7cutlass6half_tE19Flash_kernel_traitsILi192ELi128ELi64ELi8ES3_EELb0ELb1ELb0ELb0ELb0ELb1ELb1ELb0EEEvNS_16Flash_fwd_paramsE,@"STO_CUDA_ENTRY STV_DEFAULT"
_ZN5flash16flash_fwd_kernelI23Flash_fwd_kernel_traitsILi192ELi128ELi64ELi8ELb0ELb0EN7cutlass6half_tE19Flash_kernel_traitsILi192ELi128ELi64ELi8ES3_EELb0ELb1ELb0ELb0ELb0ELb1ELb1ELb0EEEvNS_16Flash_fwd_paramsE:
.text._ZN5flash16flash_fwd_kernelI23Flash_fwd_kernel_traitsILi192ELi128ELi64ELi8ELb0ELb0EN7cutlass6half_tE19Flash_kernel_traitsILi192ELi128ELi64ELi8ES3_EELb0ELb1ELb0ELb0ELb0ELb1ELb1ELb0EEEvNS_16Flash_fwd_paramsE:
        /* <DEDUP_REMOVED lines=55> */
.L_x_39:
[----:B------:R-:W-:-:S05]  /*0370*/  ULDC UR6, c[0x0][0x2c8] ;  /* 0x0000b20000067ab9 */ /* 0x000fca0000000800 */
.L_x_40:
        /* <DEDUP_REMOVED lines=58> */
[----:B------:R-:W-:Y:S01]  /*0720*/  ISETP.GE.AND P4, PT, R12, UR14, PT ;  /* 0x0000000e0c007c0c */ /* 0x000fe2000bf86270 */
[----:B------:R-:W-:Y:S01]  /*0730*/  @!UP0 ULDC.64 UR4, c[0x0][0x228] ;  /* 0x00008a0000048ab9 */ /* 0x000fe20000000a00 */
[----:B------:R-:W1:Y:S01]  /*0740*/  I2F.RP R0, R4 ;  /* 0x0000000400007306 */ /* 0x000e620000209400 */
[----:B------:R-:W-:Y:S01]  /*0750*/  @!UP0 UIMAD UR7, UR7, UR4, URZ ;  /* 0x00000004070782a4 */ /* 0x000fe2000f8e023f */
[----:B------:R-:W-:Y:S01]  /*0760*/  IMAD.WIDE R10, R11, 0x80, R22 ;  /* 0x000000800b0a7825 */ /* 0x000fe200078e0216 */
[----:B------:R-:W-:Y:S01]  /*0770*/  @!UP0 UIMAD.WIDE.U32 UR22, UR8, UR4, URZ ;  /* 0x00000004081682a5 */ /* 0x000fe2000f8e003f */
[----:B--2---:R-:W-:Y:S01]  /*0780*/  IABS R6, R6 ;  /* 0x0000000600067213 */ /* 0x004fe20000000000 */
[----:B------:R-:W-:-:S02]  /*0790*/  @!UP0 UIMAD UR5, UR8, UR5, UR7 ;  /* 0x00000005080582a4 */ /* 0x000fc4000f8e0207 */
[----:B------:R-:W-:Y:S02]  /*07a0*/  USHF.R.S32.HI UR4, URZ, 0x1f, UR11 ;  /* 0x0000001f3f047899 */ /* 0x000fe4000801140b */
[----:B------:R-:W-:Y:S02]  /*07b0*/  @!UP0 UIADD3 UR12, UR23, UR5, URZ ;  /* 0x00000005170c8290 */ /* 0x000fe4000fffe03f */
[----:B------:R-:W2:Y:S01]  /*07c0*/  @!P4 LDC.64 R26, c[0x0][0x210] ;  /* 0x00008400ff1acb82 */ /* 0x000ea20000000a00 */
[----:B------:R-:W-:Y:S01]  /*07d0*/  @!UP0 UMOV UR6, UR22 ;  /* 0x0000001600068c82 */ /* 0x000fe20008000000 */
[----:B------:R-:W-:Y:S01]  /*07e0*/  UIADD3 UR5, UR18, -0x1, URZ ;  /* 0xffffffff12057890 */ /* 0x000fe2000fffe03f */
[----:B-1----:R-:W1:Y:S01]  /*07f0*/  MUFU.RCP R8, R0 ;  /* 0x0000000000087308 */ /* 0x002e620000001000 */
[----:B------:R-:W-:Y:S02]  /*0800*/  UISETP.NE.AND UP0, UPT, UR10, -0x1, UPT ;  /* 0xffffffff0a00788c */ /* 0x000fe4000bf05270 */
[----:B------:R-:W-:-:S06]  /*0810*/  UIMAD UR23, UR5, -0x40, UR26 ;  /* 0xffffffc0051778a4 */ /* 0x000fcc000f8e021a */
[----:B------:R-:W-:-:S03]  /*0820*/  ISETP.GE.AND P6, PT, R22, UR23, PT ;  /* 0x0000001716007c0c */ /* 0x000fc6000bfc6270 */
[----:B------:R-:W-:Y:S01]  /*0830*/  @UP0 UIADD3 UR19, UR9, UR10, URZ ;  /* 0x0000000a09130290 */ /* 0x000fe2000fffe03f */
[----:B-1----:R-:W-:Y:S02]  /*0840*/  VIADD R8, R8, 0xffffffe ;  /* 0x0ffffffe08087836 */ /* 0x002fe40000000000 */
[----:B------:R-:W-:Y:S02]  /*0850*/  VIADD R0, R22, 0x40 ;  /* 0x0000004016007836 */ /* 0x000fe40000000000 */
[----:B------:R-:W1:Y:S05]  /*0860*/  F2I.FTZ.U32.TRUNC.NTZ R9, R8 ;  /* 0x0000000800097305 */ /* 0x000e6a000021f000 */
[----:B------:R-:W4:Y:S01]  /*0870*/  @!P6 S2R R24, SR_CgaCtaId ;  /* 0x000000000018e919 */ /* 0x000f220000008800 */
        /* <DEDUP_REMOVED lines=22> */
[----:B------:R-:W-:Y:S02]  /*09e0*/  @UP0 UIADD3 UR6, UR9, UR10, URZ ;  /* 0x0000000a09060290 */ /* 0x000fe4000fffe03f */
[----:B------:R-:W-:Y:S01]  /*09f0*/  UIMAD UR4, UR11, UR7, UR4 ;  /* 0x000000070b0472a4 */ /* 0x000fe2000f8e0204 */
[----:B------:R-:W-:-:S02]  /*0a00*/  IMAD.WIDE.U32 R30, R30, UR11, R6 ;  /* 0x0000000b1e1e7c25 */ /* 0x000fc4000f8e0006 */
[----:B------:R-:W5:Y:S03]  /*0a10*/  @!P0 LDC.64 R6, c[0x0][0x210] ;  /* 0x00008400ff068b82 */ /* 0x000f660000000a00 */
        /* <DEDUP_REMOVED lines=8> */
[C---:B------:R-:W-:Y:S01]  /*0aa0*/  LOP3.LUT R5, R13.reuse, UR11, RZ, 0x3c, !PT ;  /* 0x0000000b0d057c12 */ /* 0x040fe2000f8e3cff */
[C---:B------:R-:W-:Y:S01]  /*0ab0*/  @!P0 IMAD.WIDE.U32 R18, R10.reuse, R8, R28 ;  /* 0x000000080a128225 */ /* 0x040fe200078e001c */
[----:B------:R-:W-:Y:S01]  /*0ac0*/  ISETP.NE.AND P1, PT, R13, RZ, PT ;  /* 0x000000ff0d00720c */ /* 0x000fe20003f25270 */
[----:B------:R-:W-:Y:S01]  /*0ad0*/  @UP0 ULDC.64 UR12, c[0x0][0x248] ;  /* 0x00009200000c0ab9 */ /* 0x000fe20000000a00 */
[----:B------:R-:W-:Y:S01]  /*0ae0*/  ISETP.GE.AND P5, PT, R5, RZ, PT ;  /* 0x000000ff0500720c */ /* 0x000fe20003fa6270 */
[C---:B------:R-:W-:Y:S01]  /*0af0*/  @!P0 IMAD R9, R10.reuse, R9, R4 ;  /* 0x000000090a098224 */ /* 0x040fe200078e0204 */
[----:B------:R-:W-:Y:S01]  /*0b00*/  LEA R207, R25, UR4, 0x1 ;  /* 0x0000000419cf7c11 */ /* 0x000fe2000f8e08ff */
[----:B------:R-:W1:Y:S01]  /*0b10*/  @!P4 LDC.64 R4, c[0x0][0x240] ;  /* 0x00009000ff04cb82 */ /* 0x000e620000000a00 */
[----:B------:R-:W-:Y:S01]  /*0b20*/  @!P4 IMAD.MOV.U32 R15, RZ, RZ, R29 ;  /* 0x000000ffff0fc224 */ /* 0x000fe200078e001d */
[----:B------:R-:W-:Y:S01]  /*0b30*/  @UP0 ULDC.64 UR10, c[0x0][0x250] ;  /* 0x00009400000a0ab9 */ /* 0x000fe20000000a00 */
[----:B------:R-:W-:Y:S01]  /*0b40*/  @!P0 IMAD.IADD R14, R19, 0x1, R9 ;  /* 0x00000001130e8824 */ /* 0x000fe200078e0209 */
[----:B------:R-:W-:Y:S01]  /*0b50*/  @UP0 UIMAD.WIDE.U32 UR30, UR19, UR12, URZ ;  /* 0x0000000c131e02a5 */ /* 0x000fe2000f8e003f */
[----:B------:R-:W-:Y:S01]  /*0b60*/  @P2 VIADD R211, R211, 0x1 ;  /* 0x00000001d3d32836 */ /* 0x000fe20000000000 */
[----:B------:R-:W-:Y:S01]  /*0b70*/  @!P4 IADD3 R8, P2, R10, 0x20, RZ ;  /* 0x000000200a08c810 */ /* 0x000fe20007f5e0ff */
[----:B------:R-:W-:-:S02]  /*0b80*/  @UP0 UIMAD.WIDE.U32 UR28, UR6, UR10, URZ ;  /* 0x0000000a061c02a5 */ /* 0x000fc4000f8e003f */
[----:B------:R-:W-:Y:S01]  /*0b90*/  @UP0 UIMAD UR19, UR19, UR13, URZ ;  /* 0x0000000d131302a4 */ /* 0x000fe2000f8e023f */
[----:B------:R-:W-:Y:S01]  /*0ba0*/  @!P5 IMAD.MOV R211, RZ, RZ, -R211 ;  /* 0x000000ffffd3d224 */ /* 0x000fe200078e0ad3 */
[----:B-----5:R-:W-:Y:S01]  /*0bb0*/  @!P0 LEA R20, P5, R18, R6, 0x1 ;  /* 0x0000000612148211 */ /* 0x020fe200078a08ff */
[----:B------:R-:W-:Y:S01]  /*0bc0*/  @!P4 IMAD.X R9, RZ, RZ, R11, P2 ;  /* 0x000000ffff09c224 */ /* 0x000fe200010e060b */
[----:B------:R-:W-:Y:S01]  /*0bd0*/  @!P1 LOP3.LUT R211, RZ, R13, RZ, 0x33, !PT ;  /* 0x0000000dffd39212 */ /* 0x000fe200078e33ff */
[----:B------:R-:W-:Y:S01]  /*0be0*/  VIADD R6, R22, 0x60 ;  /* 0x0000006016067836 */ /* 0x000fe20000000000 */
[----:B------:R-:W-:Y:S01]  /*0bf0*/  @!P0 LEA.HI.X R21, R18, R7, R14, 0x1, P5 ;  /* 0x0000000712158211 */ /* 0x000fe200028f0c0e */
[----:B------:R-:W-:Y:S01]  /*0c00*/  @!P4 IMAD.MOV.U32 R14, RZ, RZ, R30 ;  /* 0x000000ffff0ec224 */ /* 0x000fe200078e001e */
[----:B------:R-:W-:Y:S01]  /*0c10*/  ISETP.GE.AND P5, PT, R12, UR23, PT ;  /* 0x000000170c007c0c */ /* 0x000fe2000bfa6270 */
[----:B------:R-:W3:Y:S01]  /*0c20*/  @!P4 S2R R18, SR_CgaCtaId ;  /* 0x000000000012c919 */ /* 0x000ee20000008800 */
[----:B------:R-:W-:Y:S01]  /*0c30*/  ISETP.GE.AND P2, PT, R6, UR14, PT ;  /* 0x0000000e06007c0c */ /* 0x000fe2000bf46270 */
[----:B------:R-:W-:Y:S01]  /*0c40*/  @UP0 UIMAD UR6, UR6, UR11, URZ ;  /* 0x0000000b060602a4 */ /* 0x000fe2000f8e023f */
[----:B------:R-:W-:Y:S01]  /*0c50*/  @!P6 MOV R7, 0x400 ;  /* 0x000004000007e802 */ /* 0x000fe20000000f00 */
[----:B------:R-:W-:Y:S01]  /*0c60*/  @!PT LDS RZ, [RZ] ;  /* 0x00000000fffff984 */ /* 0x000fe20000000800 */
[----:B------:R-:W-:Y:S01]  /*0c70*/  @!PT LDS RZ, [RZ] ;  /* 0x00000000fffff984 */ /* 0x000fe20000000800 */
[----:B------:R-:W-:Y:S01]  /*0c80*/  @!PT LDS RZ, [RZ] ;  /* 0x00000000fffff984 */ /* 0x000fe20000000800 */
[----:B------:R-:W-:Y:S01]  /*0c90*/  @!P0 LDGSTS.E.BYPASS.LTC128B.128 [R207], desc[UR20][R20.64] ;  /* 0x0000000014cf8fae */ /* 0x000fe2000b901d54 */
[----:B------:R-:W-:Y:S01]  /*0ca0*/  @!P4 MOV R13, 0x400 ;  /* 0x00000400000dc802 */ /* 0x000fe20000000f00 */
[-C--:B-1----:R-:W-:Y:S01]  /*0cb0*/  @!P4 IMAD R9, R9, R4.reuse, RZ ;  /* 0x000000040909c224 */ /* 0x082fe200078e02ff */
[----:B----4-:R-:W-:Y:S01]  /*0cc0*/  @!P6 LEA R24, R24, R7, 0x18 ;  /* 0x000000071818e211 */ /* 0x010fe200078ec0ff */
[C---:B------:R-:W-:Y:S01]  /*0cd0*/  @!P4 IMAD.WIDE.U32 R14, R8.reuse, R4, R14 ;  /* 0x00000004080ec225 */ /* 0x040fe200078e000e */
[----:B------:R-:W-:Y:S01]  /*0ce0*/  @!P0 LDGSTS.E.BYPASS.LTC128B.128 [R207+0x4000], desc[UR20][R20.64+0x80] ;  /* 0x0400008014cf8fae */ /* 0x000fe2000b901d54 */
[----:B------:R-:W1:Y:S01]  /*0cf0*/  @!P3 LDC.64 R6, c[0x0][0x240] ;  /* 0x00009000ff06bb82 */ /* 0x000e620000000a00 */
[----:B------:R-:W-:Y:S01]  /*0d00*/  @UP0 UIADD3 UR27, UR29, UR6, URZ ;  /* 0x000000061d1b0290 */ /* 0x000fe2000fffe03f */
[----:B------:R-:W-:Y:S01]  /*0d10*/  @!P4 IMAD R5, R8, R5, R9 ;  /* 0x000000050805c224 */ /* 0x000fe200078e0209 */
[----:B--2---:R-:W-:Y:S01]  /*0d20*/  @!P4 LEA R26, P1, R14, R26, 0x1 ;  /* 0x0000001a0e1ac211 */ /* 0x004fe200078208ff */
[----:B------:R-:W2:Y:S01]  /*0d30*/  @!P3 S2R R8, SR_CgaCtaId ;  /* 0x000000000008b919 */ /* 0x000ea20000008800 */
[----:B------:R-:W-:Y:S01]  /*0d40*/  @UP0 UIADD3 UR19, UR31, UR19, URZ ;  /* 0x000000131f130290 */ /* 0x000fe2000fffe03f */
[----:B------:R-:W-:Y:S01]  /*0d50*/  @!P4 IMAD.IADD R4, R15, 0x1, R5 ;  /* 0x000000010f04c824 */ /* 0x000fe200078e0205 */
[----:B------:R-:W-:Y:S01]  /*0d60*/  LEA.HI R5, R3, R2, RZ, 0x4 ;  /* 0x0000000203057211 */ /* 0x000fe200078f20ff */
[----:B------:R4:W-:Y:S01]  /*0d70*/  @!P0 LDGSTS.E.BYPASS.LTC128B.128 [R207+0x8000], desc[UR20][R20.64+0x100] ;  /* 0x0800010014cf8fae */ /* 0x0009e2000b901d54 */
[----:B------:R-:W-:Y:S01]  /*0d80*/  ISETP.GE.AND P0, PT, R12, UR23, PT ;  /* 0x000000170c007c0c */ /* 0x000fe2000bf06270 */
[----:B------:R-:W-:Y:S01]  /*0d90*/  @UP0 UMOV UR22, UR30 ;  /* 0x0000001e00160c82 */ /* 0x000fe20008000000 */
[----:B------:R-:W-:Y:S01]  /*0da0*/  @!P4 LEA.HI.X R27, R14, R27, R4, 0x1, P1 ;  /* 0x0000001b0e1bc211 */ /* 0x000fe200008f0c04 */
[----:B------:R-:W1:Y:S01]  /*0db0*/  @!P2 S2R R16, SR_CgaCtaId ;  /* 0x000000000010a919 */ /* 0x000e620000008800 */
[----:B------:R-:W-:-:S02]  /*0dc0*/  @!P3 IADD3 R9, P1, R10, 0x40, RZ ;  /* 0x000000400a09b810 */ /* 0x000fc40007f3e0ff */
[----:B------:R-:W-:Y:S01]  /*0dd0*/  SHF.R.S32.HI R4, RZ, 0x4, R5 ;  /* 0x00000004ff047819 */ /* 0x000fe20000011405 */
[----:B------:R-:W1:Y:S03]  /*0de0*/  @!P5 S2R R14, SR_CgaCtaId ;  /* 0x00000000000ed919 */ /* 0x000e660000008800 */
[C---:B------:R-:W-:Y:S02]  /*0df0*/  LEA.HI R205, R5.reuse, R4, RZ, 0x1 ;  /* 0x0000000405cd7211 */ /* 0x040fe400078f08ff */
[----:B------:R-:W-:Y:S02]  /*0e00*/  LOP3.LUT R5, R5, 0xfffffff0, RZ, 0xc0, !PT ;  /* 0xfffffff005057812 */ /* 0x000fe400078ec0ff */
[----:B------:R-:W-:Y:S02]  /*0e10*/  LOP3.LUT R205, R205, 0xfffffffe, RZ, 0xc0, !PT ;  /* 0xfffffffecdcd7812 */ /* 0x000fe400078ec0ff */
[----:B---3--:R-:W-:Y:S01]  /*0e20*/  @!P4 LEA R18, R18, R13, 0x18 ;  /* 0x0000000d1212c211 */ /* 0x008fe200078ec0ff */
[----:B------:R-:W-:-:S02]  /*0e30*/  IMAD.IADD R5, R2, 0x1, -R5 ;  /* 0x0000000102057824 */ /* 0x000fc400078e0a05 */
[----:B------:R-:W-:-:S03]  /*0e40*/  IMAD.IADD R205, R4, 0x1, -R205 ;  /* 0x0000000104cd7824 */ /* 0x000fc600078e0acd */
[----:B------:R-:W-:Y:S01]  /*0e50*/  SHF.R.S32.HI R4, RZ, 0x1f, R5 ;  /* 0x0000001fff047819 */ /* 0x000fe20000011405 */
[----:B----4-:R-:W-:Y:S01]  /*0e60*/  @!P3 IMAD.X R21, RZ, RZ, R11, P1 ;  /* 0x000000ffff15b224 */ /* 0x010fe200008e060b */
[----:B------:R-:W-:-:S05]  /*0e70*/  @!P2 IADD3 R20, P1, R10, 0x60, RZ ;  /* 0x000000600a14a810 */ /* 0x000fca0007f3e0ff */
[----:B------:R-:W-:Y:S01]  /*0e80*/  @!P2 IMAD.X R19, RZ, RZ, R11, P1 ;  /* 0x000000ffff13a224 */ /* 0x000fe200008e060b */
[----:B------:R-:W-:Y:S02]  /*0e90*/  PLOP3.LUT P1, PT, PT, PT, UP0, 0x80, 0x0 ;  /* 0x000000000000781c */ /* 0x000fe40003f2f008 */
[----:B------:R-:W-:-:S04]  /*0ea0*/  @!P3 MOV R11, 0x400 ;  /* 0x00000400000bb802 */ /* 0x000fc80000000f00 */
[----:B--2---:R-:W-:-:S07]  /*0eb0*/  @!P3 LEA R8, R8, R11, 0x18 ;  /* 0x0000000b0808b211 */ /* 0x004fce00078ec0ff */
[----:B-1----:R-:W-:Y:S05]  /*0ec0*/  @P1 BRA `(.L_x_42) ;  /* 0x0000000000341947 */ /* 0x002fea0003800000 */
        /* <DEDUP_REMOVED lines=13> */
.L_x_42:
        /* <DEDUP_REMOVED lines=14> */
.L_x_43:
[----:B------:R-:W-:Y:S01]  /*1080*/  IMAD R17, R23, UR12, RZ ;  /* 0x0000000c17117c24 */ /* 0x000fe2000f8e02ff */
[----:B------:R-:W-:Y:S01]  /*1090*/  @!P2 MOV R15, 0x400 ;  /* 0x00000400000fa802 */ /* 0x000fe20000000f00 */
[----:B------:R-:W-:Y:S01]  /*10a0*/  IMAD.WIDE.U32 R34, R22, UR12, R32 ;  /* 0x0000000c16227c25 */ /* 0x000fe2000f8e0020 */
[----:B------:R-:W-:Y:S01]  /*10b0*/  LOP3.LUT R12, R13, 0xfffffff8, RZ, 0xc0, !PT ;  /* 0xfffffff80d0c7812 */ /* 0x000fe200078ec0ff */
[----:B------:R-:W-:Y:S01]  /*10c0*/  ULDC.64 UR8, c[0x0][0x260] ;  /* 0x0000980000087ab9 */ /* 0x000fe20000000a00 */
[----:B------:R-:W-:Y:S01]  /*10d0*/  @!P2 LEA R16, R16, R15, 0x18 ;  /* 0x0000000f1010a211 */ /* 0x000fe200078ec0ff */
[----:B------:R-:W-:Y:S01]  /*10e0*/  IMAD R4, R22, UR13, R17 ;  /* 0x0000000d16047c24 */ /* 0x000fe2000f8e0211 */
[----:B------:R-:W-:Y:S01]  /*10f0*/  IADD3 R208, P1, R34, UR22, RZ ;  /* 0x0000001622d07c10 */ /* 0x000fe2000ff3e0ff */
[----:B------:R-:W-:Y:S01]  /*1100*/  IMAD.WIDE.U32 R32, R22, UR10, R32 ;  /* 0x0000000a16207c25 */ /* 0x000fe2000f8e0020 */
[----:B------:R-:W-:Y:S01]  /*1110*/  @!P5 MOV R11, 0x400 ;  /* 0x00000400000bd802 */ /* 0x000fe20000000f00 */
[----:B------:R-:W-:Y:S01]  /*1120*/  ULDC.64 UR6, c[0x0][0x268] ;  /* 0x00009a0000067ab9 */ /* 0x000fe20000000a00 */
[----:B------:R-:W-:Y:S01]  /*1130*/  IADD3.X R209, R35, UR19, R4, P1, !PT ;  /* 0x0000001323d17c10 */ /* 0x000fe20008ffe404 */
[----:B------:R-:W-:Y:S01]  /*1140*/  IMAD R15, R23, UR10, RZ ;  /* 0x0000000a170f7c24 */ /* 0x000fe2000f8e02ff */
[----:B------:R-:W-:Y:S01]  /*1150*/  IADD3 R136, P1, R32, UR28, RZ ;  /* 0x0000001c20887c10 */ /* 0x000fe2000ff3e0ff */
[----:B------:R-:W-:Y:S01]  /*1160*/  IMAD.IADD R12, R5, 0x1, -R12 ;  /* 0x00000001050c7824 */ /* 0x000fe200078e0a0c */
[----:B------:R-:W-:Y:S01]  /*1170*/  @!P5 LEA R14, R14, R11, 0x18 ;  /* 0x0000000b0e0ed211 */ /* 0x000fe200078ec0ff */
[----:B------:R-:W1:Y:S01]  /*1180*/  @!P2 LDC.64 R4, c[0x0][0x240] ;  /* 0x00009000ff04ab82 */ /* 0x000e620000000a00 */
[----:B------:R-:W-:Y:S01]  /*1190*/  @!P3 IMAD R17, R25, 0x2, R8 ;  /* 0x000000021911b824 */ /* 0x000fe200078e0208 */
[----:B------:R-:W-:Y:S01]  /*11a0*/  USHF.L.U64.HI UR19, UR12, 0x6, UR13 ;  /* 0x000000060c137899 */ /* 0x000fe2000801020d */
[----:B------:R-:W-:Y:S01]  /*11b0*/  IMAD R8, R22, UR11, R15 ;  /* 0x0000000b16087c24 */ /* 0x000fe2000f8e020f */
[----:B------:R-:W-:Y:S01]  /*11c0*/  USHF.L.U32 UR22, UR12, 0x6, URZ ;  /* 0x000000060c167899 */ /* 0x000fe2000800063f */
[----:B------:R-:W-:Y:S01]  /*11d0*/  @!P3 IMAD R28, R21, R6, RZ ;  /* 0x00000006151cb224 */ /* 0x000fe200078e02ff */
[----:B------:R-:W-:Y:S01]  /*11e0*/  UIMAD.WIDE.U32 UR28, UR5, UR10, URZ ;  /* 0x0000000a051c72a5 */ /* 0x000fe2000f8e003f */
[----:B------:R-:W-:Y:S01]  /*11f0*/  @!P3 IMAD.MOV.U32 R31, RZ, RZ, R29 ;  /* 0x000000ffff1fb224 */ /* 0x000fe200078e001d */
[----:B------:R-:W-:Y:S01]  /*1200*/  IADD3.X R137, R33, UR27, R8, P1, !PT ;  /* 0x0000001b21897c10 */ /* 0x000fe20008ffe408 */
[----:B------:R-:W2:Y:S01]  /*1210*/  @!P3 LDC.64 R10, c[0x0][0x210] ;  /* 0x00008400ff0abb82 */ /* 0x000ea20000000a00 */
[----:B------:R-:W-:Y:S01]  /*1220*/  SHF.R.S32.HI R8, RZ, 0x1f, R211 ;  /* 0x0000001fff087819 */ /* 0x000fe200000114d3 */
[C---:B------:R-:W-:Y:S01]  /*1230*/  @!P4 IMAD R18, R25.reuse, 0x2, R18 ;  /* 0x000000021912c824 */ /* 0x040fe200078e0212 */
[----:B------:R-:W-:Y:S01]  /*1240*/  USHF.L.U32 UR27, UR12, 0x5, URZ ;  /* 0x000000050c1b7899 */ /* 0x000fe2000800063f */
[----:B------:R-:W-:Y:S01]  /*1250*/  @!P2 IMAD R16, R25, 0x2, R16 ;  /* 0x000000021910a824 */ /* 0x000fe200078e0210 */
[----:B------:R-:W-:Y:S01]  /*1260*/  LEA.HI R3, R3, R2, RZ, 0x5 ;  /* 0x0000000203037211 */ /* 0x000fe200078f28ff */
[C---:B------:R-:W-:Y:S01]  /*1270*/  @!P6 IMAD R15, R25.reuse, 0x2, R24 ;  /* 0x00000002190fe824 */ /* 0x040fe200078e0218 */
[----:B------:R-:W-:Y:S01]  /*1280*/  @!PT LDS RZ, [RZ] ;  /* 0x00000000fffff984 */ /* 0x000fe20000000800 */
[----:B------:R-:W-:Y:S01]  /*1290*/  @!PT LDS RZ, [RZ] ;  /* 0x00000000fffff984 */ /* 0x000fe20000000800 */
[----:B------:R-:W-:Y:S01]  /*12a0*/  @!PT LDS RZ, [RZ] ;  /* 0x00000000fffff984 */ /* 0x000fe20000000800 */
[----:B------:R-:W-:Y:S01]  /*12b0*/  @!P4 LDGSTS.E.BYPASS.LTC128B.128 [R18+0x1000], desc[UR20][R26.64] ;  /* 0x010000001a12cfae */ /* 0x000fe2000b901d54 */
[----:B------:R-:W-:Y:S01]  /*12c0*/  @!P5 IMAD R14, R25, 0x2, R14 ;  /* 0x00000002190ed824 */ /* 0x000fe200078e020e */
[----:B------:R-:W-:Y:S01]  /*12d0*/  UISETP.GE.AND UP0, UPT, UR18, 0x2, UPT ;  /* 0x000000021200788c */ /* 0x000fe2000bf06270 */
[----:B------:R-:W-:Y:S01]  /*12e0*/  @!P2 IMAD.MOV.U32 R25, RZ, RZ, R29 ;  /* 0x000000ffff19a224 */ /* 0x000fe200078e001d */
[----:B------:R-:W-:Y:S01]  /*12f0*/  @!P4 LDGSTS.E.BYPASS.LTC128B.128 [R18+0x5000], desc[UR20][R26.64+0x80] ;  /* 0x050000801a12cfae */ /* 0x000fe2000b901d54 */
[----:B------:R-:W-:-:S02]  /*1300*/  @!P3 IMAD R21, R9, R7, R28 ;  /* 0x000000070915b224 */ /* 0x000fc400078e021c */
[----:B------:R-:W-:Y:S01]  /*1310*/  @!P3 IMAD.WIDE.U32 R28, R9, R6, R30 ;  /* 0x00000006091cb225 */ /* 0x000fe200078e001e */
[----:B------:R3:W-:Y:S03]  /*1320*/  @!P4 LDGSTS.E.BYPASS.LTC128B.128 [R18+0x9000], desc[UR20][R26.64+0x100] ;  /* 0x090001001a12cfae */ /* 0x0007e6000b901d54 */
[C---:B------:R-:W-:Y:S02]  /*1330*/  IMAD R6, R8.reuse, UR8, RZ ;  /* 0x0000000808067c24 */ /* 0x040fe4000f8e02ff */
[----:B------:R-:W-:Y:S02]  /*1340*/  IMAD R8, R8, UR6, RZ ;  /* 0x0000000608087c24 */ /* 0x000fe4000f8e02ff */
[C---:B------:R-:W-:Y:S01]  /*1350*/  IMAD R213, R211.reuse, UR9, R6 ;  /* 0x00000009d3d57c24 */ /* 0x040fe2000f8e0206 */
[----:B------:R-:W-:Y:S01]  /*1360*/  USHF.L.U64.HI UR9, UR12, 0x5, UR13 ;  /* 0x000000050c097899 */ /* 0x000fe2000801020d */
[----:B------:R-:W4:Y:S01]  /*1370*/  @!P2 LDC.64 R6, c[0x0][0x210] ;  /* 0x00008400ff06ab82 */ /* 0x000f220000000a00 */
[----:B------:R-:W-:Y:S01]  /*1380*/  IMAD.WIDE.U32 R208, R211, UR8, R208 ;  /* 0x00000008d3d07c25 */ /* 0x000fe2000f8e00d0 */
[----:B--2---:R-:W-:Y:S01]  /*1390*/  @!P3 LEA R10, P1, R28, R10, 0x1 ;  /* 0x0000000a1c0ab211 */ /* 0x004fe200078208ff */
[----:B------:R-:W-:-:S02]  /*13a0*/  ULDC UR8, c[0x0][0x39c] ;  /* 0x0000e70000087ab9 */ /* 0x000fc40000000800 */
        /* <DEDUP_REMOVED lines=25> */
[C---:B--2---:R-:W-:Y:S01]  /*1540*/  @!P6 LEA R18, P4, R26.reuse, R8, 0x1 ;  /* 0x000000081a12e211 */ /* 0x044fe200078808ff */
[----:B------:R-:W-:Y:S01]  /*1550*/  @!P3 LDGSTS.E.BYPASS.LTC128B.128 [R17+0x6000], desc[UR20][R10.64+0x80] ;  /* 0x060000800a11bfae */ /* 0x000fe2000b901d54 */
[C---:B------:R-:W-:Y:S01]  /*1560*/  @!P5 IADD3 R7, P1, R26.reuse, UR27, RZ ;  /* 0x0000001b1a07dc10 */ /* 0x040fe2000ff3e0ff */
[----:B------:R-:W-:Y:S01]  /*1570*/  IMAD.IADD R211, R137, 0x1, R211 ;  /* 0x0000000189d37824 */ /* 0x000fe200078e02d3 */
[----:B------:R-:W-:Y:S01]  /*1580*/  @!P6 LEA.HI.X R19, R26, R9, R6, 0x1, P4 ;  /* 0x000000091a13e211 */ /* 0x000fe200020f0c06 */
[----:B------:R2:W-:Y:S01]  /*1590*/  @!P3 LDGSTS.E.BYPASS.LTC128B.128 [R17+0xa000], desc[UR20][R10.64+0x100] ;  /* 0x0a0001000a11bfae */ /* 0x0005e2000b901d54 */
[----:B------:R-:W-:Y:S01]  /*15a0*/  @!P5 IADD3.X R6, R6, UR9, RZ, P1, !PT ;  /* 0x000000090606dc10 */ /* 0x000fe20008ffe4ff */
[----:B------:R-:W3:Y:S01]  /*15b0*/  @!P0 LDC.64 R8, c[0x0][0x220] ;  /* 0x00008800ff088b82 */ /* 0x000ee20000000a00 */
[C---:B-1----:R-:W-:Y:S01]  /*15c0*/  @!P5 LEA R24, P1, R7.reuse, R4, 0x1 ;  /* 0x000000040718d211 */ /* 0x042fe200078208ff */
[----:B------:R-:W-:Y:S01]  /*15d0*/  @!P2 LDGSTS.E.BYPASS.LTC128B.128 [R16+0x3000], desc[UR20][R20.64] ;  /* 0x030000001410afae */ /* 0x000fe2000b901d54 */
[C---:B------:R-:W-:Y:S01]  /*15e0*/  ISETP.GE.AND P3, PT, R22.reuse, UR23, PT ;  /* 0x0000001716007c0c */ /* 0x040fe2000bf66270 */
[----:B------:R-:W-:Y:S01]  /*15f0*/  IMAD.SHL.U32 R22, R22, 0x8, RZ ;  /* 0x0000000816167824 */ /* 0x000fe200078e00ff */
[----:B------:R-:W-:Y:S01]  /*1600*/  @!P5 LEA.HI.X R25, R7, R5, R6, 0x1, P1 ;  /* 0x000000050719d211 */ /* 0x000fe200008f0c06 */
[----:B------:R-:W-:Y:S01]  /*1610*/  @!P2 LDGSTS.E.BYPASS.LTC128B.128 [R16+0x7000], desc[UR20][R20.64+0x80] ;  /* 0x070000801410afae */ /* 0x000fe2000b901d54 */
[----:B------:R-:W-:Y:S01]  /*1620*/  IMAD.SHL.U32 R5, R0, 0x40, RZ ;  /* 0x0000004000057824 */ /* 0x000fe200078e00ff */
[----:B------:R-:W-:Y:S01]  /*1630*/  USHF.L.U32 UR6, UR11, 0x5, URZ ;  /* 0x000000050b067899 */ /* 0x000fe2000800063f */
[----:B------:R-:W-:Y:S01]  /*1640*/  IMAD.SHL.U32 R4, R12, 0x40, RZ ;  /* 0x000000400c047824 */ /* 0x000fe200078e00ff */
[----:B------:R-:W-:Y:S01]  /*1650*/  @!P2 LDGSTS.E.BYPASS.LTC128B.128 [R16+0xb000], desc[UR20][R20.64+0x100] ;  /* 0x0b0001001410afae */ /* 0x000fe2000b901d54 */
[----:B------:R-:W-:Y:S01]  /*1660*/  IMAD.SHL.U32 R93, R13, 0x40, RZ ;  /* 0x000000400d5d7824 */ /* 0x000fe200078e00ff */
[----:B------:R-:W-:Y:S01]  /*1670*/  LOP3.LUT R5, R5, 0x1c0, RZ, 0xc0, !PT ;  /* 0x000001c005057812 */ /* 0x000fe200078ec0ff */
[----:B------:R-:W-:Y:S01]  /*1680*/  IMAD.SHL.U32 R133, R2, 0x2, RZ ;  /* 0x0000000202857824 */ /* 0x000fe200078e00ff */
[----:B------:R-:W-:Y:S01]  /*1690*/  @!P6 LDGSTS.E.BYPASS.LTC128B.128 [R15+0xc000], desc[UR20][R18.64] ;  /* 0x0c000000120fefae */ /* 0x000fe2000b901d54 */
[----:B------:R-:W-:Y:S01]  /*16a0*/  LOP3.LUT R4, R4, 0x1c0, RZ, 0xc0, !PT ;  /* 0x000001c004047812 */ /* 0x000fe200078ec0ff */
[----:B------:R-:W1:Y:S01]  /*16b0*/  @!P3 LDC.64 R6, c[0x0][0x220] ;  /* 0x00008800ff06bb82 */ /* 0x000e620000000a00 */
[----:B------:R-:W-:Y:S01]  /*16c0*/  LOP3.LUT R93, R93, 0xfffffe00, RZ, 0xc0, !PT ;  /* 0xfffffe005d5d7812 */ /* 0x000fe200078ec0ff */
[----:B------:R-:W-:Y:S01]  /*16d0*/  @!P6 LDGSTS.E.BYPASS.LTC128B.128 [R15+0xe000], desc[UR20][R18.64+0x80] ;  /* 0x0e000080120fefae */ /* 0x000fe2000b901d54 */
[----:B------:R-:W-:Y:S01]  /*16e0*/  IMAD.U32 R13, RZ, RZ, UR6 ;  /* 0x00000006ff0d7e24 */ /* 0x000fe2000f8e00ff */
[----:B------:R-:W-:-:S02]  /*16f0*/  LOP3.LUT R133, R133, 0x6, RZ, 0xc0, !PT ;  /* 0x0000000685857812 */ /* 0x000fc400078ec0ff */
[----:B------:R4:W-:Y:S01]  /*1700*/  @!P6 LDGSTS.E.BYPASS.LTC128B.128 [R15+0x10000], desc[UR20][R18.64+0x100] ;  /* 0x10000100120fefae */ /* 0x0009e2000b901d54 */
[----:B--2---:R-:W-:-:S03]  /*1710*/  IMAD.U32 R10, RZ, RZ, UR28 ;  /* 0x0000001cff0a7e24 */ /* 0x004fc6000f8e00ff */
[----:B------:R-:W-:Y:S01]  /*1720*/  @!P5 LDGSTS.E.BYPASS.LTC128B.128 [R14+0xd000], desc[UR20][R24.64] ;  /* 0x0d000000180edfae */ /* 0x000fe2000b901d54 */
[----:B------:R-:W-:Y:S01]  /*1730*/  LOP3.LUT R17, R5, 0x8, R22, 0xf8, !PT ;  /* 0x0000000805117812 */ /* 0x000fe200078ef816 */
[----:B------:R-:W-:Y:S01]  /*1740*/  IMAD.U32 R11, RZ, RZ, UR29 ;  /* 0x0000001dff0b7e24 */ /* 0x000fe2000f8e00ff */
[----:B------:R-:W-:Y:S01]  /*1750*/  UIMAD.WIDE.U32 UR28, UR10, 0x20, URZ ;  /* 0x000000200a1c78a5 */ /* 0x000fe2000f8e003f */
[----:B------:R-:W-:Y:S01]  /*1760*/  @!P5 LDGSTS.E.BYPASS.LTC128B.128 [R14+0xf000], desc[UR20][R24.64+0x80] ;  /* 0x0f000080180edfae */ /* 0x000fe2000b901d54 */
[----:B------:R-:W-:-:S03]  /*1770*/  IMAD.U32 R11, RZ, RZ, UR7 ;  /* 0x00000007ff0b7e24 */ /* 0x000fc6000f8e00ff */
[----:B------:R2:W-:Y:S04]  /*1780*/  @!P5 LDGSTS.E.BYPASS.LTC128B.128 [R14+0x11000], desc[UR20][R24.64+0x100] ;  /* 0x11000100180edfae */ /* 0x0005e8000b901d54 */
[----:B------:R-:W0:Y:S01]  /*1790*/  LDGDEPBAR ;  /* 0x00000000000079af */ /* 0x000e220000000000 */
[----:B----4-:R-:W-:-:S05]  /*17a0*/  IMAD.SHL.U32 R15, R205, 0x8, RZ ;  /* 0x00000008cd0f7824 */ /* 0x010fca00078e00ff */
[----:B------:R-:W-:Y:S02]  /*17b0*/  LOP3.LUT R15, R4, 0x8, R15, 0xf8, !PT ;  /* 0x00000008040f7812 */ /* 0x000fe400078ef80f */
[----:B------:R-:W-:-:S04]  /*17c0*/  SHF.R.U32.HI R4, RZ, 0x3, R4 ;  /* 0x00000003ff047819 */ /* 0x000fc80000011604 */
[----:B------:R-:W-:Y:S01]  /*17d0*/  LOP3.LUT R4, R15, R4, RZ, 0x3c, !PT ;  /* 0x000000040f047212 */ /* 0x000fe200078e3cff */
[----:B------:R-:W-:-:S04]  /*17e0*/  DEPBAR.LE SB0, 0x0 ;  /* 0x000080000000791a */ /* 0x000fc80000000000 */
[----:B------:R-:W-:Y:S01]  /*17f0*/  BAR.SYNC.DEFER_BLOCKING 0x0 ;  /* 0x0000000000007b1d */ /* 0x000fe20000010000 */
[----:B--2---:R-:W-:Y:S02]  /*1800*/  SHF.R.U32.HI R14, RZ, 0x3, R5 ;  /* 0x00000003ff0e7819 */ /* 0x004fe40000011605 */
[C---:B------:R-:W-:Y:S02]  /*1810*/  LEA R5, P1, R10.reuse, R136, 0x6 ;  /* 0x000000880a057211 */ /* 0x040fe400078230ff */
[----:B------:R-:W-:Y:S02]  /*1820*/  LOP3.LUT R14, R17, R14, RZ, 0x3c, !PT ;  /* 0x0000000e110e7212 */ /* 0x000fe400078e3cff */
[----:B-1----:R-:W-:Y:S02]  /*1830*/  @!P3 LEA R18, P2, R5, R6, 0x1 ;  /* 0x000000060512b211 */ /* 0x002fe400078408ff */
[----:B------:R-:W-:Y:S01]  /*1840*/  LEA.HI.X R10, R10, R211, R11, 0x6, P1 ;  /* 0x000000d30a0a7211 */ /* 0x000fe200008f340b */
[----:B------:R-:W-:Y:S01]  /*1850*/  IMAD R205, R205, 0x200, R14 ;  /* 0x00000200cdcd7824 */ /* 0x000fe200078e020e */
[----:B------:R-:W-:-:S02]  /*1860*/  SHF.R.S32.HI R6, RZ, 0x5, R3 ;  /* 0x00000005ff067819 */ /* 0x000fc40000011403 */
[C---:B------:R-:W-:Y:S02]  /*1870*/  @!P0 IADD3 R11, P1, R5.reuse, UR28, RZ ;  /* 0x0000001c050b8c10 */ /* 0x040fe4000ff3e0ff */
[----:B------:R-:W-:Y:S01]  /*1880*/  @!P3 LEA.HI.X R19, R5, R7, R10, 0x1, P2 ;  /* 0x000000070513b211 */ /* 0x000fe200010f0c0a */
[----:B------:R-:W-:Y:S01]  /*1890*/  IMAD R5, R6, 0x400, R93 ;  /* 0x0000040006057824 */ /* 0x000fe200078e025d */
[----:B------:R-:W-:Y:S01]  /*18a0*/  @!P0 IADD3.X R16, R10, UR29, R13, P1, !PT ;  /* 0x0000001d0a108c10 */ /* 0x000fe20008ffe40d */
[----:B------:R-:W-:Y:S01]  /*18b0*/  IMAD.MOV.U32 R7, RZ, RZ, 0x10 ;  /* 0x00000010ff077424 */ /* 0x000fe200078e00ff */
[----:B---3--:R-:W-:Y:S01]  /*18c0*/  @!P0 LEA R8, P4, R11, R8, 0x1 ;  /* 0x000000080b088211 */ /* 0x008fe200078808ff */
[----:B------:R-:W-:Y:S01]  /*18d0*/  IMAD.IADD R206, R4, 0x1, R5 ;  /* 0x0000000104ce7824 */ /* 0x000fe200078e0205 */
[----:B------:R-:W-:Y:S01]  /*18e0*/  LEA R205, R205, UR4, 0x1 ;  /* 0x00000004cdcd7c11 */ /* 0x000fe2000f8e08ff */
[----:B------:R-:W-:Y:S01]  /*18f0*/  IMAD.MOV.U32 R5, RZ, RZ, 0x20 ;  /* 0x00000020ff057424 */ /* 0x000fe200078e00ff */
[----:B------:R-:W-:Y:S01]  /*1900*/  @!P0 LEA.HI.X R9, R11, R9, R16, 0x1, P4 ;  /* 0x000000090b098211 */ /* 0x000fe200020f0c10 */
[----:B------:R-:W-:Y:S01]  /*1910*/  @P3 STS.128 [R207+0x12000], RZ ;  /* 0x012000ffcf003388 */ /* 0x000fe20000000c00 */
[----:B------:R-:W-:Y:S01]  /*1920*/  LEA R206, R206, UR4, 0x1 ;  /* 0x00000004cece7c11 */ /* 0x000fe2000f8e08ff */
[----:B------:R-:W-:Y:S01]  /*1930*/  VIADD R203, R205, 0xc020 ;  /* 0x0000c020cdcb7836 */ /* 0x000fe20000000000 */
[----:B------:R-:W-:Y:S01]  /*1940*/  R2P PR, R12, 0x6 ;  /* 0x000000060c007804 */ /* 0x000fe20000000000 */
[----:B------:R-:W-:Y:S01]  /*1950*/  @P3 STS.128 [R207+0x14000], RZ ;  /* 0x014000ffcf003388 */ /* 0x000fe20000000c00 */
[----:B------:R-:W-:-:S03]  /*1960*/  LEA R6, R6, UR25, 0x4 ;  /* 0x0000001906067c11 */ /* 0x000fc6000f8e20ff */
[----:B------:R-:W-:Y:S01]  /*1970*/  @P3 STS.128 [R207+0x16000], RZ ;  /* 0x016000ffcf003388 */ /* 0x000fe20000000c00 */
[----:B------:R-:W-:Y:S02]  /*1980*/  SEL R7, R7, 0xfffffff0, !P1 ;  /* 0xfffffff007077807 */ /* 0x000fe40004800000 */
[----:B------:R-:W-:Y:S01]  /*1990*/  SEL R5, R5, 0xffffffe0, !P2 ;  /* 0xffffffe005057807 */ /* 0x000fe20005000000 */
[----:B------:R-:W-:Y:S01]  /*19a0*/  @!PT LDS RZ, [RZ] ;  /* 0x00000000fffff984 */ /* 0x000fe20000000800 */
[----:B------:R-:W-:Y:S01]  /*19b0*/  @!PT LDS RZ, [RZ] ;  /* 0x00000000fffff984 */ /* 0x000fe20000000800 */
[----:B------:R-:W-:Y:S01]  /*19c0*/  @!PT LDS RZ, [RZ] ;  /* 0x00000000fffff984 */ /* 0x000fe20000000800 */
[----:B------:R-:W-:Y:S01]  /*19d0*/  @!P3 LDGSTS.E.BYPASS.LTC128B.128 [R207+0x12000], desc[UR20][R18.64] ;  /* 0x1200000012cfbfae */ /* 0x000fe2000b901d54 */
[----:B------:R-:W-:Y:S01]  /*19e0*/  R2P PR, R0, 0x6 ;  /* 0x0000000600007804 */ /* 0x000fe20000000000 */
[----:B------:R-:W-:Y:S02]  /*19f0*/  VIADD R0, R205, 0xc000 ;  /* 0x0000c000cd007836 */ /* 0x000fe40000000000 */
[----:B------:R-:W-:Y:S01]  /*1a00*/  @!P3 LDGSTS.E.BYPASS.LTC128B.128 [R207+0x14000], desc[UR20][R18.64+0x80] ;  /* 0x1400008012cfbfae */ /* 0x000fe2000b901d54 */
[--C-:B------:R-:W-:Y:S02]  /*1a10*/  IMAD R204, R7, 0x2, R206.reuse ;  /* 0x0000000207cc7824 */ /* 0x100fe400078e02ce */
[C---:B------:R-:W-:Y:S01]  /*1a20*/  IMAD R202, R5.reuse, 0x2, R206 ;  /* 0x0000000205ca7824 */ /* 0x040fe200078e02ce */
[----:B------:R1:W-:Y:S01]  /*1a30*/  @!P3 LDGSTS.E.BYPASS.LTC128B.128 [R207+0x16000], desc[UR20][R18.64+0x100] ;  /* 0x1600010012cfbfae */ /* 0x0003e2000b901d54 */
[----:B------:R-:W-:-:S03]  /*1a40*/  IMAD R201, R5, 0x2, R204 ;  /* 0x0000000205c97824 */ /* 0x000fc600078e02cc */
[----:B------:R-:W-:Y:S02]  /*1a50*/  @P0 STS.128 [R207+0x13000], RZ ;  /* 0x013000ffcf000388 */ /* 0x000fe40000000c00 */
[----:B------:R-:W-:Y:S02]  /*1a60*/  @P1 VIADD R203, R0, 0xffffffe0 ;  /* 0xffffffe000cb1836 */ /* 0x000fe40000000000 */
[----:B------:R-:W-:Y:S01]  /*1a70*/  @P0 STS.128 [R207+0x15000], RZ ;  /* 0x015000ffcf000388 */ /* 0x000fe20000000c00 */
[----:B------:R-:W-:-:S03]  /*1a80*/  IMAD.MOV.U32 R0, RZ, RZ, 0x40 ;  /* 0x00000040ff007424 */ /* 0x000fc600078e00ff */
[----:B------:R-:W-:Y:S02]  /*1a90*/  @P0 STS.128 [R207+0x17000], RZ ;  /* 0x017000ffcf000388 */ /* 0x000fe40000000c00 */
[----:B------:R-:W-:Y:S02]  /*1aa0*/  SEL R0, R0, 0xffffffc0, !P2 ;  /* 0xffffffc000007807 */ /* 0x000fe40005000000 */
[----:B------:R-:W-:Y:S01]  /*1ab0*/  @!PT LDS RZ, [RZ] ;  /* 0x00000000fffff984 */ /* 0x000fe20000000800 */
[----:B------:R-:W-:Y:S01]  /*1ac0*/  @!PT LDS RZ, [RZ] ;  /* 0x00000000fffff984 */ /* 0x000fe20000000800 */
[----:B------:R-:W-:Y:S01]  /*1ad0*/  @!PT LDS RZ, [RZ] ;  /* 0x00000000fffff984 */ /* 0x000fe20000000800 */
[----:B------:R-:W-:Y:S03]  /*1ae0*/  @!P0 LDGSTS.E.BYPASS.LTC128B.128 [R207+0x13000], desc[UR20][R8.64] ;  /* 0x1300000008cf8fae */ /* 0x000fe6000b901d54 */
[----:B------:R-:W-:Y:S01]  /*1af0*/  IMAD.IADD R199, R205, 0x1, R0 ;  /* 0x00000001cdc77824 */ /* 0x000fe200078e0200 */
[----:B------:R-:W-:Y:S01]  /*1b00*/  @!P0 LDGSTS.E.BYPASS.LTC128B.128 [R207+0x15000], desc[UR20][R8.64+0x80] ;  /* 0x1500008008cf8fae */ /* 0x000fe2000b901d54 */
[----:B------:R-:W-:-:S03]  /*1b10*/  IMAD.IADD R192, R0, 0x1, R203 ;  /* 0x0000000100c07824 */ /* 0x000fc600078e02cb */
[----:B------:R2:W-:Y:S04]  /*1b20*/  @!P0 LDGSTS.E.BYPASS.LTC128B.128 [R207+0x17000], desc[UR20][R8.64+0x100] ;  /* 0x1700010008cf8fae */ /* 0x0005e8000b901d54 */
[----:B------:R-:W-:Y:S04]  /*1b30*/  LDSM.16.M88.4 R20, [R206] ;  /* 0x00000000ce14783b */ /* 0x000fe80000000200 */
[----:B------:R-:W3:Y:S04]  /*1b40*/  LDSM.16.M88.4 R32, [R205+0xc000] ;  /* 0x00c00000cd20783b */ /* 0x000ee80000000200 */
[----:B------:R-:W4:Y:S04]  /*1b50*/  LDSM.16.M88.4 R40, [R205+0xc800] ;  /* 0x00c80000cd28783b */ /* 0x000f280000000200 */
[----:B------:R-:W-:Y:S04]  /*1b60*/  LDSM.16.M88.4 R52, [R204] ;  /* 0x00000000cc34783b */ /* 0x000fe80000000200 */
[----:B-1----:R-:W1:Y:S04]  /*1b70*/  LDSM.16.M88.4 R16, [R203] ;  /* 0x00000000cb10783b */ /* 0x002e680000000200 */
[----:B------:R-:W5:Y:S04]  /*1b80*/  LDSM.16.M88.4 R60, [R205+0xd000] ;  /* 0x00d00000cd3c783b */ /* 0x000f680000000200 */
[----:B------:R-:W5:Y:S04]  /*1b90*/  LDSM.16.M88.4 R12, [R203+0x800] ;  /* 0x00080000cb0c783b */ /* 0x000f680000000200 */
[----:B------:R-:W5:Y:S04]  /*1ba0*/  LDSM.16.M88.4 R36, [R205+0xd800] ;  /* 0x00d80000cd24783b */ /* 0x000f680000000200 */
[----:B------:R-:W-:Y:S04]  /*1bb0*/  LDSM.16.M88.4 R76, [R202] ;  /* 0x00000000ca4c783b */ /* 0x000fe80000000200 */
[----:B--2---:R-:W2:Y:S04]  /*1bc0*/  LDSM.16.M88.4 R8, [R199+0xc000] ;  /* 0x00c00000c708783b */ /* 0x004ea80000000200 */
[----:B------:R-:W2:Y:S01]  /*1bd0*/  LDSM.16.M88.4 R80, [R203+0x1000] ;  /* 0x00100000cb50783b */ /* 0x000ea20000000200 */
[C---:B---3--:R-:W-:Y:S03]  /*1be0*/  HMMA.16816.F32 R24, R20.reuse, R32, RZ ;  /* 0x000000201418723c */ /* 0x048fe600000018ff */
[----:B------:R-:W3:Y:S04]  /*1bf0*/  LDSM.16.M88.4 R28, [R199+0xc800] ;  /* 0x00c80000c71c783b */ /* 0x000ee80000000200 */
[----:B------:R-:W3:Y:S01]  /*1c00*/  LDSM.16.M88.4 R68, [R203+0x1800] ;  /* 0x00180000cb44783b */ /* 0x000ee20000000200 */
[C---:B----4-:R-:W-:Y:S03]  /*1c10*/  HMMA.16816.F32 R44, R20.reuse, R40, RZ ;  /* 0x00000028142c723c */ /* 0x050fe600000018ff */
[----:B------:R-:W-:Y:S03]  /*1c20*/  LDSM.16.M88.4 R72, [R201] ;  /* 0x00000000c948783b */ /* 0x000fe60000000200 */
[C---:B------:R-:W-:Y:S01]  /*1c30*/  HMMA.16816.F32 R32, R20.reuse, R34, RZ ;  /* 0x000000221420723c */ /* 0x040fe200000018ff */
[----:B------:R-:W-:Y:S04]  /*1c40*/  LDSM.16.M88.4 R48, [R199+0xd000] ;  /* 0x00d00000c730783b */ /* 0x000fe80000000200 */
[----:B------:R-:W-:Y:S01]  /*1c50*/  LDSM.16.M88.4 R88, [R205+0xe000] ;  /* 0x00e00000cd58783b */ /* 0x000fe20000000200 */
[----:B------:R-:W-:Y:S03]  /*1c60*/  HMMA.16816.F32 R40, R20, R42, RZ ;  /* 0x0000002a1428723c */ /* 0x000fe600000018ff */
[----:B------:R-:W-:Y:S03]  /*1c70*/  LDSM.16.M88.4 R84, [R192+0x1800] ;  /* 0x00180000c054783b */ /* 0x000fe60000000200 */
[----:B-1----:R-:W-:Y:S01]  /*1c80*/  HMMA.16816.F32 R24, R52, R16, R24 ;  /* 0x000000103418723c */ /* 0x002fe20000001818 */
[----:B------:R-:W0:Y:S05]  /*1c90*/  LDGDEPBAR ;  /* 0x00000000000079af */ /* 0x000e2a0000000000 */
[C---:B-----5:R-:W-:Y:S06]  /*1ca0*/  HMMA.16816.F32 R64, R20.reuse, R60, RZ ;  /* 0x0000003c1440723c */ /* 0x060fec00000018ff */
[----:B------:R-:W-:Y:S06]  /*1cb0*/  HMMA.16816.F32 R60, R20, R62, RZ ;  /* 0x0000003e143c723c */ /* 0x000fec00000018ff */
[C---:B------:R-:W-:Y:S01]  /*1cc0*/  HMMA.16816.F32 R32, R52.reuse, R18, R32 ;  /* 0x000000123420723c */ /* 0x040fe20000001820 */
[----:B------:R-:W1:Y:S05]  /*1cd0*/  LDSM.16.M88.4 R16, [R192] ;  /* 0x00000000c010783b */ /* 0x000e6a0000000200 */
[C---:B------:R-:W-:Y:S06]  /*1ce0*/  HMMA.16816.F32 R44, R52.reuse, R12, R44 ;  /* 0x0000000c342c723c */ /* 0x040fec000000182c */
[----:B------:R-:W-:Y:S01]  /*1cf0*/  HMMA.16816.F32 R40, R52, R14, R40 ;  /* 0x0000000e3428723c */ /* 0x000fe20000001828 */
[----:B------:R-:W-:Y:S05]  /*1d00*/  LDSM.16.M88.4 R12, [R192+0x800] ;  /* 0x00080000c00c783b */ /* 0x000fea0000000200 */
[C---:B------:R-:W-:Y:S06]  /*1d10*/  HMMA.16816.F32 R56, R20.reuse, R36, RZ ;  /* 0x000000241438723c */ /* 0x040fec00000018ff */
[----:B------:R-:W-:Y:S01]  /*1d20*/  HMMA.16816.F32 R20, R20, R38, RZ ;  /* 0x000000261414723c */ /* 0x000fe200000018ff */
[----:B------:R-:W4:Y:S05]  /*1d30*/  LDSM.16.M88.4 R36, [R199+0xd800] ;  /* 0x00d80000c724783b */ /* 0x000f2a0000000200 */
[----:B--2---:R-:W-:Y:S06]  /*1d40*/  HMMA.16816.F32 R24, R76, R8, R24 ;  /* 0x000000084c18723c */ /* 0x004fec0000001818 */
[C---:B------:R-:W-:Y:S06]  /*1d50*/  HMMA.16816.F32 R64, R52.reuse, R80, R64 ;  /* 0x000000503440723c */ /* 0x040fec0000001840 */
[----:B------:R-:W-:Y:S01]  /*1d60*/  HMMA.16816.F32 R60, R52, R82, R60 ;  /* 0x00000052343c723c */ /* 0x000fe2000000183c */
[----:B------:R-:W-:Y:S05]  /*1d70*/  LDSM.16.M88.4 R80, [R202+0x4000] ;  /* 0x00400000ca50783b */ /* 0x000fea0000000200 */
[C---:B------:R-:W-:Y:S01]  /*1d80*/  HMMA.16816.F32 R32, R76.reuse, R10, R32 ;  /* 0x0000000a4c20723c */ /* 0x040fe20000001820 */
[----:B------:R-:W-:Y:S05]  /*1d90*/  LDSM.16.M88.4 R8, [R192+0x1000] ;  /* 0x00100000c008783b */ /* 0x000fea0000000200 */
[C---:B---3--:R-:W-:Y:S06]  /*1da0*/  HMMA.16816.F32 R44, R76.reuse, R28, R44 ;  /* 0x0000001c4c2c723c */ /* 0x048fec000000182c */
[----:B------:R-:W-:Y:S01]  /*1db0*/  HMMA.16816.F32 R40, R76, R30, R40 ;  /* 0x0000001e4c28723c */ /* 0x000fe20000001828 */
[----:B------:R-:W2:Y:S05]  /*1dc0*/  LDSM.16.M88.4 R28, [R206+0x4000] ;  /* 0x00400000ce1c783b */ /* 0x000eaa0000000200 */
[C---:B------:R-:W-:Y:S06]  /*1dd0*/  HMMA.16816.F32 R56, R52.reuse, R68, R56 ;  /* 0x000000443438723c */ /* 0x040fec0000001838 */
[----:B------:R-:W-:Y:S01]  /*1de0*/  HMMA.16816.F32 R20, R52, R70, R20 ;  /* 0x000000463414723c */ /* 0x000fe20000001814 */
[----:B------:R-:W-:Y:S04]  /*1df0*/  LDSM.16.M88.4 R68, [R203+0x2000] ;  /* 0x00200000cb44783b */ /* 0x000fe80000000200 */
[----:B------:R-:W-:Y:S01]  /*1e00*/  LDSM.16.M88.4 R52, [R205+0xf800] ;  /* 0x00f80000cd34783b */ /* 0x000fe20000000200 */
[----:B-1----:R-:W-:Y:S06]  /*1e10*/  HMMA.16816.F32 R24, R72, R16, R24 ;  /* 0x000000104818723c */ /* 0x002fec0000001818 */
[C---:B------:R-:W-:Y:S06]  /*1e20*/  HMMA.16816.F32 R64, R76.reuse, R48, R64 ;  /* 0x000000304c40723c */ /* 0x040fec0000001840 */
[----:B------:R-:W-:Y:S01]  /*1e30*/  HMMA.16816.F32 R60, R76, R50, R60 ;  /* 0x000000324c3c723c */ /* 0x000fe2000000183c */
[----:B------:R-:W-:Y:S05]  /*1e40*/  LDSM.16.M88.4 R48, [R205+0xe800] ;  /* 0x00e80000cd30783b */ /* 0x000fea0000000200 */
[----:B------:R-:W-:Y:S01]  /*1e50*/  HMMA.16816.F32 R32, R72, R18, R32 ;  /* 0x000000124820723c */ /* 0x000fe20000001820 */
[----:B------:R-:W1:Y:S05]  /*1e60*/  LDSM.16.M88.4 R16, [R204+0x4000] ;  /* 0x00400000cc10783b */ /* 0x000e6a0000000200 */
[C---:B----4-:R-:W-:Y:S06]  /*1e70*/  HMMA.16816.F32 R56, R76.reuse, R36, R56 ;  /* 0x000000244c38723c */ /* 0x050fec0000001838 */
[----:B------:R-:W-:Y:S01]  /*1e80*/  HMMA.16816.F32 R76, R76, R38, R20 ;  /* 0x000000264c4c723c */ /* 0x000fe20000001814 */
[----:B------:R-:W3:Y:S04]  /*1e90*/  LDSM.16.M88.4 R36, [R205+0xf000] ;  /* 0x00f00000cd24783b */ /* 0x000ee80000000200 */
[----:B------:R-:W-:Y:S01]  /*1ea0*/  LDSM.16.M88.4 R20, [R203+0x3000] ;  /* 0x00300000cb14783b */ /* 0x000fe20000000200 */
[----:B--2---:R-:W-:Y:S06]  /*1eb0*/  HMMA.16816.F32 R24, R28, R88, R24 ;  /* 0x000000581c18723c */ /* 0x004fec0000001818 */
[C---:B------:R-:W-:Y:S06]  /*1ec0*/  HMMA.16816.F32 R64, R72.reuse, R8, R64 ;  /* 0x000000084840723c */ /* 0x040fec0000001840 */
[C---:B------:R-:W-:Y:S01]  /*1ed0*/  HMMA.16816.F32 R60, R72.reuse, R10, R60 ;  /* 0x0000000a483c723c */ /* 0x040fe2000000183c */
[----:B------:R-:W2:Y:S05]  /*1ee0*/  LDSM.16.M88.4 R8, [R199+0xe000] ;  /* 0x00e00000c708783b */ /* 0x000eaa0000000200 */
[C---:B------:R-:W-:Y:S06]  /*1ef0*/  HMMA.16816.F32 R44, R72.reuse, R12, R44 ;  /* 0x0000000c482c723c */ /* 0x040fec000000182c */
[----:B------:R-:W-:Y:S01]  /*1f00*/  HMMA.16816.F32 R40, R72, R14, R40 ;  /* 0x0000000e4828723c */ /* 0x000fe20000001828 */
[----:B------:R-:W4:Y:S05]  /*1f10*/  LDSM.16.M88.4 R12, [R203+0x2800] ;  /* 0x00280000cb0c783b */ /* 0x000f2a0000000200 */
[----:B------:R-:W-:Y:S01]  /*1f20*/  HMMA.16816.F32 R32, R28, R90, R32 ;  /* 0x0000005a1c20723c */ /* 0x000fe20000001820 */
[----:B------:R-:W-:Y:S05]  /*1f30*/  LDSM.16.M88.4 R88, [R199+0xf800] ;  /* 0x00f80000c758783b */ /* 0x000fea0000000200 */
[----:B-1----:R-:W-:Y:S06]  /*1f40*/  HMMA.16816.F32 R24, R16, R68, R24 ;  /* 0x000000441018723c */ /* 0x002fec0000001818 */
[C---:B------:R-:W-:Y:S06]  /*1f50*/  HMMA.16816.F32 R56, R72.reuse, R84, R56 ;  /* 0x000000544838723c */ /* 0x040fec0000001838 */
[----:B------:R-:W-:Y:S01]  /*1f60*/  HMMA.16816.F32 R76, R72, R86, R76 ;  /* 0x00000056484c723c */ /* 0x000fe2000000184c */
[----:B------:R-:W-:Y:S04]  /*1f70*/  LDSM.16.M88.4 R72, [R201+0x4000] ;  /* 0x00400000c948783b */ /* 0x000fe80000000200 */
[----:B------:R-:W-:Y:S01]  /*1f80*/  LDSM.16.M88.4 R84, [R203+0x4000] ;  /* 0x00400000cb54783b */ /* 0x000fe20000000200 */
[C---:B---3--:R-:W-:Y:S06]  /*1f90*/  HMMA.16816.F32 R64, R28.reuse, R36, R64 ;  /* 0x000000241c40723c */ /* 0x048fec0000001840 */
[C---:B------:R-:W-:Y:S01]  /*1fa0*/  HMMA.16816.F32 R60, R28.reuse, R38, R60 ;  /* 0x000000261c3c723c */ /* 0x040fe2000000183c */
[----:B------:R-:W1:Y:S05]  /*1fb0*/  LDSM.16.M88.4 R36, [R192+0x2000] ;  /* 0x00200000c024783b */ /* 0x000e6a0000000200 */
[C---:B------:R-:W-:Y:S06]  /*1fc0*/  HMMA.16816.F32 R44, R28.reuse, R48, R44 ;  /* 0x000000301c2c723c */ /* 0x040fec000000182c */
[----:B------:R-:W-:Y:S01]  /*1fd0*/  HMMA.16816.F32 R40, R28, R50, R40 ;  /* 0x000000321c28723c */ /* 0x000fe20000001828 */
[----:B------:R-:W3:Y:S05]  /*1fe0*/  LDSM.16.M88.4 R48, [R203+0x3800] ;  /* 0x00380000cb30783b */ /* 0x000eea0000000200 */
[----:B------:R-:W-:Y:S01]  /*1ff0*/  HMMA.16816.F32 R32, R16, R70, R32 ;  /* 0x000000461020723c */ /* 0x000fe20000001820 */
[----:B------:R-:W-:Y:S05]  /*2000*/  LDSM.16.M88.4 R68, [R192+0x3000] ;  /* 0x00300000c044783b */ /* 0x000fea0000000200 */
[----:B--2---:R-:W-:Y:S06]  /*2010*/  HMMA.16816.F32 R24, R80, R8, R24 ;  /* 0x000000085018723c */ /* 0x004fec0000001818 */
[C---:B------:R-:W-:Y:S06]  /*2020*/  HMMA.16816.F32 R56, R28.reuse, R52, R56 ;  /* 0x000000341c38723c */ /* 0x040fec0000001838 */
[----:B------:R-:W-:Y:S01]  /*2030*/  HMMA.16816.F32 R76, R28, R54, R76 ;  /* 0x000000361c4c723c */ /* 0x000fe2000000184c */
[----:B------:R-:W2:Y:S04]  /*2040*/  LDSM.16.M88.4 R28, [R199+0xe800] ;  /* 0x00e80000c71c783b */ /* 0x000ea80000000200 */
[----:B------:R-:W-:Y:S01]  /*2050*/  LDSM.16.M88.4 R52, [R206+0x8000] ;  /* 0x00800000ce34783b */ /* 0x000fe20000000200 */
[C---:B------:R-:W-:Y:S06]  /*2060*/  HMMA.16816.F32 R64, R16.reuse, R20, R64 ;  /* 0x000000141040723c */ /* 0x040fec0000001840 */
[C---:B------:R-:W-:Y:S01]  /*2070*/  HMMA.16816.F32 R60, R16.reuse, R22, R60 ;  /* 0x00000016103c723c */ /* 0x040fe2000000183c */
[----:B------:R-:W5:Y:S05]  /*2080*/  LDSM.16.M88.4 R20, [R205+0x10000] ;  /* 0x01000000cd14783b */ /* 0x000f6a0000000200 */
[C---:B----4-:R-:W-:Y:S06]  /*2090*/  HMMA.16816.F32 R44, R16.reuse, R12, R44 ;  /* 0x0000000c102c723c */ /* 0x050fec000000182c */
[----:B------:R-:W-:Y:S01]  /*20a0*/  HMMA.16816.F32 R40, R16, R14, R40 ;  /* 0x0000000e1028723c */ /* 0x000fe20000001828 */
[----:B------:R-:W4:Y:S05]  /*20b0*/  LDSM.16.M88.4 R12, [R199+0xf000] ;  /* 0x00f00000c70c783b */ /* 0x000f2a0000000200 */
[----:B------:R-:W-:Y:S01]  /*20c0*/  HMMA.16816.F32 R32, R80, R10, R32 ;  /* 0x0000000a5020723c */ /* 0x000fe20000001820 */
[----:B------:R-:W4:Y:S05]  /*20d0*/  LDSM.16.M88.4 R8, [R192+0x2800] ;  /* 0x00280000c008783b */ /* 0x000f2a0000000200 */
[----:B-1----:R-:W-:Y:S06]  /*20e0*/  HMMA.16816.F32 R24, R72, R36, R24 ;  /* 0x000000244818723c */ /* 0x002fec0000001818 */
[C---:B---3--:R-:W-:Y:S06]  /*20f0*/  HMMA.16816.F32 R56, R16.reuse, R48, R56 ;  /* 0x000000301038723c */ /* 0x048fec0000001838 */
[----:B------:R-:W-:Y:S01]  /*2100*/  HMMA.16816.F32 R76, R16, R50, R76 ;  /* 0x00000032104c723c */ /* 0x000fe2000000184c */
[----:B------:R-:W1:Y:S04]  /*2110*/  LDSM.16.M88.4 R16, [R204+0x8000] ;  /* 0x00800000cc10783b */ /* 0x000e680000000200 */
[----:B------:R-:W3:Y:S01]  /*2120*/  LDSM.16.M88.4 R48, [R205+0x10800] ;  /* 0x01080000cd30783b */ /* 0x000ee20000000200 */
[----:B--2---:R-:W-:Y:S06]  /*2130*/  HMMA.16816.F32 R44, R80, R28, R44 ;  /* 0x0000001c502c723c */ /* 0x004fec000000182c */
[----:B------:R-:W-:Y:S01]  /*2140*/  HMMA.16816.F32 R32, R72, R38, R32 ;  /* 0x000000264820723c */ /* 0x000fe20000001820 */
[----:B------:R-:W-:Y:S05]  /*2150*/  LDSM.16.M88.4 R36, [R203+0x4800] ;  /* 0x00480000cb24783b */ /* 0x000fea0000000200 */
[----:B-----5:R-:W-:Y:S06]  /*2160*/  HMMA.16816.F32 R24, R52, R20, R24 ;  /* 0x000000143418723c */ /* 0x020fec0000001818 */
[C---:B------:R-:W-:Y:S01]  /*2170*/  HMMA.16816.F32 R40, R80.reuse, R30, R40 ;  /* 0x0000001e5028723c */ /* 0x040fe20000001828 */
[----:B------:R-:W-:Y:S05]  /*2180*/  LDSM.16.M88.4 R28, [R199+0x10000] ;  /* 0x01000000c71c783b */ /* 0x000fea0000000200 */
[C---:B----4-:R-:W-:Y:S06]  /*2190*/  HMMA.16816.F32 R64, R80.reuse, R12, R64 ;  /* 0x0000000c5040723c */ /* 0x050fec0000001840 */
[----:B------:R-:W-:Y:S01]  /*21a0*/  HMMA.16816.F32 R60, R80, R14, R60 ;  /* 0x0000000e503c723c */ /* 0x000fe2000000183c */
[----:B------:R-:W2:Y:S05]  /*21b0*/  LDSM.16.M88.4 R12, [R202+0x8000] ;  /* 0x00800000ca0c783b */ /* 0x000eaa0000000200 */
[----:B------:R-:W-:Y:S06]  /*21c0*/  HMMA.16816.F32 R44, R72, R8, R44 ;  /* 0x00000008482c723c */ /* 0x000fec000000182c */
[----:B------:R-:W-:Y:S01]  /*21d0*/  HMMA.16816.F32 R32, R52, R22, R32 ;  /* 0x000000163420723c */ /* 0x000fe20000001820 */
[----:B------:R-:W-:Y:S05]  /*21e0*/  LDSM.16.M88.4 R20, [R192+0x4000] ;  /* 0x00400000c014783b */ /* 0x000fea0000000200 */
[----:B-1----:R-:W-:Y:S06]  /*21f0*/  HMMA.16816.F32 R24, R16, R84, R24 ;  /* 0x000000541018723c */ /* 0x002fec0000001818 */
[----:B------:R-:W-:Y:S01]  /*2200*/  HMMA.16816.F32 R40, R72, R10, R40 ;  /* 0x0000000a4828723c */ /* 0x000fe20000001828 */
[----:B------:R-:W1:Y:S05]  /*2210*/  LDSM.16.M88.4 R8, [R201+0x8000] ;  /* 0x00800000c908783b */ /* 0x000e6a0000000200 */
[----:B---3--:R-:W-:Y:S06]  /*2220*/  HMMA.16816.F32 R44, R52, R48, R44 ;  /* 0x00000030342c723c */ /* 0x008fec000000182c */
[----:B------:R-:W-:Y:S06]  /*2230*/  HMMA.16816.F32 R32, R16, R86, R32 ;  /* 0x000000561020723c */ /* 0x000fec0000001820 */
[----:B--2---:R-:W-:Y:S06]  /*2240*/  HMMA.16816.F32 R24, R12, R28, R24 ;  /* 0x0000001c0c18723c */ /* 0x004fec0000001818 */
[----:B------:R-:W-:Y:S01]  /*2250*/  HMMA.16816.F32 R84, R72, R68, R64 ;  /* 0x000000444854723c */ /* 0x000fe20000001840 */
[----:B------:R-:W2:Y:S05]  /*2260*/  LDSM.16.M88.4 R64, [R199+0x10800] ;  /* 0x01080000c740783b */ /* 0x000eaa0000000200 */
[----:B------:R-:W-:Y:S01]  /*2270*/  HMMA.16816.F32 R40, R52, R50, R40 ;  /* 0x000000323428723c */ /* 0x000fe20000001828 */
[----:B------:R-:W3:Y:S05]  /*2280*/  LDSM.16.M88.4 R48, [R205+0x11000] ;  /* 0x01100000cd30783b */ /* 0x000eea0000000200 */
[----:B------:R-:W-:Y:S06]  /*2290*/  HMMA.16816.F32 R44, R16, R36, R44 ;  /* 0x00000024102c723c */ /* 0x000fec000000182c */
[----:B------:R-:W-:Y:S01]  /*22a0*/  HMMA.16816.F32 R32, R12, R30, R32 ;  /* 0x0000001e0c20723c */ /* 0x000fe20000001820 */
[----:B------:R-:W4:Y:S05]  /*22b0*/  LDSM.16.M88.4 R28, [R192+0x3800] ;  /* 0x00380000c01c783b */ /* 0x000f2a0000000200 */
[----:B-1----:R-:W-:Y:S06]  /*22c0*/  HMMA.16816.F32 R24, R8, R20, R24 ;  /* 0x000000140818723c */ /* 0x002fec0000001818 */
[----:B------:R-:W-:Y:S01]  /*22d0*/  HMMA.16816.F32 R68, R72, R70, R60 ;  /* 0x000000464844723c */ /* 0x000fe2000000183c */
[----:B------:R-:W1:Y:S05]  /*22e0*/  LDSM.16.M88.4 R60, [R203+0x5000] ;  /* 0x00500000cb3c783b */ /* 0x000e6a0000000200 */
[C---:B------:R-:W-:Y:S06]  /*22f0*/  HMMA.16816.F32 R56, R80.reuse, R88, R56 ;  /* 0x000000585038723c */ /* 0x040fec0000001838 */
[----:B------:R-:W-:Y:S01]  /*2300*/  HMMA.16816.F32 R80, R80, R90, R76 ;  /* 0x0000005a5050723c */ /* 0x000fe2000000184c */
[----:B------:R-:W5:Y:S05]  /*2310*/  LDSM.16.M88.4 R76, [R192+0x4800] ;  /* 0x00480000c04c783b */ /* 0x000f6a0000000200 */
[----:B------:R-:W-:Y:S01]  /*2320*/  HMMA.16816.F32 R40, R16, R38, R40 ;  /* 0x000000261028723c */ /* 0x000fe20000001828 */
[----:B------:R-:W-:Y:S05]  /*2330*/  LDSM.16.M88.4 R36, [R199+0x11800] ;  /* 0x01180000c724783b */ /* 0x000fea0000000200 */
[----:B--2---:R-:W-:Y:S06]  /*2340*/  HMMA.16816.F32 R44, R12, R64, R44 ;  /* 0x000000400c2c723c */ /* 0x004fec000000182c */
[----:B---3--:R-:W-:Y:S01]  /*2350*/  HMMA.16816.F32 R84, R52, R48, R84 ;  /* 0x000000303454723c */ /* 0x008fe20000001854 */
[----:B------:R-:W-:Y:S01]  /*2360*/  FMUL.FTZ R64, R24, UR8 ;  /* 0x0000000818407c20 */ /* 0x000fe20008410000 */
[----:B------:R-:W-:-:S04]  /*2370*/  FMUL.FTZ R65, R27, UR8 ;  /* 0x000000081b417c20 */ /* 0x000fc80008410000 */
[----:B------:R-:W-:Y:S01]  /*2380*/  HMMA.16816.F32 R32, R8, R22, R32 ;  /* 0x000000160820723c */ /* 0x000fe20000001820 */
[----:B------:R-:W-:Y:S01]  /*2390*/  FMUL.FTZ R49, R25, UR8 ;  /* 0x0000000819317c20 */ /* 0x000fe20008410000 */
[----:B------:R-:W-:Y:S01]  /*23a0*/  FMUL.FTZ R48, R26, UR8 ;  /* 0x000000081a307c20 */ /* 0x000fe20008410000 */
[----:B------:R-:W-:Y:S01]  /*23b0*/  LDSM.16.M88.4 R20, [R199+0x11000] ;  /* 0x01100000c714783b */ /* 0x000fe20000000200 */
[----:B------:R-:W2:Y:S02]  /*23c0*/  MUFU.TANH R65, R65 ;  /* 0x0000004100417308 */ /* 0x000ea40000002400 */
[C---:B----4-:R-:W-:Y:S01]  /*23d0*/  HMMA.16816.F32 R56, R72.reuse, R28, R56 ;  /* 0x0000001c4838723c */ /* 0x050fe20000001838 */
[----:B------:R-:W3:Y:S05]  /*23e0*/  LDSM.16.M88.4 R24, [R205+0x11800] ;  /* 0x01180000cd18783b */ /* 0x000eea0000000200 */
[----:B------:R-:W-:Y:S01]  /*23f0*/  HMMA.16816.F32 R80, R72, R30, R80 ;  /* 0x0000001e4850723c */ /* 0x000fe20000001850 */
[----:B------:R-:W-:Y:S01]  /*2400*/  LDSM.16.M88.4 R28, [R192+0x5000] ;  /* 0x00500000c01c783b */ /* 0x000fe20000000200 */
[----:B------:R-:W-:Y:S04]  /*2410*/  MUFU.TANH R49, R49 ;  /* 0x0000003100317308 */ /* 0x000fe80000002400 */
[----:B------:R-:W-:Y:S04]  /*2420*/  HMMA.16816.F32 R40, R12, R66, R40 ;  /* 0x000000420c28723c */ /* 0x000fe80000001828 */
[----:B------:R-:W-:Y:S02]  /*2430*/  MUFU.TANH R64, R64 ;  /* 0x0000004000407308 */ /* 0x000fe40000002400 */
[----:B-1----:R-:W-:Y:S01]  /*2440*/  HMMA.16816.F32 R84, R16, R60, R84 ;  /* 0x0000003c1054723c */ /* 0x002fe20000001854 */
[----:B------:R-:W-:-:S05]  /*2450*/  FMUL.FTZ R66, R32, UR8 ;  /* 0x0000000820427c20 */ /* 0x000fca0008410000 */
[----:B------:R-:W-:Y:S01]  /*2460*/  HMMA.16816.F32 R68, R52, R50, R68 ;  /* 0x000000323444723c */ /* 0x000fe20000001844 */
[----:B------:R-:W-:Y:S01]  /*2470*/  FMUL.FTZ R60, R33, UR8 ;  /* 0x00000008213c7c20 */ /* 0x000fe20008410000 */
[----:B------:R-:W-:Y:S01]  /*2480*/  FMUL.FTZ R61, R34, UR8 ;  /* 0x00000008223d7c20 */ /* 0x000fe20008410000 */
[----:B------:R-:W1:Y:S03]  /*2490*/  MUFU.TANH R66, R66 ;  /* 0x0000004200427308 */ /* 0x000e660000002400 */
[C---:B-----5:R-:W-:Y:S01]  /*24a0*/  HMMA.16816.F32 R44, R8.reuse, R76, R44 ;  /* 0x0000004c082c723c */ /* 0x060fe2000000182c */
[----:B------:R-:W-:Y:S02]  /*24b0*/  FMUL.FTZ R50, R35, UR8 ;  /* 0x0000000823327c20 */ /* 0x000fe40008410000 */
[----:B------:R-:W4:Y:S02]  /*24c0*/  LDSM.16.M88.4 R32, [R203+0x5800] ;  /* 0x00580000cb20783b */ /* 0x000f240000000200 */
[----:B------:R-:W-:Y:S01]  /*24d0*/  MUFU.TANH R61, R61 ;  /* 0x0000003d003d7308 */ /* 0x000fe20000002400 */
[----:B------:R-:W-:Y:S06]  /*24e0*/  HMMA.16816.F32 R40, R8, R78, R40 ;  /* 0x0000004e0828723c */ /* 0x000fec0000001828 */
[C---:B---3--:R-:W-:Y:S01]  /*24f0*/  HMMA.16816.F32 R56, R52.reuse, R24, R56 ;  /* 0x000000183438723c */ /* 0x048fe20000001838 */
[----:B------:R-:W-:Y:S05]  /*2500*/  MUFU.TANH R50, R50 ;  /* 0x0000003200327308 */ /* 0x000fea0000002400 */
[----:B------:R-:W-:Y:S01]  /*2510*/  HMMA.16816.F32 R80, R52, R26, R80 ;  /* 0x0000001a3450723c */ /* 0x000fe20000001850 */
[----:B------:R-:W-:-:S02]  /*2520*/  LOP3.LUT R25, R3, 0xffffffe0, RZ, 0xc0, !PT ;  /* 0xffffffe003197812 */ /* 0x000fc400078ec0ff */
[----:B------:R-:W-:Y:S03]  /*2530*/  MUFU.TANH R60, R60 ;  /* 0x0000003c003c7308 */ /* 0x000fe60000002400 */
[----:B------:R-:W-:Y:S01]  /*2540*/  HMMA.16816.F32 R68, R16, R62, R68 ;  /* 0x0000003e1044723c */ /* 0x000fe20000001844 */
[----:B------:R-:W-:Y:S02]  /*2550*/  IMAD.IADD R0, R2, 0x1, -R25 ;  /* 0x0000000102007824 */ /* 0x000fe400078e0a19 */
[----:B------:R-:W-:Y:S01]  /*2560*/  FMUL.FTZ R44, R44, UR8 ;  /* 0x000000082c2c7c20 */ /* 0x000fe20008410000 */
[----:B------:R-:W-:Y:S02]  /*2570*/  IMAD.U32 R2, RZ, RZ, UR5 ;  /* 0x00000005ff027e24 */ /* 0x000fe4000f8e00ff */
[----:B------:R-:W-:Y:S01]  /*2580*/  FMUL.FTZ R24, R47, UR8 ;  /* 0x000000082f187c20 */ /* 0x000fe20008410000 */
[----:B------:R-:W-:Y:S01]  /*2590*/  MUFU.TANH R48, R48 ;  /* 0x0000003000307308 */ /* 0x000fe20000002400 */
[----:B------:R-:W-:Y:S01]  /*25a0*/  HMMA.16816.F32 R84, R12, R20, R84 ;  /* 0x000000140c54723c */ /* 0x000fe20000001854 */
[----:B------:R-:W-:Y:S01]  /*25b0*/  SHF.R.S32.HI R25, RZ, 0x1f, R0 ;  /* 0x0000001fff197819 */ /* 0x000fe20000011400 */
[----:B------:R-:W-:Y:S01]  /*25c0*/  FMUL.FTZ R26, R43, UR8 ;  /* 0x000000082b1a7c20 */ /* 0x000fe20008410000 */
[----:B------:R-:W-:Y:S01]  /*25d0*/  FMUL.FTZ R3, R40, UR8 ;  /* 0x0000000828037c20 */ /* 0x000fe20008410000 */
[----:B------:R-:W-:Y:S01]  /*25e0*/  FMUL.FTZ R42, R42, UR8 ;  /* 0x000000082a2a7c20 */ /* 0x000fe20008410000 */
[----:B------:R-:W-:Y:S01]  /*25f0*/  LEA.HI R27, R25, R0, RZ, 0x2 ;  /* 0x00000000191b7211 */ /* 0x000fe200078f10ff */
[----:B------:R-:W-:Y:S01]  /*2600*/  IMAD.U32 R0, RZ, RZ, UR26 ;  /* 0x0000001aff007e24 */ /* 0x000fe2000f8e00ff */
[----:B------:R-:W3:Y:S01]  /*2610*/  MUFU.TANH R44, R44 ;  /* 0x0000002c002c7308 */ /* 0x000ee20000002400 */
[----:B------:R-:W-:Y:S01]  /*2620*/  FMUL.FTZ R21, R46, UR8 ;  /* 0x000000082e157c20 */ /* 0x000fe20008410000 */
[----:B------:R-:W-:Y:S01]  /*2630*/  SHF.R.S32.HI R27, RZ, 0x2, R27 ;  /* 0x00000002ff1b7819 */ /* 0x000fe2000001141b */
[----:B------:R-:W-:Y:S01]  /*2640*/  FMUL.FTZ R20, R45, UR8 ;  /* 0x000000082d147c20 */ /* 0x000fe20008410000 */
[----:B------:R-:W-:Y:S01]  /*2650*/  FMUL.FTZ R41, R41, UR8 ;  /* 0x0000000829297c20 */ /* 0x000fe20008410000 */
[----:B----4-:R-:W-:Y:S01]  /*2660*/  HMMA.16816.F32 R56, R16, R32, R56 ;  /* 0x000000201038723c */ /* 0x010fe20000001838 */
[----:B------:R-:W-:-:S02]  /*2670*/  IADD3 R27, R6, 0x1, R27 ;  /* 0x00000001061b7810 */ /* 0x000fc40007ffe01b */
[----:B------:R-:W4:Y:S02]  /*2680*/  MUFU.TANH R26, R26 ;  /* 0x0000001a001a7308 */ /* 0x000f240000002400 */
[----:B------:R-:W-:Y:S01]  /*2690*/  IADD3 R27, R0, -UR17, R27 ;  /* 0x80000011001b7c10 */ /* 0x000fe2000fffe01b */
[----:B------:R-:W-:Y:S01]  /*26a0*/  HMMA.16816.F32 R80, R16, R34, R80 ;  /* 0x000000221050723c */ /* 0x000fe20000001850 */
[----:B------:R-:W5:Y:S01]  /*26b0*/  LDSM.16.M88.4 R16, [R192+0x5800] ;  /* 0x00580000c010783b */ /* 0x000f620000000200 */
[----:B------:R-:W-:-:S04]  /*26c0*/  DEPBAR.LE SB0, 0x0 ;  /* 0x000080000000791a */ /* 0x000fc80000000000 */
[----:B------:R-:W-:Y:S01]  /*26d0*/  HMMA.16816.F32 R68, R12, R22, R68 ;  /* 0x000000160c44723c */ /* 0x000fe20000001844 */
[----:B------:R-:W4:Y:S05]  /*26e0*/  MUFU.TANH R21, R21 ;  /* 0x0000001500157308 */ /* 0x000f2a0000002400 */
[----:B------:R-:W-:Y:S01]  /*26f0*/  HMMA.16816.F32 R84, R8, R28, R84 ;  /* 0x0000001c0854723c */ /* 0x000fe20000001854 */
[----:B------:R-:W-:Y:S02]  /*2700*/  IMAD R23, R2, 0x40, R133 ;  /* 0x0000004002177824 */ /* 0x000fe400078e0285 */
[----:B------:R-:W4:Y:S03]  /*2710*/  MUFU.TANH R20, R20 ;  /* 0x0000001400147308 */ /* 0x000f260000002400 */
[----:B------:R-:W-:Y:S01]  /*2720*/  HMMA.16816.F32 R56, R12, R36, R56 ;  /* 0x000000240c38723c */ /* 0x000fe20000001838 */
[----:B------:R-:W-:-:S02]  /*2730*/  VIADD R29, R27, UR24 ;  /* 0x000000181b1d7c36 */ /* 0x000fc40008000000 */
[----:B------:R-:W-:Y:S02]  /*2740*/  VIADD R27, R23, 0x1 ;  /* 0x00000001171b7836 */ /* 0x000fe40000000000 */
[----:B------:R-:W4:Y:S01]  /*2750*/  MUFU.TANH R24, R24 ;  /* 0x0000001800187308 */ /* 0x000f220000002400 */
[----:B------:R-:W-:Y:S01]  /*2760*/  HMMA.16816.F32 R80, R12, R38, R80 ;  /* 0x000000260c50723c */ /* 0x000fe20000001850 */
[C---:B------:R-:W-:Y:S02]  /*2770*/  VIMNMX R2, R29.reuse, UR26, PT ;  /* 0x0000001a1d027c48 */ /* 0x040fe4000bfe0100 */
[----:B------:R-:W-:Y:S01]  /*2780*/  VIADDMNMX R0, R29, 0x8, R0, PT ;  /* 0x000000081d007846 */ /* 0x000fe20003800100 */
[----:B------:R-:W-:Y:S01]  /*2790*/  VIADD R29, R23, 0x10 ;  /* 0x00000010171d7836 */ /* 0x000fe20000000000 */
[C---:B------:R-:W-:Y:S01]  /*27a0*/  ISETP.GE.AND P6, PT, R27.reuse, R2, PT ;  /* 0x000000021b00720c */ /* 0x040fe20003fc6270 */
[----:B------:R-:W-:Y:S01]  /*27b0*/  HMMA.16816.F32 R68, R8, R30, R68 ;  /* 0x0000001e0844723c */ /* 0x000fe20000001844 */
[----:B------:R-:W-:Y:S01]  /*27c0*/  ISETP.GE.AND P2, PT, R27, R0, PT ;  /* 0x000000001b00720c */ /* 0x000fe20003f46270 */
[----:B------:R-:W-:Y:S01]  /*27d0*/  VIADD R27, R23, 0x8 ;  /* 0x00000008171b7836 */ /* 0x000fe20000000000 */
[----:B------:R-:W4:Y:S01]  /*27e0*/  MUFU.TANH R3, R3 ;  /* 0x0000000300037308 */ /* 0x000f220000002400 */
[----:B------:R-:W-:Y:S01]  /*27f0*/  ISETP.GE.AND P5, PT, R29, R2, PT ;  /* 0x000000021d00720c */ /* 0x000fe20003fa6270 */
[----:B------:R-:W-:-:S02]  /*2800*/  VIADD R15, R23, 0x19 ;  /* 0x00000019170f7836 */ /* 0x000fc40000000000 */
[----:B------:R-:W-:Y:S01]  /*2810*/  FMUL.FTZ R84, R84, UR8 ;  /* 0x0000000854547c20 */ /* 0x000fe20008410000 */
[----:B------:R-:W-:Y:S01]  /*2820*/  FMUL.FTZ R86, R86, UR8 ;  /* 0x0000000856567c20 */ /* 0x000fe20008410000 */
[----:B------:R-:W-:Y:S01]  /*2830*/  FMUL.FTZ R85, R85, UR8 ;  /* 0x0000000855557c20 */ /* 0x000fe20008410000 */
[----:B------:R-:W-:Y:S01]  /*2840*/  VIADD R31, R23, 0x9 ;  /* 0x00000009171f7836 */ /* 0x000fe20000000000 */
[C---:B------:R-:W-:Y:S01]  /*2850*/  ISETP.GE.AND P1, PT, R27.reuse, R2, PT ;  /* 0x000000021b00720c */ /* 0x040fe20003f26270 */
[----:B------:R-:W4:Y:S01]  /*2860*/  MUFU.TANH R160, R84 ;  /* 0x0000005400a07308 */ /* 0x000f220000002400 */
[-C--:B------:R-:W-:Y:S01]  /*2870*/  ISETP.GE.AND P4, PT, R27, R0.reuse, PT ;  /* 0x000000001b00720c */ /* 0x080fe20003f86270 */
[----:B------:R-:W-:Y:S01]  /*2880*/  VIADD R27, R23, 0x11 ;  /* 0x00000011171b7836 */ /* 0x000fe20000000000 */
[C---:B-----5:R-:W-:Y:S01]  /*2890*/  HMMA.16816.F32 R56, R8.reuse, R16, R56 ;  /* 0x000000100838723c */ /* 0x060fe20000001838 */
[----:B------:R-:W-:Y:S01]  /*28a0*/  ISETP.GE.AND P3, PT, R31, R0, PT ;  /* 0x000000001f00720c */ /* 0x000fe20003f66270 */
[----:B------:R-:W-:Y:S01]  /*28b0*/  VIADD R13, R23, 0x20 ;  /* 0x00000020170d7836 */ /* 0x000fe20000000000 */
[----:B--2---:R-:W-:Y:S01]  /*28c0*/  FSEL R65, R65, -INF , !P2 ;  /* 0xff80000041417808 */ /* 0x004fe20005000000 */
[----:B------:R-:W-:Y:S01]  /*28d0*/  FMUL.FTZ R87, R87, UR8 ;  /* 0x0000000857577c20 */ /* 0x000fe20008410000 */
[----:B------:R-:W2:Y:S01]  /*28e0*/  MUFU.TANH R181, R86 ;  /* 0x0000005600b57308 */ /* 0x000ea20000002400 */
[----:B-1----:R-:W-:Y:S01]  /*28f0*/  FSEL R66, R66, -INF , !P1 ;  /* 0xff80000042427808 */ /* 0x002fe20004800000 */
[----:B------:R-:W-:Y:S01]  /*2900*/  HMMA.16816.F32 R80, R8, R18, R80 ;  /* 0x000000120850723c */ /* 0x000fe20000001850 */
[----:B---3--:R-:W-:-:S02]  /*2910*/  FSEL R16, R44, -INF , !P5 ;  /* 0xff8000002c107808 */ /* 0x008fc40006800000 */
[----:B------:R-:W-:Y:S01]  /*2920*/  FSEL R22, R49, -INF , !P6 ;  /* 0xff80000031167808 */ /* 0x000fe20007000000 */
[----:B------:R-:W-:Y:S01]  /*2930*/  FMUL.FTZ R68, R68, UR8 ;  /* 0x0000000844447c20 */ /* 0x000fe20008410000 */
[C---:B------:R-:W-:Y:S01]  /*2940*/  ISETP.GE.AND P2, PT, R27.reuse, R2, PT ;  /* 0x000000021b00720c */ /* 0x040fe20003f46270 */
[----:B------:R-:W1:Y:S01]  /*2950*/  MUFU.TANH R162, R85 ;  /* 0x0000005500a27308 */ /* 0x000e620000002400 */
[-C--:B------:R-:W-:Y:S01]  /*2960*/  ISETP.GE.AND P1, PT, R27, R0.reuse, PT ;  /* 0x000000001b00720c */ /* 0x080fe20003f26270 */
[----:B------:R-:W-:Y:S01]  /*2970*/  VIADD R27, R23, 0x18 ;  /* 0x00000018171b7836 */ /* 0x000fe20000000000 */
[-C--:B------:R-:W-:Y:S01]  /*2980*/  ISETP.GE.AND P5, PT, R15, R0.reuse, PT ;  /* 0x000000000f00720c */ /* 0x080fe20003fa6270 */
[----:B------:R-:W-:Y:S01]  /*2990*/  VIADD R11, R23, 0x29 ;  /* 0x00000029170b7836 */ /* 0x000fe20000000000 */
[----:B------:R-:W-:Y:S01]  /*29a0*/  ISETP.GE.AND P6, PT, R29, R0, PT ;  /* 0x000000001d00720c */ /* 0x000fe20003fc6270 */
[----:B------:R-:W-:Y:S01]  /*29b0*/  FMUL.FTZ R69, R69, UR8 ;  /* 0x0000000845457c20 */ /* 0x000fe20008410000 */
[----:B------:R-:W-:Y:S01]  /*29c0*/  FSEL R17, R50, -INF , !P3 ;  /* 0xff80000032117808 */ /* 0x000fe20005800000 */
[----:B------:R-:W3:Y:S01]  /*29d0*/  MUFU.TANH R6, R42 ;  /* 0x0000002a00067308 */ /* 0x000ee20000002400 */
[-C--:B------:R-:W-:Y:S01]  /*29e0*/  ISETP.GE.AND P3, PT, R15, R2.reuse, PT ;  /* 0x000000020f00720c */ /* 0x080fe20003f66270 */
[----:B------:R-:W-:Y:S01]  /*29f0*/  FMUL.FTZ R70, R70, UR8 ;  /* 0x0000000846467c20 */ /* 0x000fe20008410000 */
[----:B----4-:R-:W-:Y:S01]  /*2a00*/  FSEL R9, R26, -INF , !P5 ;  /* 0xff8000001a097808 */ /* 0x010fe20006800000 */
[----:B------:R-:W-:Y:S01]  /*2a10*/  FMUL.FTZ R56, R56, UR8 ;  /* 0x0000000838387c20 */ /* 0x000fe20008410000 */
[----:B------:R-:W-:Y:S01]  /*2a20*/  FSEL R61, R61, -INF , !P4 ;  /* 0xff8000003d3d7808 */ /* 0x000fe20006000000 */
[----:B------:R-:W-:Y:S01]  /*2a30*/  FMUL.FTZ R57, R57, UR8 ;  /* 0x0000000839397c20 */ /* 0x000fe20008410000 */
[----:B------:R-:W-:Y:S01]  /*2a40*/  FSEL R15, R21, -INF , !P6 ;  /* 0xff800000150f7808 */ /* 0x000fe20007000000 */
[C---:B------:R-:W-:Y:S01]  /*2a50*/  VIADD R21, R23.reuse, 0x21 ;  /* 0x0000002117157836 */ /* 0x040fe20000000000 */
[-C--:B------:R-:W-:Y:S01]  /*2a60*/  ISETP.GE.AND P5, PT, R23, R2.reuse, PT ;  /* 0x000000021700720c */ /* 0x080fe20003fa6270 */
[----:B------:R-:W4:Y:S01]  /*2a70*/  MUFU.TANH R146, R68 ;  /* 0x0000004400927308 */ /* 0x000f220000002400 */
[-C--:B------:R-:W-:Y:S01]  /*2a80*/  ISETP.GE.AND P4, PT, R27, R2.reuse, PT ;  /* 0x000000021b00720c */ /* 0x080fe20003f86270 */
[----:B------:R-:W-:Y:S01]  /*2a90*/  FMUL.FTZ R80, R80, UR8 ;  /* 0x0000000850507c20 */ /* 0x000fe20008410000 */
[----:B------:R-:W-:Y:S01]  /*2aa0*/  FSEL R14, R20, -INF , !P2 ;  /* 0xff800000140e7808 */ /* 0x000fe20005000000 */
[----:B------:R-:W-:Y:S01]  /*2ab0*/  FMUL.FTZ R81, R81, UR8 ;  /* 0x0000000851517c20 */ /* 0x000fe20008410000 */
[----:B------:R-:W-:Y:S01]  /*2ac0*/  ISETP.GE.AND P6, PT, R13, R2, PT ;  /* 0x000000020d00720c */ /* 0x000fe20003fc6270 */
[----:B------:R-:W-:Y:S01]  /*2ad0*/  VIADD R19, R23, 0x31 ;  /* 0x0000003117137836 */ /* 0x000fe20000000000 */
[----:B------:R-:W-:Y:S01]  /*2ae0*/  ISETP.GE.AND P2, PT, R13, R0, PT ;  /* 0x000000000d00720c */ /* 0x000fe20003f46270 */
[----:B------:R-:W5:Y:S01]  /*2af0*/  MUFU.TANH R25, R41 ;  /* 0x0000002900197308 */ /* 0x000f620000002400 */
[----:B------:R-:W-:Y:S01]  /*2b00*/  FSEL R64, R64, -INF , !P5 ;  /* 0xff80000040407808 */ /* 0x000fe20006800000 */
[----:B------:R-:W-:Y:S01]  /*2b10*/  FMUL.FTZ R71, R71, UR8 ;  /* 0x0000000847477c20 */ /* 0x000fe20008410000 */
[----:B------:R-:W-:Y:S01]  /*2b20*/  FSEL R13, R24, -INF , !P1 ;  /* 0xff800000180d7808 */ /* 0x000fe20004800000 */
[----:B------:R-:W-:Y:S01]  /*2b30*/  FMUL.FTZ R58, R58, UR8 ;  /* 0x000000083a3a7c20 */ /* 0x000fe20008410000 */
[----:B------:R-:W-:Y:S01]  /*2b40*/  FSEL R12, R3, -INF , !P4 ;  /* 0xff800000030c7808 */ /* 0x000fe20006000000 */
[----:B------:R-:W-:Y:S01]  /*2b50*/  VIADD R3, R23, 0x30 ;  /* 0x0000003017037836 */ /* 0x000fe20000000000 */
[-C--:B------:R-:W-:Y:S01]  /*2b60*/  ISETP.GE.AND P1, PT, R21, R2.reuse, PT ;  /* 0x000000021500720c */ /* 0x080fe20003f26270 */
[----:B------:R-:W5:Y:S01]  /*2b70*/  MUFU.TANH R144, R69 ;  /* 0x0000004500907308 */ /* 0x000f620000002400 */
[----:B------:R-:W-:Y:S01]  /*2b80*/  FSEL R160, R160, -INF , !P6 ;  /* 0xff800000a0a07808 */ /* 0x000fe20007000000 */
[----:B------:R-:W-:Y:S01]  /*2b90*/  FMUL.FTZ R59, R59, UR8 ;  /* 0x000000083b3b7c20 */ /* 0x000fe20008410000 */
[----:B--2---:R-:W-:Y:S01]  /*2ba0*/  FSEL R181, R181, -INF , !P2 ;  /* 0xff800000b5b57808 */ /* 0x004fe20005000000 */
[----:B------:R-:W-:Y:S01]  /*2bb0*/  FMUL.FTZ R82, R82, UR8 ;  /* 0x0000000852527c20 */ /* 0x000fe20008410000 */
[-C--:B------:R-:W-:Y:S01]  /*2bc0*/  ISETP.GE.AND P0, PT, R31, R2.reuse, PT ;  /* 0x000000021f00720c */ /* 0x080fe20003f06270 */
[----:B------:R-:W-:Y:S01]  /*2bd0*/  FMUL.FTZ R83, R83, UR8 ;  /* 0x0000000853537c20 */ /* 0x000fe20008410000 */
[C---:B------:R-:W-:Y:S01]  /*2be0*/  ISETP.GE.AND P6, PT, R11.reuse, R2, PT ;  /* 0x000000020b00720c */ /* 0x040fe20003fc6270 */
[----:B------:R-:W2:Y:S01]  /*2bf0*/  MUFU.TANH R176, R56 ;  /* 0x0000003800b07308 */ /* 0x000ea20000002400 */
[----:B------:R-:W-:-:S02]  /*2c00*/  ISETP.GE.AND P2, PT, R11, R0, PT ;  /* 0x000000000b00720c */ /* 0x000fc40003f46270 */
[----:B------:R-:W-:Y:S02]  /*2c10*/  FMNMX.FTZ R11, R64, R22, !PT ;  /* 0x00000016400b7209 */ /* 0x000fe40007810000 */
[----:B-1----:R-:W-:Y:S02]  /*2c20*/  FSEL R162, R162, -INF , !P1 ;  /* 0xff800000a2a27808 */ /* 0x002fe40004800000 */
[----:B------:R-:W-:Y:S01]  /*2c30*/  FSEL R60, R60, -INF , !P0 ;  /* 0xff8000003c3c7808 */ /* 0x000fe20004000000 */
[----:B------:R-:W1:Y:S01]  /*2c40*/  MUFU.TANH R174, R57 ;  /* 0x0000003900ae7308 */ /* 0x000e620000002400 */
[C---:B------:R-:W-:Y:S02]  /*2c50*/  ISETP.GE.AND P5, PT, R3.reuse, R2, PT ;  /* 0x000000020300720c */ /* 0x040fe40003fa6270 */
[-C--:B------:R-:W-:Y:S02]  /*2c60*/  ISETP.GE.AND P1, PT, R3, R0.reuse, PT ;  /* 0x000000000300720c */ /* 0x080fe40003f26270 */
[-C--:B------:R-:W-:Y:S01]  /*2c70*/  ISETP.GE.AND P0, PT, R27, R0.reuse, PT ;  /* 0x000000001b00720c */ /* 0x080fe20003f06270 */
[----:B------:R-:W-:Y:S01]  /*2c80*/  VIADD R27, R23, 0x28 ;  /* 0x00000028171b7836 */ /* 0x000fe20000000000 */
[----:B------:R-:W-:Y:S01]  /*2c90*/  FMNMX.FTZ R3, R66, R11, !PT ;  /* 0x0000000b42037209 */ /* 0x000fe20007810000 */
[----:B------:R-:W1:Y:S01]  /*2ca0*/  MUFU.TANH R172, R80 ;  /* 0x0000005000ac7308 */ /* 0x000e620000002400 */
[----:B------:R-:W-:-:S02]  /*2cb0*/  ISETP.GE.AND P4, PT, R21, R0, PT ;  /* 0x000000001500720c */ /* 0x000fc40003f86270 */
[----:B------:R-:W-:Y:S02]  /*2cc0*/  FMNMX.FTZ R3, R60, R3, !PT ;  /* 0x000000033c037209 */ /* 0x000fe40007810000 */
[----:B---3--:R-:W-:Y:S02]  /*2cd0*/  FSEL R21, R6, -INF , !P0 ;  /* 0xff80000006157808 */ /* 0x008fe40004000000 */
[----:B------:R-:W-:Y:S01]  /*2ce0*/  ISETP.GE.AND P0, PT, R27, R2, PT ;  /* 0x000000021b00720c */ /* 0x000fe20003f06270 */
[----:B------:R-:W3:Y:S01]  /*2cf0*/  MUFU.TANH R165, R87 ;  /* 0x0000005700a57308 */ /* 0x000ee20000002400 */
[----:B------:R-:W-:Y:S02]  /*2d00*/  FMNMX.FTZ R3, R16, R3, !PT ;  /* 0x0000000310037209 */ /* 0x000fe40007810000 */
[----:B----4-:R-:W-:Y:S02]  /*2d10*/  FSEL R146, R146, -INF , !P0 ;  /* 0xff80000092927808 */ /* 0x010fe40004000000 */
[----:B------:R-:W-:-:S02]  /*2d20*/  ISETP.GE.AND P0, PT, R23, R0, PT ;  /* 0x000000001700720c */ /* 0x000fc40003f06270 */
[----:B------:R-:W-:Y:S01]  /*2d30*/  FMNMX.FTZ R3, R14, R3, !PT ;  /* 0x000000030e037209 */ /* 0x000fe20007810000 */
[----:B------:R-:W4:Y:S01]  /*2d40*/  MUFU.TANH R170, R81 ;  /* 0x0000005100aa7308 */ /* 0x000f220000002400 */
[----:B-----5:R-:W-:Y:S02]  /*2d50*/  FSEL R6, R25, -INF , !P3 ;  /* 0xff80000019067808 */ /* 0x020fe40005800000 */
[----:B------:R-:W-:Y:S02]  /*2d60*/  FSEL R11, R48, -INF , !P0 ;  /* 0xff800000300b7808 */ /* 0x000fe40004000000 */
[----:B------:R-:W-:Y:S01]  /*2d70*/  FMNMX.FTZ R25, R12, R3, !PT ;  /* 0x000000030c197209 */ /* 0x000fe20007810000 */
[----:B------:R-:W-:Y:S01]  /*2d80*/  VIADD R3, R23, 0x38 ;  /* 0x0000003817037836 */ /* 0x000fe20000000000 */
[----:B------:R-:W-:Y:S01]  /*2d90*/  FMNMX.FTZ R8, R11, R65, !PT ;  /* 0x000000410b087209 */ /* 0x000fe20007810000 */
[----:B------:R-:W5:Y:S01]  /*2da0*/  MUFU.TANH R179, R70 ;  /* 0x0000004600b37308 */ /* 0x000f620000002400 */
[----:B------:R-:W-:Y:S01]  /*2db0*/  FMNMX.FTZ R25, R6, R25, !PT ;  /* 0x0000001906197209 */ /* 0x000fe20007810000 */
[----:B------:R-:W-:Y:S01]  /*2dc0*/  VIADD R23, R23, 0x39 ;  /* 0x0000003917177836 */ /* 0x000fe20000000000 */
[----:B------:R-:W-:-:S02]  /*2dd0*/  FMNMX.FTZ R8, R61, R8, !PT ;  /* 0x000000083d087209 */ /* 0x000fc40007810000 */
[----:B------:R-:W-:Y:S02]  /*2de0*/  FMNMX.FTZ R25, R160, R25, !PT ;  /* 0x00000019a0197209 */ /* 0x000fe40007810000 */
[----:B------:R-:W-:Y:S01]  /*2df0*/  FMNMX.FTZ R8, R17, R8, !PT ;  /* 0x0000000811087209 */ /* 0x000fe20007810000 */
[----:B------:R1:W1:Y:S01]  /*2e00*/  MUFU.TANH R169, R71 ;  /* 0x0000004700a97308 */ /* 0x0002620000002400 */
[----:B------:R-:W-:Y:S02]  /*2e10*/  FMNMX.FTZ R25, R162, R25, !PT ;  /* 0x00000019a2197209 */ /* 0x000fe40007810000 */
[----:B------:R-:W-:Y:S02]  /*2e20*/  FMNMX.FTZ R8, R15, R8, !PT ;  /* 0x000000080f087209 */ /* 0x000fe40007810000 */
[----:B------:R-:W-:Y:S02]  /*2e30*/  FSEL R144, R144, -INF , !P6 ;  /* 0xff80000090907808 */ /* 0x000fe40007000000 */
[----:B------:R-:W-:Y:S01]  /*2e40*/  FMNMX.FTZ R25, R146, R25, !PT ;  /* 0x0000001992197209 */ /* 0x000fe20007810000 */
[----:B------:R3:W3:Y:S01]  /*2e50*/  MUFU.TANH R175, R58 ;  /* 0x0000003a00af7308 */ /* 0x0006e20000002400 */
[----:B------:R-:W-:-:S02]  /*2e60*/  FMNMX.FTZ R8, R13, R8, !PT ;  /* 0x000000080d087209 */ /* 0x000fc40007810000 */
[----:B------:R-:W-:Y:S02]  /*2e70*/  ISETP.GE.AND P6, PT, R19, R2, PT ;  /* 0x000000021300720c */ /* 0x000fe40003fc6270 */
[----:B--2---:R-:W-:Y:S02]  /*2e80*/  FSEL R176, R176, -INF , !P5 ;  /* 0xff800000b0b07808 */ /* 0x004fe40006800000 */
[----:B------:R-:W-:Y:S01]  /*2e90*/  FMNMX.FTZ R25, R144, R25, !PT ;  /* 0x0000001990197209 */ /* 0x000fe20007810000 */
[----:B------:R2:W2:Y:S01]  /*2ea0*/  MUFU.TANH R173, R59 ;  /* 0x0000003b00ad7308 */ /* 0x0004a20000002400 */
[----:B------:R-:W-:Y:S02]  /*2eb0*/  PLOP3.LUT P0, PT, PT, PT, UP0, 0x80, 0x0 ;  /* 0x000000000000781c */ /* 0x000fe40003f0f008 */
[----:B------:R-:W-:Y:S01]  /*2ec0*/  FMNMX.FTZ R8, R21, R8, !PT ;  /* 0x0000000815087209 */ /* 0x000fe20007810000 */
[----:B------:R-:W-:Y:S01]  /*2ed0*/  BAR.SYNC.DEFER_BLOCKING 0x0 ;  /* 0x0000000000007b1d */ /* 0x000fe20000010000 */
[----:B------:R-:W-:-:S02]  /*2ee0*/  ISETP.GE.AND P5, PT, R3, R2, PT ;  /* 0x000000020300720c */ /* 0x000fc40003fa6270 */
[----:B-1----:R-:W-:Y:S02]  /*2ef0*/  FSEL R174, R174, -INF , !P6 ;  /* 0xff800000aeae7808 */ /* 0x002fe40007000000 */
[----:B------:R-:W-:Y:S01]  /*2f00*/  FMNMX.FTZ R25, R176, R25, !PT ;  /* 0x00000019b0197209 */ /* 0x000fe20007810000 */
[----:B------:R1:W1:Y:S01]  /*2f10*/  MUFU.TANH R171, R82 ;  /* 0x0000005200ab7308 */ /* 0x0002620000002400 */
[----:B------:R-:W-:Y:S02]  /*2f20*/  FMNMX.FTZ R8, R9, R8, !PT ;  /* 0x0000000809087209 */ /* 0x000fe40007810000 */
[----:B------:R-:W-:Y:S02]  /*2f30*/  ISETP.GE.AND P6, PT, R23, R2, PT ;  /* 0x000000021700720c */ /* 0x000fe40003fc6270 */
[----:B------:R-:W-:Y:S02]  /*2f40*/  FSEL R172, R172, -INF , !P5 ;  /* 0xff800000acac7808 */ /* 0x000fe40006800000 */
[----:B------:R-:W-:-:S02]  /*2f50*/  FMNMX.FTZ R25, R174, R25, !PT ;  /* 0x00000019ae197209 */ /* 0x000fc40007810000 */
[----:B---3--:R-:W-:Y:S02]  /*2f60*/  FSEL R165, R165, -INF , !P4 ;  /* 0xff800000a5a57808 */ /* 0x008fe40006000000 */
[----:B------:R-:W-:Y:S02]  /*2f70*/  FMNMX.FTZ R8, R181, R8, !PT ;  /* 0x00000008b5087209 */ /* 0x000fe40007810000 */
[----:B------:R-:W-:Y:S02]  /*2f80*/  ISETP.GE.AND P3, PT, R27, R0, PT ;  /* 0x000000001b00720c */ /* 0x000fe40003f66270 */
[----:B----4-:R-:W-:Y:S02]  /*2f90*/  FSEL R170, R170, -INF , !P6 ;  /* 0xff800000aaaa7808 */ /* 0x010fe40007000000 */
[----:B------:R-:W-:Y:S02]  /*2fa0*/  FMNMX.FTZ R25, R172, R25, !PT ;  /* 0x00000019ac197209 */ /* 0x000fe40007810000 */
[----:B------:R-:W-:-:S02]  /*2fb0*/  FMNMX.FTZ R10, R165, R8, !PT ;  /* 0x00000008a50a7209 */ /* 0x000fc40007810000 */
[----:B-----5:R-:W-:Y:S02]  /*2fc0*/  FSEL R179, R179, -INF , !P3 ;  /* 0xff800000b3b37808 */ /* 0x020fe40005800000 */
[----:B------:R-:W-:Y:S01]  /*2fd0*/  FMNMX.FTZ R8, R170, R25, !PT ;  /* 0x00000019aa087209 */ /* 0x000fe20007810000 */
[----:B-12---:R-:W-:Y:S06]  /*2fe0*/  @!P0 BRA `(.L_x_44) ;  /* 0x0000000000608947 */ /* 0x006fec0003800000 */
        /* <DEDUP_REMOVED lines=24> */
.L_x_44:
[----:B------:R-:W2:Y:S01]  /*3170*/  MUFU.TANH R83, R83 ;  /* 0x0000005300537308 */ /* 0x000ea20000002400 */
[----:B------:R-:W-:Y:S01]  /*3180*/  FSEL R169, R169, -INF , !P2 ;  /* 0xff800000a9a97808 */ /* 0x000fe20005000000 */
[----:B-1----:R-:W1:Y:S01]  /*3190*/  SHFL.BFLY PT, R25, R8, 0x2, 0x1f ;  /* 0x0c401f0008197f89 */ /* 0x002e6200000e0000 */
[----:B------:R-:W-:Y:S01]  /*31a0*/  FMNMX.FTZ R10, R179, R10, !PT ;  /* 0x0000000ab30a7209 */ /* 0x000fe20007810000 */
[----:B------:R-:W-:Y:S01]  /*31b0*/  ULDC UR9, c[0x0][0x2ec] ;  /* 0x0000bb0000097ab9 */ /* 0x000fe20000000800 */
[----:B------:R-:W-:Y:S01]  /*31c0*/  ISETP.GE.AND P2, PT, R19, R0, PT ;  /* 0x000000001300720c */ /* 0x000fe20003f46270 */
[----:B------:R-:W-:Y:S01]  /*31d0*/  UMOV UR23, UR5 ;  /* 0x0000000500177c82 */ /* 0x000fe20008000000 */
[----:B------:R-:W-:Y:S02]  /*31e0*/  FSEL R175, R175, -INF , !P1 ;  /* 0xff800000afaf7808 */ /* 0x000fe40004800000 */
[----:B------:R-:W-:Y:S02]  /*31f0*/  FMNMX.FTZ R10, R169, R10, !PT ;  /* 0x0000000aa90a7209 */ /* 0x000fe40007810000 */
[----:B------:R-:W-:-:S02]  /*3200*/  ISETP.GE.AND P1, PT, R3, R0, PT ;  /* 0x000000000300720c */ /* 0x000fc40003f26270 */
[----:B------:R-:W-:Y:S02]  /*3210*/  FSEL R173, R173, -INF , !P2 ;  /* 0xff800000adad7808 */ /* 0x000fe40005000000 */
[----:B------:R-:W-:Y:S02]  /*3220*/  FMNMX.FTZ R10, R175, R10, !PT ;  /* 0x0000000aaf0a7209 */ /* 0x000fe40007810000 */
[----:B------:R-:W-:Y:S02]  /*3230*/  ISETP.GE.AND P2, PT, R23, R0, PT ;  /* 0x000000001700720c */ /* 0x000fe40003f46270 */
[----:B------:R-:W-:Y:S02]  /*3240*/  FSEL R171, R171, -INF , !P1 ;  /* 0xff800000abab7808 */ /* 0x000fe40004800000 */
[----:B------:R-:W-:Y:S02]  /*3250*/  FMNMX.FTZ R10, R173, R10, !PT ;  /* 0x0000000aad0a7209 */ /* 0x000fe40007810000 */
[----:B--2---:R-:W-:-:S02]  /*3260*/  FSEL R167, R83, -INF , !P2 ;  /* 0xff80000053a77808 */ /* 0x004fc40005000000 */
[----:B------:R-:W-:Y:S02]  /*3270*/  FMNMX.FTZ R10, R171, R10, !PT ;  /* 0x0000000aab0a7209 */ /* 0x000fe40007810000 */
[----:B-1----:R-:W-:Y:S02]  /*3280*/  FMNMX.FTZ R25, R8, R25, !PT ;  /* 0x0000001908197209 */ /* 0x002fe40007810000 */
[----:B------:R-:W-:Y:S02]  /*3290*/  FMNMX.FTZ R10, R167, R10, !PT ;  /* 0x0000000aa70a7209 */ /* 0x000fe40007810000 */
[----:B------:R-:W-:Y:S01]  /*32a0*/  IADD3 R200, R93, R4, RZ ;  /* 0x000000045dc87210 */ /* 0x000fe20007ffe0ff */
[----:B------:R-:W1:Y:S01]  /*32b0*/  SHFL.BFLY PT, R132, R25, 0x1, 0x1f ;  /* 0x0c201f0019847f89 */ /* 0x000e6200000e0000 */
[C---:B------:R-:W-:Y:S02]  /*32c0*/  IADD3 R195, R203.reuse, 0x800, RZ ;  /* 0x00000800cbc37810 */ /* 0x040fe40007ffe0ff */
[----:B------:R-:W-:Y:S01]  /*32d0*/  LEA R200, R200, UR4, 0x1 ;  /* 0x00000004c8c87c11 */ /* 0x000fe2000f8e08ff */
[----:B------:R-:W2:Y:S01]  /*32e0*/  SHFL.BFLY PT, R3, R10, 0x2, 0x1f ;  /* 0x0c401f000a037f89 */ /* 0x000ea200000e0000 */
[----:B------:R-:W-:-:S02]  /*32f0*/  IADD3 R194, R203, 0x1000, RZ ;  /* 0x00001000cbc27810 */ /* 0x000fc40007ffe0ff */
[-C--:B------:R-:W-:Y:S01]  /*3300*/  LEA R198, R7, R200.reuse, 0x1 ;  /* 0x000000c807c67211 */ /* 0x080fe200078e08ff */
[----:B------:R-:W-:Y:S01]  /*3310*/  LDSM.16.MT88.4 R124, [R200+0x12000] ;  /* 0x01200000c87c783b */ /* 0x000fe20000004200 */
[C---:B------:R-:W-:Y:S02]  /*3320*/  LEA R197, R5.reuse, R200, 0x1 ;  /* 0x000000c805c57211 */ /* 0x040fe400078e08ff */
[----:B------:R-:W-:Y:S01]  /*3330*/  LEA R196, R5, R198, 0x1 ;  /* 0x000000c605c47211 */ /* 0x000fe200078e08ff */
        /* <DEDUP_REMOVED lines=8> */
[----:B------:R-:W-:Y:S01]  /*33c0*/  IADD3 R187, R203, 0x4000, RZ ;  /* 0x00004000cbbb7810 */ /* 0x000fe20007ffe0ff */
[----:B------:R-:W-:Y:S01]  /*33d0*/  LDSM.16.MT88.4 R40, [R200+0x14000] ;  /* 0x01400000c828783b */ /* 0x000fe20000004200 */
[----:B-1----:R-:W-:Y:S02]  /*33e0*/  FMNMX.FTZ R132, R25, R132, !PT ;  /* 0x0000008419847209 */ /* 0x002fe40007810000 */
[C---:B------:R-:W-:Y:S01]  /*33f0*/  IADD3 R186, R203.reuse, 0x4800, RZ ;  /* 0x00004800cbba7810 */ /* 0x040fe20007ffe0ff */
[----:B------:R-:W-:Y:S01]  /*3400*/  LDSM.16.MT88.4 R48, [R198+0x14000] ;  /* 0x01400000c630783b */ /* 0x000fe20000004200 */
[----:B--2---:R-:W-:Y:S01]  /*3410*/  FMNMX.FTZ R8, R10, R3, !PT ;  /* 0x000000030a087209 */ /* 0x004fe20007810000 */
[C---:B------:R-:W-:Y:S01]  /*3420*/  FMUL.FTZ R177, R132.reuse, UR9 ;  /* 0x0000000984b17c20 */ /* 0x040fe20008410000 */
[----:B------:R-:W-:Y:S01]  /*3430*/  FSETP.NEU.FTZ.AND P1, PT, R132, -INF , PT ;  /* 0xff8000008400780b */ /* 0x000fe20003f3d000 */
[----:B------:R-:W-:Y:S01]  /*3440*/  LDSM.16.MT88.4 R56, [R197+0x14000] ;  /* 0x01400000c538783b */ /* 0x000fe20000004200 */
[----:B------:R-:W-:-:S02]  /*3450*/  IADD3 R185, R203, 0x5000, RZ ;  /* 0x00005000cbb97810 */ /* 0x000fc40007ffe0ff */
[----:B------:R-:W-:Y:S01]  /*3460*/  FSEL R177, R177, RZ, P1 ;  /* 0x000000ffb1b17208 */ /* 0x000fe20000800000 */
[----:B------:R-:W1:Y:S01]  /*3470*/  SHFL.BFLY PT, R3, R8, 0x1, 0x1f ;  /* 0x0c201f0008037f89 */ /* 0x000e6200000e0000 */
[----:B------:R-:W-:-:S03]  /*3480*/  IADD3 R184, R203, 0x5800, RZ ;  /* 0x00005800cbb87810 */ /* 0x000fc60007ffe0ff */
        /* <DEDUP_REMOVED lines=15> */
[----:B------:R-:W2:Y:S01]  /*3580*/  MUFU.EX2 R156, R156 ;  /* 0x0000009c009c7308 */ /* 0x000ea20000000800 */
[--C-:B------:R-:W-:Y:S01]  /*3590*/  FFMA.FTZ R162, R146, UR9, -R177.reuse ;  /* 0x0000000992a27c23 */ /* 0x100fe200080108b1 */
[--C-:B------:R-:W-:Y:S01]  /*35a0*/  FFMA.FTZ R163, R144, UR9, -R177.reuse ;  /* 0x0000000990a37c23 */ /* 0x100fe200080108b1 */
[----:B------:R-:W-:Y:S01]  /*35b0*/  LDSM.16.MT88.4 R24, [R196+0x12800] ;  /* 0x01280000c418783b */ /* 0x000fe20000004200 */
[--C-:B------:R-:W-:Y:S01]  /*35c0*/  FFMA.FTZ R217, R170, UR9, -R177.reuse ;  /* 0x00000009aad97c23 */ /* 0x100fe200080108b1 */
[----:B-1----:R-:W-:Y:S01]  /*35d0*/  FMNMX.FTZ R3, R8, R3, !PT ;  /* 0x0000000308037209 */ /* 0x002fe20007810000 */
[--C-:B------:R-:W-:Y:S01]  /*35e0*/  FFMA.FTZ R176, R176, UR9, -R177.reuse ;  /* 0x00000009b0b07c23 */ /* 0x100fe200080108b1 */
[----:B------:R-:W-:Y:S01]  /*35f0*/  LDSM.16.MT88.4 R32, [R200+0x12800] ;  /* 0x01280000c820783b */ /* 0x000fe20000004200 */
[----:B------:R-:W-:Y:S01]  /*3600*/  MUFU.EX2 R155, R155 ;  /* 0x0000009b009b7308 */ /* 0x000fe20000000800 */
[C---:B------:R-:W-:Y:S01]  /*3610*/  FSETP.NEU.FTZ.AND P1, PT, R3.reuse, -INF , PT ;  /* 0xff8000000300780b */ /* 0x040fe20003f3d000 */
[----:B------:R-:W-:Y:S01]  /*3620*/  FMUL.FTZ R168, R3, UR9 ;  /* 0x0000000903a87c20 */ /* 0x000fe20008410000 */
[----:B------:R-:W-:Y:S01]  /*3630*/  LDSM.16.MT88.4 R28, [R198+0x12800] ;  /* 0x01280000c61c783b */ /* 0x000fe20000004200 */
[----:B------:R-:W-:-:S03]  /*3640*/  FFMA.FTZ R172, R172, UR9, -R177 ;  /* 0x00000009acac7c23 */ /* 0x000fc600080108b1 */
[----:B------:R-:W-:Y:S01]  /*3650*/  FSEL R168, R168, RZ, P1 ;  /* 0x000000ffa8a87208 */ /* 0x000fe20000800000 */
[----:B------:R-:W1:Y:S01]  /*3660*/  MUFU.EX2 R152, R152 ;  /* 0x0000009800987308 */ /* 0x000e620000000800 */
[----:B--2---:R-:W-:Y:S01]  /*3670*/  F2FP.F16.F32.PACK_AB R96, R156, R157 ;  /* 0x0000009d9c60723e */ /* 0x004fe200000000ff */
[----:B------:R-:W-:Y:S01]  /*3680*/  LDSM.16.MT88.4 R144, [R196+0x16800] ;  /* 0x01680000c490783b */ /* 0x000fe20000004200 */
[----:B------:R-:W-:Y:S01]  /*3690*/  FADD.FTZ R156, R157, R156 ;  /* 0x0000009c9d9c7221 */ /* 0x000fe20000010000 */
[--C-:B------:R-:W-:Y:S01]  /*36a0*/  FFMA.FTZ R159, R65, UR9, -R168.reuse ;  /* 0x00000009419f7c23 */ /* 0x100fe200080108a8 */
[--C-:B------:R-:W-:Y:S01]  /*36b0*/  FFMA.FTZ R153, R17, UR9, -R168.reuse ;  /* 0x0000000911997c23 */ /* 0x100fe200080108a8 */
[----:B------:R-:W2:Y:S01]  /*36c0*/  LDSM.16.MT88.4 R64, [R196+0x14000] ;  /* 0x01400000c440783b */ /* 0x000ea20000004200 */
[--C-:B------:R-:W-:Y:S01]  /*36d0*/  FFMA.FTZ R158, R11, UR9, -R168.reuse ;  /* 0x000000090b9e7c23 */ /* 0x100fe200080108a8 */
[--C-:B------:R-:W-:Y:S01]  /*36e0*/  FFMA.FTZ R154, R61, UR9, -R168.reuse ;  /* 0x000000093d9a7c23 */ /* 0x100fe200080108a8 */
[--C-:B------:R-:W-:Y:S01]  /*36f0*/  FFMA.FTZ R134, R9, UR9, -R168.reuse ;  /* 0x0000000909867c23 */ /* 0x100fe200080108a8 */
[----:B------:R-:W3:Y:S01]  /*3700*/  LDSM.16.MT88.4 R16, [R196+0x16000] ;  /* 0x01600000c410783b */ /* 0x000ee20000004200 */
[----:B------:R-:W-:Y:S01]  /*3710*/  MUFU.EX2 R159, R159 ;  /* 0x0000009f009f7308 */ /* 0x000fe20000000800 */
[--C-:B------:R-:W-:Y:S01]  /*3720*/  FFMA.FTZ R151, R15, UR9, -R168.reuse ;  /* 0x000000090f977c23 */ /* 0x100fe200080108a8 */
[--C-:B------:R-:W-:Y:S01]  /*3730*/  FFMA.FTZ R148, R13, UR9, -R168.reuse ;  /* 0x000000090d947c23 */ /* 0x100fe200080108a8 */
[----:B------:R-:W4:Y:S01]  /*3740*/  LDSM.16.MT88.4 R8, [R198+0x14800] ;  /* 0x01480000c608783b */ /* 0x000f220000004200 */
[--C-:B------:R-:W-:Y:S01]  /*3750*/  FFMA.FTZ R135, R21, UR9, -R168.reuse ;  /* 0x0000000915877c23 */ /* 0x100fe200080108a8 */
[--C-:B------:R-:W-:Y:S01]  /*3760*/  FFMA.FTZ R164, R181, UR9, -R168.reuse ;  /* 0x00000009b5a47c23 */ /* 0x100fe200080108a8 */
[----:B-1----:R-:W-:Y:S01]  /*3770*/  F2FP.F16.F32.PACK_AB R98, R152, R155 ;  /* 0x0000009b9862723e */ /* 0x002fe200000000ff */
[----:B------:R-:W1:Y:S01]  /*3780*/  LDSM.16.MT88.4 R12, [R197+0x12800] ;  /* 0x01280000c50c783b */ /* 0x000e620000004200 */
[----:B------:R-:W5:Y:S01]  /*3790*/  MUFU.EX2 R158, R158 ;  /* 0x0000009e009e7308 */ /* 0x000f620000000800 */
[--C-:B------:R-:W-:Y:S01]  /*37a0*/  FFMA.FTZ R165, R165, UR9, -R168.reuse ;  /* 0x00000009a5a57c23 */ /* 0x100fe200080108a8 */
[--C-:B------:R-:W-:Y:S01]  /*37b0*/  FFMA.FTZ R166, R179, UR9, -R168.reuse ;  /* 0x00000009b3a67c23 */ /* 0x100fe200080108a8 */
[----:B------:R-:W-:Y:S01]  /*37c0*/  LDSM.16.MT88.4 R20, [R200+0x14800] ;  /* 0x01480000c814783b */ /* 0x000fe20000004200 */
[--C-:B------:R-:W-:Y:S01]  /*37d0*/  FFMA.FTZ R169, R169, UR9, -R168.reuse ;  /* 0x00000009a9a97c23 */ /* 0x100fe200080108a8 */
[--C-:B------:R-:W-:Y:S01]  /*37e0*/  FFMA.FTZ R170, R175, UR9, -R168.reuse ;  /* 0x00000009afaa7c23 */ /* 0x100fe200080108a8 */
[--C-:B------:R-:W-:Y:S01]  /*37f0*/  FFMA.FTZ R173, R173, UR9, -R168.reuse ;  /* 0x00000009adad7c23 */ /* 0x100fe200080108a8 */
[--C-:B------:R-:W-:Y:S01]  /*3800*/  FFMA.FTZ R171, R171, UR9, -R168.reuse ;  /* 0x00000009abab7c23 */ /* 0x100fe200080108a8 */
[----:B------:R-:W-:Y:S01]  /*3810*/  MUFU.EX2 R154, R154 ;  /* 0x0000009a009a7308 */ /* 0x000fe20000000800 */
[----:B------:R-:W-:Y:S01]  /*3820*/  FFMA.FTZ R179, R174, UR9, -R177 ;  /* 0x00000009aeb37c23 */ /* 0x000fe200080108b1 */
[----:B------:R-:W-:Y:S01]  /*3830*/  FFMA.FTZ R168, R167, UR9, -R168 ;  /* 0x00000009a7a87c23 */ /* 0x000fe200080108a8 */
[----:B------:R-:W-:-:S04]  /*3840*/  FADD.FTZ R155, R155, R156 ;  /* 0x0000009c9b9b7221 */ /* 0x000fc80000010000 */
[----:B------:R-:W-:Y:S01]  /*3850*/  FADD.FTZ R155, R152, R155 ;  /* 0x0000009b989b7221 */ /* 0x000fe20000010000 */
[----:B------:R-:W2:Y:S01]  /*3860*/  MUFU.EX2 R153, R153 ;  /* 0x0000009900997308 */ /* 0x000ea20000000800 */
[----:B-----5:R-:W-:Y:S01]  /*3870*/  F2FP.F16.F32.PACK_AB R97, R159, R158 ;  /* 0x0000009e9f61723e */ /* 0x020fe200000000ff */
[----:B------:R-:W-:-:S06]  /*3880*/  FADD.FTZ R159, R158, R159 ;  /* 0x0000009f9e9f7221 */ /* 0x000fcc0000010000 */
[----:B------:R-:W-:Y:S08]  /*3890*/  MUFU.EX2 R150, R150 ;  /* 0x0000009600967308 */ /* 0x000ff00000000800 */
[----:B------:R-:W5:Y:S01]  /*38a0*/  MUFU.EX2 R149, R149 ;  /* 0x0000009500957308 */ /* 0x000f620000000800 */
[----:B--2---:R-:W-:Y:S01]  /*38b0*/  F2FP.F16.F32.PACK_AB R99, R153, R154 ;  /* 0x0000009a9963723e */ /* 0x004fe200000000ff */
[----:B------:R-:W-:-:S04]  /*38c0*/  FADD.FTZ R154, R154, R159 ;  /* 0x0000009f9a9a7221 */ /* 0x000fc80000010000 */
[----:B------:R-:W-:Y:S02]  /*38d0*/  FADD.FTZ R154, R153, R154 ;  /* 0x0000009a999a7221 */ /* 0x000fe40000010000 */
[C---:B------:R-:W-:Y:S01]  /*38e0*/  HMMA.16816.F32 R128, R96.reuse, R124, RZ ;  /* 0x0000007c6080723c */ /* 0x040fe200000018ff */
[----:B------:R-:W-:Y:S05]  /*38f0*/  MUFU.EX2 R139, R139 ;  /* 0x0000008b008b7308 */ /* 0x000fea0000000800 */
[C---:B------:R-:W-:Y:S03]  /*3900*/  HMMA.16816.F32 R120, R96.reuse, R116, RZ ;  /* 0x000000746078723c */ /* 0x040fe600000018ff */
[----:B------:R-:W2:Y:S01]  /*3910*/  MUFU.EX2 R138, R138 ;  /* 0x0000008a008a7308 */ /* 0x000ea20000000800 */
[C---:B-----5:R-:W-:Y:S01]  /*3920*/  F2FP.F16.F32.PACK_AB R140, R149.reuse, R150 ;  /* 0x00000096958c723e */ /* 0x060fe200000000ff */
[----:B------:R-:W-:Y:S01]  /*3930*/  FADD.FTZ R150, R150, R155 ;  /* 0x0000009b96967221 */ /* 0x000fe20000010000 */
[----:B------:R-:W-:Y:S03]  /*3940*/  HMMA.16816.F32 R112, R96, R108, RZ ;  /* 0x0000006c6070723c */ /* 0x000fe600000018ff */
[----:B------:R-:W-:-:S02]  /*3950*/  FADD.FTZ R150, R149, R150 ;  /* 0x0000009695967221 */ /* 0x000fc40000010000 */
[----:B------:R-:W-:Y:S01]  /*3960*/  MUFU.EX2 R151, R151 ;  /* 0x0000009700977308 */ /* 0x000fe20000000800 */
[C---:B------:R-:W-:Y:S06]  /*3970*/  HMMA.16816.F32 R104, R96.reuse, R100, RZ ;  /* 0x000000646068723c */ /* 0x040fec00000018ff */
[----:B------:R-:W-:Y:S01]  /*3980*/  HMMA.16816.F32 R36, R96, R40, RZ ;  /* 0x000000286024723c */ /* 0x000fe200000018ff */
[----:B------:R-:W5:Y:S01]  /*3990*/  MUFU.EX2 R148, R148 ;  /* 0x0000009400947308 */ /* 0x000f620000000800 */
[----:B--2---:R-:W-:-:S04]  /*39a0*/  F2FP.F16.F32.PACK_AB R142, R138, R139 ;  /* 0x0000008b8a8e723e */ /* 0x004fc800000000ff */
[C---:B------:R-:W-:Y:S03]  /*39b0*/  HMMA.16816.F32 R44, R96.reuse, R48, RZ ;  /* 0x00000030602c723c */ /* 0x040fe600000018ff */
[----:B------:R-:W-:Y:S03]  /*39c0*/  MUFU.EX2 R135, R135 ;  /* 0x0000008700877308 */ /* 0x000fe60000000800 */
[C---:B------:R-:W-:Y:S05]  /*39d0*/  HMMA.16816.F32 R52, R96.reuse, R56, RZ ;  /* 0x000000386034723c */ /* 0x040fea00000018ff */
[----:B------:R-:W2:Y:S01]  /*39e0*/  MUFU.EX2 R134, R134 ;  /* 0x0000008600867308 */ /* 0x000ea20000000800 */
[----:B------:R-:W-:Y:S01]  /*39f0*/  HMMA.16816.F32 R60, R96, R64, RZ ;  /* 0x00000040603c723c */ /* 0x000fe200000018ff */
[----:B-----5:R-:W-:Y:S01]  /*3a00*/  F2FP.F16.F32.PACK_AB R141, R148, R151 ;  /* 0x00000097948d723e */ /* 0x020fe200000000ff */
[----:B------:R-:W-:-:S04]  /*3a10*/  FADD.FTZ R151, R151, R154 ;  /* 0x0000009a97977221 */ /* 0x000fc80000010000 */
[----:B------:R-:W-:Y:S01]  /*3a20*/  HMMA.16816.F32 R68, R96, R72, RZ ;  /* 0x000000486044723c */ /* 0x000fe200000018ff */
[----:B------:R-:W-:Y:S01]  /*3a30*/  MUFU.EX2 R160, R160 ;  /* 0x000000a000a07308 */ /* 0x000fe20000000800 */
[----:B------:R-:W-:-:S04]  /*3a40*/  FADD.FTZ R148, R148, R151 ;  /* 0x0000009794947221 */ /* 0x000fc80000010000 */
[C---:B------:R-:W-:Y:S03]  /*3a50*/  HMMA.16816.F32 R76, R96.reuse, R80, RZ ;  /* 0x00000050604c723c */ /* 0x040fe600000018ff */
[----:B------:R-:W5:Y:S01]  /*3a60*/  MUFU.EX2 R161, R161 ;  /* 0x000000a100a17308 */ /* 0x000f620000000800 */
[----:B--2---:R-:W-:Y:S02]  /*3a70*/  F2FP.F16.F32.PACK_AB R143, R134, R135 ;  /* 0x00000087868f723e */ /* 0x004fe400000000ff */
        /* <DEDUP_REMOVED lines=8> */
[----:B------:R-:W2:Y:S01]  /*3b00*/  MUFU.EX2 R165, R165 ;  /* 0x000000a500a57308 */ /* 0x000ea20000000800 */
[C---:B------:R-:W-:Y:S06]  /*3b10*/  HMMA.16816.F32 R40, R96.reuse, R42, RZ ;  /* 0x0000002a6028723c */ /* 0x040fec00000018ff */
[C---:B------:R-:W-:Y:S01]  /*3b20*/  HMMA.16816.F32 R48, R96.reuse, R50, RZ ;  /* 0x000000326030723c */ /* 0x040fe200000018ff */
[----:B------:R-:W-:Y:S05]  /*3b30*/  MUFU.EX2 R166, R166 ;  /* 0x000000a600a67308 */ /* 0x000fea0000000800 */
[C---:B------:R-:W-:Y:S03]  /*3b40*/  HMMA.16816.F32 R56, R96.reuse, R58, RZ ;  /* 0x0000003a6038723c */ /* 0x040fe600000018ff */
[----:B------:R-:W2:Y:S03]  /*3b50*/  MUFU.EX2 R169, R169 ;  /* 0x000000a900a97308 */ /* 0x000ea60000000800 */
[C---:B------:R-:W-:Y:S05]  /*3b60*/  HMMA.16816.F32 R64, R96.reuse, R66, RZ ;  /* 0x000000426040723c */ /* 0x040fea00000018ff */
[----:B------:R-:W-:Y:S01]  /*3b70*/  MUFU.EX2 R176, R176 ;  /* 0x000000b000b07308 */ /* 0x000fe20000000800 */
[C---:B------:R-:W-:Y:S06]  /*3b80*/  HMMA.16816.F32 R72, R96.reuse, R74, RZ ;  /* 0x0000004a6048723c */ /* 0x040fec00000018ff */
[C---:B------:R-:W-:Y:S01]  /*3b90*/  HMMA.16816.F32 R80, R96.reuse, R82, RZ ;  /* 0x000000526050723c */ /* 0x040fe200000018ff */
[----:B------:R-:W2:Y:S05]  /*3ba0*/  MUFU.EX2 R179, R179 ;  /* 0x000000b300b37308 */ /* 0x000eaa0000000800 */
[C---:B------:R-:W-:Y:S03]  /*3bb0*/  HMMA.16816.F32 R88, R96.reuse, R90, RZ ;  /* 0x0000005a6058723c */ /* 0x040fe600000018ff */
[----:B------:R-:W-:Y:S03]  /*3bc0*/  MUFU.EX2 R172, R172 ;  /* 0x000000ac00ac7308 */ /* 0x000fe60000000800 */
[C---:B---3--:R-:W-:Y:S05]  /*3bd0*/  HMMA.16816.F32 R92, R96.reuse, R16, RZ ;  /* 0x00000010605c723c */ /* 0x048fea00000018ff */
[----:B------:R-:W-:Y:S01]  /*3be0*/  MUFU.EX2 R217, R217 ;  /* 0x000000d900d97308 */ /* 0x000fe20000000800 */
[----:B------:R-:W-:Y:S01]  /*3bf0*/  HMMA.16816.F32 R96, R96, R18, RZ ;  /* 0x000000126060723c */ /* 0x000fe200000018ff */
[----:B------:R-:W3:Y:S05]  /*3c00*/  LDSM.16.MT88.4 R16, [R196+0x14800] ;  /* 0x01480000c410783b */ /* 0x000eea0000004200 */
[C---:B----4-:R-:W-:Y:S01]  /*3c10*/  HMMA.16816.F32 R44, R140.reuse, R8, R44 ;  /* 0x000000088c2c723c */ /* 0x050fe2000000182c */
[----:B------:R-:W-:Y:S05]  /*3c20*/  MUFU.EX2 R170, R170 ;  /* 0x000000aa00aa7308 */ /* 0x000fea0000000800 */
[C---:B------:R-:W-:Y:S01]  /*3c30*/  HMMA.16816.F32 R48, R140.reuse, R10, R48 ;  /* 0x0000000a8c30723c */ /* 0x040fe20000001830 */
[----:B------:R-:W4:Y:S02]  /*3c40*/  LDSM.16.MT88.4 R8, [R198+0x16800] ;  /* 0x01680000c608783b */ /* 0x000f240000004200 */
[----:B------:R-:W2:Y:S03]  /*3c50*/  MUFU.EX2 R173, R173 ;  /* 0x000000ad00ad7308 */ /* 0x000ea60000000800 */
[C---:B-1----:R-:W-:Y:S05]  /*3c60*/  HMMA.16816.F32 R112, R140.reuse, R12, R112 ;  /* 0x0000000c8c70723c */ /* 0x042fea0000001870 */
[----:B------:R-:W-:Y:S01]  /*3c70*/  MUFU.EX2 R171, R171 ;  /* 0x000000ab00ab7308 */ /* 0x000fe20000000800 */
[C---:B------:R-:W-:Y:S01]  /*3c80*/  HMMA.16816.F32 R108, R140.reuse, R14, R108 ;  /* 0x0000000e8c6c723c */ /* 0x040fe2000000186c */
[----:B------:R-:W1:Y:S05]  /*3c90*/  LDSM.16.MT88.4 R12, [R200+0x16800] ;  /* 0x01680000c80c783b */ /* 0x000e6a0000004200 */
[C---:B------:R-:W-:Y:S01]  /*3ca0*/  HMMA.16816.F32 R52, R140.reuse, R4, R52 ;  /* 0x000000048c34723c */ /* 0x040fe20000001834 */
[----:B------:R-:W2:Y:S05]  /*3cb0*/  MUFU.EX2 R168, R168 ;  /* 0x000000a800a87308 */ /* 0x000eaa0000000800 */
[C---:B------:R-:W-:Y:S01]  /*3cc0*/  HMMA.16816.F32 R56, R140.reuse, R6, R56 ;  /* 0x000000068c38723c */ /* 0x040fe20000001838 */
[----:B------:R-:W5:Y:S05]  /*3cd0*/  LDSM.16.MT88.4 R4, [R197+0x16800] ;  /* 0x01680000c504783b */ /* 0x000f6a0000004200 */
[C---:B---3--:R-:W-:Y:S06]  /*3ce0*/  HMMA.16816.F32 R60, R140.reuse, R16, R60 ;  /* 0x000000108c3c723c */ /* 0x048fec000000183c */
[C---:B------:R-:W-:Y:S01]  /*3cf0*/  HMMA.16816.F32 R64, R140.reuse, R18, R64 ;  /* 0x000000128c40723c */ /* 0x040fe20000001840 */
[----:B------:R-:W3:Y:S05]  /*3d00*/  LDSM.16.MT88.4 R16, [R197+0x13000] ;  /* 0x01300000c510783b */ /* 0x000eea0000004200 */
[C---:B----4-:R-:W-:Y:S06]  /*3d10*/  HMMA.16816.F32 R76, R140.reuse, R8, R76 ;  /* 0x000000088c4c723c */ /* 0x050fec000000184c */
[C---:B------:R-:W-:Y:S01]  /*3d20*/  HMMA.16816.F32 R80, R140.reuse, R10, R80 ;  /* 0x0000000a8c50723c */ /* 0x040fe20000001850 */
[----:B------:R-:W4:Y:S05]  /*3d30*/  LDSM.16.MT88.4 R8, [R197+0x15000] ;  /* 0x01500000c508783b */ /* 0x000f2a0000004200 */
[C---:B------:R-:W-:Y:S06]  /*3d40*/  HMMA.16816.F32 R104, R140.reuse, R24, R104 ;  /* 0x000000188c68723c */ /* 0x040fec0000001868 */
[C---:B------:R-:W-:Y:S01]  /*3d50*/  HMMA.16816.F32 R100, R140.reuse, R26, R100 ;  /* 0x0000001a8c64723c */ /* 0x040fe20000001864 */
[----:B------:R-:W4:Y:S05]  /*3d60*/  LDSM.16.MT88.4 R24, [R200+0x13000] ;  /* 0x01300000c818783b */ /* 0x000f2a0000004200 */
[C---:B------:R-:W-:Y:S06]  /*3d70*/  HMMA.16816.F32 R36, R140.reuse, R20, R36 ;  /* 0x000000148c24723c */ /* 0x040fec0000001824 */
[C---:B------:R-:W-:Y:S01]  /*3d80*/  HMMA.16816.F32 R40, R140.reuse, R22, R40 ;  /* 0x000000168c28723c */ /* 0x040fe20000001828 */
[----:B------:R-:W4:Y:S05]  /*3d90*/  LDSM.16.MT88.4 R20, [R200+0x15000] ;  /* 0x01500000c814783b */ /* 0x000f2a0000004200 */
[C---:B-1----:R-:W-:Y:S06]  /*3da0*/  HMMA.16816.F32 R68, R140.reuse, R12, R68 ;  /* 0x0000000c8c44723c */ /* 0x042fec0000001844 */
[C---:B------:R-:W-:Y:S01]  /*3db0*/  HMMA.16816.F32 R72, R140.reuse, R14, R72 ;  /* 0x0000000e8c48723c */ /* 0x040fe20000001848 */
[----:B------:R-:W1:Y:S05]  /*3dc0*/  LDSM.16.MT88.4 R12, [R198+0x15000] ;  /* 0x01500000c60c783b */ /* 0x000e6a0000004200 */
[C---:B-----5:R-:W-:Y:S06]  /*3dd0*/  HMMA.16816.F32 R84, R140.reuse, R4, R84 ;  /* 0x000000048c54723c */ /* 0x060fec0000001854 */
[----:B------:R-:W-:Y:S01]  /*3de0*/  HMMA.16816.F32 R88, R140, R6, R88 ;  /* 0x000000068c58723c */ /* 0x000fe20000001858 */
[----:B------:R-:W-:-:S02]  /*3df0*/  F2FP.F16.F32.PACK_AB R4, R161, R160 ;  /* 0x000000a0a104723e */ /* 0x000fc400000000ff */
[----:B--2---:R-:W-:-:S03]  /*3e00*/  F2FP.F16.F32.PACK_AB R5, R165, R164 ;  /* 0x000000a4a505723e */ /* 0x004fc600000000ff */
[----:B------:R-:W-:Y:S01]  /*3e10*/  HMMA.16816.F32 R128, R140, R32, R128 ;  /* 0x000000208c80723c */ /* 0x000fe20000001880 */
[----:B------:R-:W-:Y:S02]  /*3e20*/  F2FP.F16.F32.PACK_AB R6, R163, R162 ;  /* 0x000000a2a306723e */ /* 0x000fe400000000ff */
[----:B------:R-:W-:-:S03]  /*3e30*/  F2FP.F16.F32.PACK_AB R7, R169, R166 ;  /* 0x000000a6a907723e */ /* 0x000fc600000000ff */
[----:B------:R-:W-:Y:S01]  /*3e40*/  HMMA.16816.F32 R124, R140, R34, R124 ;  /* 0x000000228c7c723c */ /* 0x000fe2000000187c */
[----:B------:R-:W-:Y:S05]  /*3e50*/  LDSM.16.MT88.4 R32, [R198+0x13000] ;  /* 0x01300000c620783b */ /* 0x000fea0000004200 */
[C---:B---3--:R-:W-:Y:S06]  /*3e60*/  HMMA.16816.F32 R112, R4.reuse, R16, R112 ;  /* 0x000000100470723c */ /* 0x048fec0000001870 */
[C---:B------:R-:W-:Y:S01]  /*3e70*/  HMMA.16816.F32 R108, R4.reuse, R18, R108 ;  /* 0x00000012046c723c */ /* 0x040fe2000000186c */
[----:B------:R-:W2:Y:S05]  /*3e80*/  LDSM.16.MT88.4 R16, [R200+0x17000] ;  /* 0x01700000c810783b */ /* 0x000eaa0000004200 */
[C---:B----4-:R-:W-:Y:S06]  /*3e90*/  HMMA.16816.F32 R52, R4.reuse, R8, R52 ;  /* 0x000000080434723c */ /* 0x050fec0000001834 */
[----:B------:R-:W-:Y:S01]  /*3ea0*/  HMMA.16816.F32 R56, R4, R10, R56 ;  /* 0x0000000a0438723c */ /* 0x000fe20000001838 */
[----:B------:R-:W3:Y:S05]  /*3eb0*/  LDSM.16.MT88.4 R8, [R197+0x17000] ;  /* 0x01700000c508783b */ /* 0x000eea0000004200 */
        /* <DEDUP_REMOVED lines=8> */
[----:B------:R-:W-:Y:S05]  /*3f40*/  LDSM.16.MT88.4 R20, [R196+0x17000] ;  /* 0x01700000c414783b */ /* 0x000fea0000004200 */
[C---:B-1----:R-:W-:Y:S06]  /*3f50*/  HMMA.16816.F32 R44, R4.reuse, R12, R44 ;  /* 0x0000000c042c723c */ /* 0x042fec000000182c */
[C---:B------:R-:W-:Y:S01]  /*3f60*/  HMMA.16816.F32 R48, R4.reuse, R14, R48 ;  /* 0x0000000e0430723c */ /* 0x040fe20000001830 */
[----:B------:R-:W1:Y:S05]  /*3f70*/  LDSM.16.MT88.4 R12, [R198+0x17000] ;  /* 0x01700000c60c783b */ /* 0x000e6a0000004200 */
[C---:B--2---:R-:W-:Y:S06]  /*3f80*/  HMMA.16816.F32 R68, R4.reuse, R16, R68 ;  /* 0x000000100444723c */ /* 0x044fec0000001844 */
[----:B------:R-:W-:Y:S01]  /*3f90*/  HMMA.16816.F32 R72, R4, R18, R72 ;  /* 0x000000120448723c */ /* 0x000fe20000001848 */
[----:B------:R-:W2:Y:S05]  /*3fa0*/  LDSM.16.MT88.4 R16, [R200+0x13800] ;  /* 0x01380000c810783b */ /* 0x000eaa0000004200 */
[C---:B------:R-:W-:Y:S06]  /*3fb0*/  HMMA.16816.F32 R92, R140.reuse, R144, R92 ;  /* 0x000000908c5c723c */ /* 0x040fec000000185c */
[----:B------:R-:W-:Y:S01]  /*3fc0*/  HMMA.16816.F32 R96, R140, R146, R96 ;  /* 0x000000928c60723c */ /* 0x000fe20000001860 */
[----:B------:R-:W-:Y:S04]  /*3fd0*/  LDSM.16.MT88.4 R144, [R198+0x13800] ;  /* 0x01380000c690783b */ /* 0x000fe80000004200 */
[----:B------:R-:W-:Y:S01]  /*3fe0*/  LDSM.16.MT88.4 R140, [R197+0x13800] ;  /* 0x01380000c58c783b */ /* 0x000fe20000004200 */
[C---:B---3--:R-:W-:Y:S06]  /*3ff0*/  HMMA.16816.F32 R84, R4.reuse, R8, R84 ;  /* 0x000000080454723c */ /* 0x048fec0000001854 */
[C---:B------:R-:W-:Y:S01]  /*4000*/  HMMA.16816.F32 R88, R4.reuse, R10, R88 ;  /* 0x0000000a0458723c */ /* 0x040fe20000001858 */
[----:B------:R-:W3:Y:S05]  /*4010*/  LDSM.16.MT88.4 R8, [R196+0x15800] ;  /* 0x01580000c408783b */ /* 0x000eea0000004200 */
        /* <DEDUP_REMOVED lines=9> */
[C---:B-1----:R-:W-:Y:S06]  /*40b0*/  HMMA.16816.F32 R76, R4.reuse, R12, R76 ;  /* 0x0000000c044c723c */ /* 0x042fec000000184c */
[C---:B------:R-:W-:Y:S01]  /*40c0*/  HMMA.16816.F32 R80, R4.reuse, R14, R80 ;  /* 0x0000000e0450723c */ /* 0x040fe20000001850 */
[----:B------:R-:W1:Y:S05]  /*40d0*/  LDSM.16.MT88.4 R12, [R196+0x13800] ;  /* 0x01380000c40c783b */ /* 0x000e6a0000004200 */
[C---:B------:R-:W-:Y:S06]  /*40e0*/  HMMA.16816.F32 R92, R4.reuse, R20, R92 ;  /* 0x00000014045c723c */ /* 0x040fec000000185c */
[----:B------:R-:W-:Y:S01]  /*40f0*/  HMMA.16816.F32 R96, R4, R22, R96 ;  /* 0x000000160460723c */ /* 0x000fe20000001860 */
[----:B------:R-:W-:Y:S06]  /*4100*/  LDSM.16.MT88.4 R20, [R200+0x17800] ;  /* 0x01780000c814783b */ /* 0x000fec0000004200 */
[----:B------:R-:W-:-:S02]  /*4110*/  F2FP.F16.F32.PACK_AB R4, R179, R176 ;  /* 0x000000b0b304723e */ /* 0x000fc400000000ff */
[----:B------:R-:W-:Y:S02]  /*4120*/  F2FP.F16.F32.PACK_AB R5, R173, R170 ;  /* 0x000000aaad05723e */ /* 0x000fe400000000ff */
[----:B------:R-:W-:Y:S02]  /*4130*/  F2FP.F16.F32.PACK_AB R6, R217, R172 ;  /* 0x000000acd906723e */ /* 0x000fe400000000ff */
[----:B------:R-:W-:-:S07]  /*4140*/  F2FP.F16.F32.PACK_AB R7, R168, R171 ;  /* 0x000000aba807723e */ /* 0x000fce00000000ff */
[C---:B--2---:R-:W-:Y:S06]  /*4150*/  HMMA.16816.F32 R128, R4.reuse, R16, R128 ;  /* 0x000000100480723c */ /* 0x044fec0000001880 */
[C---:B------:R-:W-:Y:S01]  /*4160*/  HMMA.16816.F32 R124, R4.reuse, R18, R124 ;  /* 0x00000012047c723c */ /* 0x040fe2000000187c */
[----:B------:R-:W2:Y:S05]  /*4170*/  LDSM.16.MT88.4 R16, [R198+0x17800] ;  /* 0x01780000c610783b */ /* 0x000eaa0000004200 */
[C---:B---3--:R-:W-:Y:S06]  /*4180*/  HMMA.16816.F32 R60, R4.reuse, R8, R60 ;  /* 0x00000008043c723c */ /* 0x048fec000000183c */
[C---:B------:R-:W-:Y:S01]  /*4190*/  HMMA.16816.F32 R64, R4.reuse, R10, R64 ;  /* 0x0000000a0440723c */ /* 0x040fe20000001840 */
[----:B------:R-:W3:Y:S05]  /*41a0*/  LDSM.16.MT88.4 R8, [R196+0x17800] ;  /* 0x01780000c408783b */ /* 0x000eea0000004200 */
[C---:B-1----:R-:W-:Y:S06]  /*41b0*/  HMMA.16816.F32 R104, R4.reuse, R12, R104 ;  /* 0x0000000c0468723c */ /* 0x042fec0000001868 */
[C---:B------:R-:W-:Y:S01]  /*41c0*/  HMMA.16816.F32 R100, R4.reuse, R14, R100 ;  /* 0x0000000e0464723c */ /* 0x040fe20000001864 */
[----:B------:R-:W1:Y:S05]  /*41d0*/  LDSM.16.MT88.4 R12, [R197+0x17800] ;  /* 0x01780000c50c783b */ /* 0x000e6a0000004200 */
[C---:B------:R-:W-:Y:S06]  /*41e0*/  HMMA.16816.F32 R120, R4.reuse, R144, R120 ;  /* 0x000000900478723c */ /* 0x040fec0000001878 */
[C---:B------:R-:W-:Y:S06]  /*41f0*/  HMMA.16816.F32 R116, R4.reuse, R146, R116 ;  /* 0x000000920474723c */ /* 0x040fec0000001874 */
[C---:B--2---:R-:W-:Y:S06]  /*4200*/  HMMA.16816.F32 R76, R4.reuse, R16, R76 ;  /* 0x00000010044c723c */ /* 0x044fec000000184c */
        /* <DEDUP_REMOVED lines=32> */
[C---:B-1----:R-:W-:Y:S06]  /*4410*/  HMMA.16816.F32 R84, R4.reuse, R12, R84 ;  /* 0x0000000c0454723c */ /* 0x042fec0000001854 */
        /* <DEDUP_REMOVED lines=39> */
[----:B------:R-:W-:Y:S04]  /*4690*/  LDSM.16.M88.4 R176, [R204] ;  /* 0x00000000ccb0783b */ /* 0x000fe80000000200 */
[----:B------:R-:W5:Y:S04]  /*46a0*/  LDSM.16.M88.4 R28, [R203] ;  /* 0x00000000cb1c783b */ /* 0x000f680000000200 */
[----:B------:R-:W5:Y:S04]  /*46b0*/  LDSM.16.M88.4 R32, [R205+0xd800] ;  /* 0x00d80000cd20783b */ /* 0x000f680000000200 */
[----:B------:R-:W5:Y:S04]  /*46c0*/  LDSM.16.M88.4 R20, [R195] ;  /* 0x00000000c314783b */ /* 0x000f680000000200 */
[----:B------:R-:W5:Y:S04]  /*46d0*/  LDSM.16.M88.4 R16, [R194] ;  /* 0x00000000c210783b */ /* 0x000f680000000200 */
[----:B------:R-:W-:Y:S04]  /*46e0*/  LDSM.16.M88.4 R156, [R202] ;  /* 0x00000000ca9c783b */ /* 0x000fe80000000200 */
[----:B------:R-:W5:Y:S01]  /*46f0*/  LDSM.16.M88.4 R152, [R199+0xc000] ;  /* 0x00c00000c798783b */ /* 0x000f620000000200 */
[C---:B--2---:R-:W-:Y:S03]  /*4700*/  HMMA.16816.F32 R12, R172.reuse, R24, RZ ;  /* 0x00000018ac0c723c */ /* 0x044fe600000018ff */
[----:B-1----:R-:W1:Y:S04]  /*4710*/  LDSM.16.M88.4 R8, [R199+0xc800] ;  /* 0x00c80000c708783b */ /* 0x002e680000000200 */
[----:B------:R-:W2:Y:S01]  /*4720*/  LDSM.16.M88.4 R4, [R199+0xd000] ;  /* 0x00d00000c704783b */ /* 0x000ea20000000200 */
[C---:B---3--:R-:W-:Y:S03]  /*4730*/  HMMA.16816.F32 R148, R172.reuse, R144, RZ ;  /* 0x00000090ac94723c */ /* 0x048fe600000018ff */
[----:B------:R-:W3:Y:S03]  /*4740*/  LDSM.16.M88.4 R180, [R193] ;  /* 0x00000000c1b4783b */ /* 0x000ee60000000200 */
[C---:B----4-:R-:W-:Y:S01]  /*4750*/  HMMA.16816.F32 R140, R172.reuse, R164, RZ ;  /* 0x000000a4ac8c723c */ /* 0x050fe200000018ff */
[----:B------:R-:W-:Y:S04]  /*4760*/  LDSM.16.M88.4 R168, [R199+0xd800] ;  /* 0x00d80000c7a8783b */ /* 0x000fe80000000200 */
[----:B------:R-:W-:Y:S01]  /*4770*/  LDSM.16.M88.4 R220, [R187] ;  /* 0x00000000bbdc783b */ /* 0x000fe20000000200 */
[C---:B------:R-:W-:Y:S03]  /*4780*/  HMMA.16816.F32 R24, R172.reuse, R26, RZ ;  /* 0x0000001aac18723c */ /* 0x040fe600000018ff */
[----:B------:R-:W-:Y:S03]  /*4790*/  LDSM.16.M88.4 R224, [R199+0xf800] ;  /* 0x00f80000c7e0783b */ /* 0x000fe60000000200 */
[C---:B------:R-:W-:Y:S01]  /*47a0*/  HMMA.16816.F32 R144, R172.reuse, R146, RZ ;  /* 0x00000092ac90723c */ /* 0x040fe200000018ff */
[----:B------:R-:W0:Y:S05]  /*47b0*/  LDGDEPBAR ;  /* 0x00000000000079af */ /* 0x000e2a0000000000 */
[----:B------:R-:W-:Y:S06]  /*47c0*/  HMMA.16816.F32 R164, R172, R166, RZ ;  /* 0x000000a6aca4723c */ /* 0x000fec00000018ff */
[----:B-----5:R-:W-:Y:S06]  /*47d0*/  HMMA.16816.F32 R12, R176, R28, R12 ;  /* 0x0000001cb00c723c */ /* 0x020fec000000180c */
[C---:B------:R-:W-:Y:S06]  /*47e0*/  HMMA.16816.F32 R160, R172.reuse, R32, RZ ;  /* 0x00000020aca0723c */ /* 0x040fec00000018ff */
[----:B------:R-:W-:Y:S01]  /*47f0*/  HMMA.16816.F32 R172, R172, R34, RZ ;  /* 0x00000022acac723c */ /* 0x000fe200000018ff */
[----:B------:R-:W-:Y:S05]  /*4800*/  LDSM.16.M88.4 R32, [R201] ;  /* 0x00000000c920783b */ /* 0x000fea0000000200 */
[C---:B------:R-:W-:Y:S01]  /*4810*/  HMMA.16816.F32 R24, R176.reuse, R30, R24 ;  /* 0x0000001eb018723c */ /* 0x040fe20000001818 */
[----:B------:R-:W4:Y:S05]  /*4820*/  LDSM.16.M88.4 R28, [R192] ;  /* 0x00000000c01c783b */ /* 0x000f2a0000000200 */
[C---:B------:R-:W-:Y:S06]  /*4830*/  HMMA.16816.F32 R148, R176.reuse, R20, R148 ;  /* 0x00000014b094723c */ /* 0x040fec0000001894 */
[C---:B------:R-:W-:Y:S01]  /*4840*/  HMMA.16816.F32 R144, R176.reuse, R22, R144 ;  /* 0x00000016b090723c */ /* 0x040fe20000001890 */
[----:B------:R-:W-:Y:S05]  /*4850*/  LDSM.16.M88.4 R20, [R192+0x800] ;  /* 0x00080000c014783b */ /* 0x000fea0000000200 */
[C---:B------:R-:W-:Y:S06]  /*4860*/  HMMA.16816.F32 R140, R176.reuse, R16, R140 ;  /* 0x00000010b08c723c */ /* 0x040fec000000188c */
[----:B------:R-:W-:Y:S01]  /*4870*/  HMMA.16816.F32 R164, R176, R18, R164 ;  /* 0x00000012b0a4723c */ /* 0x000fe200000018a4 */
[----:B------:R-:W5:Y:S05]  /*4880*/  LDSM.16.M88.4 R16, [R192+0x1000] ;  /* 0x00100000c010783b */ /* 0x000f6a0000000200 */
[C---:B------:R-:W-:Y:S06]  /*4890*/  HMMA.16816.F32 R12, R156.reuse, R152, R12 ;  /* 0x000000989c0c723c */ /* 0x040fec000000180c */
[C---:B------:R-:W-:Y:S01]  /*48a0*/  HMMA.16816.F32 R24, R156.reuse, R154, R24 ;  /* 0x0000009a9c18723c */ /* 0x040fe20000001818 */
[----:B------:R-:W-:Y:S05]  /*48b0*/  LDSM.16.M88.4 R152, [R192+0x1800] ;  /* 0x00180000c098783b */ /* 0x000fea0000000200 */
[C---:B-1----:R-:W-:Y:S06]  /*48c0*/  HMMA.16816.F32 R148, R156.reuse, R8, R148 ;  /* 0x000000089c94723c */ /* 0x042fec0000001894 */
[C---:B------:R-:W-:Y:S01]  /*48d0*/  HMMA.16816.F32 R144, R156.reuse, R10, R144 ;  /* 0x0000000a9c90723c */ /* 0x040fe20000001890 */
[----:B------:R-:W-:Y:S05]  /*48e0*/  LDSM.16.M88.4 R8, [R205+0xe000] ;  /* 0x00e00000cd08783b */ /* 0x000fea0000000200 */
[C---:B--2---:R-:W-:Y:S06]  /*48f0*/  HMMA.16816.F32 R140, R156.reuse, R4, R140 ;  /* 0x000000049c8c723c */ /* 0x044fec000000188c */
[----:B------:R-:W-:Y:S01]  /*4900*/  HMMA.16816.F32 R164, R156, R6, R164 ;  /* 0x000000069ca4723c */ /* 0x000fe200000018a4 */
[----:B------:R-:W1:Y:S05]  /*4910*/  LDSM.16.M88.4 R4, [R206+0x4000] ;  /* 0x00400000ce04783b */ /* 0x000e6a0000000200 */
[C---:B---3--:R-:W-:Y:S06]  /*4920*/  HMMA.16816.F32 R160, R176.reuse, R180, R160 ;  /* 0x000000b4b0a0723c */ /* 0x048fec00000018a0 */
[----:B------:R-:W-:Y:S01]  /*4930*/  HMMA.16816.F32 R172, R176, R182, R172 ;  /* 0x000000b6b0ac723c */ /* 0x000fe200000018ac */
[----:B------:R-:W-:Y:S04]  /*4940*/  LDSM.16.M88.4 R180, [R205+0xe800] ;  /* 0x00e80000cdb4783b */ /* 0x000fe80000000200 */
[----:B------:R-:W-:Y:S01]  /*4950*/  LDSM.16.M88.4 R176, [R202+0x4000] ;  /* 0x00400000cab0783b */ /* 0x000fe20000000200 */
[C---:B----4-:R-:W-:Y:S06]  /*4960*/  HMMA.16816.F32 R12, R32.reuse, R28, R12 ;  /* 0x0000001c200c723c */ /* 0x050fec000000180c */
[C---:B------:R-:W-:Y:S01]  /*4970*/  HMMA.16816.F32 R24, R32.reuse, R30, R24 ;  /* 0x0000001e2018723c */ /* 0x040fe20000001818 */
[----:B------:R-:W-:Y:S05]  /*4980*/  LDSM.16.M88.4 R28, [R204+0x4000] ;  /* 0x00400000cc1c783b */ /* 0x000fea0000000200 */
[C---:B-----5:R-:W-:Y:S06]  /*4990*/  HMMA.16816.F32 R140, R32.reuse, R16, R140 ;  /* 0x00000010208c723c */ /* 0x060fec000000188c */
[----:B------:R-:W-:Y:S01]  /*49a0*/  HMMA.16816.F32 R164, R32, R18, R164 ;  /* 0x0000001220a4723c */ /* 0x000fe200000018a4 */
[----:B------:R-:W2:Y:S05]  /*49b0*/  LDSM.16.M88.4 R16, [R191] ;  /* 0x00000000bf10783b */ /* 0x000eaa0000000200 */
[C---:B------:R-:W-:Y:S06]  /*49c0*/  HMMA.16816.F32 R160, R156.reuse, R168, R160 ;  /* 0x000000a89ca0723c */ /* 0x040fec00000018a0 */
[----:B------:R-:W-:Y:S01]  /*49d0*/  HMMA.16816.F32 R172, R156, R170, R172 ;  /* 0x000000aa9cac723c */ /* 0x000fe200000018ac */
[----:B------:R-:W3:Y:S04]  /*49e0*/  LDSM.16.M88.4 R168, [R205+0xf000] ;  /* 0x00f00000cda8783b */ /* 0x000ee80000000200 */
[----:B------:R-:W4:Y:S01]  /*49f0*/  LDSM.16.M88.4 R156, [R205+0xf800] ;  /* 0x00f80000cd9c783b */ /* 0x000f220000000200 */
[C---:B-1----:R-:W-:Y:S06]  /*4a00*/  HMMA.16816.F32 R12, R4.reuse, R8, R12 ;  /* 0x00000008040c723c */ /* 0x042fec000000180c */
[----:B------:R-:W-:Y:S01]  /*4a10*/  HMMA.16816.F32 R24, R4, R10, R24 ;  /* 0x0000000a0418723c */ /* 0x000fe20000001818 */
[----:B------:R-:W1:Y:S05]  /*4a20*/  LDSM.16.M88.4 R8, [R199+0xe000] ;  /* 0x00e00000c708783b */ /* 0x000e6a0000000200 */
[C---:B------:R-:W-:Y:S06]  /*4a30*/  HMMA.16816.F32 R148, R32.reuse, R20, R148 ;  /* 0x000000142094723c */ /* 0x040fec0000001894 */
[C---:B------:R-:W-:Y:S01]  /*4a40*/  HMMA.16816.F32 R144, R32.reuse, R22, R144 ;  /* 0x000000162090723c */ /* 0x040fe20000001890 */
[----:B------:R-:W5:Y:S05]  /*4a50*/  LDSM.16.M88.4 R20, [R190] ;  /* 0x00000000be14783b */ /* 0x000f6a0000000200 */
[C---:B------:R-:W-:Y:S06]  /*4a60*/  HMMA.16816.F32 R160, R32.reuse, R152, R160 ;  /* 0x0000009820a0723c */ /* 0x040fec00000018a0 */
[----:B------:R-:W-:Y:S01]  /*4a70*/  HMMA.16816.F32 R172, R32, R154, R172 ;  /* 0x0000009a20ac723c */ /* 0x000fe200000018ac */
[----:B------:R-:W-:Y:S04]  /*4a80*/  LDSM.16.M88.4 R152, [R189] ;  /* 0x00000000bd98783b */ /* 0x000fe80000000200 */
[----:B------:R-:W-:Y:S01]  /*4a90*/  LDSM.16.M88.4 R32, [R188] ;  /* 0x00000000bc20783b */ /* 0x000fe20000000200 */
[----:B--2---:R-:W-:Y:S06]  /*4aa0*/  HMMA.16816.F32 R12, R28, R16, R12 ;  /* 0x000000101c0c723c */ /* 0x004fec000000180c */
[C---:B---3--:R-:W-:Y:S06]  /*4ab0*/  HMMA.16816.F32 R140, R4.reuse, R168, R140 ;  /* 0x000000a8048c723c */ /* 0x048fec000000188c */
[----:B------:R-:W-:Y:S01]  /*4ac0*/  HMMA.16816.F32 R164, R4, R170, R164 ;  /* 0x000000aa04a4723c */ /* 0x000fe200000018a4 */
[----:B------:R-:W-:Y:S05]  /*4ad0*/  LDSM.16.M88.4 R168, [R201+0x4000] ;  /* 0x00400000c9a8783b */ /* 0x000fea0000000200 */
[----:B------:R-:W-:Y:S01]  /*4ae0*/  HMMA.16816.F32 R24, R28, R18, R24 ;  /* 0x000000121c18723c */ /* 0x000fe20000001818 */
[----:B------:R-:W2:Y:S05]  /*4af0*/  LDSM.16.M88.4 R16, [R192+0x2000] ;  /* 0x00200000c010783b */ /* 0x000eaa0000000200 */
[C---:B------:R-:W-:Y:S06]  /*4b00*/  HMMA.16816.F32 R148, R4.reuse, R180, R148 ;  /* 0x000000b40494723c */ /* 0x040fec0000001894 */
[C---:B------:R-:W-:Y:S01]  /*4b10*/  HMMA.16816.F32 R144, R4.reuse, R182, R144 ;  /* 0x000000b60490723c */ /* 0x040fe20000001890 */
[----:B------:R-:W-:Y:S05]  /*4b20*/  LDSM.16.M88.4 R180, [R192+0x3000] ;  /* 0x00300000c0b4783b */ /* 0x000fea0000000200 */
[C---:B----4-:R-:W-:Y:S06]  /*4b30*/  HMMA.16816.F32 R160, R4.reuse, R156, R160 ;  /* 0x0000009c04a0723c */ /* 0x050fec00000018a0 */
[----:B------:R-:W-:Y:S01]  /*4b40*/  HMMA.16816.F32 R172, R4, R158, R172 ;  /* 0x0000009e04ac723c */ /* 0x000fe200000018ac */
[----:B------:R-:W3:Y:S04]  /*4b50*/  LDSM.16.M88.4 R4, [R199+0xe800] ;  /* 0x00e80000c704783b */ /* 0x000ee80000000200 */
[----:B------:R-:W-:Y:S01]  /*4b60*/  LDSM.16.M88.4 R156, [R206+0x8000] ;  /* 0x00800000ce9c783b */ /* 0x000fe20000000200 */
[C---:B-1----:R-:W-:Y:S06]  /*4b70*/  HMMA.16816.F32 R12, R176.reuse, R8, R12 ;  /* 0x00000008b00c723c */ /* 0x042fec000000180c */
[----:B------:R-:W-:Y:S01]  /*4b80*/  HMMA.16816.F32 R24, R176, R10, R24 ;  /* 0x0000000ab018723c */ /* 0x000fe20000001818 */
[----:B------:R-:W1:Y:S05]  /*4b90*/  LDSM.16.M88.4 R8, [R205+0x10000] ;  /* 0x01000000cd08783b */ /* 0x000e6a0000000200 */
[C---:B-----5:R-:W-:Y:S06]  /*4ba0*/  HMMA.16816.F32 R148, R28.reuse, R20, R148 ;  /* 0x000000141c94723c */ /* 0x060fec0000001894 */
[----:B------:R-:W-:Y:S01]  /*4bb0*/  HMMA.16816.F32 R144, R28, R22, R144 ;  /* 0x000000161c90723c */ /* 0x000fe20000001890 */
[----:B------:R-:W4:Y:S05]  /*4bc0*/  LDSM.16.M88.4 R20, [R199+0xf000] ;  /* 0x00f00000c714783b */ /* 0x000f2a0000000200 */
[----:B--2---:R-:W-:Y:S06]  /*4bd0*/  HMMA.16816.F32 R12, R168, R16, R12 ;  /* 0x00000010a80c723c */ /* 0x004fec000000180c */
[C---:B------:R-:W-:Y:S06]  /*4be0*/  HMMA.16816.F32 R140, R28.reuse, R152, R140 ;  /* 0x000000981c8c723c */ /* 0x040fec000000188c */
[C---:B------:R-:W-:Y:S01]  /*4bf0*/  HMMA.16816.F32 R164, R28.reuse, R154, R164 ;  /* 0x0000009a1ca4723c */ /* 0x040fe200000018a4 */
[----:B------:R-:W-:Y:S05]  /*4c00*/  LDSM.16.M88.4 R152, [R205+0x10800] ;  /* 0x01080000cd98783b */ /* 0x000fea0000000200 */
[C---:B------:R-:W-:Y:S06]  /*4c10*/  HMMA.16816.F32 R160, R28.reuse, R32, R160 ;  /* 0x000000201ca0723c */ /* 0x040fec00000018a0 */
[----:B------:R-:W-:Y:S01]  /*4c20*/  HMMA.16816.F32 R172, R28, R34, R172 ;  /* 0x000000221cac723c */ /* 0x000fe200000018ac */
[----:B------:R-:W2:Y:S04]  /*4c30*/  LDSM.16.M88.4 R32, [R204+0x8000] ;  /* 0x00800000cc20783b */ /* 0x000ea80000000200 */
[----:B------:R-:W-:Y:S01]  /*4c40*/  LDSM.16.M88.4 R28, [R186] ;  /* 0x00000000ba1c783b */ /* 0x000fe20000000200 */
[C---:B---3--:R-:W-:Y:S06]  /*4c50*/  HMMA.16816.F32 R148, R176.reuse, R4, R148 ;  /* 0x00000004b094723c */ /* 0x048fec0000001894 */
[----:B------:R-:W-:Y:S01]  /*4c60*/  HMMA.16816.F32 R144, R176, R6, R144 ;  /* 0x00000006b090723c */ /* 0x000fe20000001890 */
[----:B------:R-:W3:Y:S05]  /*4c70*/  LDSM.16.M88.4 R4, [R192+0x2800] ;  /* 0x00280000c004783b */ /* 0x000eea0000000200 */
[----:B-1----:R-:W-:Y:S06]  /*4c80*/  HMMA.16816.F32 R12, R156, R8, R12 ;  /* 0x000000089c0c723c */ /* 0x002fec000000180c */
[----:B------:R-:W-:Y:S01]  /*4c90*/  HMMA.16816.F32 R24, R168, R18, R24 ;  /* 0x00000012a818723c */ /* 0x000fe20000001818 */
[----:B------:R-:W-:Y:S05]  /*4ca0*/  LDSM.16.M88.4 R16, [R199+0x10000] ;  /* 0x01000000c710783b */ /* 0x000fea0000000200 */
[C---:B----4-:R-:W-:Y:S06]  /*4cb0*/  HMMA.16816.F32 R140, R176.reuse, R20, R140 ;  /* 0x00000014b08c723c */ /* 0x050fec000000188c */
[----:B------:R-:W-:Y:S01]  /*4cc0*/  HMMA.16816.F32 R164, R176, R22, R164 ;  /* 0x00000016b0a4723c */ /* 0x000fe200000018a4 */
[----:B------:R-:W1:Y:S05]  /*4cd0*/  LDSM.16.M88.4 R20, [R202+0x8000] ;  /* 0x00800000ca14783b */ /* 0x000e6a0000000200 */
[----:B--2---:R-:W-:Y:S06]  /*4ce0*/  HMMA.16816.F32 R12, R32, R220, R12 ;  /* 0x000000dc200c723c */ /* 0x004fec000000180c */
[----:B------:R-:W-:Y:S01]  /*4cf0*/  HMMA.16816.F32 R24, R156, R10, R24 ;  /* 0x0000000a9c18723c */ /* 0x000fe20000001818 */
[----:B------:R-:W-:Y:S05]  /*4d00*/  LDSM.16.M88.4 R8, [R201+0x8000] ;  /* 0x00800000c908783b */ /* 0x000fea0000000200 */
[C---:B---3--:R-:W-:Y:S06]  /*4d10*/  HMMA.16816.F32 R148, R168.reuse, R4, R148 ;  /* 0x00000004a894723c */ /* 0x048fec0000001894 */
[C---:B------:R-:W-:Y:S01]  /*4d20*/  HMMA.16816.F32 R144, R168.reuse, R6, R144 ;  /* 0x00000006a890723c */ /* 0x040fe20000001890 */
[----:B------:R-:W2:Y:S05]  /*4d30*/  LDSM.16.M88.4 R4, [R192+0x4000] ;  /* 0x00400000c004783b */ /* 0x000eaa0000000200 */
[----:B------:R-:W-:Y:S06]  /*4d40*/  HMMA.16816.F32 R140, R168, R180, R140 ;  /* 0x000000b4a88c723c */ /* 0x000fec000000188c */
[----:B------:R-:W-:Y:S01]  /*4d50*/  HMMA.16816.F32 R24, R32, R222, R24 ;  /* 0x000000de2018723c */ /* 0x000fe20000001818 */
[----:B------:R-:W3:Y:S05]  /*4d60*/  LDSM.16.M88.4 R220, [R205+0x11000] ;  /* 0x01100000cddc783b */ /* 0x000eea0000000200 */
[----:B-1----:R-:W-:Y:S06]  /*4d70*/  HMMA.16816.F32 R12, R20, R16, R12 ;  /* 0x00000010140c723c */ /* 0x002fec000000180c */
[----:B------:R-:W-:Y:S01]  /*4d80*/  HMMA.16816.F32 R180, R168, R182, R164 ;  /* 0x000000b6a8b4723c */ /* 0x000fe200000018a4 */
[----:B------:R-:W-:Y:S05]  /*4d90*/  LDSM.16.M88.4 R164, [R185] ;  /* 0x00000000b9a4783b */ /* 0x000fea0000000200 */
[----:B------:R-:W-:Y:S06]  /*4da0*/  HMMA.16816.F32 R160, R176, R224, R160 ;  /* 0x000000e0b0a0723c */ /* 0x000fec00000018a0 */
[----:B------:R-:W-:Y:S01]  /*4db0*/  HMMA.16816.F32 R24, R20, R18, R24 ;  /* 0x000000121418723c */ /* 0x000fe20000001818 */
[----:B------:R-:W1:Y:S05]  /*4dc0*/  LDSM.16.M88.4 R16, [R192+0x3800] ;  /* 0x00380000c010783b */ /* 0x000e6a0000000200 */
[----:B--2---:R-:W-:Y:S06]  /*4dd0*/  HMMA.16816.F32 R12, R8, R4, R12 ;  /* 0x00000004080c723c */ /* 0x004fec000000180c */
[C---:B------:R-:W-:Y:S06]  /*4de0*/  HMMA.16816.F32 R148, R156.reuse, R152, R148 ;  /* 0x000000989c94723c */ /* 0x040fec0000001894 */
[----:B------:R-:W-:Y:S01]  /*4df0*/  HMMA.16816.F32 R152, R156, R154, R144 ;  /* 0x0000009a9c98723c */ /* 0x000fe20000001890 */
[----:B------:R-:W2:Y:S05]  /*4e00*/  LDSM.16.M88.4 R144, [R199+0x10800] ;  /* 0x01080000c790783b */ /* 0x000eaa0000000200 */
[----:B------:R-:W-:Y:S01]  /*4e10*/  HMMA.16816.F32 R176, R176, R226, R172 ;  /* 0x000000e2b0b0723c */ /* 0x000fe200000018ac */
[----:B------:R-:W-:Y:S05]  /*4e20*/  LDSM.16.M88.4 R172, [R192+0x4800] ;  /* 0x00480000c0ac783b */ /* 0x000fea0000000200 */
[----:B------:R-:W-:Y:S01]  /*4e30*/  FMUL.FTZ R12, R12, UR8 ;  /* 0x000000080c0c7c20 */ /* 0x000fe20008410000 */
[----:B---3--:R-:W-:Y:S01]  /*4e40*/  HMMA.16816.F32 R140, R156, R220, R140 ;  /* 0x000000dc9c8c723c */ /* 0x008fe2000000188c */
[----:B------:R-:W-:Y:S01]  /*4e50*/  FMUL.FTZ R138, R13, UR8 ;  /* 0x000000080d8a7c20 */ /* 0x000fe20008410000 */
[----:B------:R-:W-:Y:S01]  /*4e60*/  FMUL.FTZ R135, R14, UR8 ;  /* 0x000000080e877c20 */ /* 0x000fe20008410000 */
[----:B------:R3:W-:Y:S01]  /*4e70*/  MUFU.TANH R134, R12 ;  /* 0x0000000c00867308 */ /* 0x0007e20000002400 */
[----:B------:R-:W-:-:S02]  /*4e80*/  FMUL.FTZ R139, R15, UR8 ;  /* 0x000000080f8b7c20 */ /* 0x000fc40008410000 */
[----:B------:R-:W-:Y:S01]  /*4e90*/  HMMA.16816.F32 R24, R8, R6, R24 ;  /* 0x000000060818723c */ /* 0x000fe20000001818 */
[----:B------:R-:W-:Y:S04]  /*4ea0*/  LDSM.16.M88.4 R4, [R199+0x11000] ;  /* 0x01100000c704783b */ /* 0x000fe80000000200 */
[----:B------:R-:W4:Y:S01]  /*4eb0*/  MUFU.TANH R138, R138 ;  /* 0x0000008a008a7308 */ /* 0x000f220000002400 */
[----:B------:R-:W-:Y:S06]  /*4ec0*/  HMMA.16816.F32 R148, R32, R28, R148 ;  /* 0x0000001c2094723c */ /* 0x000fec0000001894 */
[----:B-1----:R-:W-:Y:S01]  /*4ed0*/  HMMA.16816.F32 R160, R168, R16, R160 ;  /* 0x00000010a8a0723c */ /* 0x002fe200000018a0 */
[----:B------:R-:W1:Y:S01]  /*4ee0*/  MUFU.TANH R139, R139 ;  /* 0x0000008b008b7308 */ /* 0x000e620000002400 */
[----:B---3--:R-:W3:Y:S04]  /*4ef0*/  LDSM.16.M88.4 R12, [R205+0x11800] ;  /* 0x01180000cd0c783b */ /* 0x008ee80000000200 */
[----:B------:R-:W-:Y:S03]  /*4f00*/  HMMA.16816.F32 R180, R156, R222, R180 ;  /* 0x000000de9cb4723c */ /* 0x000fe600000018b4 */
[----:B------:R-:W-:Y:S03]  /*4f10*/  MUFU.TANH R135, R135 ;  /* 0x0000008700877308 */ /* 0x000fe60000002400 */
[C---:B------:R-:W-:Y:S01]  /*4f20*/  HMMA.16816.F32 R152, R32.reuse, R30, R152 ;  /* 0x0000001e2098723c */ /* 0x040fe20000001898 */
[----:B------:R-:W-:Y:S01]  /*4f30*/  LDSM.16.M88.4 R28, [R192+0x5000] ;  /* 0x00500000c01c783b */ /* 0x000fe20000000200 */
[----:B------:R-:W-:Y:S01]  /*4f40*/  FMUL.FTZ R24, R24, UR8 ;  /* 0x0000000818187c20 */ /* 0x000fe20008410000 */
[----:B------:R-:W-:Y:S01]  /*4f50*/  FMUL.FTZ R25, R25, UR8 ;  /* 0x0000000819197c20 */ /* 0x000fe20008410000 */
[----:B------:R-:W-:Y:S01]  /*4f60*/  FMUL.FTZ R26, R26, UR8 ;  /* 0x000000081a1a7c20 */ /* 0x000fe20008410000 */
[----:B------:R-:W-:Y:S01]  /*4f70*/  FMUL.FTZ R27, R27, UR8 ;  /* 0x000000081b1b7c20 */ /* 0x000fe20008410000 */
[----:B------:R-:W-:Y:S02]  /*4f80*/  HMMA.16816.F32 R140, R32, R164, R140 ;  /* 0x000000a4208c723c */ /* 0x000fe4000000188c */
[----:B------:R-:W5:Y:S04]  /*4f90*/  MUFU.TANH R24, R24 ;  /* 0x0000001800187308 */ /* 0x000f680000002400 */
[----:B------:R-:W-:Y:S01]  /*4fa0*/  HMMA.16816.F32 R176, R168, R18, R176 ;  /* 0x00000012a8b0723c */ /* 0x000fe200000018b0 */
[----:B------:R-:W4:Y:S03]  /*4fb0*/  LDSM.16.M88.4 R16, [R184] ;  /* 0x00000000b810783b */ /* 0x000f260000000200 */
[----:B------:R-:W5:Y:S02]  /*4fc0*/  MUFU.TANH R25, R25 ;  /* 0x0000001900197308 */ /* 0x000f640000002400 */
[----:B--2---:R-:W-:Y:S06]  /*4fd0*/  HMMA.16816.F32 R148, R20, R144, R148 ;  /* 0x000000901494723c */ /* 0x004fec0000001894 */
[----:B------:R-:W-:Y:S01]  /*4fe0*/  HMMA.16816.F32 R180, R32, R166, R180 ;  /* 0x000000a620b4723c */ /* 0x000fe200000018b4 */
[----:B------:R-:W-:Y:S05]  /*4ff0*/  MUFU.TANH R26, R26 ;  /* 0x0000001a001a7308 */ /* 0x000fea0000002400 */
[----:B---3--:R-:W-:Y:S03]  /*5000*/  HMMA.16816.F32 R160, R156, R12, R160 ;  /* 0x0000000c9ca0723c */ /* 0x008fe600000018a0 */
[----:B------:R-:W-:Y:S03]  /*5010*/  MUFU.TANH R27, R27 ;  /* 0x0000001b001b7308 */ /* 0x000fe60000002400 */
[C---:B------:R-:W-:Y:S06]  /*5020*/  HMMA.16816.F32 R152, R20.reuse, R146, R152 ;  /* 0x000000921498723c */ /* 0x040fec0000001898 */
[----:B------:R-:W-:Y:S06]  /*5030*/  HMMA.16816.F32 R140, R20, R4, R140 ;  /* 0x00000004148c723c */ /* 0x000fec000000188c */
[----:B------:R-:W-:Y:S01]  /*5040*/  HMMA.16816.F32 R176, R156, R14, R176 ;  /* 0x0000000e9cb0723c */ /* 0x000fe200000018b0 */
[----:B------:R-:W2:Y:S01]  /*5050*/  LDSM.16.M88.4 R12, [R199+0x11800] ;  /* 0x01180000c70c783b */ /* 0x000ea20000000200 */
[----:B------:R-:W-:-:S04]  /*5060*/  IMAD.U32 R4, RZ, RZ, UR23 ;  /* 0x00000017ff047e24 */ /* 0x000fc8000f8e00ff */
[----:B------:R-:W-:Y:S01]  /*5070*/  HMMA.16816.F32 R148, R8, R172, R148 ;  /* 0x000000ac0894723c */ /* 0x000fe20000001894 */
[----:B------:R-:W-:-:S05]  /*5080*/  IMAD R133, R4, 0x40, R133 ;  /* 0x0000004004857824 */ /* 0x000fca00078e0285 */
[----:B------:R-:W-:Y:S01]  /*5090*/  HMMA.16816.F32 R180, R20, R6, R180 ;  /* 0x0000000614b4723c */ /* 0x000fe200000018b4 */
[----:B------:R-:W3:Y:S01]  /*50a0*/  LDSM.16.M88.4 R4, [R192+0x5800] ;  /* 0x00580000c004783b */ /* 0x000ee20000000200 */
[----:B------:R-:W-:-:S04]  /*50b0*/  DEPBAR.LE SB0, 0x0 ;  /* 0x000080000000791a */ /* 0x000fc80000000000 */
[----:B----4-:R-:W-:Y:S06]  /*50c0*/  HMMA.16816.F32 R160, R32, R16, R160 ;  /* 0x0000001020a0723c */ /* 0x010fec00000018a0 */
[----:B------:R-:W-:Y:S01]  /*50d0*/  HMMA.16816.F32 R152, R8, R174, R152 ;  /* 0x000000ae0898723c */ /* 0x000fe20000001898 */
[----:B------:R-:W-:-:S05]  /*50e0*/  VIADD R17, R133, 0x8 ;  /* 0x0000000885117836 */ /* 0x000fca0000000000 */
[----:B------:R-:W-:Y:S01]  /*50f0*/  HMMA.16816.F32 R140, R8, R28, R140 ;  /* 0x0000001c088c723c */ /* 0x000fe2000000188c */
[----:B------:R-:W-:Y:S01]  /*5100*/  FMUL.FTZ R145, R149, UR8 ;  /* 0x0000000895917c20 */ /* 0x000fe20008410000 */
[----:B------:R-:W-:Y:S01]  /*5110*/  FMUL.FTZ R144, R148, UR8 ;  /* 0x0000000894907c20 */ /* 0x000fe20008410000 */
[----:B------:R-:W-:Y:S01]  /*5120*/  FMUL.FTZ R146, R150, UR8 ;  /* 0x0000000896927c20 */ /* 0x000fe20008410000 */
[----:B------:R-:W-:Y:S01]  /*5130*/  FMUL.FTZ R147, R151, UR8 ;  /* 0x0000000897937c20 */ /* 0x000fe20008410000 */
[C---:B------:R-:W-:Y:S01]  /*5140*/  ISETP.GE.AND P6, PT, R17.reuse, R2, PT ;  /* 0x000000021100720c */ /* 0x040fe20003fc6270 */
[----:B------:R-:W-:Y:S01]  /*5150*/  HMMA.16816.F32 R176, R32, R18, R176 ;  /* 0x0000001220b0723c */ /* 0x000fe200000018b0 */
[----:B------:R-:W4:Y:S01]  /*5160*/  MUFU.TANH R145, R145 ;  /* 0x0000009100917308 */ /* 0x000f220000002400 */
[----:B------:R-:W-:Y:S01]  /*5170*/  ISETP.GE.AND P1, PT, R17, R0, PT ;  /* 0x000000001100720c */ /* 0x000fe20003f26270 */
[----:B------:R-:W-:-:S03]  /*5180*/  VIADD R17, R133, 0x9 ;  /* 0x0000000985117836 */ /* 0x000fc60000000000 */
[----:B------:R-:W-:Y:S01]  /*5190*/  HMMA.16816.F32 R180, R8, R30, R180 ;  /* 0x0000001e08b4723c */ /* 0x000fe200000018b4 */
[----:B------:R-:W-:Y:S01]  /*51a0*/  VIADD R19, R133, 0x1 ;  /* 0x0000000185137836 */ /* 0x000fe20000000000 */
[C---:B------:R-:W-:Y:S01]  /*51b0*/  ISETP.GE.AND P5, PT, R17.reuse, R2, PT ;  /* 0x000000021100720c */ /* 0x040fe20003fa6270 */
[----:B------:R-:W4:Y:S01]  /*51c0*/  MUFU.TANH R144, R144 ;  /* 0x0000009000907308 */ /* 0x000f220000002400 */
[----:B------:R-:W-:Y:S01]  /*51d0*/  ISETP.GE.AND P4, PT, R17, R0, PT ;  /* 0x000000001100720c */ /* 0x000fe20003f86270 */
[----:B------:R-:W-:Y:S01]  /*51e0*/  VIADD R17, R133, 0x11 ;  /* 0x0000001185117836 */ /* 0x000fe20000000000 */
[C---:B--2---:R-:W-:Y:S01]  /*51f0*/  HMMA.16816.F32 R160, R20.reuse, R12, R160 ;  /* 0x0000000c14a0723c */ /* 0x044fe200000018a0 */
[-C--:B------:R-:W-:Y:S01]  /*5200*/  ISETP.GE.AND P3, PT, R19, R2.reuse, PT ;  /* 0x000000021300720c */ /* 0x080fe20003f66270 */
[----:B------:R-:W-:Y:S02]  /*5210*/  VIADD R31, R133, 0x10 ;  /* 0x00000010851f7836 */ /* 0x000fe40000000000 */
[----:B------:R-:W-:Y:S01]  /*5220*/  FMUL.FTZ R148, R152, UR8 ;  /* 0x0000000898947c20 */ /* 0x000fe20008410000 */
[----:B------:R-:W-:Y:S01]  /*5230*/  FMUL.FTZ R28, R153, UR8 ;  /* 0x00000008991c7c20 */ /* 0x000fe20008410000 */
[----:B------:R-:W2:Y:S01]  /*5240*/  MUFU.TANH R146, R146 ;  /* 0x0000009200927308 */ /* 0x000ea20000002400 */
[----:B------:R-:W-:Y:S01]  /*5250*/  FMUL.FTZ R142, R142, UR8 ;  /* 0x000000088e8e7c20 */ /* 0x000fe20008410000 */
[----:B------:R-:W-:Y:S01]  /*5260*/  FSEL R12, R138, -INF , !P3 ;  /* 0xff8000008a0c7808 */ /* 0x000fe20005800000 */
[----:B------:R-:W-:Y:S01]  /*5270*/  FMUL.FTZ R154, R154, UR8 ;  /* 0x000000089a9a7c20 */ /* 0x000fe20008410000 */
[----:B------:R-:W-:Y:S01]  /*5280*/  ISETP.GE.AND P0, PT, R31, R2, PT ;  /* 0x000000021f00720c */ /* 0x000fe20003f06270 */
[----:B------:R-:W-:Y:S01]  /*5290*/  FMUL.FTZ R29, R155, UR8 ;  /* 0x000000089b1d7c20 */ /* 0x000fe20008410000 */
[-C--:B------:R-:W-:Y:S01]  /*52a0*/  ISETP.GE.AND P3, PT, R31, R0.reuse, PT ;  /* 0x000000001f00720c */ /* 0x080fe20003f66270 */
[----:B------:R-:W-:Y:S01]  /*52b0*/  HMMA.16816.F32 R176, R20, R14, R176 ;  /* 0x0000000e14b0723c */ /* 0x000fe200000018b0 */
[----:B------:R-:W2:Y:S01]  /*52c0*/  MUFU.TANH R31, R142 ;  /* 0x0000008e001f7308 */ /* 0x000ea20000002400 */
[----:B------:R-:W-:Y:S01]  /*52d0*/  FMUL.FTZ R140, R140, UR8 ;  /* 0x000000088c8c7c20 */ /* 0x000fe20008410000 */
[----:B------:R-:W-:Y:S01]  /*52e0*/  ISETP.GE.AND P2, PT, R19, R0, PT ;  /* 0x000000001300720c */ /* 0x000fe20003f46270 */
[----:B------:R-:W-:Y:S01]  /*52f0*/  FMUL.FTZ R141, R141, UR8 ;  /* 0x000000088d8d7c20 */ /* 0x000fe20008410000 */
[----:B------:R-:W-:-:S02]  /*5300*/  VIADD R33, R133, 0x18 ;  /* 0x0000001885217836 */ /* 0x000fc40000000000 */
[----:B------:R-:W-:Y:S01]  /*5310*/  FMUL.FTZ R143, R143, UR8 ;  /* 0x000000088f8f7c20 */ /* 0x000fe20008410000 */
[----:B-1----:R-:W-:Y:S01]  /*5320*/  FSEL R13, R139, -INF , !P2 ;  /* 0xff8000008b0d7808 */ /* 0x002fe20005000000 */
[----:B------:R-:W-:Y:S01]  /*5330*/  VIADD R21, R133, 0x20 ;  /* 0x0000002085157836 */ /* 0x000fe20000000000 */
[----:B------:R-:W1:Y:S01]  /*5340*/  MUFU.TANH R147, R147 ;  /* 0x0000009300937308 */ /* 0x000e620000002400 */
[----:B------:R-:W-:Y:S01]  /*5350*/  ISETP.GE.AND P2, PT, R17, R2, PT ;  /* 0x000000021100720c */ /* 0x000fe20003f46270 */
[----:B------:R-:W-:Y:S01]  /*5360*/  FMUL.FTZ R172, R181, UR8 ;  /* 0x00000008b5ac7c20 */ /* 0x000fe20008410000 */
[----:B-----5:R-:W-:Y:S01]  /*5370*/  FSEL R30, R24, -INF , !P6 ;  /* 0xff800000181e7808 */ /* 0x020fe20007000000 */
[C---:B---3--:R-:W-:Y:S01]  /*5380*/  HMMA.16816.F32 R160, R8.reuse, R4, R160 ;  /* 0x0000000408a0723c */ /* 0x048fe200000018a0 */
[----:B------:R-:W-:Y:S01]  /*5390*/  FSEL R18, R25, -INF , !P5 ;  /* 0xff80000019127808 */ /* 0x000fe20006800000 */
[----:B------:R-:W-:Y:S01]  /*53a0*/  VIADD R25, R133, 0x19 ;  /* 0x0000001985197836 */ /* 0x000fe20000000000 */
[-C--:B------:R-:W-:Y:S01]  /*53b0*/  ISETP.GE.AND P6, PT, R17, R0.reuse, PT ;  /* 0x000000001100720c */ /* 0x080fe20003fc6270 */
[----:B------:R-:W3:Y:S01]  /*53c0*/  MUFU.TANH R148, R148 ;  /* 0x0000009400947308 */ /* 0x000ee20000002400 */
[----:B----4-:R-:W-:Y:S01]  /*53d0*/  FSEL R24, R145, -INF , !P2 ;  /* 0xff80000091187808 */ /* 0x010fe20005000000 */
[----:B------:R-:W-:Y:S01]  /*53e0*/  FMUL.FTZ R173, R182, UR8 ;  /* 0x00000008b6ad7c20 */ /* 0x000fe20008410000 */
[----:B------:R-:W-:Y:S01]  /*53f0*/  FSEL R17, R26, -INF , !P1 ;  /* 0xff8000001a117808 */ /* 0x000fe20004800000 */
[----:B------:R-:W-:Y:S01]  /*5400*/  VIADD R5, R133, 0x21 ;  /* 0x0000002185057836 */ /* 0x000fe20000000000 */
[----:B------:R-:W-:Y:S01]  /*5410*/  ISETP.GE.AND P2, PT, R21, R0, PT ;  /* 0x000000001500720c */ /* 0x000fe20003f46270 */
[----:B------:R-:W-:Y:S01]  /*5420*/  FMUL.FTZ R151, R183, UR8 ;  /* 0x00000008b7977c20 */ /* 0x000fe20008410000 */
[----:B------:R-:W-:Y:S01]  /*5430*/  ISETP.GE.AND P1, PT, R33, R2, PT ;  /* 0x000000022100720c */ /* 0x000fe20003f26270 */
[----:B------:R-:W-:Y:S01]  /*5440*/  MUFU.TANH R28, R28 ;  /* 0x0000001c001c7308 */ /* 0x000fe20000002400 */
[----:B------:R-:W-:Y:S01]  /*5450*/  FSEL R15, R27, -INF , !P4 ;  /* 0xff8000001b0f7808 */ /* 0x000fe20006000000 */
[----:B------:R-:W-:Y:S01]  /*5460*/  HMMA.16816.F32 R176, R8, R6, R176 ;  /* 0x0000000608b0723c */ /* 0x000fe200000018b0 */
[----:B------:R-:W-:-:S02]  /*5470*/  FSEL R26, R144, -INF , !P0 ;  /* 0xff800000901a7808 */ /* 0x000fc40004000000 */
[----:B--2---:R-:W-:Y:S02]  /*5480*/  FSEL R27, R146, -INF , !P3 ;  /* 0xff800000921b7808 */ /* 0x004fe40005800000 */
[C---:B------:R-:W-:Y:S01]  /*5490*/  ISETP.GE.AND P4, PT, R25.reuse, R2, PT ;  /* 0x000000021900720c */ /* 0x040fe20003f86270 */
[----:B------:R-:W2:Y:S01]  /*54a0*/  MUFU.TANH R16, R154 ;  /* 0x0000009a00107308 */ /* 0x000ea20000002400 */
[----:B------:R-:W-:Y:S02]  /*54b0*/  ISETP.GE.AND P0, PT, R25, R0, PT ;  /* 0x000000001900720c */ /* 0x000fe40003f06270 */
[----:B------:R-:W-:Y:S01]  /*54c0*/  ISETP.GE.AND P3, PT, R21, R2, PT ;  /* 0x000000021500720c */ /* 0x000fe20003f66270 */
[----:B------:R-:W-:Y:S01]  /*54d0*/  VIADD R21, R133, 0x28 ;  /* 0x0000002885157836 */ /* 0x000fe20000000000 */
[----:B------:R-:W-:Y:S01]  /*54e0*/  FSEL R181, R31, -INF , !P2 ;  /* 0xff8000001fb57808 */ /* 0x000fe20005000000 */
[----:B------:R-:W-:Y:S01]  /*54f0*/  FMUL.FTZ R160, R160, UR8 ;  /* 0x00000008a0a07c20 */ /* 0x000fe20008410000 */
[----:B------:R-:W-:Y:S01]  /*5500*/  ISETP.GE.AND P5, PT, R33, R0, PT ;  /* 0x000000002100720c */ /* 0x000fe20003fa6270 */
[----:B------:R-:W4:Y:S01]  /*5510*/  MUFU.TANH R29, R29 ;  /* 0x0000001d001d7308 */ /* 0x000f220000002400 */
[----:B-1----:R-:W-:Y:S01]  /*5520*/  FSEL R25, R147, -INF , !P6 ;  /* 0xff80000093197808 */ /* 0x002fe20007000000 */
[----:B------:R-:W-:Y:S01]  /*5530*/  FMUL.FTZ R147, R162, UR8 ;  /* 0x00000008a2937c20 */ /* 0x000fe20008410000 */
[----:B---3--:R-:W-:Y:S01]  /*5540*/  FSEL R22, R148, -INF , !P1 ;  /* 0xff80000094167808 */ /* 0x008fe20004800000 */
[----:B------:R-:W-:Y:S01]  /*5550*/  FMUL.FTZ R148, R161, UR8 ;  /* 0x00000008a1947c20 */ /* 0x000fe20008410000 */
[-C--:B------:R-:W-:Y:S01]  /*5560*/  ISETP.GE.AND P2, PT, R133, R2.reuse, PT ;  /* 0x000000028500720c */ /* 0x080fe20003f46270 */
[----:B------:R-:W-:Y:S01]  /*5570*/  FMUL.FTZ R145, R163, UR8 ;  /* 0x00000008a3917c20 */ /* 0x000fe20008410000 */
[C---:B------:R-:W-:Y:S01]  /*5580*/  ISETP.GE.AND P6, PT, R5.reuse, R2, PT ;  /* 0x000000020500720c */ /* 0x040fe20003fc6270 */
[----:B------:R1:W3:Y:S01]  /*5590*/  MUFU.TANH R19, R140 ;  /* 0x0000008c00137308 */ /* 0x0002e20000002400 */
[----:B------:R-:W-:Y:S01]  /*55a0*/  ISETP.GE.AND P1, PT, R5, R0, PT ;  /* 0x000000000500720c */ /* 0x000fe20003f26270 */
[----:B------:R-:W-:Y:S01]  /*55b0*/  VIADD R5, R133, 0x29 ;  /* 0x0000002985057836 */ /* 0x000fe20000000000 */
[----:B--2---:R-:W-:Y:S01]  /*55c0*/  FSEL R23, R16, -INF , !P5 ;  /* 0xff80000010177808 */ /* 0x004fe20006800000 */
[----:B------:R-:W-:Y:S01]  /*55d0*/  FMUL.FTZ R146, R176, UR8 ;  /* 0x00000008b0927c20 */ /* 0x000fe20008410000 */
[----:B------:R-:W-:Y:S01]  /*55e0*/  FSEL R20, R28, -INF , !P4 ;  /* 0xff8000001c147808 */ /* 0x000fe20006000000 */
[----:B------:R-:W-:Y:S01]  /*55f0*/  FMUL.FTZ R144, R177, UR8 ;  /* 0x00000008b1907c20 */ /* 0x000fe20008410000 */
[----:B------:R-:W-:Y:S01]  /*5600*/  FSEL R134, R134, -INF , !P2 ;  /* 0xff80000086867808 */ /* 0x000fe20005000000 */
[----:B------:R-:W2:Y:S01]  /*5610*/  MUFU.TANH R174, R141 ;  /* 0x0000008d00ae7308 */ /* 0x000ea20000002400 */
[C---:B------:R-:W-:Y:S01]  /*5620*/  ISETP.GE.AND P5, PT, R21.reuse, R2, PT ;  /* 0x000000021500720c */ /* 0x040fe20003fa6270 */
[----:B------:R-:W-:Y:S01]  /*5630*/  FMUL.FTZ R163, R178, UR8 ;  /* 0x00000008b2a37c20 */ /* 0x000fe20008410000 */
[----:B------:R-:W-:Y:S01]  /*5640*/  ISETP.GE.AND P4, PT, R21, R0, PT ;  /* 0x000000001500720c */ /* 0x000fe20003f86270 */
[----:B------:R-:W-:Y:S01]  /*5650*/  FMUL.FTZ R161, R179, UR8 ;  /* 0x00000008b3a17c20 */ /* 0x000fe20008410000 */
[----:B----4-:R-:W-:-:S02]  /*5660*/  FSEL R21, R29, -INF , !P0 ;  /* 0xff8000001d157808 */ /* 0x010fc40004000000 */
[----:B------:R-:W-:Y:S01]  /*5670*/  ISETP.GE.AND P0, PT, R5, R2, PT ;  /* 0x000000020500720c */ /* 0x000fe20003f06270 */
[----:B------:R-:W4:Y:S01]  /*5680*/  MUFU.TANH R175, R143 ;  /* 0x0000008f00af7308 */ /* 0x000f220000002400 */
[----:B-1----:R-:W-:Y:S01]  /*5690*/  FMUL.FTZ R140, R180, UR8 ;  /* 0x00000008b48c7c20 */ /* 0x002fe20008410000 */
[----:B---3--:R-:W-:Y:S02]  /*56a0*/  FSEL R142, R19, -INF , !P3 ;  /* 0xff800000138e7808 */ /* 0x008fe40005800000 */
[----:B------:R-:W-:Y:S01]  /*56b0*/  ISETP.GE.AND P3, PT, R5, R0, PT ;  /* 0x000000000500720c */ /* 0x000fe20003f66270 */
[----:B------:R-:W-:Y:S01]  /*56c0*/  VIADD R5, R133, 0x30 ;  /* 0x0000003085057836 */ /* 0x000fe20000000000 */
[----:B------:R-:W-:Y:S02]  /*56d0*/  FMNMX.FTZ R7, R132, R134, !PT ;  /* 0x0000008684077209 */ /* 0x000fe40007810000 */
[----:B------:R-:W1:Y:S01]  /*56e0*/  MUFU.TANH R140, R140 ;  /* 0x0000008c008c7308 */ /* 0x000e620000002400 */
[----:B--2---:R-:W-:-:S02]  /*56f0*/  FSEL R174, R174, -INF , !P6 ;  /* 0xff800000aeae7808 */ /* 0x004fc40007000000 */
[----:B------:R-:W-:Y:S02]  /*5700*/  FMNMX.FTZ R7, R12, R7, !PT ;  /* 0x000000070c077209 */ /* 0x000fe40007810000 */
[C---:B------:R-:W-:Y:S02]  /*5710*/  ISETP.GE.AND P6, PT, R5.reuse, R2, PT ;  /* 0x000000020500720c */ /* 0x040fe40003fc6270 */
[-C--:B------:R-:W-:Y:S01]  /*5720*/  ISETP.GE.AND P2, PT, R5, R0.reuse, PT ;  /* 0x000000000500720c */ /* 0x080fe20003f46270 */
[----:B------:R-:W-:Y:S01]  /*5730*/  VIADD R5, R133, 0x31 ;  /* 0x0000003185057836 */ /* 0x000fe20000000000 */
[----:B----4-:R-:W-:Y:S01]  /*5740*/  FSEL R175, R175, -INF , !P1 ;  /* 0xff800000afaf7808 */ /* 0x010fe20004800000 */
[----:B------:R-:W2:Y:S01]  /*5750*/  MUFU.TANH R172, R172 ;  /* 0x000000ac00ac7308 */ /* 0x000ea20000002400 */
[----:B------:R-:W-:Y:S02]  /*5760*/  ISETP.GE.AND P1, PT, R133, R0, PT ;  /* 0x000000008500720c */ /* 0x000fe40003f26270 */
[----:B------:R-:W-:-:S02]  /*5770*/  FMNMX.FTZ R7, R30, R7, !PT ;  /* 0x000000071e077209 */ /* 0x000fc40007810000 */
[----:B------:R-:W-:Y:S02]  /*5780*/  FSEL R135, R135, -INF , !P1 ;  /* 0xff80000087877808 */ /* 0x000fe40004800000 */
[----:B-1----:R-:W-:Y:S01]  /*5790*/  FSEL R140, R140, -INF , !P5 ;  /* 0xff8000008c8c7808 */ /* 0x002fe20006800000 */
[----:B------:R-:W1:Y:S01]  /*57a0*/  MUFU.TANH R150, R160 ;  /* 0x000000a000967308 */ /* 0x000e620000002400 */
[C---:B------:R-:W-:Y:S02]  /*57b0*/  ISETP.GE.AND P5, PT, R5.reuse, R2, PT ;  /* 0x000000020500720c */ /* 0x040fe40003fa6270 */
[----:B------:R-:W-:Y:S02]  /*57c0*/  ISETP.GE.AND P1, PT, R5, R0, PT ;  /* 0x000000000500720c */ /* 0x000fe40003f26270 */
[----:B------:R-:W-:Y:S02]  /*57d0*/  FMNMX.FTZ R5, R18, R7, !PT ;  /* 0x0000000712057209 */ /* 0x000fe40007810000 */
[----:B------:R-:W-:Y:S01]  /*57e0*/  FMNMX.FTZ R4, R3, R135, !PT ;  /* 0x0000008703047209 */ /* 0x000fe20007810000 */
[----:B------:R-:W3:Y:S01]  /*57f0*/  MUFU.TANH R148, R148 ;  /* 0x0000009400947308 */ /* 0x000ee20000002400 */
[----:B------:R-:W-:-:S02]  /*5800*/  FMNMX.FTZ R5, R26, R5, !PT ;  /* 0x000000051a057209 */ /* 0x000fc40007810000 */
[----:B------:R-:W-:Y:S02]  /*5810*/  FMNMX.FTZ R4, R13, R4, !PT ;  /* 0x000000040d047209 */ /* 0x000fe40007810000 */
[----:B------:R-:W-:Y:S01]  /*5820*/  FMNMX.FTZ R7, R24, R5, !PT ;  /* 0x0000000518077209 */ /* 0x000fe20007810000 */
[----:B------:R-:W-:Y:S01]  /*5830*/  VIADD R5, R133, 0x38 ;  /* 0x0000003885057836 */ /* 0x000fe20000000000 */
[----:B------:R-:W-:Y:S01]  /*5840*/  FMNMX.FTZ R4, R17, R4, !PT ;  /* 0x0000000411047209 */ /* 0x000fe20007810000 */
[----:B------:R-:W4:Y:S01]  /*5850*/  MUFU.TANH R146, R146 ;  /* 0x0000009200927308 */ /* 0x000f220000002400 */
[----:B------:R-:W-:Y:S01]  /*5860*/  FMNMX.FTZ R7, R22, R7, !PT ;  /* 0x0000000716077209 */ /* 0x000fe20007810000 */
[----:B------:R-:W-:Y:S01]  /*5870*/  VIADD R133, R133, 0x39 ;  /* 0x0000003985857836 */ /* 0x000fe20000000000 */
[----:B------:R-:W-:Y:S02]  /*5880*/  FMNMX.FTZ R4, R15, R4, !PT ;  /* 0x000000040f047209 */ /* 0x000fe40007810000 */
[----:B------:R-:W-:-:S02]  /*5890*/  FMNMX.FTZ R7, R20, R7, !PT ;  /* 0x0000000714077209 */ /* 0x000fc40007810000 */
[----:B------:R-:W-:Y:S01]  /*58a0*/  FMNMX.FTZ R4, R27, R4, !PT ;  /* 0x000000041b047209 */ /* 0x000fe20007810000 */
[----:B------:R-:W5:Y:S01]  /*58b0*/  MUFU.TANH R173, R173 ;  /* 0x000000ad00ad7308 */ /* 0x000f620000002400 */
[----:B------:R-:W-:Y:S02]  /*58c0*/  FMNMX.FTZ R7, R142, R7, !PT ;  /* 0x000000078e077209 */ /* 0x000fe40007810000 */
[----:B--2---:R-:W-:Y:S02]  /*58d0*/  FSEL R172, R172, -INF , !P0 ;  /* 0xff800000acac7808 */ /* 0x004fe40004000000 */
[----:B------:R-:W-:Y:S02]  /*58e0*/  FMNMX.FTZ R7, R174, R7, !PT ;  /* 0x00000007ae077209 */ /* 0x000fe40007810000 */
[----:B------:R-:W-:Y:S01]  /*58f0*/  FMNMX.FTZ R4, R25, R4, !PT ;  /* 0x0000000419047209 */ /* 0x000fe20007810000 */
[----:B------:R-:W2:Y:S01]  /*5900*/  MUFU.TANH R144, R144 ;  /* 0x0000009000907308 */ /* 0x000ea20000002400 */
[----:B------:R-:W-:-:S02]  /*5910*/  FMNMX.FTZ R7, R140, R7, !PT ;  /* 0x000000078c077209 */ /* 0x000fc40007810000 */
[----:B-1----:R-:W-:Y:S02]  /*5920*/  FSEL R150, R150, -INF , !P6 ;  /* 0xff80000096967808 */ /* 0x002fe40007000000 */
[----:B------:R-:W-:Y:S02]  /*5930*/  FMNMX.FTZ R4, R23, R4, !PT ;  /* 0x0000000417047209 */ /* 0x000fe40007810000 */
[----:B------:R-:W-:Y:S01]  /*5940*/  FMNMX.FTZ R7, R172, R7, !PT ;  /* 0x00000007ac077209 */ /* 0x000fe20007810000 */
[----:B------:R-:W1:Y:S01]  /*5950*/  MUFU.TANH R151, R151 ;  /* 0x0000009700977308 */ /* 0x000e620000002400 */
[----:B------:R-:W-:Y:S02]  /*5960*/  PLOP3.LUT P0, PT, PT, PT, UP0, 0x80, 0x0 ;  /* 0x000000000000781c */ /* 0x000fe40003f0f008 */
[----:B------:R-:W-:Y:S02]  /*5970*/  ISETP.GE.AND P6, PT, R5, R2, PT ;  /* 0x000000020500720c */ /* 0x000fe40003fc6270 */
[----:B---3--:R-:W-:-:S02]  /*5980*/  FSEL R148, R148, -INF , !P5 ;  /* 0xff80000094947808 */ /* 0x008fc40006800000 */
[----:B------:R-:W-:Y:S01]  /*5990*/  FMNMX.FTZ R8, R21, R4, !PT ;  /* 0x0000000415087209 */ /* 0x000fe20007810000 */
[----:B------:R-:W3:Y:S01]  /*59a0*/  MUFU.TANH R147, R147 ;  /* 0x0000009300937308 */ /* 0x000ee20000002400 */
[----:B------:R-:W-:Y:S02]  /*59b0*/  FMNMX.FTZ R7, R150, R7, !PT ;  /* 0x0000000796077209 */ /* 0x000fe40007810000 */
[----:B------:R-:W-:Y:S02]  /*59c0*/  ISETP.GE.AND P5, PT, R133, R2, PT ;  /* 0x000000028500720c */ /* 0x000fe40003fa6270 */
[----:B----4-:R-:W-:Y:S02]  /*59d0*/  FSEL R146, R146, -INF , !P6 ;  /* 0xff80000092927808 */ /* 0x010fe40007000000 */
[----:B------:R-:W-:Y:S01]  /*59e0*/  FMNMX.FTZ R8, R181, R8, !PT ;  /* 0x00000008b5087209 */ /* 0x000fe20007810000 */
[----:B------:R-:W4:Y:S01]  /*59f0*/  MUFU.TANH R145, R145 ;  /* 0x0000009100917308 */ /* 0x000f220000002400 */
[----:B------:R-:W-:-:S02]  /*5a00*/  FMNMX.FTZ R7, R148, R7, !PT ;  /* 0x0000000794077209 */ /* 0x000fc40007810000 */
[----:B-----5:R-:W-:Y:S02]  /*5a10*/  FSEL R173, R173, -INF , !P4 ;  /* 0xff800000adad7808 */ /* 0x020fe40006000000 */
[----:B--2---:R-:W-:Y:S02]  /*5a20*/  FSEL R144, R144, -INF , !P5 ;  /* 0xff80000090907808 */ /* 0x004fe40006800000 */
[----:B------:R-:W-:Y:S01]  /*5a30*/  FMNMX.FTZ R8, R175, R8, !PT ;  /* 0x00000008af087209 */ /* 0x000fe20007810000 */
[----:B------:R-:W2:Y:S01]  /*5a40*/  MUFU.TANH R163, R163 ;  /* 0x000000a300a37308 */ /* 0x000ea20000002400 */
[----:B------:R-:W-:Y:S02]  /*5a50*/  FMNMX.FTZ R7, R146, R7, !PT ;  /* 0x0000000792077209 */ /* 0x000fe40007810000 */
[----:B-1----:R-:W-:Y:S02]  /*5a60*/  FSEL R151, R151, -INF , !P3 ;  /* 0xff80000097977808 */ /* 0x002fe40005800000 */
[----:B---3--:R-:W-:-:S02]  /*5a70*/  FSEL R147, R147, -INF , !P2 ;  /* 0xff80000093937808 */ /* 0x008fc40005000000 */
[----:B------:R-:W-:Y:S01]  /*5a80*/  FMNMX.FTZ R8, R173, R8, !PT ;  /* 0x00000008ad087209 */ /* 0x000fe20007810000 */
[----:B------:R-:W1:Y:S01]  /*5a90*/  MUFU.TANH R161, R161 ;  /* 0x000000a100a17308 */ /* 0x000e620000002400 */
[----:B------:R-:W-:Y:S01]  /*5aa0*/  FMNMX.FTZ R7, R144, R7, !PT ;  /* 0x0000000790077209 */ /* 0x000fe20007810000 */
[----:B------:R-:W-:Y:S06]  /*5ab0*/  BAR.SYNC.DEFER_BLOCKING 0x0 ;  /* 0x0000000000007b1d */ /* 0x000fec0000010000 */
[----:B----4-:R-:W-:Y:S05]  /*5ac0*/  @!P0 BRA `(.L_x_46) ;  /* 0x0000000000688947 */ /* 0x010fea0003800000 */
        /* <DEDUP_REMOVED lines=26> */
.L_x_46:
[----:B------:R-:W-:Y:S01]  /*5c70*/  FMNMX.FTZ R8, R151, R8, !PT ;  /* 0x0000000897087209 */ /* 0x000fe20007810000 */
[----:B------:R-:W4:Y:S01]  /*5c80*/  SHFL.BFLY PT, R4, R7, 0x2, 0x1f ;  /* 0x0c401f0007047f89 */ /* 0x000f2200000e0000 */
[----:B------:R-:W-:Y:S01]  /*5c90*/  ISETP.GE.AND P0, PT, R5, R0, PT ;  /* 0x000000000500720c */ /* 0x000fe20003f06270 */
[----:B------:R-:W-:Y:S01]  /*5ca0*/  UISETP.GE.AND UP0, UPT, UR18, 0x3, UPT ;  /* 0x000000031200788c */ /* 0x000fe2000bf06270 */
[----:B------:R-:W-:Y:S01]  /*5cb0*/  FSEL R145, R145, -INF , !P1 ;  /* 0xff80000091917808 */ /* 0x000fe20004800000 */
[----:B------:R-:W-:Y:S01]  /*5cc0*/  LDSM.16.MT88.4 R32, [R198+0x12800] ;  /* 0x01280000c620783b */ /* 0x000fe20000004200 */
[----:B------:R-:W-:Y:S02]  /*5cd0*/  FMNMX.FTZ R8, R147, R8, !PT ;  /* 0x0000000893087209 */ /* 0x000fe40007810000 */
[----:B------:R-:W-:Y:S02]  /*5ce0*/  ISETP.GE.AND P1, PT, R133, R0, PT ;  /* 0x000000008500720c */ /* 0x000fe40003f26270 */
[----:B--2---:R-:W-:-:S02]  /*5cf0*/  FSEL R163, R163, -INF , !P0 ;  /* 0xff800000a3a37808 */ /* 0x004fc40004000000 */
[----:B------:R-:W-:Y:S02]  /*5d00*/  FMNMX.FTZ R8, R145, R8, !PT ;  /* 0x0000000891087209 */ /* 0x000fe40007810000 */
[----:B-1----:R-:W-:Y:S02]  /*5d10*/  FSEL R161, R161, -INF , !P1 ;  /* 0xff800000a1a17808 */ /* 0x002fe40004800000 */
[----:B------:R-:W-:Y:S02]  /*5d20*/  FMNMX.FTZ R6, R163, R8, !PT ;  /* 0x00000008a3067209 */ /* 0x000fe40007810000 */
[----:B---3--:R-:W-:Y:S02]  /*5d30*/  LDSM.16.MT88.4 R8, [R198+0x12000] ;  /* 0x01200000c608783b */ /* 0x008fe40000004200 */
[----:B------:R-:W-:-:S05]  /*5d40*/  FMNMX.FTZ R6, R161, R6, !PT ;  /* 0x00000006a1067209 */ /* 0x000fca0007810000 */
[----:B------:R-:W1:Y:S01]  /*5d50*/  SHFL.BFLY PT, R5, R6, 0x2, 0x1f ;  /* 0x0c401f0006057f89 */ /* 0x000e6200000e0000 */
[----:B----4-:R-:W-:-:S05]  /*5d60*/  FMNMX.FTZ R4, R7, R4, !PT ;  /* 0x0000000407047209 */ /* 0x010fca0007810000 */
[----:B------:R-:W2:Y:S01]  /*5d70*/  SHFL.BFLY PT, R139, R4, 0x1, 0x1f ;  /* 0x0c201f00048b7f89 */ /* 0x000ea200000e0000 */
[----:B-1----:R-:W-:-:S05]  /*5d80*/  FMNMX.FTZ R5, R6, R5, !PT ;  /* 0x0000000506057209 */ /* 0x002fca0007810000 */
[----:B------:R-:W1:Y:S01]  /*5d90*/  SHFL.BFLY PT, R138, R5, 0x1, 0x1f ;  /* 0x0c201f00058a7f89 */ /* 0x000e6200000e0000 */
[----:B--2---:R-:W-:-:S04]  /*5da0*/  FMNMX.FTZ R139, R4, R139, !PT ;  /* 0x0000008b048b7209 */ /* 0x004fc80007810000 */
[C---:B------:R-:W-:Y:S01]  /*5db0*/  FSETP.NEU.FTZ.AND P1, PT, R139.reuse, -INF , PT ;  /* 0xff8000008b00780b */ /* 0x040fe20003f3d000 */
[----:B------:R-:W-:-:S05]  /*5dc0*/  FMUL.FTZ R149, R139, UR9 ;  /* 0x000000098b957c20 */ /* 0x000fca0008410000 */
        /* <DEDUP_REMOVED lines=8> */
[--C-:B------:R-:W-:Y:S01]  /*5e50*/  FFMA.FTZ R165, R22, UR9, -R149.reuse ;  /* 0x0000000916a57c23 */ /* 0x100fe20008010895 */
[----:B-1----:R-:W-:Y:S01]  /*5e60*/  FMNMX.FTZ R138, R5, R138, !PT ;  /* 0x0000008a058a7209 */ /* 0x002fe20007810000 */
[--C-:B------:R-:W-:Y:S01]  /*5e70*/  FFMA.FTZ R166, R20, UR9, -R149.reuse ;  /* 0x0000000914a67c23 */ /* 0x100fe20008010895 */
[----:B------:R-:W-:Y:S01]  /*5e80*/  FSEL R5, R139, RZ, P1 ;  /* 0x000000ff8b057208 */ /* 0x000fe20000800000 */
[----:B------:R-:W-:Y:S01]  /*5e90*/  FFMA.FTZ R177, R174, UR9, -R149 ;  /* 0x00000009aeb17c23 */ /* 0x000fe20008010895 */
[C---:B------:R-:W-:Y:S01]  /*5ea0*/  FSETP.NEU.FTZ.AND P0, PT, R138.reuse, -INF , PT ;  /* 0xff8000008a00780b */ /* 0x040fe20003f1d000 */
[----:B------:R-:W-:Y:S01]  /*5eb0*/  FMUL.FTZ R162, R138, UR9 ;  /* 0x000000098aa27c20 */ /* 0x000fe20008410000 */
[----:B------:R-:W-:Y:S01]  /*5ec0*/  MUFU.EX2 R158, R158 ;  /* 0x0000009e009e7308 */ /* 0x000fe20000000800 */
[----:B------:R-:W-:Y:S01]  /*5ed0*/  FADD.FTZ R4, R132, -R5 ;  /* 0x8000000584047221 */ /* 0x000fe20000010000 */
[----:B------:R-:W-:Y:S01]  /*5ee0*/  FSEL R6, R138, RZ, P0 ;  /* 0x000000ff8a067208 */ /* 0x000fe20000000000 */
[--C-:B------:R-:W-:Y:S01]  /*5ef0*/  FFMA.FTZ R176, R142, UR9, -R149.reuse ;  /* 0x000000098eb07c23 */ /* 0x100fe20008010895 */
[----:B------:R-:W-:Y:S01]  /*5f00*/  FSEL R162, R162, RZ, P0 ;  /* 0x000000ffa2a27208 */ /* 0x000fe20000000000 */
[----:B------:R-:W-:Y:S01]  /*5f10*/  FMUL.FTZ R160, R4, UR9 ;  /* 0x0000000904a07c20 */ /* 0x000fe20008410000 */
[--C-:B------:R-:W-:Y:S01]  /*5f20*/  FFMA.FTZ R174, R140, UR9, -R149.reuse ;  /* 0x000000098cae7c23 */ /* 0x100fe20008010895 */
[----:B------:R-:W-:Y:S01]  /*5f30*/  FADD.FTZ R6, R3, -R6 ;  /* 0x8000000603067221 */ /* 0x000fe20000010000 */
[----:B------:R-:W1:Y:S01]  /*5f40*/  MUFU.EX2 R157, R157 ;  /* 0x0000009d009d7308 */ /* 0x000e620000000800 */
[--C-:B------:R-:W-:Y:S01]  /*5f50*/  FFMA.FTZ R152, R17, UR9, -R162.reuse ;  /* 0x0000000911987c23 */ /* 0x100fe200080108a2 */
[--C-:B------:R-:W-:Y:S01]  /*5f60*/  FFMA.FTZ R154, R135, UR9, -R162.reuse ;  /* 0x00000009879a7c23 */ /* 0x100fe200080108a2 */
[----:B------:R-:W2:Y:S01]  /*5f70*/  LDSM.16.MT88.4 R16, [R200+0x12000] ;  /* 0x01200000c810783b */ /* 0x000ea20000004200 */
[--C-:B------:R-:W-:Y:S01]  /*5f80*/  FFMA.FTZ R153, R13, UR9, -R162.reuse ;  /* 0x000000090d997c23 */ /* 0x100fe200080108a2 */
[--C-:B------:R-:W-:Y:S01]  /*5f90*/  FFMA.FTZ R159, R15, UR9, -R162.reuse ;  /* 0x000000090f9f7c23 */ /* 0x100fe200080108a2 */
[----:B------:R-:W-:Y:S01]  /*5fa0*/  FMUL.FTZ R3, R6, UR9 ;  /* 0x0000000906037c20 */ /* 0x000fe20008410000 */
[----:B------:R-:W3:Y:S01]  /*5fb0*/  LDSM.16.MT88.4 R12, [R197+0x12000] ;  /* 0x01200000c50c783b */ /* 0x000ee20000004200 */
[----:B------:R-:W4:Y:S01]  /*5fc0*/  MUFU.EX2 R156, R156 ;  /* 0x0000009c009c7308 */ /* 0x000f220000000800 */
[--C-:B------:R-:W-:Y:S01]  /*5fd0*/  FFMA.FTZ R168, R27, UR9, -R162.reuse ;  /* 0x000000091ba87c23 */ /* 0x100fe200080108a2 */
[--C-:B------:R-:W-:Y:S01]  /*5fe0*/  FFMA.FTZ R171, R25, UR9, -R162.reuse ;  /* 0x0000000919ab7c23 */ /* 0x100fe200080108a2 */
[--C-:B------:R-:W-:Y:S01]  /*5ff0*/  FFMA.FTZ R169, R23, UR9, -R162.reuse ;  /* 0x0000000917a97c23 */ /* 0x100fe200080108a2 */
[----:B------:R-:W-:Y:S01]  /*6000*/  LDSM.16.MT88.4 R24, [R197+0x12800] ;  /* 0x01280000c518783b */ /* 0x000fe20000004200 */
[--C-:B------:R-:W-:Y:S01]  /*6010*/  FFMA.FTZ R170, R21, UR9, -R162.reuse ;  /* 0x0000000915aa7c23 */ /* 0x100fe200080108a2 */
[--C-:B------:R-:W-:Y:S01]  /*6020*/  FFMA.FTZ R179, R172, UR9, -R149.reuse ;  /* 0x00000009acb37c23 */ /* 0x100fe20008010895 */
[--C-:B------:R-:W-:Y:S01]  /*6030*/  FFMA.FTZ R172, R181, UR9, -R162.reuse ;  /* 0x00000009b5ac7c23 */ /* 0x100fe200080108a2 */
[----:B------:R-:W-:Y:S01]  /*6040*/  MUFU.EX2 R154, R154 ;  /* 0x0000009a009a7308 */ /* 0x000fe20000000800 */
[----:B-1----:R-:W-:Y:S01]  /*6050*/  F2FP.F16.F32.PACK_AB R4, R157, R158 ;  /* 0x0000009e9d04723e */ /* 0x002fe200000000ff */
[----:B------:R-:W-:Y:S01]  /*6060*/  LDSM.16.MT88.4 R132, [R200+0x12800] ;  /* 0x01280000c884783b */ /* 0x000fe20000004200 */
[--C-:B------:R-:W-:Y:S01]  /*6070*/  FFMA.FTZ R175, R175, UR9, -R162.reuse ;  /* 0x00000009afaf7c23 */ /* 0x100fe200080108a2 */
[--C-:B------:R-:W-:Y:S01]  /*6080*/  FFMA.FTZ R173, R173, UR9, -R162.reuse ;  /* 0x00000009adad7c23 */ /* 0x100fe200080108a2 */
[--C-:B------:R-:W-:Y:S01]  /*6090*/  FFMA.FTZ R178, R151, UR9, -R162.reuse ;  /* 0x0000000997b27c23 */ /* 0x100fe200080108a2 */
[----:B------:R-:W-:Y:S01]  /*60a0*/  LDSM.16.MT88.4 R28, [R196+0x12800] ;  /* 0x01280000c41c783b */ /* 0x000fe20000004200 */
[--C-:B------:R-:W-:Y:S01]  /*60b0*/  FFMA.FTZ R180, R150, UR9, -R149.reuse ;  /* 0x0000000996b47c23 */ /* 0x100fe20008010895 */
[----:B------:R-:W1:Y:S01]  /*60c0*/  MUFU.EX2 R153, R153 ;  /* 0x0000009900997308 */ /* 0x000e620000000800 */
[----:B----4-:R-:W-:Y:S01]  /*60d0*/  F2FP.F16.F32.PACK_AB R6, R155, R156 ;  /* 0x0000009c9b06723e */ /* 0x010fe200000000ff */
[----:B------:R-:W-:Y:S01]  /*60e0*/  LDSM.16.MT88.4 R20, [R200+0x14800] ;  /* 0x01480000c814783b */ /* 0x000fe20000004200 */
[--C-:B------:R-:W-:Y:S01]  /*60f0*/  FFMA.FTZ R181, R148, UR9, -R149.reuse ;  /* 0x0000000994b57c23 */ /* 0x100fe20008010895 */
[--C-:B------:R-:W-:Y:S01]  /*6100*/  FFMA.FTZ R182, R146, UR9, -R149.reuse ;  /* 0x0000000992b67c23 */ /* 0x100fe20008010895 */
[----:B------:R-:W-:Y:S01]  /*6110*/  FFMA.FTZ R183, R144, UR9, -R149 ;  /* 0x0000000990b77c23 */ /* 0x000fe20008010895 */
[----:B------:R-:W-:Y:S01]  /*6120*/  LDSM.16.MT88.4 R140, [R196+0x16800] ;  /* 0x01680000c48c783b */ /* 0x000fe20000004200 */
[--C-:B------:R-:W-:Y:S01]  /*6130*/  FFMA.FTZ R214, R147, UR9, -R162.reuse ;  /* 0x0000000993d67c23 */ /* 0x100fe200080108a2 */
[----:B------:R-:W-:Y:S01]  /*6140*/  MUFU.EX2 R152, R152 ;  /* 0x0000009800987308 */ /* 0x000fe20000000800 */
[--C-:B------:R-:W-:Y:S01]  /*6150*/  FFMA.FTZ R219, R145, UR9, -R162.reuse ;  /* 0x0000000991db7c23 */ /* 0x100fe200080108a2 */
[----:B------:R-:W-:Y:S01]  /*6160*/  LDSM.16.MT88.4 R148, [R196+0x17000] ;  /* 0x01700000c494783b */ /* 0x000fe20000004200 */
[--C-:B------:R-:W-:Y:S01]  /*6170*/  FFMA.FTZ R163, R163, UR9, -R162.reuse ;  /* 0x00000009a3a37c23 */ /* 0x100fe200080108a2 */
[----:B------:R-:W-:Y:S01]  /*6180*/  FFMA.FTZ R162, R161, UR9, -R162 ;  /* 0x00000009a1a27c23 */ /* 0x000fe200080108a2 */
[----:B------:R-:W-:Y:S01]  /*6190*/  PLOP3.LUT P0, PT, PT, PT, UP0, 0x80, 0x0 ;  /* 0x000000000000781c */ /* 0x000fe20003f0f008 */
[----:B------:R-:W-:Y:S02]  /*61a0*/  LDSM.16.MT88.4 R144, [R200+0x13800] ;  /* 0x01380000c890783b */ /* 0x000fe40000004200 */
[----:B------:R-:W4:Y:S01]  /*61b0*/  MUFU.EX2 R159, R159 ;  /* 0x0000009f009f7308 */ /* 0x000f220000000800 */
[----:B-1----:R-:W-:-:S07]  /*61c0*/  F2FP.F16.F32.PACK_AB R5, R153, R154 ;  /* 0x0000009a9905723e */ /* 0x002fce00000000ff */
[----:B------:R-:W1:Y:S08]  /*61d0*/  MUFU.EX2 R160, R160 ;  /* 0x000000a000a07308 */ /* 0x000e700000000800 */
[----:B------:R-:W5:Y:S01]  /*61e0*/  MUFU.EX2 R3, R3 ;  /* 0x0000000300037308 */ /* 0x000f620000000800 */
[----:B----4-:R-:W-:-:S07]  /*61f0*/  F2FP.F16.F32.PACK_AB R7, R159, R152 ;  /* 0x000000989f07723e */ /* 0x010fce00000000ff */
        /* <DEDUP_REMOVED lines=334> */
[----:B------:R-:W-:Y:S04]  /*76e0*/  LDSM.16.M88.4 R8, [R204] ;  /* 0x00000000cc08783b */ /* 0x000fe80000000200 */
[----:B------:R-:W4:Y:S04]  /*76f0*/  LDSM.16.M88.4 R160, [R203] ;  /* 0x00000000cba0783b */ /* 0x000f280000000200 */
[----:B------:R-:W5:Y:S04]  /*7700*/  LDSM.16.M88.4 R24, [R195] ;  /* 0x00000000c318783b */ /* 0x000f680000000200 */
[----:B------:R-:W5:Y:S04]  /*7710*/  LDSM.16.M88.4 R32, [R205+0xd000] ;  /* 0x00d00000cd20783b */ /* 0x000f680000000200 */
[----:B------:R-:W5:Y:S04]  /*7720*/  LDSM.16.M88.4 R28, [R205+0xd800] ;  /* 0x00d80000cd1c783b */ /* 0x000f680000000200 */
[----:B------:R-:W-:Y:S04]  /*7730*/  LDSM.16.M88.4 R156, [R202] ;  /* 0x00000000ca9c783b */ /* 0x000fe80000000200 */
[----:B------:R-:W5:Y:S04]  /*7740*/  LDSM.16.M88.4 R220, [R199+0xc000] ;  /* 0x00c00000c7dc783b */ /* 0x000f680000000200 */
[----:B-1----:R-:W1:Y:S01]  /*7750*/  LDSM.16.M88.4 R4, [R199+0xc800] ;  /* 0x00c80000c704783b */ /* 0x002e620000000200 */
[C---:B--2---:R-:W-:Y:S03]  /*7760*/  HMMA.16816.F32 R12, R168.reuse, R148, RZ ;  /* 0x00000094a80c723c */ /* 0x044fe600000018ff */
[----:B------:R-:W2:Y:S04]  /*7770*/  LDSM.16.M88.4 R152, [R194] ;  /* 0x00000000c298783b */ /* 0x000ea80000000200 */
[----:B------:R-:W2:Y:S01]  /*7780*/  LDSM.16.M88.4 R20, [R193] ;  /* 0x00000000c114783b */ /* 0x000ea20000000200 */
[C---:B---3--:R-:W-:Y:S03]  /*7790*/  HMMA.16816.F32 R144, R168.reuse, R140, RZ ;  /* 0x0000008ca890723c */ /* 0x048fe600000018ff */
[----:B------:R-:W-:Y:S03]  /*77a0*/  LDSM.16.M88.4 R16, [R201] ;  /* 0x00000000c910783b */ /* 0x000fe60000000200 */
[C---:B------:R-:W-:Y:S01]  /*77b0*/  HMMA.16816.F32 R148, R168.reuse, R150, RZ ;  /* 0x00000096a894723c */ /* 0x040fe200000018ff */
[----:B------:R-:W3:Y:S04]  /*77c0*/  LDSM.16.M88.4 R176, [R192] ;  /* 0x00000000c0b0783b */ /* 0x000ee80000000200 */
[----:B------:R-:W-:Y:S01]  /*77d0*/  LDSM.16.M88.4 R164, [R199+0xd000] ;  /* 0x00d00000c7a4783b */ /* 0x000fe20000000200 */
[----:B------:R-:W-:Y:S03]  /*77e0*/  HMMA.16816.F32 R140, R168, R142, RZ ;  /* 0x0000008ea88c723c */ /* 0x000fe600000018ff */
[----:B------:R-:W-:Y:S03]  /*77f0*/  LDSM.16.M88.4 R180, [R206+0x4000] ;  /* 0x00400000ceb4783b */ /* 0x000fe60000000200 */
[C---:B----4-:R-:W-:Y:S01]  /*7800*/  HMMA.16816.F32 R12, R8.reuse, R160, R12 ;  /* 0x000000a0080c723c */ /* 0x050fe2000000180c */
[----:B------:R-:W0:Y:S05]  /*7810*/  LDGDEPBAR ;  /* 0x00000000000079af */ /* 0x000e2a0000000000 */
[C---:B-----5:R-:W-:Y:S06]  /*7820*/  HMMA.16816.F32 R144, R8.reuse, R24, R144 ;  /* 0x000000180890723c */ /* 0x060fec0000001890 */
[C---:B------:R-:W-:Y:S01]  /*7830*/  HMMA.16816.F32 R148, R8.reuse, R162, R148 ;  /* 0x000000a20894723c */ /* 0x040fe20000001894 */
[----:B------:R-:W-:Y:S05]  /*7840*/  LDSM.16.M88.4 R160, [R199+0xd800] ;  /* 0x00d80000c7a0783b */ /* 0x000fea0000000200 */
[----:B------:R-:W-:Y:S01]  /*7850*/  HMMA.16816.F32 R140, R8, R26, R140 ;  /* 0x0000001a088c723c */ /* 0x000fe2000000188c */
[----:B------:R-:W-:Y:S05]  /*7860*/  LDSM.16.M88.4 R24, [R192+0x1000] ;  /* 0x00100000c018783b */ /* 0x000fea0000000200 */
[C---:B------:R-:W-:Y:S06]  /*7870*/  HMMA.16816.F32 R132, R168.reuse, R32, RZ ;  /* 0x00000020a884723c */ /* 0x040fec00000018ff */
[C---:B------:R-:W-:Y:S06]  /*7880*/  HMMA.16816.F32 R32, R168.reuse, R34, RZ ;  /* 0x00000022a820723c */ /* 0x040fec00000018ff */
[C---:B------:R-:W-:Y:S06]  /*7890*/  HMMA.16816.F32 R172, R168.reuse, R28, RZ ;  /* 0x0000001ca8ac723c */ /* 0x040fec00000018ff */
[----:B------:R-:W-:Y:S01]  /*78a0*/  HMMA.16816.F32 R168, R168, R30, RZ ;  /* 0x0000001ea8a8723c */ /* 0x000fe200000018ff */
[----:B------:R-:W4:Y:S05]  /*78b0*/  LDSM.16.M88.4 R28, [R192+0x800] ;  /* 0x00080000c01c783b */ /* 0x000f2a0000000200 */
[C---:B------:R-:W-:Y:S06]  /*78c0*/  HMMA.16816.F32 R12, R156.reuse, R220, R12 ;  /* 0x000000dc9c0c723c */ /* 0x040fec000000180c */
[C---:B------:R-:W-:Y:S01]  /*78d0*/  HMMA.16816.F32 R148, R156.reuse, R222, R148 ;  /* 0x000000de9c94723c */ /* 0x040fe20000001894 */
[----:B------:R-:W-:Y:S05]  /*78e0*/  LDSM.16.M88.4 R220, [R191] ;  /* 0x00000000bfdc783b */ /* 0x000fea0000000200 */
[C---:B-1----:R-:W-:Y:S06]  /*78f0*/  HMMA.16816.F32 R144, R156.reuse, R4, R144 ;  /* 0x000000049c90723c */ /* 0x042fec0000001890 */
[----:B------:R-:W-:Y:S01]  /*7900*/  HMMA.16816.F32 R140, R156, R6, R140 ;  /* 0x000000069c8c723c */ /* 0x000fe2000000188c */
[----:B------:R-:W-:Y:S05]  /*7910*/  LDSM.16.M88.4 R4, [R205+0xf000] ;  /* 0x00f00000cd04783b */ /* 0x000fea0000000200 */
[C---:B--2---:R-:W-:Y:S06]  /*7920*/  HMMA.16816.F32 R132, R8.reuse, R152, R132 ;  /* 0x000000980884723c */ /* 0x044fec0000001884 */
[C---:B------:R-:W-:Y:S01]  /*7930*/  HMMA.16816.F32 R32, R8.reuse, R154, R32 ;  /* 0x0000009a0820723c */ /* 0x040fe20000001820 */
[----:B------:R-:W1:Y:S05]  /*7940*/  LDSM.16.M88.4 R152, [R205+0xe000] ;  /* 0x00e00000cd98783b */ /* 0x000e6a0000000200 */
[C---:B------:R-:W-:Y:S06]  /*7950*/  HMMA.16816.F32 R172, R8.reuse, R20, R172 ;  /* 0x0000001408ac723c */ /* 0x040fec00000018ac */
[----:B------:R-:W-:Y:S01]  /*7960*/  HMMA.16816.F32 R168, R8, R22, R168 ;  /* 0x0000001608a8723c */ /* 0x000fe200000018a8 */
[----:B------:R-:W2:Y:S04]  /*7970*/  LDSM.16.M88.4 R8, [R205+0xe800] ;  /* 0x00e80000cd08783b */ /* 0x000ea80000000200 */
[----:B------:R-:W5:Y:S01]  /*7980*/  LDSM.16.M88.4 R20, [R192+0x1800] ;  /* 0x00180000c014783b */ /* 0x000f620000000200 */
[C---:B---3--:R-:W-:Y:S06]  /*7990*/  HMMA.16816.F32 R12, R16.reuse, R176, R12 ;  /* 0x000000b0100c723c */ /* 0x048fec000000180c */
[C---:B------:R-:W-:Y:S01]  /*79a0*/  HMMA.16816.F32 R148, R16.reuse, R178, R148 ;  /* 0x000000b21094723c */ /* 0x040fe20000001894 */
[----:B------:R-:W-:Y:S05]  /*79b0*/  LDSM.16.M88.4 R176, [R205+0xf800] ;  /* 0x00f80000cdb0783b */ /* 0x000fea0000000200 */
[C---:B----4-:R-:W-:Y:S06]  /*79c0*/  HMMA.16816.F32 R144, R16.reuse, R28, R144 ;  /* 0x0000001c1090723c */ /* 0x050fec0000001890 */
[----:B------:R-:W-:Y:S01]  /*79d0*/  HMMA.16816.F32 R140, R16, R30, R140 ;  /* 0x0000001e108c723c */ /* 0x000fe2000000188c */
[----:B------:R-:W-:Y:S05]  /*79e0*/  LDSM.16.M88.4 R28, [R202+0x4000] ;  /* 0x00400000ca1c783b */ /* 0x000fea0000000200 */
[C---:B------:R-:W-:Y:S06]  /*79f0*/  HMMA.16816.F32 R132, R156.reuse, R164, R132 ;  /* 0x000000a49c84723c */ /* 0x040fec0000001884 */
[C---:B------:R-:W-:Y:S01]  /*7a00*/  HMMA.16816.F32 R32, R156.reuse, R166, R32 ;  /* 0x000000a69c20723c */ /* 0x040fe20000001820 */
[----:B------:R-:W3:Y:S05]  /*7a10*/  LDSM.16.M88.4 R164, [R204+0x4000] ;  /* 0x00400000cca4783b */ /* 0x000eea0000000200 */
[C---:B------:R-:W-:Y:S06]  /*7a20*/  HMMA.16816.F32 R172, R156.reuse, R160, R172 ;  /* 0x000000a09cac723c */ /* 0x040fec00000018ac */
[----:B------:R-:W-:Y:S01]  /*7a30*/  HMMA.16816.F32 R168, R156, R162, R168 ;  /* 0x000000a29ca8723c */ /* 0x000fe200000018a8 */
[----:B------:R-:W4:Y:S04]  /*7a40*/  LDSM.16.M88.4 R160, [R190] ;  /* 0x00000000bea0783b */ /* 0x000f280000000200 */
[----:B------:R-:W-:Y:S01]  /*7a50*/  LDSM.16.M88.4 R156, [R189] ;  /* 0x00000000bd9c783b */ /* 0x000fe20000000200 */
[C---:B-1----:R-:W-:Y:S06]  /*7a60*/  HMMA.16816.F32 R12, R180.reuse, R152, R12 ;  /* 0x00000098b40c723c */ /* 0x042fec000000180c */
[C---:B------:R-:W-:Y:S01]  /*7a70*/  HMMA.16816.F32 R148, R180.reuse, R154, R148 ;  /* 0x0000009ab494723c */ /* 0x040fe20000001894 */
[----:B------:R-:W-:Y:S05]  /*7a80*/  LDSM.16.M88.4 R152, [R188] ;  /* 0x00000000bc98783b */ /* 0x000fea0000000200 */
[C---:B--2---:R-:W-:Y:S06]  /*7a90*/  HMMA.16816.F32 R144, R180.reuse, R8, R144 ;  /* 0x00000008b490723c */ /* 0x044fec0000001890 */
[----:B------:R-:W-:Y:S01]  /*7aa0*/  HMMA.16816.F32 R140, R180, R10, R140 ;  /* 0x0000000ab48c723c */ /* 0x000fe2000000188c */
[----:B------:R-:W-:Y:S05]  /*7ab0*/  LDSM.16.M88.4 R8, [R201+0x4000] ;  /* 0x00400000c908783b */ /* 0x000fea0000000200 */
[C---:B------:R-:W-:Y:S06]  /*7ac0*/  HMMA.16816.F32 R132, R16.reuse, R24, R132 ;  /* 0x000000181084723c */ /* 0x040fec0000001884 */
[C---:B------:R-:W-:Y:S01]  /*7ad0*/  HMMA.16816.F32 R32, R16.reuse, R26, R32 ;  /* 0x0000001a1020723c */ /* 0x040fe20000001820 */
[----:B------:R-:W1:Y:S05]  /*7ae0*/  LDSM.16.M88.4 R24, [R199+0xe000] ;  /* 0x00e00000c718783b */ /* 0x000e6a0000000200 */
[C---:B-----5:R-:W-:Y:S06]  /*7af0*/  HMMA.16816.F32 R172, R16.reuse, R20, R172 ;  /* 0x0000001410ac723c */ /* 0x060fec00000018ac */
[----:B------:R-:W-:Y:S01]  /*7b00*/  HMMA.16816.F32 R168, R16, R22, R168 ;  /* 0x0000001610a8723c */ /* 0x000fe200000018a8 */
[----:B------:R-:W2:Y:S04]  /*7b10*/  LDSM.16.M88.4 R20, [R199+0xe800] ;  /* 0x00e80000c714783b */ /* 0x000ea80000000200 */
[----:B------:R-:W-:Y:S01]  /*7b20*/  LDSM.16.M88.4 R16, [R199+0xf000] ;  /* 0x00f00000c710783b */ /* 0x000fe20000000200 */
[C---:B---3--:R-:W-:Y:S06]  /*7b30*/  HMMA.16816.F32 R12, R164.reuse, R220, R12 ;  /* 0x000000dca40c723c */ /* 0x048fec000000180c */
[C---:B------:R-:W-:Y:S06]  /*7b40*/  HMMA.16816.F32 R148, R164.reuse, R222, R148 ;  /* 0x000000dea494723c */ /* 0x040fec0000001894 */
[C---:B----4-:R-:W-:Y:S06]  /*7b50*/  HMMA.16816.F32 R144, R164.reuse, R160, R144 ;  /* 0x000000a0a490723c */ /* 0x050fec0000001890 */
[----:B------:R-:W-:Y:S01]  /*7b60*/  HMMA.16816.F32 R140, R164, R162, R140 ;  /* 0x000000a2a48c723c */ /* 0x000fe2000000188c */
[----:B------:R-:W-:Y:S05]  /*7b70*/  LDSM.16.M88.4 R160, [R199+0xf800] ;  /* 0x00f80000c7a0783b */ /* 0x000fea0000000200 */
[C---:B------:R-:W-:Y:S06]  /*7b80*/  HMMA.16816.F32 R132, R180.reuse, R4, R132 ;  /* 0x00000004b484723c */ /* 0x040fec0000001884 */
[----:B------:R-:W-:Y:S01]  /*7b90*/  HMMA.16816.F32 R32, R180, R6, R32 ;  /* 0x00000006b420723c */ /* 0x000fe20000001820 */
[----:B------:R-:W3:Y:S05]  /*7ba0*/  LDSM.16.M88.4 R4, [R192+0x2000] ;  /* 0x00200000c004783b */ /* 0x000eea0000000200 */
[C---:B-1----:R-:W-:Y:S06]  /*7bb0*/  HMMA.16816.F32 R12, R28.reuse, R24, R12 ;  /* 0x000000181c0c723c */ /* 0x042fec000000180c */
[C---:B------:R-:W-:Y:S01]  /*7bc0*/  HMMA.16816.F32 R148, R28.reuse, R26, R148 ;  /* 0x0000001a1c94723c */ /* 0x040fe20000001894 */
[----:B------:R-:W-:Y:S05]  /*7bd0*/  LDSM.16.M88.4 R24, [R204+0x8000] ;  /* 0x00800000cc18783b */ /* 0x000fea0000000200 */
[C---:B--2---:R-:W-:Y:S06]  /*7be0*/  HMMA.16816.F32 R144, R28.reuse, R20, R144 ;  /* 0x000000141c90723c */ /* 0x044fec0000001890 */
[----:B------:R-:W-:Y:S01]  /*7bf0*/  HMMA.16816.F32 R140, R28, R22, R140 ;  /* 0x000000161c8c723c */ /* 0x000fe2000000188c */
[----:B------:R-:W1:Y:S05]  /*7c00*/  LDSM.16.M88.4 R20, [R192+0x2800] ;  /* 0x00280000c014783b */ /* 0x000e6a0000000200 */
[C---:B------:R-:W-:Y:S06]  /*7c10*/  HMMA.16816.F32 R172, R180.reuse, R176, R172 ;  /* 0x000000b0b4ac723c */ /* 0x040fec00000018ac */
[----:B------:R-:W-:Y:S01]  /*7c20*/  HMMA.16816.F32 R168, R180, R178, R168 ;  /* 0x000000b2b4a8723c */ /* 0x000fe200000018a8 */
[----:B------:R-:W-:Y:S05]  /*7c30*/  LDSM.16.M88.4 R180, [R192+0x3800] ;  /* 0x00380000c0b4783b */ /* 0x000fea0000000200 */
[C---:B------:R-:W-:Y:S06]  /*7c40*/  HMMA.16816.F32 R132, R164.reuse, R156, R132 ;  /* 0x0000009ca484723c */ /* 0x040fec0000001884 */
[----:B------:R-:W-:Y:S01]  /*7c50*/  HMMA.16816.F32 R176, R164, R158, R32 ;  /* 0x0000009ea4b0723c */ /* 0x000fe20000001820 */
[----:B------:R-:W-:Y:S04]  /*7c60*/  LDSM.16.M88.4 R156, [R206+0x8000] ;  /* 0x00800000ce9c783b */ /* 0x000fe80000000200 */
[----:B------:R-:W2:Y:S01]  /*7c70*/  LDSM.16.M88.4 R32, [R205+0x10000] ;  /* 0x01000000cd20783b */ /* 0x000ea20000000200 */
[C---:B---3--:R-:W-:Y:S06]  /*7c80*/  HMMA.16816.F32 R12, R8.reuse, R4, R12 ;  /* 0x00000004080c723c */ /* 0x048fec000000180c */
[----:B------:R-:W-:Y:S01]  /*7c90*/  HMMA.16816.F32 R148, R8, R6, R148 ;  /* 0x000000060894723c */ /* 0x000fe20000001894 */
[----:B------:R-:W3:Y:S05]  /*7ca0*/  LDSM.16.M88.4 R4, [R205+0x10800] ;  /* 0x01080000cd04783b */ /* 0x000eea0000000200 */
[C---:B------:R-:W-:Y:S06]  /*7cb0*/  HMMA.16816.F32 R172, R164.reuse, R152, R172 ;  /* 0x00000098a4ac723c */ /* 0x040fec00000018ac */
[----:B------:R-:W-:Y:S01]  /*7cc0*/  HMMA.16816.F32 R168, R164, R154, R168 ;  /* 0x0000009aa4a8723c */ /* 0x000fe200000018a8 */
[----:B------:R-:W-:Y:S05]  /*7cd0*/  LDSM.16.M88.4 R152, [R192+0x3000] ;  /* 0x00300000c098783b */ /* 0x000fea0000000200 */
[C---:B------:R-:W-:Y:S06]  /*7ce0*/  HMMA.16816.F32 R132, R28.reuse, R16, R132 ;  /* 0x000000101c84723c */ /* 0x040fec0000001884 */
[----:B------:R-:W-:Y:S01]  /*7cf0*/  HMMA.16816.F32 R176, R28, R18, R176 ;  /* 0x000000121cb0723c */ /* 0x000fe200000018b0 */
[----:B------:R-:W4:Y:S05]  /*7d00*/  LDSM.16.M88.4 R16, [R187] ;  /* 0x00000000bb10783b */ /* 0x000f2a0000000200 */
[C---:B-1----:R-:W-:Y:S06]  /*7d10*/  HMMA.16816.F32 R144, R8.reuse, R20, R144 ;  /* 0x000000140890723c */ /* 0x042fec0000001890 */
[----:B------:R-:W-:Y:S01]  /*7d20*/  HMMA.16816.F32 R140, R8, R22, R140 ;  /* 0x00000016088c723c */ /* 0x000fe2000000188c */
[----:B------:R-:W1:Y:S05]  /*7d30*/  LDSM.16.M88.4 R20, [R186] ;  /* 0x00000000ba14783b */ /* 0x000e6a0000000200 */
[C---:B--2---:R-:W-:Y:S06]  /*7d40*/  HMMA.16816.F32 R12, R156.reuse, R32, R12 ;  /* 0x000000209c0c723c */ /* 0x044fec000000180c */
        /* <DEDUP_REMOVED lines=9> */
[C---:B----4-:R-:W-:Y:S06]  /*7de0*/  HMMA.16816.F32 R12, R24.reuse, R16, R12 ;  /* 0x00000010180c723c */ /* 0x050fec000000180c */
[----:B------:R-:W-:Y:S01]  /*7df0*/  HMMA.16816.F32 R148, R24, R18, R148 ;  /* 0x000000121894723c */ /* 0x000fe20000001894 */
[----:B------:R-:W4:Y:S05]  /*7e00*/  LDSM.16.M88.4 R16, [R205+0x11000] ;  /* 0x01100000cd10783b */ /* 0x000f2a0000000200 */
[----:B------:R-:W-:Y:S01]  /*7e10*/  HMMA.16816.F32 R164, R8, R152, R132 ;  /* 0x0000009808a4723c */ /* 0x000fe20000001884 */
[----:B------:R-:W5:Y:S05]  /*7e20*/  LDSM.16.M88.4 R132, [R201+0x8000] ;  /* 0x00800000c984783b */ /* 0x000f6a0000000200 */
[C---:B-1----:R-:W-:Y:S06]  /*7e30*/  HMMA.16816.F32 R144, R24.reuse, R20, R144 ;  /* 0x000000141890723c */ /* 0x042fec0000001890 */
[----:B------:R-:W-:Y:S01]  /*7e40*/  HMMA.16816.F32 R140, R24, R22, R140 ;  /* 0x00000016188c723c */ /* 0x000fe2000000188c */
[----:B------:R-:W-:Y:S05]  /*7e50*/  LDSM.16.M88.4 R20, [R199+0x11000] ;  /* 0x01100000c714783b */ /* 0x000fea0000000200 */
[C---:B--2---:R-:W-:Y:S06]  /*7e60*/  HMMA.16816.F32 R12, R160.reuse, R28, R12 ;  /* 0x0000001ca00c723c */ /* 0x044fec000000180c */
[C---:B------:R-:W-:Y:S01]  /*7e70*/  HMMA.16816.F32 R148, R160.reuse, R30, R148 ;  /* 0x0000001ea094723c */ /* 0x040fe20000001894 */
[----:B------:R-:W1:Y:S05]  /*7e80*/  LDSM.16.M88.4 R28, [R185] ;  /* 0x00000000b91c783b */ /* 0x000e6a0000000200 */
[C---:B---3--:R-:W-:Y:S06]  /*7e90*/  HMMA.16816.F32 R144, R160.reuse, R4, R144 ;  /* 0x00000004a090723c */ /* 0x048fec0000001890 */
[----:B------:R-:W-:Y:S01]  /*7ea0*/  HMMA.16816.F32 R140, R160, R6, R140 ;  /* 0x00000006a08c723c */ /* 0x000fe2000000188c */
[----:B------:R-:W2:Y:S05]  /*7eb0*/  LDSM.16.M88.4 R4, [R205+0x11800] ;  /* 0x01180000cd04783b */ /* 0x000eaa0000000200 */
[----:B------:R-:W-:Y:S01]  /*7ec0*/  HMMA.16816.F32 R176, R8, R154, R176 ;  /* 0x0000009a08b0723c */ /* 0x000fe200000018b0 */
[----:B------:R-:W-:Y:S05]  /*7ed0*/  LDSM.16.M88.4 R152, [R192+0x4800] ;  /* 0x00480000c098783b */ /* 0x000fea0000000200 */
[----:B----4-:R-:W-:Y:S06]  /*7ee0*/  HMMA.16816.F32 R164, R156, R16, R164 ;  /* 0x000000109ca4723c */ /* 0x010fec00000018a4 */
[----:B-----5:R-:W-:Y:S01]  /*7ef0*/  HMMA.16816.F32 R12, R132, R32, R12 ;  /* 0x00000020840c723c */ /* 0x020fe2000000180c */
[----:B------:R-:W3:Y:S05]  /*7f00*/  S2R R33, SR_TID.X ;  /* 0x0000000000217919 */ /* 0x000eea0000002100 */
[C---:B------:R-:W-:Y:S06]  /*7f10*/  HMMA.16816.F32 R172, R8.reuse, R180, R172 ;  /* 0x000000b408ac723c */ /* 0x040fec00000018ac */
[----:B------:R-:W-:Y:S01]  /*7f20*/  HMMA.16816.F32 R168, R8, R182, R168 ;  /* 0x000000b608a8723c */ /* 0x000fe200000018a8 */
[----:B------:R-:W4:Y:S05]  /*7f30*/  LDSM.16.M88.4 R8, [R184] ;  /* 0x00000000b808783b */ /* 0x000f2a0000000200 */
[----:B------:R-:W-:Y:S06]  /*7f40*/  HMMA.16816.F32 R176, R156, R18, R176 ;  /* 0x000000129cb0723c */ /* 0x000fec00000018b0 */
[----:B-1----:R-:W-:Y:S01]  /*7f50*/  HMMA.16816.F32 R164, R24, R28, R164 ;  /* 0x0000001c18a4723c */ /* 0x002fe200000018a4 */
[----:B------:R-:W-:Y:S01]  /*7f60*/  FMUL.FTZ R13, R13, UR8 ;  /* 0x000000080d0d7c20 */ /* 0x000fe20008410000 */
[----:B------:R-:W-:Y:S01]  /*7f70*/  FMUL.FTZ R3, R12, UR8 ;  /* 0x000000080c037c20 */ /* 0x000fe20008410000 */
[----:B------:R-:W-:-:S02]  /*7f80*/  FMUL.FTZ R16, R14, UR8 ;  /* 0x000000080e107c20 */ /* 0x000fc40008410000 */
[----:B------:R1:W5:Y:S01]  /*7f90*/  MUFU.TANH R17, R13 ;  /* 0x0000000d00117308 */ /* 0x0003620000002400 */
[----:B--2---:R-:W-:Y:S01]  /*7fa0*/  HMMA.16816.F32 R172, R156, R4, R172 ;  /* 0x000000049cac723c */ /* 0x004fe200000018ac */
[----:B------:R-:W-:-:S05]  /*7fb0*/  FMUL.FTZ R28, R15, UR8 ;  /* 0x000000080f1c7c20 */ /* 0x000fca0008410000 */
[----:B------:R-:W-:Y:S01]  /*7fc0*/  HMMA.16816.F32 R168, R156, R6, R168 ;  /* 0x000000069ca8723c */ /* 0x000fe200000018a8 */
[----:B------:R-:W-:Y:S01]  /*7fd0*/  LDSM.16.M88.4 R4, [R199+0x11800] ;  /* 0x01180000c704783b */ /* 0x000fe20000000200 */
[----:B------:R-:W2:Y:S04]  /*7fe0*/  MUFU.TANH R28, R28 ;  /* 0x0000001c001c7308 */ /* 0x000ea80000002400 */
[----:B------:R-:W-:Y:S01]  /*7ff0*/  HMMA.16816.F32 R176, R24, R30, R176 ;  /* 0x0000001e18b0723c */ /* 0x000fe200000018b0 */
[----:B-1----:R-:W1:Y:S03]  /*8000*/  LDSM.16.M88.4 R12, [R192+0x5000] ;  /* 0x00500000c00c783b */ /* 0x002e660000000200 */
[----:B------:R-:W-:Y:S02]  /*8010*/  MUFU.TANH R3, R3 ;  /* 0x0000000300037308 */ /* 0x000fe40000002400 */
[----:B------:R-:W-:Y:S06]  /*8020*/  HMMA.16816.F32 R164, R160, R20, R164 ;  /* 0x00000014a0a4723c */ /* 0x000fec00000018a4 */
[----:B----4-:R-:W-:Y:S01]  /*8030*/  HMMA.16816.F32 R172, R24, R8, R172 ;  /* 0x0000000818ac723c */ /* 0x010fe200000018ac */
[----:B------:R-:W-:Y:S05]  /*8040*/  MUFU.TANH R16, R16 ;  /* 0x0000001000107308 */ /* 0x000fea0000002400 */
[----:B------:R-:W-:Y:S06]  /*8050*/  HMMA.16816.F32 R144, R132, R152, R144 ;  /* 0x000000988490723c */ /* 0x000fec0000001890 */
[----:B------:R-:W-:Y:S01]  /*8060*/  HMMA.16816.F32 R168, R24, R10, R168 ;  /* 0x0000000a18a8723c */ /* 0x000fe200000018a8 */
[----:B------:R-:W4:Y:S01]  /*8070*/  LDSM.16.M88.4 R8, [R192+0x5800] ;  /* 0x00580000c008783b */ /* 0x000f220000000200 */
[----:B------:R-:W-:-:S04]  /*8080*/  DEPBAR.LE SB0, 0x0 ;  /* 0x000080000000791a */ /* 0x000fc80000000000 */
[----:B------:R-:W-:Y:S06]  /*8090*/  HMMA.16816.F32 R176, R160, R22, R176 ;  /* 0x00000016a0b0723c */ /* 0x000fec00000018b0 */
[----:B------:R-:W-:Y:S01]  /*80a0*/  HMMA.16816.F32 R148, R132, R34, R148 ;  /* 0x000000228494723c */ /* 0x000fe20000001894 */
[----:B---3--:R-:W-:-:S05]  /*80b0*/  IMAD.SHL.U32 R22, R33, 0x2, RZ ;  /* 0x0000000221167824 */ /* 0x008fca00078e00ff */
[----:B------:R-:W-:Y:S01]  /*80c0*/  LOP3.LUT R22, R22, 0x6, RZ, 0xc0, !PT ;  /* 0x0000000616167812 */ /* 0x000fe200078ec0ff */
[C---:B------:R-:W-:Y:S01]  /*80d0*/  HMMA.16816.F32 R140, R132.reuse, R154, R140 ;  /* 0x0000009a848c723c */ /* 0x040fe2000000188c */
[----:B------:R-:W-:Y:S01]  /*80e0*/  FMUL.FTZ R21, R144, UR8 ;  /* 0x0000000890157c20 */ /* 0x000fe20008410000 */
[----:B------:R-:W-:Y:S01]  /*80f0*/  FMUL.FTZ R30, R145, UR8 ;  /* 0x00000008911e7c20 */ /* 0x000fe20008410000 */
[----:B------:R-:W-:Y:S01]  /*8100*/  FMUL.FTZ R31, R146, UR8 ;  /* 0x00000008921f7c20 */ /* 0x000fe20008410000 */
[----:B------:R-:W-:Y:S02]  /*8110*/  FMUL.FTZ R32, R147, UR8 ;  /* 0x0000000893207c20 */ /* 0x000fe40008410000 */
[----:B-1----:R-:W-:Y:S01]  /*8120*/  HMMA.16816.F32 R164, R132, R12, R164 ;  /* 0x0000000c84a4723c */ /* 0x002fe200000018a4 */
[----:B------:R-:W1:Y:S05]  /*8130*/  MUFU.TANH R21, R21 ;  /* 0x0000001500157308 */ /* 0x000e6a0000002400 */
[----:B------:R-:W-:Y:S01]  /*8140*/  HMMA.16816.F32 R172, R160, R4, R172 ;  /* 0x00000004a0ac723c */ /* 0x000fe200000018ac */
[----:B------:R-:W-:-:S02]  /*8150*/  IMAD.U32 R13, RZ, RZ, UR23 ;  /* 0x00000017ff0d7e24 */ /* 0x000fc4000f8e00ff */
[----:B------:R-:W3:Y:S02]  /*8160*/  MUFU.TANH R30, R30 ;  /* 0x0000001e001e7308 */ /* 0x000ee40000002400 */
[----:B------:R-:W-:Y:S01]  /*8170*/  IMAD R13, R13, 0x40, R22 ;  /* 0x000000400d0d7824 */ /* 0x000fe200078e0216 */
[----:B------:R-:W-:Y:S01]  /*8180*/  HMMA.16816.F32 R176, R132, R14, R176 ;  /* 0x0000000e84b0723c */ /* 0x000fe200000018b0 */
[----:B------:R-:W-:Y:S01]  /*8190*/  FMUL.FTZ R18, R149, UR8 ;  /* 0x0000000895127c20 */ /* 0x000fe20008410000 */
[----:B------:R-:W-:Y:S01]  /*81a0*/  FMUL.FTZ R19, R150, UR8 ;  /* 0x0000000896137c20 */ /* 0x000fe20008410000 */
[C---:B------:R-:W-:Y:S02]  /*81b0*/  VIADD R33, R13.reuse, 0x1 ;  /* 0x000000010d217836 */ /* 0x040fe40000000000 */
[----:B------:R-:W-:Y:S01]  /*81c0*/  FMUL.FTZ R29, R148, UR8 ;  /* 0x00000008941d7c20 */ /* 0x000fe20008410000 */
[----:B------:R-:W-:Y:S01]  /*81d0*/  VIADD R27, R13, 0x8 ;  /* 0x000000080d1b7836 */ /* 0x000fe20000000000 */
[----:B------:R-:W-:Y:S01]  /*81e0*/  HMMA.16816.F32 R168, R160, R6, R168 ;  /* 0x00000006a0a8723c */ /* 0x000fe200000018a8 */
[----:B------:R-:W-:Y:S01]  /*81f0*/  MUFU.TANH R18, R18 ;  /* 0x0000001200127308 */ /* 0x000fe20000002400 */
[----:B------:R-:W-:Y:S01]  /*8200*/  ISETP.GE.AND P3, PT, R33, R2, PT ;  /* 0x000000022100720c */ /* 0x000fe20003f66270 */
[----:B------:R-:W-:Y:S01]  /*8210*/  FMUL.FTZ R20, R151, UR8 ;  /* 0x0000000897147c20 */ /* 0x000fe20008410000 */
[----:B------:R-:W-:Y:S01]  /*8220*/  ISETP.GE.AND P2, PT, R33, R0, PT ;  /* 0x000000002100720c */ /* 0x000fe20003f46270 */
[----:B------:R-:W-:Y:S01]  /*8230*/  VIADD R33, R13, 0x9 ;  /* 0x000000090d217836 */ /* 0x000fe20000000000 */
[----:B-----5:R-:W-:Y:S01]  /*8240*/  FSEL R4, R17, -INF , !P3 ;  /* 0xff80000011047808 */ /* 0x020fe20005800000 */
[----:B------:R-:W-:Y:S01]  /*8250*/  FMUL.FTZ R17, R166, UR8 ;  /* 0x00000008a6117c20 */ /* 0x000fe20008410000 */
[C---:B------:R-:W-:Y:S01]  /*8260*/  ISETP.GE.AND P5, PT, R27.reuse, R2, PT ;  /* 0x000000021b00720c */ /* 0x040fe20003fa6270 */
[----:B------:R-:W5:Y:S01]  /*8270*/  MUFU.TANH R19, R19 ;  /* 0x0000001300137308 */ /* 0x000f620000002400 */
[----:B------:R-:W-:Y:S01]  /*8280*/  ISETP.GE.AND P0, PT, R27, R0, PT ;  /* 0x000000001b00720c */ /* 0x000fe20003f06270 */
[----:B------:R-:W-:Y:S01]  /*8290*/  VIADD R27, R13, 0x10 ;  /* 0x000000100d1b7836 */ /* 0x000fe20000000000 */
[C---:B------:R-:W-:Y:S01]  /*82a0*/  ISETP.GE.AND P1, PT, R33.reuse, R2, PT ;  /* 0x000000022100720c */ /* 0x040fe20003f26270 */
[----:B------:R-:W-:Y:S01]  /*82b0*/  FMUL.FTZ R12, R140, UR8 ;  /* 0x000000088c0c7c20 */ /* 0x000fe20008410000 */
[----:B------:R-:W-:Y:S01]  /*82c0*/  ISETP.GE.AND P4, PT, R33, R0, PT ;  /* 0x000000002100720c */ /* 0x000fe20003f86270 */
[----:B------:R-:W-:Y:S01]  /*82d0*/  VIADD R33, R13, 0x11 ;  /* 0x000000110d217836 */ /* 0x000fe20000000000 */
[-C--:B------:R-:W-:Y:S01]  /*82e0*/  ISETP.GE.AND P6, PT, R27, R2.reuse, PT ;  /* 0x000000021b00720c */ /* 0x080fe20003fc6270 */
[----:B------:R-:W5:Y:S01]  /*82f0*/  MUFU.TANH R17, R17 ;  /* 0x0000001100117308 */ /* 0x000f620000002400 */
[C---:B----4-:R-:W-:Y:S01]  /*8300*/  HMMA.16816.F32 R172, R132.reuse, R8, R172 ;  /* 0x0000000884ac723c */ /* 0x050fe200000018ac */
[----:B--2---:R-:W-:Y:S01]  /*8310*/  FSEL R5, R28, -INF , !P2 ;  /* 0xff8000001c057808 */ /* 0x004fe20005000000 */
[----:B------:R-:W-:Y:S01]  /*8320*/  FMUL.FTZ R143, R143, UR8 ;  /* 0x000000088f8f7c20 */ /* 0x000fe20008410000 */
[----:B-1----:R-:W-:Y:S01]  /*8330*/  FSEL R26, R21, -INF , !P6 ;  /* 0xff800000151a7808 */ /* 0x002fe20007000000 */
[----:B------:R-:W-:Y:S01]  /*8340*/  VIADD R21, R13, 0x20 ;  /* 0x000000200d157836 */ /* 0x000fe20000000000 */
[----:B------:R-:W-:Y:S01]  /*8350*/  ISETP.GE.AND P2, PT, R33, R2, PT ;  /* 0x000000022100720c */ /* 0x000fe20003f46270 */
[----:B------:R-:W-:Y:S01]  /*8360*/  FMUL.FTZ R165, R165, UR8 ;  /* 0x00000008a5a57c20 */ /* 0x000fe20008410000 */
[----:B------:R-:W1:Y:S01]  /*8370*/  MUFU.TANH R29, R29 ;  /* 0x0000001d001d7308 */ /* 0x000e620000002400 */
[-C--:B------:R-:W-:Y:S01]  /*8380*/  ISETP.GE.AND P3, PT, R27, R0.reuse, PT ;  /* 0x000000001b00720c */ /* 0x080fe20003f66270 */
[----:B------:R-:W-:Y:S01]  /*8390*/  FMUL.FTZ R23, R142, UR8 ;  /* 0x000000088e177c20 */ /* 0x000fe20008410000 */
[----:B------:R-:W-:Y:S01]  /*83a0*/  VIADD R27, R13, 0x18 ;  /* 0x000000180d1b7836 */ /* 0x000fe20000000000 */
[----:B---3--:R-:W-:Y:S01]  /*83b0*/  FSEL R24, R30, -INF , !P2 ;  /* 0xff8000001e187808 */ /* 0x008fe20005000000 */
[----:B------:R-:W-:Y:S01]  /*83c0*/  FMUL.FTZ R164, R164, UR8 ;  /* 0x00000008a4a47c20 */ /* 0x000fe20008410000 */
[----:B------:R-:W-:Y:S01]  /*83d0*/  ISETP.GE.AND P2, PT, R21, R0, PT ;  /* 0x000000001500720c */ /* 0x000fe20003f46270 */
[----:B------:R-:W-:Y:S01]  /*83e0*/  FMUL.FTZ R8, R177, UR8 ;  /* 0x00000008b1087c20 */ /* 0x000fe20008410000 */
[----:B------:R-:W2:Y:S01]  /*83f0*/  MUFU.TANH R20, R20 ;  /* 0x0000001400147308 */ /* 0x000ea20000002400 */
[----:B-----5:R-:W-:Y:S01]  /*8400*/  FSEL R19, R19, -INF , !P0 ;  /* 0xff80000013137808 */ /* 0x020fe20004000000 */
[----:B------:R-:W-:Y:S01]  /*8410*/  FMUL.FTZ R28, R167, UR8 ;  /* 0x00000008a71c7c20 */ /* 0x000fe20008410000 */
[----:B------:R-:W-:Y:S01]  /*8420*/  FSEL R18, R18, -INF , !P1 ;  /* 0xff80000012127808 */ /* 0x000fe20004800000 */
[----:B------:R-:W-:Y:S01]  /*8430*/  FMUL.FTZ R176, R176, UR8 ;  /* 0x00000008b0b07c20 */ /* 0x000fe20008410000 */
[C---:B------:R-:W-:Y:S01]  /*8440*/  ISETP.GE.AND P0, PT, R27.reuse, R2, PT ;  /* 0x000000021b00720c */ /* 0x040fe20003f06270 */
[----:B------:R-:W-:Y:S01]  /*8450*/  HMMA.16816.F32 R168, R132, R10, R168 ;  /* 0x0000000a84a8723c */ /* 0x000fe200000018a8 */
[----:B------:R-:W-:Y:S01]  /*8460*/  ISETP.GE.AND P1, PT, R27, R0, PT ;  /* 0x000000001b00720c */ /* 0x000fe20003f26270 */
[----:B------:R-:W3:Y:S01]  /*8470*/  MUFU.TANH R31, R31 ;  /* 0x0000001f001f7308 */ /* 0x000ee20000002400 */
[----:B------:R-:W-:Y:S01]  /*8480*/  FSEL R177, R17, -INF , !P2 ;  /* 0xff80000011b17808 */ /* 0x000fe20005000000 */
[C---:B------:R-:W-:Y:S01]  /*8490*/  VIADD R27, R13.reuse, 0x19 ;  /* 0x000000190d1b7836 */ /* 0x040fe20000000000 */
[C---:B------:R-:W-:Y:S01]  /*84a0*/  ISETP.GE.AND P2, PT, R13.reuse, R2, PT ;  /* 0x000000020d00720c */ /* 0x040fe20003f46270 */
[----:B------:R-:W-:Y:S01]  /*84b0*/  VIADD R9, R13, 0x21 ;  /* 0x000000210d097836 */ /* 0x000fe20000000000 */
[----:B-1----:R-:W-:Y:S01]  /*84c0*/  FSEL R14, R29, -INF , !P5 ;  /* 0xff8000001d0e7808 */ /* 0x002fe20006800000 */
[----:B------:R-:W-:Y:S01]  /*84d0*/  FMUL.FTZ R34, R141, UR8 ;  /* 0x000000088d227c20 */ /* 0x000fe20008410000 */
[----:B------:R-:W-:Y:S01]  /*84e0*/  ISETP.GE.AND P5, PT, R33, R0, PT ;  /* 0x000000002100720c */ /* 0x000fe20003fa6270 */
[----:B------:R-:W1:Y:S01]  /*84f0*/  MUFU.TANH R32, R32 ;  /* 0x0000002000207308 */ /* 0x000e620000002400 */
[----:B--2---:R-:W-:Y:S01]  /*8500*/  FSEL R7, R20, -INF , !P4 ;  /* 0xff80000014077808 */ /* 0x004fe20006000000 */
[----:B------:R-:W-:Y:S01]  /*8510*/  VIADD R11, R13, 0x30 ;  /* 0x000000300d0b7836 */ /* 0x000fe20000000000 */
[----:B------:R-:W-:Y:S01]  /*8520*/  FSEL R10, R3, -INF , !P2 ;  /* 0xff800000030a7808 */ /* 0x000fe20005000000 */
[----:B------:R-:W-:Y:S01]  /*8530*/  FMUL.FTZ R154, R172, UR8 ;  /* 0x00000008ac9a7c20 */ /* 0x000fe20008410000 */
[----:B------:R-:W-:Y:S01]  /*8540*/  ISETP.GE.AND P4, PT, R27, R2, PT ;  /* 0x000000021b00720c */ /* 0x000fe20003f86270 */
[----:B------:R-:W-:Y:S01]  /*8550*/  VIADD R29, R13, 0x28 ;  /* 0x000000280d1d7836 */ /* 0x000fe20000000000 */
[----:B------:R-:W-:Y:S01]  /*8560*/  ISETP.GE.AND P6, PT, R27, R0, PT ;  /* 0x000000001b00720c */ /* 0x000fe20003fc6270 */
[----:B------:R-:W2:Y:S01]  /*8570*/  MUFU.TANH R12, R12 ;  /* 0x0000000c000c7308 */ /* 0x000ea20000002400 */
[----:B---3--:R-:W-:Y:S01]  /*8580*/  FSEL R27, R31, -INF , !P3 ;  /* 0xff8000001f1b7808 */ /* 0x008fe20005800000 */
[----:B------:R-:W-:Y:S01]  /*8590*/  FMUL.FTZ R6, R178, UR8 ;  /* 0x00000008b2067c20 */ /* 0x000fe20008410000 */
[----:B------:R-:W-:Y:S01]  /*85a0*/  ISETP.GE.AND P3, PT, R21, R2, PT ;  /* 0x000000021500720c */ /* 0x000fe20003f66270 */
[----:B------:R-:W-:Y:S01]  /*85b0*/  FMUL.FTZ R152, R173, UR8 ;  /* 0x00000008ad987c20 */ /* 0x000fe20008410000 */
[----:B------:R-:W-:Y:S01]  /*85c0*/  FMNMX.FTZ R3, R139, R10, !PT ;  /* 0x0000000a8b037209 */ /* 0x000fe20007810000 */
[----:B------:R-:W-:Y:S01]  /*85d0*/  FMUL.FTZ R150, R168, UR8 ;  /* 0x00000008a8967c20 */ /* 0x000fe20008410000 */
[----:B------:R-:W-:Y:S01]  /*85e0*/  ISETP.GE.AND P2, PT, R11, R0, PT ;  /* 0x000000000b00720c */ /* 0x000fe20003f46270 */
[----:B------:R-:W3:Y:S01]  /*85f0*/  MUFU.TANH R25, R143 ;  /* 0x0000008f00197308 */ /* 0x000ee20000002400 */
[----:B-1----:R-:W-:Y:S01]  /*8600*/  FSEL R21, R32, -INF , !P5 ;  /* 0xff80000020157808 */ /* 0x002fe20006800000 */
[----:B------:R-:W-:Y:S01]  /*8610*/  FMUL.FTZ R148, R169, UR8 ;  /* 0x00000008a9947c20 */ /* 0x000fe20008410000 */
[----:B------:R-:W-:Y:S01]  /*8620*/  ISETP.GE.AND P5, PT, R9, R2, PT ;  /* 0x000000020900720c */ /* 0x000fe20003fa6270 */
[----:B------:R-:W-:Y:S01]  /*8630*/  FMUL.FTZ R155, R179, UR8 ;  /* 0x00000008b39b7c20 */ /* 0x000fe20008410000 */
[----:B------:R-:W-:Y:S01]  /*8640*/  FMNMX.FTZ R3, R4, R3, !PT ;  /* 0x0000000304037209 */ /* 0x000fe20007810000 */
[----:B------:R-:W-:Y:S01]  /*8650*/  FMUL.FTZ R151, R174, UR8 ;  /* 0x00000008ae977c20 */ /* 0x000fe20008410000 */
[----:B------:R-:W-:Y:S01]  /*8660*/  FMUL.FTZ R149, R175, UR8 ;  /* 0x00000008af957c20 */ /* 0x000fe20008410000 */
[----:B------:R-:W1:Y:S01]  /*8670*/  MUFU.TANH R180, R165 ;  /* 0x000000a500b47308 */ /* 0x000e620000002400 */
[----:B--2---:R-:W-:Y:S01]  /*8680*/  FSEL R22, R12, -INF , !P0 ;  /* 0xff8000000c167808 */ /* 0x004fe20004000000 */
[----:B------:R-:W-:Y:S01]  /*8690*/  FMUL.FTZ R161, R170, UR8 ;  /* 0x00000008aaa17c20 */ /* 0x000fe20008410000 */
[----:B------:R-:W-:Y:S01]  /*86a0*/  ISETP.GE.AND P0, PT, R9, R0, PT ;  /* 0x000000000900720c */ /* 0x000fe20003f06270 */
[----:B------:R-:W-:-:S02]  /*86b0*/  VIADD R9, R13, 0x29 ;  /* 0x000000290d097836 */ /* 0x000fc40000000000 */
[----:B------:R-:W-:Y:S02]  /*86c0*/  FMUL.FTZ R159, R171, UR8 ;  /* 0x00000008ab9f7c20 */ /* 0x000fe40008410000 */
[----:B------:R-:W2:Y:S01]  /*86d0*/  MUFU.TANH R15, R164 ;  /* 0x000000a4000f7308 */ /* 0x000ea20000002400 */
[----:B---3--:R-:W-:Y:S02]  /*86e0*/  FSEL R25, R25, -INF , !P6 ;  /* 0xff80000019197808 */ /* 0x008fe40007000000 */
[----:B------:R-:W-:-:S05]  /*86f0*/  ISETP.GE.AND P6, PT, R9, R2, PT ;  /* 0x000000020900720c */ /* 0x000fca0003fc6270 */
[----:B------:R-:W3:Y:S01]  /*8700*/  MUFU.TANH R23, R23 ;  /* 0x0000001700177308 */ /* 0x000ee20000002400 */
[----:B-1----:R-:W-:Y:S02]  /*8710*/  FSEL R180, R180, -INF , !P5 ;  /* 0xff800000b4b47808 */ /* 0x002fe40006800000 */
[----:B------:R-:W-:Y:S02]  /*8720*/  ISETP.GE.AND P5, PT, R11, R2, PT ;  /* 0x000000020b00720c */ /* 0x000fe40003fa6270 */
[----:B------:R-:W-:Y:S01]  /*8730*/  FMNMX.FTZ R11, R14, R3, !PT ;  /* 0x000000030e0b7209 */ /* 0x000fe20007810000 */
[----:B------:R-:W-:Y:S02]  /*8740*/  VIADD R3, R13, 0x38 ;  /* 0x000000380d037836 */ /* 0x000fe40000000000 */
[----:B------:R-:W1:Y:S01]  /*8750*/  MUFU.TANH R8, R8 ;  /* 0x0000000800087308 */ /* 0x000e620000002400 */
[----:B--2---:R-:W-:Y:S02]  /*8760*/  FSEL R178, R15, -INF , !P3 ;  /* 0xff8000000fb27808 */ /* 0x004fe40005800000 */
[----:B------:R-:W-:Y:S01]  /*8770*/  ISETP.GE.AND P3, PT, R9, R0, PT ;  /* 0x000000000900720c */ /* 0x000fe20003f66270 */
[----:B------:R-:W-:Y:S01]  /*8780*/  VIADD R9, R13, 0x31 ;  /* 0x000000310d097836 */ /* 0x000fe20000000000 */
[----:B------:R-:W-:-:S03]  /*8790*/  FMNMX.FTZ R11, R18, R11, !PT ;  /* 0x0000000b120b7209 */ /* 0x000fc60007810000 */
[----:B------:R-:W2:Y:S01]  /*87a0*/  MUFU.TANH R28, R28 ;  /* 0x0000001c001c7308 */ /* 0x000ea20000002400 */
[----:B---3--:R-:W-:Y:S02]  /*87b0*/  FSEL R23, R23, -INF , !P1 ;  /* 0xff80000017177808 */ /* 0x008fe40004800000 */
[----:B------:R-:W-:Y:S02]  /*87c0*/  ISETP.GE.AND P1, PT, R29, R2, PT ;  /* 0x000000021d00720c */ /* 0x000fe40003f26270 */
[----:B------:R-:W-:-:S03]  /*87d0*/  FMNMX.FTZ R11, R26, R11, !PT ;  /* 0x0000000b1a0b7209 */ /* 0x000fc60007810000 */
[----:B------:R-:W3:Y:S01]  /*87e0*/  MUFU.TANH R176, R176 ;  /* 0x000000b000b07308 */ /* 0x000ee20000002400 */
[----:B-1----:R-:W-:Y:S02]  /*87f0*/  FSEL R172, R8, -INF , !P6 ;  /* 0xff80000008ac7808 */ /* 0x002fe40007000000 */
[C---:B------:R-:W-:Y:S01]  /*8800*/  ISETP.GE.AND P6, PT, R13.reuse, R0, PT ;  /* 0x000000000d00720c */ /* 0x040fe20003fc6270 */
[----:B------:R-:W-:Y:S01]  /*8810*/  VIADD R13, R13, 0x39 ;  /* 0x000000390d0d7836 */ /* 0x000fe20000000000 */
[----:B------:R-:W-:-:S03]  /*8820*/  FMNMX.FTZ R11, R24, R11, !PT ;  /* 0x0000000b180b7209 */ /* 0x000fc60007810000 */
[----:B------:R-:W1:Y:S01]  /*8830*/  MUFU.TANH R34, R34 ;  /* 0x0000002200227308 */ /* 0x000e620000002400 */
[----:B--2---:R-:W-:Y:S02]  /*8840*/  FSEL R173, R28, -INF , !P0 ;  /* 0xff8000001cad7808 */ /* 0x004fe40004000000 */
[----:B------:R-:W-:Y:S02]  /*8850*/  ISETP.GE.AND P0, PT, R9, R2, PT ;  /* 0x000000020900720c */ /* 0x000fe40003f06270 */
[----:B------:R-:W-:-:S03]  /*8860*/  FMNMX.FTZ R11, R22, R11, !PT ;  /* 0x0000000b160b7209 */ /* 0x000fc60007810000 */
[----:B------:R-:W2:Y:S01]  /*8870*/  MUFU.TANH R154, R154 ;  /* 0x0000009a009a7308 */ /* 0x000ea20000002400 */
[----:B---3--:R-:W-:Y:S02]  /*8880*/  FSEL R176, R176, -INF , !P1 ;  /* 0xff800000b0b07808 */ /* 0x008fe40004800000 */
[----:B------:R-:W-:Y:S02]  /*8890*/  ISETP.GE.AND P1, PT, R9, R0, PT ;  /* 0x000000000900720c */ /* 0x000fe40003f26270 */
[----:B------:R-:W-:Y:S02]  /*88a0*/  FSEL R9, R16, -INF , !P6 ;  /* 0xff80000010097808 */ /* 0x000fe40007000000 */
[----:B------:R-:W-:Y:S01]  /*88b0*/  ISETP.GE.AND P6, PT, R3, R2, PT ;  /* 0x000000020300720c */ /* 0x000fe20003fc6270 */
[----:B------:R-:W3:Y:S01]  /*88c0*/  MUFU.TANH R152, R152 ;  /* 0x0000009800987308 */ /* 0x000ee20000002400 */
[----:B------:R-:W-:Y:S02]  /*88d0*/  FMNMX.FTZ R8, R138, R9, !PT ;  /* 0x000000098a087209 */ /* 0x000fe40007810000 */
[----:B-1----:R-:W-:-:S02]  /*88e0*/  FSEL R20, R34, -INF , !P4 ;  /* 0xff80000022147808 */ /* 0x002fc40006000000 */
[----:B------:R-:W-:Y:S02]  /*88f0*/  FMNMX.FTZ R8, R5, R8, !PT ;  /* 0x0000000805087209 */ /* 0x000fe40007810000 */
[----:B------:R-:W-:Y:S01]  /*8900*/  FMNMX.FTZ R11, R20, R11, !PT ;  /* 0x0000000b140b7209 */ /* 0x000fe20007810000 */
[----:B------:R-:W1:Y:S01]  /*8910*/  MUFU.TANH R150, R150 ;  /* 0x0000009600967308 */ /* 0x000e620000002400 */
[----:B--2---:R-:W-:Y:S02]  /*8920*/  FSEL R154, R154, -INF , !P5 ;  /* 0xff8000009a9a7808 */ /* 0x004fe40006800000 */
[----:B------:R-:W-:Y:S02]  /*8930*/  ISETP.GE.AND P5, PT, R13, R2, PT ;  /* 0x000000020d00720c */ /* 0x000fe40003fa6270 */
[----:B------:R-:W-:Y:S02]  /*8940*/  FMNMX.FTZ R2, R19, R8, !PT ;  /* 0x0000000813027209 */ /* 0x000fe40007810000 */
[----:B------:R-:W-:Y:S01]  /*8950*/  FMNMX.FTZ R11, R178, R11, !PT ;  /* 0x0000000bb20b7209 */ /* 0x000fe20007810000 */
[----:B------:R-:W2:Y:S01]  /*8960*/  MUFU.TANH R6, R6 ;  /* 0x0000000600067308 */ /* 0x000ea20000002400 */
[----:B------:R-:W-:-:S02]  /*8970*/  FMNMX.FTZ R2, R7, R2, !PT ;  /* 0x0000000207027209 */ /* 0x000fc40007810000 */
[----:B------:R-:W-:Y:S02]  /*8980*/  FMNMX.FTZ R11, R180, R11, !PT ;  /* 0x0000000bb40b7209 */ /* 0x000fe40007810000 */
[----:B------:R-:W-:Y:S02]  /*8990*/  FMNMX.FTZ R2, R27, R2, !PT ;  /* 0x000000021b027209 */ /* 0x000fe40007810000 */
[----:B------:R-:W-:Y:S01]  /*89a0*/  FMNMX.FTZ R11, R176, R11, !PT ;  /* 0x0000000bb00b7209 */ /* 0x000fe20007810000 */
[----:B------:R-:W4:Y:S01]  /*89b0*/  MUFU.TANH R148, R148 ;  /* 0x0000009400947308 */ /* 0x000f220000002400 */
[----:B------:R-:W-:Y:S02]  /*89c0*/  FMNMX.FTZ R2, R21, R2, !PT ;  /* 0x0000000215027209 */ /* 0x000fe40007810000 */
[----:B---3--:R-:W-:Y:S02]  /*89d0*/  FSEL R152, R152, -INF , !P0 ;  /* 0xff80000098987808 */ /* 0x008fe40004000000 */
[----:B------:R-:W-:-:S02]  /*89e0*/  FMNMX.FTZ R2, R23, R2, !PT ;  /* 0x0000000217027209 */ /* 0x000fc40007810000 */
[----:B------:R-:W-:Y:S01]  /*89f0*/  FMNMX.FTZ R11, R172, R11, !PT ;  /* 0x0000000bac0b7209 */ /* 0x000fe20007810000 */
[----:B------:R-:W3:Y:S01]  /*8a00*/  MUFU.TANH R155, R155 ;  /* 0x0000009b009b7308 */ /* 0x000ee20000002400 */
[----:B------:R-:W-:Y:S02]  /*8a10*/  PLOP3.LUT P0, PT, PT, PT, UP0, 0x80, 0x0 ;  /* 0x000000000000781c */ /* 0x000fe40003f0f008 */
[----:B------:R-:W-:Y:S02]  /*8a20*/  FMNMX.FTZ R2, R25, R2, !PT ;  /* 0x0000000219027209 */ /* 0x000fe40007810000 */
[----:B------:R-:W-:Y:S02]  /*8a30*/  FMNMX.FTZ R11, R154, R11, !PT ;  /* 0x0000000b9a0b7209 */ /* 0x000fe40007810000 */
[----:B------:R-:W-:Y:S01]  /*8a40*/  ISETP.GE.AND P4, PT, R29, R0, PT ;  /* 0x000000001d00720c */ /* 0x000fe20003f86270 */
[----:B------:R-:W5:Y:S01]  /*8a50*/  MUFU.TANH R151, R151 ;  /* 0x0000009700977308 */ /* 0x000f620000002400 */
[----:B-1----:R-:W-:-:S02]  /*8a60*/  FSEL R150, R150, -INF , !P6 ;  /* 0xff80000096967808 */ /* 0x002fc40007000000 */
[----:B------:R-:W-:Y:S02]  /*8a70*/  FMNMX.FTZ R2, R177, R2, !PT ;  /* 0x00000002b1027209 */ /* 0x000fe40007810000 */
[----:B------:R-:W-:Y:S02]  /*8a80*/  FMNMX.FTZ R11, R152, R11, !PT ;  /* 0x0000000b980b7209 */ /* 0x000fe40007810000 */
[----:B--2---:R-:W-:Y:S01]  /*8a90*/  FSEL R171, R6, -INF , !P4 ;  /* 0xff80000006ab7808 */ /* 0x004fe20006000000 */
[----:B------:R-:W1:Y:S01]  /*8aa0*/  MUFU.TANH R149, R149 ;  /* 0x0000009500957308 */ /* 0x000e620000002400 */
[----:B----4-:R-:W-:Y:S02]  /*8ab0*/  FSEL R148, R148, -INF , !P5 ;  /* 0xff80000094947808 */ /* 0x010fe40006800000 */
[----:B------:R-:W-:Y:S02]  /*8ac0*/  FMNMX.FTZ R6, R173, R2, !PT ;  /* 0x00000002ad067209 */ /* 0x000fe40007810000 */
[----:B------:R-:W-:-:S02]  /*8ad0*/  FMNMX.FTZ R11, R150, R11, !PT ;  /* 0x0000000b960b7209 */ /* 0x000fc40007810000 */
[----:B---3--:R-:W-:Y:S01]  /*8ae0*/  FSEL R155, R155, -INF , !P3 ;  /* 0xff8000009b9b7808 */ /* 0x008fe20005800000 */
[----:B------:R-:W2:Y:S01]  /*8af0*/  MUFU.TANH R161, R161 ;  /* 0x000000a100a17308 */ /* 0x000ea20000002400 */
[----:B-----5:R-:W-:Y:S02]  /*8b00*/  FSEL R151, R151, -INF , !P2 ;  /* 0xff80000097977808 */ /* 0x020fe40005000000 */
[----:B------:R-:W-:Y:S02]  /*8b10*/  FMNMX.FTZ R6, R171, R6, !PT ;  /* 0x00000006ab067209 */ /* 0x000fe40007810000 */
[----:B------:R-:W-:-:S03]  /*8b20*/  FMNMX.FTZ R11, R148, R11, !PT ;  /* 0x0000000b940b7209 */ /* 0x000fc60007810000 */
[----:B------:R-:W3:Y:S01]  /*8b30*/  MUFU.TANH R159, R159 ;  /* 0x0000009f009f7308 */ /* 0x000ee20000002400 */
[----:B------:R-:W-:Y:S06]  /*8b40*/  BAR.SYNC.DEFER_BLOCKING 0x0 ;  /* 0x0000000000007b1d */ /* 0x000fec0000010000 */
[----:B-1----:R-:W-:Y:S05]  /*8b50*/  @!P0 BRA `(.L_x_47) ;  /* 0x0000000000688947 */ /* 0x002fea0003800000 */
        /* <DEDUP_REMOVED lines=26> */
.L_x_47:
[----:B------:R-:W-:Y:S01]  /*8d00*/  FMNMX.FTZ R6, R155, R6, !PT ;  /* 0x000000069b067209 */ /* 0x000fe20007810000 */
[----:B------:R-:W4:Y:S01]  /*8d10*/  SHFL.BFLY PT, R2, R11, 0x2, 0x1f ;  /* 0x0c401f000b027f89 */ /* 0x000f2200000e0000 */
[----:B------:R-:W-:Y:S01]  /*8d20*/  ISETP.GE.AND P0, PT, R3, R0, PT ;  /* 0x000000000300720c */ /* 0x000fe20003f06270 */
[----:B------:R-:W-:Y:S01]  /*8d30*/  UISETP.GE.AND UP0, UPT, UR18, 0x4, UPT ;  /* 0x000000041200788c */ /* 0x000fe2000bf06270 */
[----:B------:R-:W-:Y:S01]  /*8d40*/  FSEL R149, R149, -INF , !P1 ;  /* 0xff80000095957808 */ /* 0x000fe20004800000 */
[----:B------:R-:W-:Y:S01]  /*8d50*/  LDSM.16.MT88.4 R144, [R196+0x16000] ;  /* 0x01600000c490783b */ /* 0x000fe20000004200 */
[----:B------:R-:W-:Y:S02]  /*8d60*/  FMNMX.FTZ R6, R151, R6, !PT ;  /* 0x0000000697067209 */ /* 0x000fe40007810000 */
[----:B------:R-:W-:Y:S01]  /*8d70*/  ISETP.GE.AND P1, PT, R13, R0, PT ;  /* 0x000000000d00720c */ /* 0x000fe20003f26270 */
[----:B-1----:R-:W-:Y:S01]  /*8d80*/  LDSM.16.MT88.4 R28, [R196+0x12800] ;  /* 0x01280000c41c783b */ /* 0x002fe20000004200 */
[----:B--2---:R-:W-:-:S02]  /*8d90*/  FSEL R161, R161, -INF , !P0 ;  /* 0xff800000a1a17808 */ /* 0x004fc40004000000 */
[----:B------:R-:W-:Y:S01]  /*8da0*/  FMNMX.FTZ R6, R149, R6, !PT ;  /* 0x0000000695067209 */ /* 0x000fe20007810000 */
[----:B------:R-:W-:Y:S01]  /*8db0*/  LDSM.16.MT88.4 R140, [R198+0x12800] ;  /* 0x01280000c68c783b */ /* 0x000fe20000004200 */
[----:B---3--:R-:W-:Y:S01]  /*8dc0*/  FSEL R159, R159, -INF , !P1 ;  /* 0xff8000009f9f7808 */ /* 0x008fe20004800000 */
[----:B------:R-:W-:Y:S01]  /*8dd0*/  @UP0 UIADD3 UR18, UR18, -0x4, URZ ;  /* 0xfffffffc12120890 */ /* 0x000fe2000fffe03f */
[----:B------:R-:W-:Y:S01]  /*8de0*/  FMNMX.FTZ R6, R161, R6, !PT ;  /* 0x00000006a1067209 */ /* 0x000fe20007810000 */
[----:B------:R-:W-:Y:S03]  /*8df0*/  LDSM.16.MT88.4 R32, [R197+0x12800] ;  /* 0x01280000c520783b */ /* 0x000fe60000004200 */
        /* <DEDUP_REMOVED lines=11> */
[----:B------:R-:W-:Y:S01]  /*8eb0*/  FSEL R4, R132, RZ, P1 ;  /* 0x000000ff84047208 */ /* 0x000fe20000800000 */
[--C-:B------:R-:W-:Y:S01]  /*8ec0*/  FFMA.FTZ R133, R18, UR9, -R153.reuse ;  /* 0x0000000912857c23 */ /* 0x100fe20008010899 */
[--C-:B------:R-:W-:Y:S01]  /*8ed0*/  FFMA.FTZ R158, R10, UR9, -R153.reuse ;  /* 0x000000090a9e7c23 */ /* 0x100fe20008010899 */
[--C-:B------:R-:W-:Y:S01]  /*8ee0*/  FFMA.FTZ R156, R14, UR9, -R153.reuse ;  /* 0x000000090e9c7c23 */ /* 0x100fe20008010899 */
[--C-:B------:R-:W-:Y:S01]  /*8ef0*/  FFMA.FTZ R164, R22, UR9, -R153.reuse ;  /* 0x0000000916a47c23 */ /* 0x100fe20008010899 */
[----:B------:R-:W-:Y:S01]  /*8f00*/  FADD.FTZ R4, R139, -R4 ;  /* 0x800000048b047221 */ /* 0x000fe20000010000 */
[----:B------:R-:W-:Y:S01]  /*8f10*/  MUFU.EX2 R135, R135 ;  /* 0x0000008700877308 */ /* 0x000fe20000000800 */
[----:B-1----:R-:W-:Y:S01]  /*8f20*/  FMNMX.FTZ R3, R0, R3, !PT ;  /* 0x0000000300037209 */ /* 0x002fe20007810000 */
[----:B------:R-:W-:Y:S01]  /*8f30*/  LDSM.16.MT88.4 R12, [R200+0x12000] ;  /* 0x01200000c80c783b */ /* 0x000fe20000004200 */
[----:B------:R-:W-:Y:S01]  /*8f40*/  FMUL.FTZ R157, R4, UR9 ;  /* 0x00000009049d7c20 */ /* 0x000fe20008410000 */
[--C-:B------:R-:W-:Y:S01]  /*8f50*/  FFMA.FTZ R165, R20, UR9, -R153.reuse ;  /* 0x0000000914a57c23 */ /* 0x100fe20008010899 */
[C---:B------:R-:W-:Y:S01]  /*8f60*/  FSETP.NEU.FTZ.AND P0, PT, R3.reuse, -INF , PT ;  /* 0xff8000000300780b */ /* 0x040fe20003f1d000 */
[----:B------:R-:W-:Y:S01]  /*8f70*/  FMUL.FTZ R160, R3, UR9 ;  /* 0x0000000903a07c20 */ /* 0x000fe20008410000 */
[--C-:B------:R-:W-:Y:S01]  /*8f80*/  FFMA.FTZ R163, R26, UR9, -R153.reuse ;  /* 0x000000091aa37c23 */ /* 0x100fe20008010899 */
[----:B------:R-:W1:Y:S01]  /*8f90*/  MUFU.EX2 R158, R158 ;  /* 0x0000009e009e7308 */ /* 0x000e620000000800 */
[--C-:B------:R-:W-:Y:S01]  /*8fa0*/  FFMA.FTZ R162, R24, UR9, -R153.reuse ;  /* 0x0000000918a27c23 */ /* 0x100fe20008010899 */
[--C-:B------:R-:W-:Y:S01]  /*8fb0*/  FFMA.FTZ R174, R176, UR9, -R153.reuse ;  /* 0x00000009b0ae7c23 */ /* 0x100fe20008010899 */
[----:B------:R-:W-:Y:S01]  /*8fc0*/  FSEL R160, R160, RZ, P0 ;  /* 0x000000ffa0a07208 */ /* 0x000fe20000000000 */
[--C-:B------:R-:W-:Y:S01]  /*8fd0*/  FFMA.FTZ R179, R172, UR9, -R153.reuse ;  /* 0x00000009acb37c23 */ /* 0x100fe20008010899 */
[--C-:B------:R-:W-:Y:S01]  /*8fe0*/  FFMA.FTZ R170, R178, UR9, -R153.reuse ;  /* 0x00000009b2aa7c23 */ /* 0x100fe20008010899 */
[--C-:B------:R-:W-:Y:S01]  /*8ff0*/  FFMA.FTZ R175, R180, UR9, -R153.reuse ;  /* 0x00000009b4af7c23 */ /* 0x100fe20008010899 */
[----:B------:R-:W-:Y:S01]  /*9000*/  FFMA.FTZ R178, R152, UR9, -R153 ;  /* 0x0000000998b27c23 */ /* 0x000fe20008010899 */
[--C-:B------:R-:W-:Y:S01]  /*9010*/  FFMA.FTZ R2, R5, UR9, -R160.reuse ;  /* 0x0000000905027c23 */ /* 0x100fe200080108a0 */
[----:B------:R-:W-:Y:S01]  /*9020*/  FSEL R5, R3, RZ, P0 ;  /* 0x000000ff03057208 */ /* 0x000fe20000000000 */
[--C-:B------:R-:W-:Y:S01]  /*9030*/  FFMA.FTZ R139, R7, UR9, -R160.reuse ;  /* 0x00000009078b7c23 */ /* 0x100fe200080108a0 */
[--C-:B------:R-:W-:Y:S01]  /*9040*/  FFMA.FTZ R0, R19, UR9, -R160.reuse ;  /* 0x0000000913007c23 */ /* 0x100fe200080108a0 */
[--C-:B------:R-:W-:Y:S01]  /*9050*/  FFMA.FTZ R134, R9, UR9, -R160.reuse ;  /* 0x0000000909867c23 */ /* 0x100fe200080108a0 */
[----:B------:R-:W-:Y:S01]  /*9060*/  LDSM.16.MT88.4 R16, [R197+0x12000] ;  /* 0x01200000c510783b */ /* 0x000fe20000004200 */
[----:B------:R-:W-:Y:S01]  /*9070*/  FADD.FTZ R5, R138, -R5 ;  /* 0x800000058a057221 */ /* 0x000fe20000010000 */
[----:B------:R-:W-:Y:S01]  /*9080*/  MUFU.EX2 R156, R156 ;  /* 0x0000009c009c7308 */ /* 0x000fe20000000800 */
[--C-:B------:R-:W-:Y:S01]  /*9090*/  FFMA.FTZ R166, R21, UR9, -R160.reuse ;  /* 0x0000000915a67c23 */ /* 0x100fe200080108a0 */
[----:B-1----:R-:W-:Y:S01]  /*90a0*/  F2FP.F16.F32.PACK_AB R8, R135, R158 ;  /* 0x0000009e8708723e */ /* 0x002fe200000000ff */
[----:B------:R-:W-:Y:S01]  /*90b0*/  FMUL.FTZ R138, R5, UR9 ;  /* 0x00000009058a7c20 */ /* 0x000fe20008410000 */
[--C-:B------:R-:W-:Y:S01]  /*90c0*/  FFMA.FTZ R168, R23, UR9, -R160.reuse ;  /* 0x0000000917a87c23 */ /* 0x100fe200080108a0 */
[----:B------:R-:W1:Y:S01]  /*90d0*/  LDSM.16.MT88.4 R4, [R198+0x12000] ;  /* 0x01200000c604783b */ /* 0x000e620000004200 */
[--C-:B------:R-:W-:Y:S01]  /*90e0*/  FFMA.FTZ R167, R27, UR9, -R160.reuse ;  /* 0x000000091ba77c23 */ /* 0x100fe200080108a0 */
[--C-:B------:R-:W-:Y:S01]  /*90f0*/  FFMA.FTZ R169, R25, UR9, -R160.reuse ;  /* 0x0000000919a97c23 */ /* 0x100fe200080108a0 */
[----:B------:R-:W2:Y:S01]  /*9100*/  MUFU.EX2 R133, R133 ;  /* 0x0000008500857308 */ /* 0x000ea20000000800 */
[----:B------:R-:W-:Y:S01]  /*9110*/  LDSM.16.MT88.4 R20, [R200+0x12800] ;  /* 0x01280000c814783b */ /* 0x000fe20000004200 */
[--C-:B------:R-:W-:Y:S01]  /*9120*/  FFMA.FTZ R172, R177, UR9, -R160.reuse ;  /* 0x00000009b1ac7c23 */ /* 0x100fe200080108a0 */
[--C-:B------:R-:W-:Y:S01]  /*9130*/  FFMA.FTZ R173, R173, UR9, -R160.reuse ;  /* 0x00000009adad7c23 */ /* 0x100fe200080108a0 */
[--C-:B------:R-:W-:Y:S01]  /*9140*/  FFMA.FTZ R171, R171, UR9, -R160.reuse ;  /* 0x00000009abab7c23 */ /* 0x100fe200080108a0 */
[----:B------:R-:W-:Y:S01]  /*9150*/  LDSM.16.MT88.4 R24, [R200+0x14800] ;  /* 0x01480000c818783b */ /* 0x000fe20000004200 */
[--C-:B------:R-:W-:Y:S01]  /*9160*/  FFMA.FTZ R176, R155, UR9, -R160.reuse ;  /* 0x000000099bb07c23 */ /* 0x100fe200080108a0 */
[--C-:B------:R-:W-:Y:S01]  /*9170*/  FFMA.FTZ R177, R154, UR9, -R153.reuse ;  /* 0x000000099ab17c23 */ /* 0x100fe20008010899 */
[----:B------:R-:W-:Y:S01]  /*9180*/  MUFU.EX2 R134, R134 ;  /* 0x0000008600867308 */ /* 0x000fe20000000800 */
[--C-:B------:R-:W-:Y:S01]  /*9190*/  FFMA.FTZ R180, R150, UR9, -R153.reuse ;  /* 0x0000000996b47c23 */ /* 0x100fe20008010899 */
[----:B------:R-:W-:Y:S01]  /*91a0*/  FFMA.FTZ R181, R148, UR9, -R153 ;  /* 0x0000000994b57c23 */ /* 0x000fe20008010899 */
[--C-:B------:R-:W-:Y:S01]  /*91b0*/  FFMA.FTZ R182, R151, UR9, -R160.reuse ;  /* 0x0000000997b67c23 */ /* 0x100fe200080108a0 */
[----:B------:R-:W-:Y:S01]  /*91c0*/  LDSM.16.MT88.4 R152, [R196+0x17000] ;  /* 0x01700000c498783b */ /* 0x000fe20000004200 */
[--C-:B------:R-:W-:Y:S01]  /*91d0*/  FFMA.FTZ R183, R149, UR9, -R160.reuse ;  /* 0x0000000995b77c23 */ /* 0x100fe200080108a0 */
[--C-:B------:R-:W-:Y:S01]  /*91e0*/  FFMA.FTZ R161, R161, UR9, -R160.reuse ;  /* 0x00000009a1a17c23 */ /* 0x100fe200080108a0 */
[----:B------:R-:W-:Y:S01]  /*91f0*/  FFMA.FTZ R160, R159, UR9, -R160 ;  /* 0x000000099fa07c23 */ /* 0x000fe200080108a0 */
[----:B------:R-:W3:Y:S01]  /*9200*/  MUFU.EX2 R2, R2 ;  /* 0x0000000200027308 */ /* 0x000ee20000000800 */
[----:B--2---:R-:W-:Y:S01]  /*9210*/  F2FP.F16.F32.PACK_AB R10, R133, R156 ;  /* 0x0000009c850a723e */ /* 0x004fe200000000ff */
[----:B------:R-:W-:Y:S01]  /*9220*/  LDSM.16.MT88.4 R148, [R200+0x13800] ;  /* 0x01380000c894783b */ /* 0x000fe20000004200 */
[----:B------:R-:W-:-:S05]  /*9230*/  PLOP3.LUT P0, PT, PT, PT, UP0, 0x80, 0x0 ;  /* 0x000000000000781c */ /* 0x000fca0003f0f008 */
[----:B------:R-:W-:Y:S08]  /*9240*/  MUFU.EX2 R0, R0 ;  /* 0x0000000000007308 */ /* 0x000ff00000000800 */
[----:B------:R-:W2:Y:S01]  /*9250*/  MUFU.EX2 R139, R139 ;  /* 0x0000008b008b7308 */ /* 0x000ea20000000800 */
[----:B---3--:R-:W-:-:S07]  /*9260*/  F2FP.F16.F32.PACK_AB R9, R2, R134 ;  /* 0x000000860209723e */ /* 0x008fce00000000ff */
[----:B------:R-:W3:Y:S08]  /*9270*/  MUFU.EX2 R157, R157 ;  /* 0x0000009d009d7308 */ /* 0x000ef00000000800 */
[----:B------:R-:W4:Y:S01]  /*9280*/  MUFU.EX2 R138, R138 ;  /* 0x0000008a008a7308 */ /* 0x000f220000000800 */
[----:B--2---:R-:W-:-:S07]  /*9290*/  F2FP.F16.F32.PACK_AB R11, R139, R0 ;  /* 0x000000008b0b723e */ /* 0x004fce00000000ff */
[----:B------:R-:W-:Y:S01]  /*92a0*/  MUFU.EX2 R163, R163 ;  /* 0x000000a300a37308 */ /* 0x000fe20000000800 */
[-C--:B---3--:R-:W-:Y:S01]  /*92b0*/  FMUL.FTZ R120, R120, R157.reuse ;  /* 0x0000009d78787220 */ /* 0x088fe20000410000 */
        /* <DEDUP_REMOVED lines=297> */
.L_x_45:
[----:B------:R-:W-:-:S12]  /*a550*/  UIADD3 UR18, UR23, -0x1, URZ ;  /* 0xffffffff17127890 */ /* 0x000fd8000fffe03f */
.L_x_48:
        /* <DEDUP_REMOVED lines=12> */
[----:B------:R-:W-:Y:S01]  /*a620*/  ULDC UR4, c[0x0][0x2ec] ;  /* 0x0000bb0000047ab9 */ /* 0x000fe20000000800 */
[----:B------:R-:W-:Y:S01]  /*a630*/  ULDC.64 UR6, c[0x0][0x218] ;  /* 0x0000860000067ab9 */ /* 0x000fe20000000a00 */
[----:B------:R-:W-:Y:S01]  /*a640*/  ULDC.64 UR10, c[0x0][0x220] ;  /* 0x00008800000a7ab9 */ /* 0x000fe20000000a00 */
[----:B------:R-:W-:Y:S01]  /*a650*/  ULDC.64 UR8, c[0x0][0x248] ;  /* 0x0000920000087ab9 */ /* 0x000fe20000000a00 */
[----:B------:R-:W-:Y:S06]  /*a660*/  BRA `(.L_x_50) ;  /* 0x0000000000687947 */ /* 0x000fec0003800000 */
.L_x_52:
        /* <DEDUP_REMOVED lines=26> */
.L_x_50:
        /* <DEDUP_REMOVED lines=16> */
[----:B------:R-:W-:Y:S02]  /*a910*/  ISETP.LT.AND P0, PT, RZ, UR18, PT ;  /* 0x00000012ff007c0c */ /* 0x000fe4000bf01270 */
[----:B------:R-:W-:Y:S05]  /*a920*/  LDGSTS.E.BYPASS.LTC128B.128 [R207+0x14000], desc[UR20][R218.64+0x80] ;  /* 0x14000080dacf7fae */ /* 0x000fea000b901d54 */
[----:B------:R1:W-:Y:S05]  /*a930*/  LDGSTS.E.BYPASS.LTC128B.128 [R207+0x16000], desc[UR20][R218.64+0x100] ;  /* 0x16000100dacf7fae */ /* 0x0003ea000b901d54 */
[----:B------:R-:W-:Y:S05]  /*a940*/  LDGSTS.E.BYPASS.LTC128B.128 [R207+0x13000], desc[UR20][R132.64] ;  /* 0x1300000084cf7fae */ /* 0x000fea000b901d54 */
[----:B------:R-:W-:Y:S05]  /*a950*/  LDGSTS.E.BYPASS.LTC128B.128 [R207+0x15000], desc[UR20][R132.64+0x80] ;  /* 0x1500008084cf7fae */ /* 0x000fea000b901d54 */
[----:B------:R2:W-:Y:S05]  /*a960*/  LDGSTS.E.BYPASS.LTC128B.128 [R207+0x17000], desc[UR20][R132.64+0x100] ;  /* 0x1700010084cf7fae */ /* 0x0005ea000b901d54 */
[----:B------:R-:W-:Y:S05]  /*a970*/  LDSM.16.M88.4 R136, [R206] ;  /* 0x00000000ce88783b */ /* 0x000fea0000000200 */
[----:B------:R-:W3:Y:S05]  /*a980*/  LDSM.16.M88.4 R140, [R205+0xc000] ;  /* 0x00c00000cd8c783b */ /* 0x000eea0000000200 */
[----:B------:R-:W4:Y:S05]  /*a990*/  LDSM.16.M88.4 R144, [R205+0xc800] ;  /* 0x00c80000cd90783b */ /* 0x000f2a0000000200 */
[----:B------:R-:W5:Y:S05]  /*a9a0*/  LDSM.16.M88.4 R148, [R205+0xd000] ;  /* 0x00d00000cd94783b */ /* 0x000f6a0000000200 */
[----:B------:R-:W1:Y:S05]  /*a9b0*/  LDSM.16.M88.4 R152, [R205+0xd800] ;  /* 0x00d80000cd98783b */ /* 0x000e6a0000000200 */
[----:B------:R-:W0:Y:S05]  /*a9c0*/  LDGDEPBAR ;  /* 0x00000000000079af */ /* 0x000e2a0000000000 */
[----:B------:R-:W-:Y:S05]  /*a9d0*/  LDSM.16.M88.4 R156, [R204] ;  /* 0x00000000cc9c783b */ /* 0x000fea0000000200 */
[----:B------:R-:W2:Y:S05]  /*a9e0*/  LDSM.16.M88.4 R160, [R203] ;  /* 0x00000000cba0783b */ /* 0x000eaa0000000200 */
[----:B------:R-:W2:Y:S05]  /*a9f0*/  LDSM.16.M88.4 R164, [R195] ;  /* 0x00000000c3a4783b */ /* 0x000eaa0000000200 */
[----:B------:R-:W2:Y:S01]  /*aa00*/  LDSM.16.M88.4 R168, [R194] ;  /* 0x00000000c2a8783b */ /* 0x000ea20000000200 */
[C---:B---3--:R-:W-:Y:S04]  /*aa10*/  HMMA.16816.F32 R4, R136.reuse, R140, RZ ;  /* 0x0000008c8804723c */ /* 0x048fe800000018ff */
[----:B------:R-:W3:Y:S02]  /*aa20*/  LDSM.16.M88.4 R172, [R193] ;  /* 0x00000000c1ac783b */ /* 0x000ee40000000200 */
[C---:B------:R-:W-:Y:S03]  /*aa30*/  HMMA.16816.F32 R8, R136.reuse, R142, RZ ;  /* 0x0000008e8808723c */ /* 0x040fe600000018ff */
[----:B------:R-:W-:Y:S03]  /*aa40*/  LDSM.16.M88.4 R176, [R202] ;  /* 0x00000000cab0783b */ /* 0x000fe60000000200 */
[C---:B----4-:R-:W-:Y:S02]  /*aa50*/  HMMA.16816.F32 R12, R136.reuse, R144, RZ ;  /* 0x00000090880c723c */ /* 0x050fe400000018ff */
[----:B------:R-:W4:Y:S04]  /*aa60*/  LDSM.16.M88.4 R180, [R199+0xc000] ;  /* 0x00c00000c7b4783b */ /* 0x000f280000000200 */
[C---:B------:R-:W-:Y:S01]  /*aa70*/  HMMA.16816.F32 R16, R136.reuse, R146, RZ ;  /* 0x000000928810723c */ /* 0x040fe200000018ff */
[----:B------:R-:W-:Y:S05]  /*aa80*/  LDSM.16.M88.4 R140, [R199+0xd000] ;  /* 0x00d00000c78c783b */ /* 0x000fea0000000200 */
[C---:B-----5:R-:W-:Y:S01]  /*aa90*/  HMMA.16816.F32 R20, R136.reuse, R148, RZ ;  /* 0x000000948814723c */ /* 0x060fe200000018ff */
[----:B------:R-:W-:Y:S05]  /*aaa0*/  LDSM.16.M88.4 R144, [R199+0xd800] ;  /* 0x00d80000c790783b */ /* 0x000fea0000000200 */
[C---:B------:R-:W-:Y:S01]  /*aab0*/  HMMA.16816.F32 R24, R136.reuse, R150, RZ ;  /* 0x000000968818723c */ /* 0x040fe200000018ff */
[----:B------:R-:W-:Y:S05]  /*aac0*/  LDSM.16.M88.4 R148, [R201] ;  /* 0x00000000c994783b */ /* 0x000fea0000000200 */
[C---:B-1----:R-:W-:Y:S06]  /*aad0*/  HMMA.16816.F32 R28, R136.reuse, R152, RZ ;  /* 0x00000098881c723c */ /* 0x042fec00000018ff */
[----:B------:R-:W-:Y:S01]  /*aae0*/  HMMA.16816.F32 R32, R136, R154, RZ ;  /* 0x0000009a8820723c */ /* 0x000fe200000018ff */
[----:B------:R-:W1:Y:S05]  /*aaf0*/  LDSM.16.M88.4 R136, [R199+0xc800] ;  /* 0x00c80000c788783b */ /* 0x000e6a0000000200 */
[C---:B--2---:R-:W-:Y:S01]  /*ab00*/  HMMA.16816.F32 R4, R156.reuse, R160, R4 ;  /* 0x000000a09c04723c */ /* 0x044fe20000001804 */
[----:B------:R-:W2:Y:S05]  /*ab10*/  LDSM.16.M88.4 R152, [R192] ;  /* 0x00000000c098783b */ /* 0x000eaa0000000200 */
[C---:B------:R-:W-:Y:S01]  /*ab20*/  HMMA.16816.F32 R8, R156.reuse, R162, R8 ;  /* 0x000000a29c08723c */ /* 0x040fe20000001808 */
[----:B------:R-:W-:Y:S05]  /*ab30*/  LDSM.16.M88.4 R160, [R192+0x1000] ;  /* 0x00100000c0a0783b */ /* 0x000fea0000000200 */
[C---:B------:R-:W-:Y:S06]  /*ab40*/  HMMA.16816.F32 R12, R156.reuse, R164, R12 ;  /* 0x000000a49c0c723c */ /* 0x040fec000000180c */
[C---:B------:R-:W-:Y:S01]  /*ab50*/  HMMA.16816.F32 R16, R156.reuse, R166, R16 ;  /* 0x000000a69c10723c */ /* 0x040fe20000001810 */
[----:B------:R-:W-:Y:S05]  /*ab60*/  LDSM.16.M88.4 R164, [R192+0x1800] ;  /* 0x00180000c0a4783b */ /* 0x000fea0000000200 */
[C---:B------:R-:W-:Y:S06]  /*ab70*/  HMMA.16816.F32 R20, R156.reuse, R168, R20 ;  /* 0x000000a89c14723c */ /* 0x040fec0000001814 */
[C---:B------:R-:W-:Y:S01]  /*ab80*/  HMMA.16816.F32 R24, R156.reuse, R170, R24 ;  /* 0x000000aa9c18723c */ /* 0x040fe20000001818 */
[----:B------:R-:W-:Y:S05]  /*ab90*/  LDSM.16.M88.4 R168, [R206+0x4000] ;  /* 0x00400000cea8783b */ /* 0x000fea0000000200 */
[C---:B---3--:R-:W-:Y:S06]  /*aba0*/  HMMA.16816.F32 R28, R156.reuse, R172, R28 ;  /* 0x000000ac9c1c723c */ /* 0x048fec000000181c */
[----:B------:R-:W-:Y:S01]  /*abb0*/  HMMA.16816.F32 R32, R156, R174, R32 ;  /* 0x000000ae9c20723c */ /* 0x000fe20000001820 */
[----:B------:R-:W3:Y:S05]  /*abc0*/  LDSM.16.M88.4 R156, [R192+0x800] ;  /* 0x00080000c09c783b */ /* 0x000eea0000000200 */
[C---:B----4-:R-:W-:Y:S01]  /*abd0*/  HMMA.16816.F32 R4, R176.reuse, R180, R4 ;  /* 0x000000b4b004723c */ /* 0x050fe20000001804 */
[----:B------:R-:W4:Y:S05]  /*abe0*/  LDSM.16.M88.4 R172, [R205+0xe000] ;  /* 0x00e00000cdac783b */ /* 0x000f2a0000000200 */
[C---:B------:R-:W-:Y:S01]  /*abf0*/  HMMA.16816.F32 R8, R176.reuse, R182, R8 ;  /* 0x000000b6b008723c */ /* 0x040fe20000001808 */
[----:B------:R-:W-:Y:S05]  /*ac00*/  LDSM.16.M88.4 R180, [R191] ;  /* 0x00000000bfb4783b */ /* 0x000fea0000000200 */
[C---:B-1----:R-:W-:Y:S06]  /*ac10*/  HMMA.16816.F32 R12, R176.reuse, R136, R12 ;  /* 0x00000088b00c723c */ /* 0x042fec000000180c */
[C---:B------:R-:W-:Y:S01]  /*ac20*/  HMMA.16816.F32 R16, R176.reuse, R138, R16 ;  /* 0x0000008ab010723c */ /* 0x040fe20000001810 */
[----:B------:R-:W1:Y:S05]  /*ac30*/  LDSM.16.M88.4 R136, [R205+0xe800] ;  /* 0x00e80000cd88783b */ /* 0x000e6a0000000200 */
[C---:B------:R-:W-:Y:S06]  /*ac40*/  HMMA.16816.F32 R20, R176.reuse, R140, R20 ;  /* 0x0000008cb014723c */ /* 0x040fec0000001814 */
[C---:B------:R-:W-:Y:S01]  /*ac50*/  HMMA.16816.F32 R24, R176.reuse, R142, R24 ;  /* 0x0000008eb018723c */ /* 0x040fe20000001818 */
[----:B------:R-:W5:Y:S05]  /*ac60*/  LDSM.16.M88.4 R140, [R205+0xf000] ;  /* 0x00f00000cd8c783b */ /* 0x000f6a0000000200 */
[C---:B------:R-:W-:Y:S06]  /*ac70*/  HMMA.16816.F32 R28, R176.reuse, R144, R28 ;  /* 0x00000090b01c723c */ /* 0x040fec000000181c */
[----:B------:R-:W-:Y:S01]  /*ac80*/  HMMA.16816.F32 R32, R176, R146, R32 ;  /* 0x00000092b020723c */ /* 0x000fe20000001820 */
[----:B------:R-:W5:Y:S05]  /*ac90*/  LDSM.16.M88.4 R144, [R205+0xf800] ;  /* 0x00f80000cd90783b */ /* 0x000f6a0000000200 */
[C---:B--2---:R-:W-:Y:S01]  /*aca0*/  HMMA.16816.F32 R4, R148.reuse, R152, R4 ;  /* 0x000000989404723c */ /* 0x044fe20000001804 */
[----:B------:R-:W2:Y:S05]  /*acb0*/  LDSM.16.M88.4 R176, [R204+0x4000] ;  /* 0x00400000ccb0783b */ /* 0x000eaa0000000200 */
[C---:B------:R-:W-:Y:S01]  /*acc0*/  HMMA.16816.F32 R8, R148.reuse, R154, R8 ;  /* 0x0000009a9408723c */ /* 0x040fe20000001808 */
[----:B------:R-:W-:Y:S05]  /*acd0*/  LDSM.16.M88.4 R152, [R189] ;  /* 0x00000000bd98783b */ /* 0x000fea0000000200 */
[C---:B---3--:R-:W-:Y:S06]  /*ace0*/  HMMA.16816.F32 R12, R148.reuse, R156, R12 ;  /* 0x0000009c940c723c */ /* 0x048fec000000180c */
[C---:B------:R-:W-:Y:S01]  /*acf0*/  HMMA.16816.F32 R16, R148.reuse, R158, R16 ;  /* 0x0000009e9410723c */ /* 0x040fe20000001810 */
[----:B------:R-:W-:Y:S05]  /*ad00*/  LDSM.16.M88.4 R156, [R188] ;  /* 0x00000000bc9c783b */ /* 0x000fea0000000200 */
[C---:B------:R-:W-:Y:S06]  /*ad10*/  HMMA.16816.F32 R20, R148.reuse, R160, R20 ;  /* 0x000000a09414723c */ /* 0x040fec0000001814 */
[C---:B------:R-:W-:Y:S01]  /*ad20*/  HMMA.16816.F32 R24, R148.reuse, R162, R24 ;  /* 0x000000a29418723c */ /* 0x040fe20000001818 */
[----:B------:R-:W-:Y:S05]  /*ad30*/  LDSM.16.M88.4 R160, [R202+0x4000] ;  /* 0x00400000caa0783b */ /* 0x000fea0000000200 */
[C---:B------:R-:W-:Y:S06]  /*ad40*/  HMMA.16816.F32 R28, R148.reuse, R164, R28 ;  /* 0x000000a4941c723c */ /* 0x040fec000000181c */
[----:B------:R-:W-:Y:S01]  /*ad50*/  HMMA.16816.F32 R32, R148, R166, R32 ;  /* 0x000000a69420723c */ /* 0x000fe20000001820 */
[----:B------:R-:W3:Y:S05]  /*ad60*/  LDSM.16.M88.4 R148, [R190] ;  /* 0x00000000be94783b */ /* 0x000eea0000000200 */
[C---:B----4-:R-:W-:Y:S01]  /*ad70*/  HMMA.16816.F32 R4, R168.reuse, R172, R4 ;  /* 0x000000aca804723c */ /* 0x050fe20000001804 */
[----:B------:R-:W4:Y:S05]  /*ad80*/  LDSM.16.M88.4 R164, [R199+0xe000] ;  /* 0x00e00000c7a4783b */ /* 0x000f2a0000000200 */
[C---:B------:R-:W-:Y:S01]  /*ad90*/  HMMA.16816.F32 R8, R168.reuse, R174, R8 ;  /* 0x000000aea808723c */ /* 0x040fe20000001808 */
[----:B------:R-:W-:Y:S05]  /*ada0*/  LDSM.16.M88.4 R172, [R192+0x2000] ;  /* 0x00200000c0ac783b */ /* 0x000fea0000000200 */
[C---:B-1----:R-:W-:Y:S06]  /*adb0*/  HMMA.16816.F32 R12, R168.reuse, R136, R12 ;  /* 0x00000088a80c723c */ /* 0x042fec000000180c */
[C---:B------:R-:W-:Y:S01]  /*adc0*/  HMMA.16816.F32 R16, R168.reuse, R138, R16 ;  /* 0x0000008aa810723c */ /* 0x040fe20000001810 */
[----:B------:R-:W1:Y:S05]  /*add0*/  LDSM.16.M88.4 R136, [R199+0xe800] ;  /* 0x00e80000c788783b */ /* 0x000e6a0000000200 */
[C---:B-----5:R-:W-:Y:S06]  /*ade0*/  HMMA.16816.F32 R20, R168.reuse, R140, R20 ;  /* 0x0000008ca814723c */ /* 0x060fec0000001814 */
        /* <DEDUP_REMOVED lines=8> */
[----:B------:R-:W-:Y:S05]  /*ae70*/  LDSM.16.M88.4 R180, [R205+0x10000] ;  /* 0x01000000cdb4783b */ /* 0x000fea0000000200 */
[C---:B---3--:R-:W-:Y:S06]  /*ae80*/  HMMA.16816.F32 R12, R176.reuse, R148, R12 ;  /* 0x00000094b00c723c */ /* 0x048fec000000180c */
[C---:B------:R-:W-:Y:S01]  /*ae90*/  HMMA.16816.F32 R16, R176.reuse, R150, R16 ;  /* 0x00000096b010723c */ /* 0x040fe20000001810 */
[----:B------:R-:W3:Y:S05]  /*aea0*/  LDSM.16.M88.4 R148, [R192+0x2800] ;  /* 0x00280000c094783b */ /* 0x000eea0000000200 */
[C---:B------:R-:W-:Y:S06]  /*aeb0*/  HMMA.16816.F32 R20, R176.reuse, R152, R20 ;  /* 0x00000098b014723c */ /* 0x040fec0000001814 */
[C---:B------:R-:W-:Y:S01]  /*aec0*/  HMMA.16816.F32 R24, R176.reuse, R154, R24 ;  /* 0x0000009ab018723c */ /* 0x040fe20000001818 */
[----:B------:R-:W3:Y:S05]  /*aed0*/  LDSM.16.M88.4 R152, [R192+0x3000] ;  /* 0x00300000c098783b */ /* 0x000eea0000000200 */
[C---:B------:R-:W-:Y:S06]  /*aee0*/  HMMA.16816.F32 R28, R176.reuse, R156, R28 ;  /* 0x0000009cb01c723c */ /* 0x040fec000000181c */
        /* <DEDUP_REMOVED lines=21> */
[----:B------:R-:W3:Y:S05]  /*b040*/  LDSM.16.M88.4 R148, [R186] ;  /* 0x00000000ba94783b */ /* 0x000eea0000000200 */
[C---:B------:R-:W-:Y:S06]  /*b050*/  HMMA.16816.F32 R20, R168.reuse, R152, R20 ;  /* 0x00000098a814723c */ /* 0x040fec0000001814 */
[C---:B------:R-:W-:Y:S01]  /*b060*/  HMMA.16816.F32 R24, R168.reuse, R154, R24 ;  /* 0x0000009aa818723c */ /* 0x040fe20000001818 */
[----:B------:R-:W3:Y:S05]  /*b070*/  LDSM.16.M88.4 R152, [R185] ;  /* 0x00000000b998783b */ /* 0x000eea0000000200 */
        /* <DEDUP_REMOVED lines=16> */
[----:B------:R-:W5:Y:S01]  /*b180*/  LDSM.16.M88.4 R176, [R201+0x8000] ;  /* 0x00800000c9b0783b */ /* 0x000f620000000200 */
[C---:B--2---:R-:W-:Y:S06]  /*b190*/  HMMA.16816.F32 R4, R160.reuse, R164, R4 ;  /* 0x000000a4a004723c */ /* 0x044fec0000001804 */
[C---:B------:R-:W-:Y:S06]  /*b1a0*/  HMMA.16816.F32 R8, R160.reuse, R166, R8 ;  /* 0x000000a6a008723c */ /* 0x040fec0000001808 */
[C---:B---3--:R-:W-:Y:S06]  /*b1b0*/  HMMA.16816.F32 R12, R160.reuse, R148, R12 ;  /* 0x00000094a00c723c */ /* 0x048fec000000180c */
[C---:B------:R-:W-:Y:S06]  /*b1c0*/  HMMA.16816.F32 R16, R160.reuse, R150, R16 ;  /* 0x00000096a010723c */ /* 0x040fec0000001810 */
[C---:B------:R-:W-:Y:S06]  /*b1d0*/  HMMA.16816.F32 R20, R160.reuse, R152, R20 ;  /* 0x00000098a014723c */ /* 0x040fec0000001814 */
[C---:B------:R-:W-:Y:S06]  /*b1e0*/  HMMA.16816.F32 R24, R160.reuse, R154, R24 ;  /* 0x0000009aa018723c */ /* 0x040fec0000001818 */
[C---:B------:R-:W-:Y:S06]  /*b1f0*/  HMMA.16816.F32 R28, R160.reuse, R156, R28 ;  /* 0x0000009ca01c723c */ /* 0x040fec000000181c */
[----:B------:R-:W-:Y:S06]  /*b200*/  HMMA.16816.F32 R32, R160, R158, R32 ;  /* 0x0000009ea020723c */ /* 0x000fec0000001820 */
[C---:B----4-:R-:W-:Y:S06]  /*b210*/  HMMA.16816.F32 R4, R168.reuse, R172, R4 ;  /* 0x000000aca804723c */ /* 0x050fec0000001804 */
[C---:B------:R-:W-:Y:S06]  /*b220*/  HMMA.16816.F32 R8, R168.reuse, R174, R8 ;  /* 0x000000aea808723c */ /* 0x040fec0000001808 */
[C---:B-1----:R-:W-:Y:S06]  /*b230*/  HMMA.16816.F32 R12, R168.reuse, R136, R12 ;  /* 0x00000088a80c723c */ /* 0x042fec000000180c */
[C---:B------:R-:W-:Y:S01]  /*b240*/  HMMA.16816.F32 R16, R168.reuse, R138, R16 ;  /* 0x0000008aa810723c */ /* 0x040fe20000001810 */
[----:B------:R-:W1:Y:S05]  /*b250*/  LDSM.16.M88.4 R136, [R192+0x4800] ;  /* 0x00480000c088783b */ /* 0x000e6a0000000200 */
[C---:B-----5:R-:W-:Y:S06]  /*b260*/  HMMA.16816.F32 R20, R168.reuse, R140, R20 ;  /* 0x0000008ca814723c */ /* 0x060fec0000001814 */
[C---:B------:R-:W-:Y:S01]  /*b270*/  HMMA.16816.F32 R24, R168.reuse, R142, R24 ;  /* 0x0000008ea818723c */ /* 0x040fe20000001818 */
[----:B------:R-:W2:Y:S05]  /*b280*/  LDSM.16.M88.4 R140, [R192+0x5000] ;  /* 0x00500000c08c783b */ /* 0x000eaa0000000200 */
[C---:B------:R-:W-:Y:S06]  /*b290*/  HMMA.16816.F32 R28, R168.reuse, R144, R28 ;  /* 0x00000090a81c723c */ /* 0x040fec000000181c */
[----:B------:R-:W-:Y:S06]  /*b2a0*/  HMMA.16816.F32 R32, R168, R146, R32 ;  /* 0x00000092a820723c */ /* 0x000fec0000001820 */
[C---:B------:R-:W-:Y:S06]  /*b2b0*/  HMMA.16816.F32 R4, R176.reuse, R180, R4 ;  /* 0x000000b4b004723c */ /* 0x040fec0000001804 */
[C---:B------:R-:W-:Y:S06]  /*b2c0*/  HMMA.16816.F32 R8, R176.reuse, R182, R8 ;  /* 0x000000b6b008723c */ /* 0x040fec0000001808 */
[C---:B-1----:R-:W-:Y:S06]  /*b2d0*/  HMMA.16816.F32 R12, R176.reuse, R136, R12 ;  /* 0x00000088b00c723c */ /* 0x042fec000000180c */
[C---:B------:R-:W-:Y:S01]  /*b2e0*/  HMMA.16816.F32 R16, R176.reuse, R138, R16 ;  /* 0x0000008ab010723c */ /* 0x040fe20000001810 */
[----:B------:R-:W1:Y:S01]  /*b2f0*/  LDSM.16.M88.4 R136, [R192+0x5800] ;  /* 0x00580000c088783b */ /* 0x000e620000000200 */
[----:B------:R-:W-:Y:S04]  /*b300*/  DEPBAR.LE SB0, 0x0 ;  /* 0x000080000000791a */ /* 0x000fe80000000000 */
[----:B------:R-:W-:Y:S01]  /*b310*/  BAR.SYNC.DEFER_BLOCKING 0x0 ;  /* 0x0000000000007b1d */ /* 0x000fe20000010000 */
[C---:B--2---:R-:W-:Y:S05]  /*b320*/  HMMA.16816.F32 R20, R176.reuse, R140, R20 ;  /* 0x0000008cb014723c */ /* 0x044fea0000001814 */
[----:B------:R-:W-:Y:S01]  /*b330*/  FMUL.FTZ R240, R4, UR12 ;  /* 0x0000000c04f07c20 */ /* 0x000fe20008410000 */
[----:B------:R-:W-:Y:S01]  /*b340*/  FMUL.FTZ R239, R6, UR12 ;  /* 0x0000000c06ef7c20 */ /* 0x000fe20008410000 */
[----:B------:R-:W-:Y:S01]  /*b350*/  FMUL.FTZ R238, R5, UR12 ;  /* 0x0000000c05ee7c20 */ /* 0x000fe20008410000 */
[----:B------:R-:W-:Y:S01]  /*b360*/  FMUL.FTZ R241, R7, UR12 ;  /* 0x0000000c07f17c20 */ /* 0x000fe20008410000 */
[C---:B------:R-:W-:Y:S02]  /*b370*/  HMMA.16816.F32 R24, R176.reuse, R142, R24 ;  /* 0x0000008eb018723c */ /* 0x040fe40000001818 */
[----:B------:R-:W2:Y:S01]  /*b380*/  MUFU.TANH R240, R240 ;  /* 0x000000f000f07308 */ /* 0x000ea20000002400 */
[----:B------:R-:W-:Y:S01]  /*b390*/  FMUL.FTZ R244, R8, UR12 ;  /* 0x0000000c08f47c20 */ /* 0x000fe20008410000 */
[----:B------:R-:W-:Y:S01]  /*b3a0*/  FMUL.FTZ R243, R10, UR12 ;  /* 0x0000000c0af37c20 */ /* 0x000fe20008410000 */
[----:B------:R-:W-:Y:S01]  /*b3b0*/  FMUL.FTZ R242, R9, UR12 ;  /* 0x0000000c09f27c20 */ /* 0x000fe20008410000 */
[----:B------:R-:W-:Y:S01]  /*b3c0*/  FMUL.FTZ R245, R11, UR12 ;  /* 0x0000000c0bf57c20 */ /* 0x000fe20008410000 */
[----:B------:R-:W-:Y:S01]  /*b3d0*/  FMUL.FTZ R234, R12, UR12 ;  /* 0x0000000c0cea7c20 */ /* 0x000fe20008410000 */
[----:B------:R-:W-:Y:S04]  /*b3e0*/  FMUL.FTZ R237, R14, UR12 ;  /* 0x0000000c0eed7c20 */ /* 0x000fe80008410000 */
[----:B------:R-:W3:Y:S01]  /*b3f0*/  MUFU.TANH R239, R239 ;  /* 0x000000ef00ef7308 */ /* 0x000ee20000002400 */
[----:B------:R-:W-:Y:S01]  /*b400*/  FMUL.FTZ R236, R13, UR12 ;  /* 0x0000000c0dec7c20 */ /* 0x000fe20008410000 */
[----:B------:R-:W-:Y:S01]  /*b410*/  FMUL.FTZ R235, R15, UR12 ;  /* 0x0000000c0feb7c20 */ /* 0x000fe20008410000 */
[----:B------:R-:W-:Y:S01]  /*b420*/  FMUL.FTZ R232, R16, UR12 ;  /* 0x0000000c10e87c20 */ /* 0x000fe20008410000 */
[----:B------:R-:W-:Y:S01]  /*b430*/  FMUL.FTZ R233, R18, UR12 ;  /* 0x0000000c12e97c20 */ /* 0x000fe20008410000 */
[----:B------:R-:W-:Y:S01]  /*b440*/  FMUL.FTZ R230, R17, UR12 ;  /* 0x0000000c11e67c20 */ /* 0x000fe20008410000 */
[----:B------:R-:W-:Y:S01]  /*b450*/  FMUL.FTZ R231, R19, UR12 ;  /* 0x0000000c13e77c20 */ /* 0x000fe20008410000 */
[----:B------:R-:W-:Y:S03]  /*b460*/  FMUL.FTZ R228, R20, UR12 ;  /* 0x0000000c14e47c20 */ /* 0x000fe60008410000 */
[----:B------:R-:W4:Y:S01]  /*b470*/  MUFU.TANH R238, R238 ;  /* 0x000000ee00ee7308 */ /* 0x000f220000002400 */
[----:B--2---:R-:W-:Y:S01]  /*b480*/  FMNMX.FTZ R3, R240, R135, !PT ;  /* 0x00000087f0037209 */ /* 0x004fe20007810000 */
[----:B------:R-:W-:Y:S01]  /*b490*/  FMUL.FTZ R229, R22, UR12 ;  /* 0x0000000c16e57c20 */ /* 0x000fe20008410000 */
[----:B------:R-:W-:Y:S01]  /*b4a0*/  FMUL.FTZ R226, R21, UR12 ;  /* 0x0000000c15e27c20 */ /* 0x000fe20008410000 */
[----:B------:R-:W-:Y:S01]  /*b4b0*/  FMUL.FTZ R227, R23, UR12 ;  /* 0x0000000c17e37c20 */ /* 0x000fe20008410000 */
[----:B------:R-:W-:Y:S01]  /*b4c0*/  FMUL.FTZ R224, R24, UR12 ;  /* 0x0000000c18e07c20 */ /* 0x000fe20008410000 */
[C---:B-1----:R-:W-:Y:S04]  /*b4d0*/  HMMA.16816.F32 R28, R176.reuse, R136, R28 ;  /* 0x00000088b01c723c */ /* 0x042fe8000000181c */
[----:B------:R-:W1:Y:S01]  /*b4e0*/  MUFU.TANH R241, R241 ;  /* 0x000000f100f17308 */ /* 0x000e620000002400 */
[----:B---3--:R-:W-:Y:S01]  /*b4f0*/  FMNMX.FTZ R2, R239, R0, !PT ;  /* 0x00000000ef027209 */ /* 0x008fe20007810000 */
[----:B------:R-:W-:Y:S01]  /*b500*/  FMUL.FTZ R225, R26, UR12 ;  /* 0x0000000c1ae17c20 */ /* 0x000fe20008410000 */
[----:B------:R-:W-:Y:S01]  /*b510*/  FMUL.FTZ R222, R25, UR12 ;  /* 0x0000000c19de7c20 */ /* 0x000fe20008410000 */
[----:B------:R-:W-:Y:S06]  /*b520*/  HMMA.16816.F32 R32, R176, R138, R32 ;  /* 0x0000008ab020723c */ /* 0x000fec0000001820 */
[----:B------:R-:W2:Y:S01]  /*b530*/  MUFU.TANH R244, R244 ;  /* 0x000000f400f47308 */ /* 0x000ea20000002400 */
[----:B----4-:R-:W-:Y:S01]  /*b540*/  FMNMX.FTZ R3, R238, R3, !PT ;  /* 0x00000003ee037209 */ /* 0x010fe20007810000 */
[----:B------:R-:W-:Y:S08]  /*b550*/  FMUL.FTZ R223, R27, UR12 ;  /* 0x0000000c1bdf7c20 */ /* 0x000ff00008410000 */
[----:B------:R-:W3:Y:S01]  /*b560*/  MUFU.TANH R243, R243 ;  /* 0x000000f300f37308 */ /* 0x000ee20000002400 */
[----:B-1----:R-:W-:Y:S01]  /*b570*/  FMNMX.FTZ R2, R241, R2, !PT ;  /* 0x00000002f1027209 */ /* 0x002fe20007810000 */
[----:B------:R-:W-:Y:S08]  /*b580*/  FMUL.FTZ R218, R28, UR12 ;  /* 0x0000000c1cda7c20 */ /* 0x000ff00008410000 */
[----:B------:R-:W1:Y:S01]  /*b590*/  MUFU.TANH R242, R242 ;  /* 0x000000f200f27308 */ /* 0x000e620000002400 */
[----:B--2---:R-:W-:Y:S01]  /*b5a0*/  FMNMX.FTZ R3, R244, R3, !PT ;  /* 0x00000003f4037209 */ /* 0x004fe20007810000 */
[----:B------:R-:W-:Y:S01]  /*b5b0*/  FMUL.FTZ R221, R30, UR12 ;  /* 0x0000000c1edd7c20 */ /* 0x000fe20008410000 */
[----:B------:R-:W-:Y:S01]  /*b5c0*/  FMUL.FTZ R220, R29, UR12 ;  /* 0x0000000c1ddc7c20 */ /* 0x000fe20008410000 */
[----:B------:R-:W-:Y:S01]  /*b5d0*/  FMUL.FTZ R219, R31, UR12 ;  /* 0x0000000c1fdb7c20 */ /* 0x000fe20008410000 */
[----:B------:R-:W-:Y:S01]  /*b5e0*/  FMUL.FTZ R216, R32, UR12 ;  /* 0x0000000c20d87c20 */ /* 0x000fe20008410000 */
[----:B------:R-:W-:Y:S01]  /*b5f0*/  FMUL.FTZ R134, R34, UR12 ;  /* 0x0000000c22867c20 */ /* 0x000fe20008410000 */
[----:B------:R-:W-:Y:S03]  /*b600*/  FMUL.FTZ R214, R33, UR12 ;  /* 0x0000000c21d67c20 */ /* 0x000fe60008410000 */
[----:B------:R-:W2:Y:S01]  /*b610*/  MUFU.TANH R245, R245 ;  /* 0x000000f500f57308 */ /* 0x000ea20000002400 */
[----:B---3--:R-:W-:Y:S01]  /*b620*/  FMNMX.FTZ R2, R243, R2, !PT ;  /* 0x00000002f3027209 */ /* 0x008fe20007810000 */
[----:B------:R-:W-:Y:S08]  /*b630*/  FMUL.FTZ R35, R35, UR12 ;  /* 0x0000000c23237c20 */ /* 0x000ff00008410000 */
[----:B------:R-:W3:Y:S01]  /*b640*/  MUFU.TANH R234, R234 ;  /* 0x000000ea00ea7308 */ /* 0x000ee20000002400 */
[----:B-1----:R-:W-:Y:S09]  /*b650*/  FMNMX.FTZ R3, R242, R3, !PT ;  /* 0x00000003f2037209 */ /* 0x002ff20007810000 */
[----:B------:R-:W1:Y:S01]  /*b660*/  MUFU.TANH R237, R237 ;  /* 0x000000ed00ed7308 */ /* 0x000e620000002400 */
[----:B--2---:R-:W-:Y:S09]  /*b670*/  FMNMX.FTZ R2, R245, R2, !PT ;  /* 0x00000002f5027209 */ /* 0x004ff20007810000 */
[----:B------:R-:W2:Y:S01]  /*b680*/  MUFU.TANH R236, R236 ;  /* 0x000000ec00ec7308 */ /* 0x000ea20000002400 */
[----:B---3--:R-:W-:Y:S09]  /*b690*/  FMNMX.FTZ R3, R234, R3, !PT ;  /* 0x00000003ea037209 */ /* 0x008ff20007810000 */
        /* <DEDUP_REMOVED lines=40> */
[----:B------:R2:W4:Y:S01]  /*b920*/  MUFU.TANH R133, R35 ;  /* 0x0000002300857308 */ /* 0x0005220000002400 */
[----:B---3--:R-:W-:Y:S02]  /*b930*/  FMNMX.FTZ R2, R134, R3, !PT ;  /* 0x0000000386027209 */ /* 0x008fe40007810000 */
[----:B-1----:R-:W-:Y:S01]  /*b940*/  FMNMX.FTZ R246, R214, R247, !PT ;  /* 0x000000f7d6f67209 */ /* 0x002fe20007810000 */
[----:B------:R-:W-:Y:S06]  /*b950*/  @P0 BRA `(.L_x_52) ;  /* 0xffffffec00440947 */ /* 0x000fec000383ffff */
.L_x_51:
[----:B-1--4-:R-:W-:Y:S01]  /*b960*/  FMNMX.FTZ R7, R133, R2, !PT ;  /* 0x0000000285077209 */ /* 0x012fe20007810000 */
[----:B------:R-:W1:Y:S01]  /*b970*/  SHFL.BFLY PT, R3, R246, 0x2, 0x1f ;  /* 0x0c401f00f6037f89 */ /* 0x000e6200000e0000 */
[----:B------:R-:W-:Y:S07]  /*b980*/  UIADD3 UR18, UR18, -0x1, URZ ;  /* 0xffffffff12127890 */ /* 0x000fee000fffe03f */
[----:B------:R-:W3:Y:S08]  /*b990*/  SHFL.BFLY PT, R2, R7, 0x2, 0x1f ;  /* 0x0c401f0007027f89 */ /* 0x000ef000000e0000 */
[----:B------:R-:W-:Y:S08]  /*b9a0*/  LDSM.16.MT88.4 R12, [R200+0x12000] ;  /* 0x01200000c80c783b */ /* 0x000ff00000004200 */
[----:B------:R-:W-:Y:S08]  /*b9b0*/  LDSM.16.MT88.4 R20, [R198+0x12000] ;  /* 0x01200000c614783b */ /* 0x000ff00000004200 */
[----:B------:R-:W-:Y:S08]  /*b9c0*/  LDSM.16.MT88.4 R28, [R197+0x12000] ;  /* 0x01200000c51c783b */ /* 0x000ff00000004200 */
[----:B------:R-:W-:Y:S08]  /*b9d0*/  LDSM.16.MT88.4 R136, [R198+0x14800] ;  /* 0x01480000c688783b */ /* 0x000ff00000004200 */
[----:B------:R-:W-:Y:S08]  /*b9e0*/  LDSM.16.MT88.4 R140, [R197+0x14800] ;  /* 0x01480000c58c783b */ /* 0x000ff00000004200 */
[----:B------:R-:W-:Y:S08]  /*b9f0*/  LDSM.16.MT88.4 R144, [R196+0x15000] ;  /* 0x01500000c490783b */ /* 0x000ff00000004200 */
[----:B------:R-:W-:Y:S01]  /*ba00*/  LDSM.16.MT88.4 R152, [R198+0x15800] ;  /* 0x01580000c698783b */ /* 0x000fe20000004200 */
[----:B-1----:R-:W-:Y:S02]  /*ba10*/  FMNMX.FTZ R9, R246, R3, !PT ;  /* 0x00000003f6097209 */ /* 0x002fe40007810000 */
[----:B---3--:R-:W-:Y:S05]  /*ba20*/  FMNMX.FTZ R4, R7, R2, !PT ;  /* 0x0000000207047209 */ /* 0x008fea0007810000 */
[----:B------:R-:W1:Y:S08]  /*ba30*/  SHFL.BFLY PT, R132, R9, 0x1, 0x1f ;  /* 0x0c201f0009847f89 */ /* 0x000e7000000e0000 */
[----:B------:R-:W3:Y:S01]  /*ba40*/  SHFL.BFLY PT, R3, R4, 0x1, 0x1f ;  /* 0x0c201f0004037f89 */ /* 0x000ee200000e0000 */
[----:B-1----:R-:W-:Y:S02]  /*ba50*/  FMNMX.FTZ R132, R9, R132, !PT ;  /* 0x0000008409847209 */ /* 0x002fe40007810000 */
[----:B---3--:R-:W-:Y:S03]  /*ba60*/  FMNMX.FTZ R3, R4, R3, !PT ;  /* 0x0000000304037209 */ /* 0x008fe60007810000 */
[C---:B------:R-:W-:Y:S01]  /*ba70*/  FMUL.FTZ R149, R132.reuse, UR4 ;  /* 0x0000000484957c20 */ /* 0x040fe20008410000 */
[C---:B------:R-:W-:Y:S01]  /*ba80*/  FSETP.NEU.FTZ.AND P1, PT, R132.reuse, -INF , PT ;  /* 0xff8000008400780b */ /* 0x040fe20003f3d000 */
[----:B------:R-:W-:Y:S01]  /*ba90*/  FADD.FTZ R2, -R132, R135 ;  /* 0x0000008784027221 */ /* 0x000fe20000010100 */
[----:B------:R-:W-:Y:S02]  /*baa0*/  FMUL.FTZ R148, R3, UR4 ;  /* 0x0000000403947c20 */ /* 0x000fe40008410000 */
[----:B------:R-:W-:Y:S01]  /*bab0*/  FSEL R149, R149, RZ, P1 ;  /* 0x000000ff95957208 */ /* 0x000fe20000800000 */
[C---:B------:R-:W-:Y:S01]  /*bac0*/  FADD.FTZ R0, -R3.reuse, R0 ;  /* 0x0000000003007221 */ /* 0x040fe20000010100 */
[----:B------:R-:W-:Y:S01]  /*bad0*/  FSETP.NEU.FTZ.AND P1, PT, R3, -INF , PT ;  /* 0xff8000000300780b */ /* 0x000fe20003f3d000 */
[----:B------:R-:W-:Y:S02]  /*bae0*/  FMUL.FTZ R5, R2, UR4 ;  /* 0x0000000402057c20 */ /* 0x000fe40008410000 */
[--C-:B------:R-:W-:Y:S01]  /*baf0*/  FFMA.FTZ R163, R240, UR4, -R149.reuse ;  /* 0x00000004f0a37c23 */ /* 0x100fe20008010895 */
[----:B------:R-:W-:Y:S01]  /*bb00*/  FSEL R148, R148, RZ, P1 ;  /* 0x000000ff94947208 */ /* 0x000fe20000800000 */
[--C-:B------:R-:W-:Y:S01]  /*bb10*/  FFMA.FTZ R160, R238, UR4, -R149.reuse ;  /* 0x00000004eea07c23 */ /* 0x100fe20008010895 */
[--C-:B------:R-:W-:Y:S01]  /*bb20*/  FFMA.FTZ R159, R244, UR4, -R149.reuse ;  /* 0x00000004f49f7c23 */ /* 0x100fe20008010895 */
[--C-:B------:R-:W-:Y:S01]  /*bb30*/  FFMA.FTZ R158, R242, UR4, -R149.reuse ;  /* 0x00000004f29e7c23 */ /* 0x100fe20008010895 */
[----:B------:R-:W-:Y:S01]  /*bb40*/  FMUL.FTZ R6, R0, UR4 ;  /* 0x0000000400067c20 */ /* 0x000fe20008410000 */
[--C-:B------:R-:W-:Y:S01]  /*bb50*/  FFMA.FTZ R161, R239, UR4, -R148.reuse ;  /* 0x00000004efa17c23 */ /* 0x100fe20008010894 */
[--C-:B------:R-:W-:Y:S01]  /*bb60*/  FFMA.FTZ R157, R241, UR4, -R148.reuse ;  /* 0x00000004f19d7c23 */ /* 0x100fe20008010894 */
[--C-:B------:R-:W-:Y:S01]  /*bb70*/  FFMA.FTZ R156, R243, UR4, -R148.reuse ;  /* 0x00000004f39c7c23 */ /* 0x100fe20008010894 */
[--C-:B------:R-:W-:Y:S01]  /*bb80*/  FFMA.FTZ R135, R245, UR4, -R148.reuse ;  /* 0x00000004f5877c23 */ /* 0x100fe20008010894 */
[----:B------:R-:W1:Y:S01]  /*bb90*/  MUFU.EX2 R2, R5 ;  /* 0x0000000500027308 */ /* 0x000e620000000800 */
[--C-:B------:R-:W-:Y:S01]  /*bba0*/  FFMA.FTZ R162, R234, UR4, -R149.reuse ;  /* 0x00000004eaa27c23 */ /* 0x100fe20008010895 */
[--C-:B------:R-:W-:Y:S01]  /*bbb0*/  FFMA.FTZ R165, R236, UR4, -R149.reuse ;  /* 0x00000004eca57c23 */ /* 0x100fe20008010895 */
[--C-:B------:R-:W-:Y:S01]  /*bbc0*/  FFMA.FTZ R167, R237, UR4, -R148.reuse ;  /* 0x00000004eda77c23 */ /* 0x100fe20008010894 */
[--C-:B------:R-:W-:Y:S01]  /*bbd0*/  FFMA.FTZ R164, R235, UR4, -R148.reuse ;  /* 0x00000004eba47c23 */ /* 0x100fe20008010894 */
[--C-:B------:R-:W-:Y:S01]  /*bbe0*/  FFMA.FTZ R166, R232, UR4, -R149.reuse ;  /* 0x00000004e8a67c23 */ /* 0x100fe20008010895 */
[--C-:B------:R-:W-:Y:S01]  /*bbf0*/  FFMA.FTZ R169, R230, UR4, -R149.reuse ;  /* 0x00000004e6a97c23 */ /* 0x100fe20008010895 */
[--C-:B------:R-:W-:Y:S03]  /*bc00*/  FFMA.FTZ R168, R233, UR4, -R148.reuse ;  /* 0x00000004e9a87c23 */ /* 0x100fe60008010894 */
[----:B------:R-:W3:Y:S01]  /*bc10*/  MUFU.EX2 R0, R6 ;  /* 0x0000000600007308 */ /* 0x000ee20000000800 */
[--C-:B------:R-:W-:Y:S01]  /*bc20*/  FFMA.FTZ R171, R231, UR4, -R148.reuse ;  /* 0x00000004e7ab7c23 */ /* 0x100fe20008010894 */
[--C-:B------:R-:W-:Y:S01]  /*bc30*/  FFMA.FTZ R170, R228, UR4, -R149.reuse ;  /* 0x00000004e4aa7c23 */ /* 0x100fe20008010895 */
[--C-:B------:R-:W-:Y:S01]  /*bc40*/  FFMA.FTZ R173, R226, UR4, -R149.reuse ;  /* 0x00000004e2ad7c23 */ /* 0x100fe20008010895 */
[--C-:B------:R-:W-:Y:S01]  /*bc50*/  FFMA.FTZ R172, R229, UR4, -R148.reuse ;  /* 0x00000004e5ac7c23 */ /* 0x100fe20008010894 */
[--C-:B------:R-:W-:Y:S01]  /*bc60*/  FFMA.FTZ R175, R227, UR4, -R148.reuse ;  /* 0x00000004e3af7c23 */ /* 0x100fe20008010894 */
[--C-:B------:R-:W-:Y:S01]  /*bc70*/  FFMA.FTZ R174, R224, UR4, -R149.reuse ;  /* 0x00000004e0ae7c23 */ /* 0x100fe20008010895 */
[--C-:B------:R-:W-:Y:S03]  /*bc80*/  FFMA.FTZ R177, R222, UR4, -R149.reuse ;  /* 0x00000004deb17c23 */ /* 0x100fe60008010895 */
[----:B------:R-:W-:Y:S01]  /*bc90*/  MUFU.EX2 R163, R163 ;  /* 0x000000a300a37308 */ /* 0x000fe20000000800 */
[C---:B-1----:R-:W-:Y:S01]  /*bca0*/  FMUL.FTZ R4, R2.reuse, R128 ;  /* 0x0000008002047220 */ /* 0x042fe20000410000 */
[C---:B------:R-:W-:Y:S01]  /*bcb0*/  FMUL.FTZ R5, R2.reuse, R129 ;  /* 0x0000008102057220 */ /* 0x040fe20000410000 */
[C---:B------:R-:W-:Y:S01]  /*bcc0*/  FMUL.FTZ R8, R2.reuse, R124 ;  /* 0x0000007c02087220 */ /* 0x040fe20000410000 */
[C---:B------:R-:W-:Y:S01]  /*bcd0*/  FMUL.FTZ R9, R2.reuse, R125 ;  /* 0x0000007d02097220 */ /* 0x040fe20000410000 */
[C---:B------:R-:W-:Y:S01]  /*bce0*/  FMUL.FTZ R16, R2.reuse, R116 ;  /* 0x0000007402107220 */ /* 0x040fe20000410000 */
[C---:B------:R-:W-:Y:S01]  /*bcf0*/  FMUL.FTZ R17, R2.reuse, R117 ;  /* 0x0000007502117220 */ /* 0x040fe20000410000 */
[----:B------:R-:W-:Y:S03]  /*bd00*/  FMUL.FTZ R24, R2, R108 ;  /* 0x0000006c02187220 */ /* 0x000fe60000410000 */
[----:B------:R-:W1:Y:S01]  /*bd10*/  MUFU.EX2 R160, R160 ;  /* 0x000000a000a07308 */ /* 0x000e620000000800 */
[C---:B---3--:R-:W-:Y:S01]  /*bd20*/  FMUL.FTZ R6, R0.reuse, R130 ;  /* 0x0000008200067220 */ /* 0x048fe20000410000 */
[C---:B------:R-:W-:Y:S01]  /*bd30*/  FMUL.FTZ R7, R0.reuse, R131 ;  /* 0x0000008300077220 */ /* 0x040fe20000410000 */
[C---:B------:R-:W-:Y:S01]  /*bd40*/  FMUL.FTZ R10, R0.reuse, R126 ;  /* 0x0000007e000a7220 */ /* 0x040fe20000410000 */
[C---:B------:R-:W-:Y:S01]  /*bd50*/  FMUL.FTZ R11, R0.reuse, R127 ;  /* 0x0000007f000b7220 */ /* 0x040fe20000410000 */
[C---:B------:R-:W-:Y:S01]  /*bd60*/  FMUL.FTZ R18, R0.reuse, R118 ;  /* 0x0000007600127220 */ /* 0x040fe20000410000 */
[----:B------:R-:W-:Y:S01]  /*bd70*/  FMUL.FTZ R19, R0, R119 ;  /* 0x0000007700137220 */ /* 0x000fe20000410000 */
[----:B------:R-:W3:Y:S03]  /*bd80*/  LDSM.16.MT88.4 R124, [R196+0x12000] ;  /* 0x01200000c47c783b */ /* 0x000ee60000004200 */
[----:B------:R-:W-:Y:S01]  /*bd90*/  MUFU.EX2 R161, R161 ;  /* 0x000000a100a17308 */ /* 0x000fe20000000800 */
[----:B------:R-:W-:Y:S01]  /*bda0*/  FMUL.FTZ R25, R2, R109 ;  /* 0x0000006d02197220 */ /* 0x000fe20000410000 */
[C---:B------:R-:W-:Y:S01]  /*bdb0*/  FMUL.FTZ R26, R0.reuse, R110 ;  /* 0x0000006e001a7220 */ /* 0x040fe20000410000 */
[----:B------:R-:W-:Y:S01]  /*bdc0*/  FMUL.FTZ R27, R0, R111 ;  /* 0x0000006f001b7220 */ /* 0x000fe20000410000 */
[C---:B------:R-:W-:Y:S01]  /*bdd0*/  FMUL.FTZ R32, R2.reuse, R100 ;  /* 0x0000006402207220 */ /* 0x040fe20000410000 */
[----:B------:R-:W-:Y:S01]  /*bde0*/  FMUL.FTZ R33, R2, R101 ;  /* 0x0000006502217220 */ /* 0x000fe20000410000 */
[----:B------:R-:W-:Y:S01]  /*bdf0*/  FMUL.FTZ R34, R0, R102 ;  /* 0x0000006600227220 */ /* 0x000fe20000410000 */
[----:B------:R-:W4:Y:S03]  /*be00*/  LDSM.16.MT88.4 R116, [R200+0x14000] ;  /* 0x01400000c874783b */ /* 0x000f260000004200 */
[----:B------:R-:W5:Y:S01]  /*be10*/  MUFU.EX2 R157, R157 ;  /* 0x0000009d009d7308 */ /* 0x000f620000000800 */
[----:B-1----:R-:W-:Y:S01]  /*be20*/  F2FP.F16.F32.PACK_AB R128, R160, R163 ;  /* 0x000000a3a080723e */ /* 0x002fe200000000ff */
[----:B--2---:R-:W-:Y:S01]  /*be30*/  FMUL.FTZ R35, R0, R103 ;  /* 0x0000006700237220 */ /* 0x004fe20000410000 */
[C---:B------:R-:W-:Y:S01]  /*be40*/  FMUL.FTZ R36, R2.reuse, R36 ;  /* 0x0000002402247220 */ /* 0x040fe20000410000 */
[----:B------:R-:W-:Y:S01]  /*be50*/  FMUL.FTZ R37, R2, R37 ;  /* 0x0000002502257220 */ /* 0x000fe20000410000 */
[C---:B------:R-:W-:Y:S01]  /*be60*/  FMUL.FTZ R38, R0.reuse, R38 ;  /* 0x0000002600267220 */ /* 0x040fe20000410000 */
[----:B------:R-:W-:Y:S01]  /*be70*/  FMUL.FTZ R39, R0, R39 ;  /* 0x0000002700277220 */ /* 0x000fe20000410000 */
[----:B------:R-:W1:Y:S03]  /*be80*/  LDSM.16.MT88.4 R108, [R198+0x14000] ;  /* 0x01400000c66c783b */ /* 0x000e660000004200 */
[----:B------:R-:W-:Y:S01]  /*be90*/  MUFU.EX2 R159, R159 ;  /* 0x0000009f009f7308 */ /* 0x000fe20000000800 */
[C---:B------:R-:W-:Y:S01]  /*bea0*/  FMUL.FTZ R40, R2.reuse, R40 ;  /* 0x0000002802287220 */ /* 0x040fe20000410000 */
[----:B------:R-:W-:Y:S01]  /*beb0*/  FMUL.FTZ R41, R2, R41 ;  /* 0x0000002902297220 */ /* 0x000fe20000410000 */
[C---:B------:R-:W-:Y:S01]  /*bec0*/  FMUL.FTZ R42, R0.reuse, R42 ;  /* 0x0000002a002a7220 */ /* 0x040fe20000410000 */
[----:B------:R-:W-:Y:S01]  /*bed0*/  FMUL.FTZ R43, R0, R43 ;  /* 0x0000002b002b7220 */ /* 0x000fe20000410000 */
[C---:B------:R-:W-:Y:S01]  /*bee0*/  FMUL.FTZ R44, R2.reuse, R44 ;  /* 0x0000002c022c7220 */ /* 0x040fe20000410000 */
[----:B------:R-:W-:Y:S01]  /*bef0*/  FMUL.FTZ R45, R2, R45 ;  /* 0x0000002d022d7220 */ /* 0x000fe20000410000 */
[----:B------:R-:W2:Y:S03]  /*bf00*/  LDSM.16.MT88.4 R100, [R197+0x14000] ;  /* 0x01400000c564783b */ /* 0x000ea60000004200 */
[----:B------:R-:W3:Y:S01]  /*bf10*/  MUFU.EX2 R158, R158 ;  /* 0x0000009e009e7308 */ /* 0x000ee20000000800 */
[----:B-----5:R-:W-:Y:S01]  /*bf20*/  F2FP.F16.F32.PACK_AB R129, R157, R161 ;  /* 0x000000a19d81723e */ /* 0x020fe200000000ff */
        /* <DEDUP_REMOVED lines=14> */
[----:B------:R-:W5:Y:S01]  /*c010*/  MUFU.EX2 R135, R135 ;  /* 0x0000008700877308 */ /* 0x000f620000000800 */
        /* <DEDUP_REMOVED lines=16> */
[----:B-----5:R-:W-:Y:S01]  /*c120*/  F2FP.F16.F32.PACK_AB R131, R135, R156 ;  /* 0x0000009c8783723e */ /* 0x020fe200000000ff */
[C---:B------:R-:W-:Y:S01]  /*c130*/  FMUL.FTZ R74, R0.reuse, R74 ;  /* 0x0000004a004a7220 */ /* 0x040fe20000410000 */
[----:B------:R-:W-:Y:S01]  /*c140*/  FMUL.FTZ R75, R0, R75 ;  /* 0x0000004b004b7220 */ /* 0x000fe20000410000 */
[C---:B------:R-:W-:Y:S01]  /*c150*/  FMUL.FTZ R76, R2.reuse, R76 ;  /* 0x0000004c024c7220 */ /* 0x040fe20000410000 */
[----:B------:R-:W-:Y:S01]  /*c160*/  FMUL.FTZ R77, R2, R77 ;  /* 0x0000004d024d7220 */ /* 0x000fe20000410000 */
[C---:B------:R-:W-:Y:S01]  /*c170*/  FMUL.FTZ R78, R0.reuse, R78 ;  /* 0x0000004e004e7220 */ /* 0x040fe20000410000 */
[----:B------:R-:W-:Y:S01]  /*c180*/  FMUL.FTZ R79, R0, R79 ;  /* 0x0000004f004f7220 */ /* 0x000fe20000410000 */
[C---:B------:R-:W-:Y:S01]  /*c190*/  HMMA.16816.F32 R4, R128.reuse, R12, R4 ;  /* 0x0000000c8004723c */ /* 0x040fe20000001804 */
[----:B------:R-:W-:Y:S04]  /*c1a0*/  MUFU.EX2 R162, R162 ;  /* 0x000000a200a27308 */ /* 0x000fe80000000800 */
[C---:B------:R-:W-:Y:S01]  /*c1b0*/  FMUL.FTZ R80, R2.reuse, R80 ;  /* 0x0000005002507220 */ /* 0x040fe20000410000 */
[C---:B------:R-:W-:Y:S05]  /*c1c0*/  HMMA.16816.F32 R8, R128.reuse, R14, R8 ;  /* 0x0000000e8008723c */ /* 0x040fea0000001808 */
[----:B------:R-:W3:Y:S01]  /*c1d0*/  MUFU.EX2 R165, R165 ;  /* 0x000000a500a57308 */ /* 0x000ee20000000800 */
[C---:B------:R-:W-:Y:S01]  /*c1e0*/  FMUL.FTZ R12, R2.reuse, R120 ;  /* 0x00000078020c7220 */ /* 0x040fe20000410000 */
[----:B------:R-:W-:Y:S01]  /*c1f0*/  FMUL.FTZ R13, R2, R121 ;  /* 0x00000079020d7220 */ /* 0x000fe20000410000 */
[C---:B------:R-:W-:Y:S03]  /*c200*/  FMUL.FTZ R14, R0.reuse, R122 ;  /* 0x0000007a000e7220 */ /* 0x040fe60000410000 */
[----:B------:R-:W-:Y:S02]  /*c210*/  FMUL.FTZ R15, R0, R123 ;  /* 0x0000007b000f7220 */ /* 0x000fe40000410000 */
[----:B------:R-:W-:Y:S01]  /*c220*/  LDSM.16.MT88.4 R120, [R197+0x12800] ;  /* 0x01280000c578783b */ /* 0x000fe20000004200 */
[----:B------:R-:W-:Y:S01]  /*c230*/  FMUL.FTZ R81, R2, R81 ;  /* 0x0000005102517220 */ /* 0x000fe20000410000 */
[C---:B------:R-:W-:Y:S01]  /*c240*/  FMUL.FTZ R82, R0.reuse, R82 ;  /* 0x0000005200527220 */ /* 0x040fe20000410000 */
[----:B------:R-:W-:Y:S01]  /*c250*/  FMUL.FTZ R83, R0, R83 ;  /* 0x0000005300537220 */ /* 0x000fe20000410000 */
[C---:B------:R-:W-:Y:S01]  /*c260*/  FMUL.FTZ R84, R2.reuse, R84 ;  /* 0x0000005402547220 */ /* 0x040fe20000410000 */
[C---:B------:R-:W-:Y:S01]  /*c270*/  HMMA.16816.F32 R12, R128.reuse, R20, R12 ;  /* 0x00000014800c723c */ /* 0x040fe2000000180c */
[----:B------:R-:W-:Y:S02]  /*c280*/  MUFU.EX2 R167, R167 ;  /* 0x000000a700a77308 */ /* 0x000fe40000000800 */
[----:B------:R-:W-:Y:S01]  /*c290*/  FMUL.FTZ R85, R2, R85 ;  /* 0x0000005502557220 */ /* 0x000fe20000410000 */
[C---:B------:R-:W-:Y:S01]  /*c2a0*/  FMUL.FTZ R86, R0.reuse, R86 ;  /* 0x0000005600567220 */ /* 0x040fe20000410000 */
[----:B------:R-:W-:Y:S01]  /*c2b0*/  FMUL.FTZ R87, R0, R87 ;  /* 0x0000005700577220 */ /* 0x000fe20000410000 */
[C---:B------:R-:W-:Y:S05]  /*c2c0*/  HMMA.16816.F32 R16, R128.reuse, R22, R16 ;  /* 0x000000168010723c */ /* 0x040fea0000001810 */
[----:B------:R-:W5:Y:S01]  /*c2d0*/  MUFU.EX2 R164, R164 ;  /* 0x000000a400a47308 */ /* 0x000f620000000800 */
[C---:B------:R-:W-:Y:S01]  /*c2e0*/  FMUL.FTZ R20, R2.reuse, R112 ;  /* 0x0000007002147220 */ /* 0x040fe20000410000 */
[----:B------:R-:W-:Y:S01]  /*c2f0*/  FMUL.FTZ R21, R2, R113 ;  /* 0x0000007102157220 */ /* 0x000fe20000410000 */
[C---:B------:R-:W-:Y:S03]  /*c300*/  FMUL.FTZ R22, R0.reuse, R114 ;  /* 0x0000007200167220 */ /* 0x040fe60000410000 */
[----:B------:R-:W-:Y:S02]  /*c310*/  FMUL.FTZ R23, R0, R115 ;  /* 0x0000007300177220 */ /* 0x000fe40000410000 */
[----:B------:R-:W-:Y:S01]  /*c320*/  LDSM.16.MT88.4 R112, [R200+0x12800] ;  /* 0x01280000c870783b */ /* 0x000fe20000004200 */
[C---:B------:R-:W-:Y:S01]  /*c330*/  FMUL.FTZ R88, R2.reuse, R88 ;  /* 0x0000005802587220 */ /* 0x040fe20000410000 */
[----:B------:R-:W-:Y:S01]  /*c340*/  FMUL.FTZ R89, R2, R89 ;  /* 0x0000005902597220 */ /* 0x000fe20000410000 */
[C---:B------:R-:W-:Y:S01]  /*c350*/  FMUL.FTZ R90, R0.reuse, R90 ;  /* 0x0000005a005a7220 */ /* 0x040fe20000410000 */
[----:B------:R-:W-:Y:S01]  /*c360*/  FMUL.FTZ R91, R0, R91 ;  /* 0x0000005b005b7220 */ /* 0x000fe20000410000 */
[C---:B------:R-:W-:Y:S01]  /*c370*/  HMMA.16816.F32 R20, R128.reuse, R28, R20 ;  /* 0x0000001c8014723c */ /* 0x040fe20000001814 */
[----:B------:R-:W-:Y:S02]  /*c380*/  MUFU.EX2 R166, R166 ;  /* 0x000000a600a67308 */ /* 0x000fe40000000800 */
[C---:B------:R-:W-:Y:S01]  /*c390*/  FMUL.FTZ R92, R2.reuse, R92 ;  /* 0x0000005c025c7220 */ /* 0x040fe20000410000 */
[----:B------:R-:W-:Y:S01]  /*c3a0*/  FMUL.FTZ R93, R2, R93 ;  /* 0x0000005d025d7220 */ /* 0x000fe20000410000 */
[----:B------:R-:W-:Y:S01]  /*c3b0*/  FMUL.FTZ R94, R0, R94 ;  /* 0x0000005e005e7220 */ /* 0x000fe20000410000 */
[C---:B------:R-:W-:Y:S05]  /*c3c0*/  HMMA.16816.F32 R24, R128.reuse, R30, R24 ;  /* 0x0000001e8018723c */ /* 0x040fea0000001818 */
[----:B------:R-:W5:Y:S01]  /*c3d0*/  MUFU.EX2 R169, R169 ;  /* 0x000000a900a97308 */ /* 0x000f620000000800 */
[C---:B------:R-:W-:Y:S01]  /*c3e0*/  FMUL.FTZ R28, R2.reuse, R104 ;  /* 0x00000068021c7220 */ /* 0x040fe20000410000 */
[----:B------:R-:W-:Y:S01]  /*c3f0*/  FMUL.FTZ R29, R2, R105 ;  /* 0x00000069021d7220 */ /* 0x000fe20000410000 */
[C---:B------:R-:W-:Y:S03]  /*c400*/  FMUL.FTZ R30, R0.reuse, R106 ;  /* 0x0000006a001e7220 */ /* 0x040fe60000410000 */
[C---:B------:R-:W-:Y:S02]  /*c410*/  FMUL.FTZ R31, R0.reuse, R107 ;  /* 0x0000006b001f7220 */ /* 0x040fe40000410000 */
[----:B------:R-:W3:Y:S02]  /*c420*/  LDSM.16.MT88.4 R104, [R196+0x14000] ;  /* 0x01400000c468783b */ /* 0x000ee40000004200 */
[----:B------:R-:W-:Y:S01]  /*c430*/  MUFU.EX2 R168, R168 ;  /* 0x000000a800a87308 */ /* 0x000fe20000000800 */
[----:B------:R-:W-:Y:S01]  /*c440*/  FMUL.FTZ R95, R0, R95 ;  /* 0x0000005f005f7220 */ /* 0x000fe20000410000 */
[C---:B------:R-:W-:Y:S01]  /*c450*/  FMUL.FTZ R96, R2.reuse, R96 ;  /* 0x0000006002607220 */ /* 0x040fe20000410000 */
[----:B------:R-:W-:Y:S01]  /*c460*/  FMUL.FTZ R97, R2, R97 ;  /* 0x0000006102617220 */ /* 0x000fe20000410000 */
[C---:B------:R-:W-:Y:S03]  /*c470*/  HMMA.16816.F32 R28, R128.reuse, R124, R28 ;  /* 0x0000007c801c723c */ /* 0x040fe6000000181c */
[C---:B------:R-:W-:Y:S03]  /*c480*/  FMUL.FTZ R98, R0.reuse, R98 ;  /* 0x0000006200627220 */ /* 0x040fe60000410000 */
[----:B------:R-:W5:Y:S01]  /*c490*/  MUFU.EX2 R171, R171 ;  /* 0x000000ab00ab7308 */ /* 0x000f620000000800 */
[----:B------:R-:W-:Y:S01]  /*c4a0*/  FMUL.FTZ R99, R0, R99 ;  /* 0x0000006300637220 */ /* 0x000fe20000410000 */
[C---:B------:R-:W-:Y:S01]  /*c4b0*/  HMMA.16816.F32 R32, R128.reuse, R126, R32 ;  /* 0x0000007e8020723c */ /* 0x040fe20000001820 */
[----:B------:R-:W-:Y:S02]  /*c4c0*/  LDSM.16.MT88.4 R124, [R196+0x12800] ;  /* 0x01280000c47c783b */ /* 0x000fe40000004200 */
[--C-:B------:R-:W-:Y:S03]  /*c4d0*/  FFMA.FTZ R176, R225, UR4, -R148.reuse ;  /* 0x00000004e1b07c23 */ /* 0x100fe60008010894 */
[C---:B----4-:R-:W-:Y:S02]  /*c4e0*/  HMMA.16816.F32 R36, R128.reuse, R116, R36 ;  /* 0x000000748024723c */ /* 0x050fe40000001824 */
[----:B------:R-:W-:Y:S03]  /*c4f0*/  MUFU.EX2 R170, R170 ;  /* 0x000000aa00aa7308 */ /* 0x000fe60000000800 */
[--C-:B------:R-:W-:Y:S01]  /*c500*/  FFMA.FTZ R179, R223, UR4, -R148.reuse ;  /* 0x00000004dfb37c23 */ /* 0x100fe20008010894 */
[C---:B------:R-:W-:Y:S01]  /*c510*/  HMMA.16816.F32 R40, R128.reuse, R118, R40 ;  /* 0x000000768028723c */ /* 0x040fe20000001828 */
[----:B------:R-:W-:Y:S05]  /*c520*/  LDSM.16.MT88.4 R116, [R198+0x12800] ;  /* 0x01280000c674783b */ /* 0x000fea0000004200 */
[----:B------:R-:W4:Y:S01]  /*c530*/  MUFU.EX2 R173, R173 ;  /* 0x000000ad00ad7308 */ /* 0x000f220000000800 */
[--C-:B------:R-:W-:Y:S01]  /*c540*/  FFMA.FTZ R178, R218, UR4, -R149.reuse ;  /* 0x00000004dab27c23 */ /* 0x100fe20008010895 */
[C---:B-1----:R-:W-:Y:S03]  /*c550*/  HMMA.16816.F32 R44, R128.reuse, R108, R44 ;  /* 0x0000006c802c723c */ /* 0x042fe6000000182c */
[--C-:B------:R-:W-:Y:S03]  /*c560*/  FFMA.FTZ R181, R220, UR4, -R149.reuse ;  /* 0x00000004dcb57c23 */ /* 0x100fe60008010895 */
[C---:B------:R-:W-:Y:S01]  /*c570*/  HMMA.16816.F32 R48, R128.reuse, R110, R48 ;  /* 0x0000006e8030723c */ /* 0x040fe20000001830 */
[----:B------:R-:W1:Y:S01]  /*c580*/  LDSM.16.MT88.4 R108, [R200+0x16000] ;  /* 0x01600000c86c783b */ /* 0x000e620000004200 */
[----:B------:R-:W-:Y:S03]  /*c590*/  MUFU.EX2 R172, R172 ;  /* 0x000000ac00ac7308 */ /* 0x000fe60000000800 */
[--C-:B------:R-:W-:Y:S01]  /*c5a0*/  FFMA.FTZ R180, R221, UR4, -R148.reuse ;  /* 0x00000004ddb47c23 */ /* 0x100fe20008010894 */
[C---:B--2---:R-:W-:Y:S06]  /*c5b0*/  HMMA.16816.F32 R52, R128.reuse, R100, R52 ;  /* 0x000000648034723c */ /* 0x044fec0000001834 */
[----:B------:R-:W2:Y:S01]  /*c5c0*/  MUFU.EX2 R175, R175 ;  /* 0x000000af00af7308 */ /* 0x000ea20000000800 */
[--C-:B------:R-:W-:Y:S01]  /*c5d0*/  FFMA.FTZ R183, R219, UR4, -R148.reuse ;  /* 0x00000004dbb77c23 */ /* 0x100fe20008010894 */
[C---:B------:R-:W-:Y:S01]  /*c5e0*/  HMMA.16816.F32 R56, R128.reuse, R102, R56 ;  /* 0x000000668038723c */ /* 0x040fe20000001838 */
[----:B------:R-:W5:Y:S02]  /*c5f0*/  LDSM.16.MT88.4 R100, [R198+0x16000] ;  /* 0x01600000c664783b */ /* 0x000f640000004200 */
[--C-:B------:R-:W-:Y:S03]  /*c600*/  FFMA.FTZ R182, R216, UR4, -R149.reuse ;  /* 0x00000004d8b67c23 */ /* 0x100fe60008010895 */
[C---:B---3--:R-:W-:Y:S02]  /*c610*/  HMMA.16816.F32 R60, R128.reuse, R104, R60 ;  /* 0x00000068803c723c */ /* 0x048fe4000000183c */
[----:B------:R-:W-:Y:S03]  /*c620*/  MUFU.EX2 R174, R174 ;  /* 0x000000ae00ae7308 */ /* 0x000fe60000000800 */
[----:B------:R-:W-:Y:S01]  /*c630*/  FFMA.FTZ R149, R214, UR4, -R149 ;  /* 0x00000004d6957c23 */ /* 0x000fe20008010895 */
[C---:B------:R-:W-:Y:S01]  /*c640*/  HMMA.16816.F32 R64, R128.reuse, R106, R64 ;  /* 0x0000006a8040723c */ /* 0x040fe20000001840 */
[----:B------:R-:W3:Y:S05]  /*c650*/  LDSM.16.MT88.4 R104, [R197+0x16000] ;  /* 0x01600000c568783b */ /* 0x000eea0000004200 */
[----:B------:R-:W-:Y:S01]  /*c660*/  MUFU.EX2 R219, R149 ;  /* 0x0000009500db7308 */ /* 0x000fe20000000800 */
[--C-:B------:R-:W-:Y:S01]  /*c670*/  FFMA.FTZ R134, R134, UR4, -R148.reuse ;  /* 0x0000000486867c23 */ /* 0x100fe20008010894 */
[----:B------:R-:W-:Y:S03]  /*c680*/  FFMA.FTZ R148, R133, UR4, -R148 ;  /* 0x0000000485947c23 */ /* 0x000fe60008010894 */
[----:B------:R-:W-:Y:S01]  /*c690*/  FFMA.FTZ R163, R2, R217, R163 ;  /* 0x000000d902a37223 */ /* 0x000fe200000100a3 */
[----:B------:R-:W-:Y:S04]  /*c6a0*/  FFMA.FTZ R161, R0, R215, R161 ;  /* 0x000000d700a17223 */ /* 0x000fe800000100a1 */
[----:B------:R4:W-:Y:S01]  /*c6b0*/  MUFU.EX2 R133, R148 ;  /* 0x0000009400857308 */ /* 0x0009e20000000800 */
[----:B------:R-:W-:Y:S01]  /*c6c0*/  MOV R0, R3 ;  /* 0x0000000300007202 */ /* 0x000fe20000000f00 */
[----:B------:R-:W-:Y:S01]  /*c6d0*/  FADD.FTZ R160, R160, R163 ;  /* 0x000000a3a0a07221 */ /* 0x000fe20000010000 */
[----:B------:R-:W-:Y:S01]  /*c6e0*/  FADD.FTZ R161, R157, R161 ;  /* 0x000000a19da17221 */ /* 0x000fe20000010000 */
[C---:B-1----:R-:W-:Y:S06]  /*c6f0*/  HMMA.16816.F32 R68, R128.reuse, R108, R68 ;  /* 0x0000006c8044723c */ /* 0x042fec0000001844 */
[----:B------:R-:W1:Y:S01]  /*c700*/  MUFU.EX2 R177, R177 ;  /* 0x000000b100b17308 */ /* 0x000e620000000800 */
[----:B------:R-:W-:Y:S01]  /*c710*/  FADD.FTZ R159, R159, R160 ;  /* 0x000000a09f9f7221 */ /* 0x000fe20000010000 */
[----:B------:R-:W-:Y:S01]  /*c720*/  FADD.FTZ R156, R156, R161 ;  /* 0x000000a19c9c7221 */ /* 0x000fe20000010000 */
[C---:B------:R-:W-:Y:S01]  /*c730*/  HMMA.16816.F32 R72, R128.reuse, R110, R72 ;  /* 0x0000006e8048723c */ /* 0x040fe20000001848 */
[----:B------:R-:W2:Y:S06]  /*c740*/  LDSM.16.MT88.4 R108, [R196+0x16000] ;  /* 0x01600000c46c783b */ /* 0x000eac0000004200 */
[----:B------:R-:W-:Y:S01]  /*c750*/  MUFU.EX2 R176, R176 ;  /* 0x000000b000b07308 */ /* 0x000fe20000000800 */
[----:B------:R-:W-:Y:S01]  /*c760*/  FADD.FTZ R159, R158, R159 ;  /* 0x0000009f9e9f7221 */ /* 0x000fe20000010000 */
[C---:B-----5:R-:W-:Y:S01]  /*c770*/  HMMA.16816.F32 R76, R128.reuse, R100, R76 ;  /* 0x00000064804c723c */ /* 0x060fe2000000184c */
[----:B----4-:R-:W-:Y:S02]  /*c780*/  LDSM.16.MT88.4 R148, [R200+0x15800] ;  /* 0x01580000c894783b */ /* 0x010fe40000004200 */
[----:B------:R-:W-:Y:S03]  /*c790*/  FADD.FTZ R156, R135, R156 ;  /* 0x0000009c879c7221 */ /* 0x000fe60000010000 */
[C---:B------:R-:W-:Y:S02]  /*c7a0*/  HMMA.16816.F32 R80, R128.reuse, R102, R80 ;  /* 0x000000668050723c */ /* 0x040fe40000001850 */
[----:B------:R-:W4:Y:S03]  /*c7b0*/  MUFU.EX2 R179, R179 ;  /* 0x000000b300b37308 */ /* 0x000f260000000800 */
[----:B------:R-:W-:Y:S01]  /*c7c0*/  F2FP.F16.F32.PACK_AB R100, R165, R162 ;  /* 0x000000a2a564723e */ /* 0x000fe200000000ff */
[C---:B---3--:R-:W-:Y:S06]  /*c7d0*/  HMMA.16816.F32 R84, R128.reuse, R104, R84 ;  /* 0x000000688054723c */ /* 0x048fec0000001854 */
[----:B------:R-:W-:Y:S01]  /*c7e0*/  MUFU.EX2 R178, R178 ;  /* 0x000000b200b27308 */ /* 0x000fe20000000800 */
[----:B------:R-:W-:Y:S01]  /*c7f0*/  F2FP.F16.F32.PACK_AB R101, R164, R167 ;  /* 0x000000a7a465723e */ /* 0x000fe200000000ff */
[C---:B------:R-:W-:Y:S01]  /*c800*/  HMMA.16816.F32 R88, R128.reuse, R106, R88 ;  /* 0x0000006a8058723c */ /* 0x040fe20000001858 */
[----:B------:R-:W3:Y:S02]  /*c810*/  LDSM.16.MT88.4 R104, [R200+0x14800] ;  /* 0x01480000c868783b */ /* 0x000ee40000004200 */
[----:B------:R-:W-:Y:S05]  /*c820*/  F2FP.F16.F32.PACK_AB R102, R169, R166 ;  /* 0x000000a6a966723e */ /* 0x000fea00000000ff */
[----:B------:R-:W5:Y:S03]  /*c830*/  MUFU.EX2 R181, R181 ;  /* 0x000000b500b57308 */ /* 0x000f660000000800 */
[----:B------:R-:W-:Y:S01]  /*c840*/  F2FP.F16.F32.PACK_AB R103, R171, R168 ;  /* 0x000000a8ab67723e */ /* 0x000fe200000000ff */
[----:B------:R-:W-:Y:S01]  /*c850*/  FADD.FTZ R162, R162, R159 ;  /* 0x0000009fa2a27221 */ /* 0x000fe20000010000 */
[----:B------:R-:W-:Y:S01]  /*c860*/  MOV R135, R132 ;  /* 0x0000008400877202 */ /* 0x000fe20000000f00 */
[----:B------:R-:W-:Y:S02]  /*c870*/  FADD.FTZ R167, R167, R156 ;  /* 0x0000009ca7a77221 */ /* 0x000fe40000010000 */
[----:B------:R-:W-:Y:S02]  /*c880*/  FADD.FTZ R165, R165, R162 ;  /* 0x000000a2a5a57221 */ /* 0x000fe40000010000 */
[----:B------:R-:W-:Y:S01]  /*c890*/  MUFU.EX2 R180, R180 ;  /* 0x000000b400b47308 */ /* 0x000fe20000000800 */
[----:B------:R-:W-:Y:S01]  /*c8a0*/  FADD.FTZ R167, R164, R167 ;  /* 0x000000a7a4a77221 */ /* 0x000fe20000010000 */
[C---:B--2---:R-:W-:Y:S03]  /*c8b0*/  HMMA.16816.F32 R92, R128.reuse, R108, R92 ;  /* 0x0000006c805c723c */ /* 0x044fe6000000185c */
[----:B------:R-:W-:Y:S01]  /*c8c0*/  FADD.FTZ R166, R166, R165 ;  /* 0x000000a5a6a67221 */ /* 0x000fe20000010000 */
[----:B------:R-:W-:Y:S04]  /*c8d0*/  FADD.FTZ R168, R168, R167 ;  /* 0x000000a7a8a87221 */ /* 0x000fe80000010000 */
[----:B------:R-:W2:Y:S01]  /*c8e0*/  MUFU.EX2 R183, R183 ;  /* 0x000000b700b77308 */ /* 0x000ea20000000800 */
[----:B------:R-:W-:Y:S01]  /*c8f0*/  HMMA.16816.F32 R96, R128, R110, R96 ;  /* 0x0000006e8060723c */ /* 0x000fe20000001860 */
[----:B------:R-:W1:Y:S02]  /*c900*/  LDSM.16.MT88.4 R108, [R196+0x14800] ;  /* 0x01480000c46c783b */ /* 0x000e640000004200 */
[----:B------:R-:W-:Y:S03]  /*c910*/  FADD.FTZ R169, R169, R166 ;  /* 0x000000a6a9a97221 */ /* 0x000fe60000010000 */
[C---:B------:R-:W-:Y:S03]  /*c920*/  HMMA.16816.F32 R4, R100.reuse, R112, R4 ;  /* 0x000000706404723c */ /* 0x040fe60000001804 */
[----:B------:R-:W2:Y:S01]  /*c930*/  MUFU.EX2 R182, R182 ;  /* 0x000000b600b67308 */ /* 0x000ea20000000800 */
[----:B------:R-:W-:Y:S01]  /*c940*/  LDSM.16.MT88.4 R128, [R196+0x13000] ;  /* 0x01300000c480783b */ /* 0x000fe20000004200 */
[----:B------:R-:W-:Y:S01]  /*c950*/  FADD.FTZ R171, R171, R168 ;  /* 0x000000a8abab7221 */ /* 0x000fe20000010000 */
[C---:B------:R-:W-:Y:S07]  /*c960*/  HMMA.16816.F32 R8, R100.reuse, R114, R8 ;  /* 0x000000726408723c */ /* 0x040fee0000001808 */
[----:B------:R-:W2:Y:S01]  /*c970*/  MUFU.EX2 R134, R134 ;  /* 0x0000008600867308 */ /* 0x000ea20000000800 */
[----:B------:R-:W4:Y:S01]  /*c980*/  LDSM.16.MT88.4 R112, [R200+0x16800] ;  /* 0x01680000c870783b */ /* 0x000f220000004200 */
[C---:B------:R-:W-:Y:S06]  /*c990*/  HMMA.16816.F32 R12, R100.reuse, R116, R12 ;  /* 0x00000074640c723c */ /* 0x040fec000000180c */
[C---:B------:R-:W-:Y:S01]  /*c9a0*/  HMMA.16816.F32 R16, R100.reuse, R118, R16 ;  /* 0x000000766410723c */ /* 0x040fe20000001810 */
[----:B------:R-:W-:Y:S05]  /*c9b0*/  LDSM.16.MT88.4 R116, [R197+0x16800] ;  /* 0x01680000c574783b */ /* 0x000fea0000004200 */
[C---:B------:R-:W-:Y:S06]  /*c9c0*/  HMMA.16816.F32 R20, R100.reuse, R120, R20 ;  /* 0x000000786414723c */ /* 0x040fec0000001814 */
[C---:B------:R-:W-:Y:S01]  /*c9d0*/  HMMA.16816.F32 R24, R100.reuse, R122, R24 ;  /* 0x0000007a6418723c */ /* 0x040fe20000001818 */
[----:B------:R-:W-:Y:S05]  /*c9e0*/  LDSM.16.MT88.4 R120, [R196+0x16800] ;  /* 0x01680000c478783b */ /* 0x000fea0000004200 */
[C---:B------:R-:W-:Y:S06]  /*c9f0*/  HMMA.16816.F32 R28, R100.reuse, R124, R28 ;  /* 0x0000007c641c723c */ /* 0x040fec000000181c */
[C---:B------:R-:W-:Y:S01]  /*ca00*/  HMMA.16816.F32 R32, R100.reuse, R126, R32 ;  /* 0x0000007e6420723c */ /* 0x040fe20000001820 */
[----:B------:R-:W-:Y:S05]  /*ca10*/  LDSM.16.MT88.4 R124, [R198+0x13000] ;  /* 0x01300000c67c783b */ /* 0x000fea0000004200 */
[C---:B---3--:R-:W-:Y:S06]  /*ca20*/  HMMA.16816.F32 R36, R100.reuse, R104, R36 ;  /* 0x000000686424723c */ /* 0x048fec0000001824 */
[C---:B------:R-:W-:Y:S01]  /*ca30*/  HMMA.16816.F32 R40, R100.reuse, R106, R40 ;  /* 0x0000006a6428723c */ /* 0x040fe20000001828 */
[----:B------:R-:W3:Y:S05]  /*ca40*/  LDSM.16.MT88.4 R104, [R198+0x16800] ;  /* 0x01680000c668783b */ /* 0x000eea0000004200 */
[C---:B------:R-:W-:Y:S06]  /*ca50*/  HMMA.16816.F32 R44, R100.reuse, R136, R44 ;  /* 0x00000088642c723c */ /* 0x040fec000000182c */
[C---:B------:R-:W-:Y:S01]  /*ca60*/  HMMA.16816.F32 R48, R100.reuse, R138, R48 ;  /* 0x0000008a6430723c */ /* 0x040fe20000001830 */
[----:B------:R-:W-:Y:S05]  /*ca70*/  LDSM.16.MT88.4 R136, [R200+0x15000] ;  /* 0x01500000c888783b */ /* 0x000fea0000004200 */
[C---:B------:R-:W-:Y:S06]  /*ca80*/  HMMA.16816.F32 R52, R100.reuse, R140, R52 ;  /* 0x0000008c6434723c */ /* 0x040fec0000001834 */
[C---:B------:R-:W-:Y:S01]  /*ca90*/  HMMA.16816.F32 R56, R100.reuse, R142, R56 ;  /* 0x0000008e6438723c */ /* 0x040fe20000001838 */
[----:B------:R-:W-:Y:S05]  /*caa0*/  LDSM.16.MT88.4 R140, [R198+0x15000] ;  /* 0x01500000c68c783b */ /* 0x000fea0000004200 */
[C---:B-1----:R-:W-:Y:S06]  /*cab0*/  HMMA.16816.F32 R60, R100.reuse, R108, R60 ;  /* 0x0000006c643c723c */ /* 0x042fec000000183c */
[C---:B------:R-:W-:Y:S01]  /*cac0*/  HMMA.16816.F32 R64, R100.reuse, R110, R64 ;  /* 0x0000006e6440723c */ /* 0x040fe20000001840 */
[----:B------:R-:W1:Y:S05]  /*cad0*/  LDSM.16.MT88.4 R108, [R200+0x13000] ;  /* 0x01300000c86c783b */ /* 0x000e6a0000004200 */
[C---:B----4-:R-:W-:Y:S06]  /*cae0*/  HMMA.16816.F32 R68, R100.reuse, R112, R68 ;  /* 0x000000706444723c */ /* 0x050fec0000001844 */
[C---:B------:R-:W-:Y:S01]  /*caf0*/  HMMA.16816.F32 R72, R100.reuse, R114, R72 ;  /* 0x000000726448723c */ /* 0x040fe20000001848 */
[----:B------:R-:W4:Y:S05]  /*cb00*/  LDSM.16.MT88.4 R112, [R197+0x13000] ;  /* 0x01300000c570783b */ /* 0x000f2a0000004200 */
[C---:B---3--:R-:W-:Y:S06]  /*cb10*/  HMMA.16816.F32 R76, R100.reuse, R104, R76 ;  /* 0x00000068644c723c */ /* 0x048fec000000184c */
[C---:B------:R-:W-:Y:S05]  /*cb20*/  HMMA.16816.F32 R80, R100.reuse, R106, R80 ;  /* 0x0000006a6450723c */ /* 0x040fea0000001850 */
[----:B------:R-:W-:Y:S01]  /*cb30*/  F2FP.F16.F32.PACK_AB R104, R173, R170 ;  /* 0x000000aaad68723e */ /* 0x000fe200000000ff */
[C---:B------:R-:W-:Y:S05]  /*cb40*/  HMMA.16816.F32 R84, R100.reuse, R116, R84 ;  /* 0x000000746454723c */ /* 0x040fea0000001854 */
[----:B------:R-:W-:Y:S01]  /*cb50*/  F2FP.F16.F32.PACK_AB R105, R175, R172 ;  /* 0x000000acaf69723e */ /* 0x000fe200000000ff */
[C---:B------:R-:W-:Y:S01]  /*cb60*/  HMMA.16816.F32 R88, R100.reuse, R118, R88 ;  /* 0x000000766458723c */ /* 0x040fe20000001858 */
[----:B------:R-:W3:Y:S04]  /*cb70*/  LDSM.16.MT88.4 R116, [R197+0x15000] ;  /* 0x01500000c574783b */ /* 0x000ee80000004200 */
[----:B------:R-:W-:Y:S01]  /*cb80*/  F2FP.F16.F32.PACK_AB R106, R177, R174 ;  /* 0x000000aeb16a723e */ /* 0x000fe200000000ff */
[C---:B------:R-:W-:Y:S05]  /*cb90*/  HMMA.16816.F32 R92, R100.reuse, R120, R92 ;  /* 0x00000078645c723c */ /* 0x040fea000000185c */
[----:B------:R-:W-:Y:S01]  /*cba0*/  F2FP.F16.F32.PACK_AB R107, R179, R176 ;  /* 0x000000b0b36b723e */ /* 0x000fe200000000ff */
[----:B------:R-:W-:Y:S01]  /*cbb0*/  HMMA.16816.F32 R96, R100, R122, R96 ;  /* 0x0000007a6460723c */ /* 0x000fe20000001860 */
[----:B------:R-:W3:Y:S04]  /*cbc0*/  LDSM.16.MT88.4 R100, [R200+0x17000] ;  /* 0x01700000c864783b */ /* 0x000ee80000004200 */
[----:B------:R-:W-:Y:S01]  /*cbd0*/  FADD.FTZ R170, R170, R169 ;  /* 0x000000a9aaaa7221 */ /* 0x000fe20000010000 */
[C---:B-1----:R-:W-:Y:S05]  /*cbe0*/  HMMA.16816.F32 R4, R104.reuse, R108, R4 ;  /* 0x0000006c6804723c */ /* 0x042fea0000001804 */
[----:B------:R-:W-:Y:S01]  /*cbf0*/  FADD.FTZ R172, R172, R171 ;  /* 0x000000abacac7221 */ /* 0x000fe20000010000 */
[C---:B------:R-:W-:Y:S01]  /*cc00*/  HMMA.16816.F32 R8, R104.reuse, R110, R8 ;  /* 0x0000006e6808723c */ /* 0x040fe20000001808 */
[----:B------:R-:W1:Y:S04]  /*cc10*/  LDSM.16.MT88.4 R108, [R198+0x17000] ;  /* 0x01700000c66c783b */ /* 0x000e680000004200 */
[----:B------:R-:W-:Y:S01]  /*cc20*/  FADD.FTZ R173, R173, R170 ;  /* 0x000000aaadad7221 */ /* 0x000fe20000010000 */
[C---:B------:R-:W-:Y:S05]  /*cc30*/  HMMA.16816.F32 R12, R104.reuse, R124, R12 ;  /* 0x0000007c680c723c */ /* 0x040fea000000180c */
[----:B------:R-:W-:Y:S01]  /*cc40*/  FADD.FTZ R175, R175, R172 ;  /* 0x000000acafaf7221 */ /* 0x000fe20000010000 */
[C---:B------:R-:W-:Y:S01]  /*cc50*/  HMMA.16816.F32 R16, R104.reuse, R126, R16 ;  /* 0x0000007e6810723c */ /* 0x040fe20000001810 */
[----:B------:R-:W-:Y:S04]  /*cc60*/  LDSM.16.MT88.4 R124, [R200+0x13800] ;  /* 0x01380000c87c783b */ /* 0x000fe80000004200 */
[----:B------:R-:W-:Y:S01]  /*cc70*/  FADD.FTZ R174, R174, R173 ;  /* 0x000000adaeae7221 */ /* 0x000fe20000010000 */
[C---:B----4-:R-:W-:Y:S05]  /*cc80*/  HMMA.16816.F32 R20, R104.reuse, R112, R20 ;  /* 0x000000706814723c */ /* 0x050fea0000001814 */
[----:B------:R-:W-:Y:S01]  /*cc90*/  FADD.FTZ R176, R176, R175 ;  /* 0x000000afb0b07221 */ /* 0x000fe20000010000 */
[C---:B------:R-:W-:Y:S01]  /*cca0*/  HMMA.16816.F32 R24, R104.reuse, R114, R24 ;  /* 0x000000726818723c */ /* 0x040fe20000001818 */
[----:B------:R-:W4:Y:S04]  /*ccb0*/  LDSM.16.MT88.4 R112, [R197+0x17000] ;  /* 0x01700000c570783b */ /* 0x000f280000004200 */
[----:B------:R-:W-:Y:S01]  /*ccc0*/  FADD.FTZ R177, R177, R174 ;  /* 0x000000aeb1b17221 */ /* 0x000fe20000010000 */
[C---:B------:R-:W-:Y:S05]  /*ccd0*/  HMMA.16816.F32 R28, R104.reuse, R128, R28 ;  /* 0x00000080681c723c */ /* 0x040fea000000181c */
[----:B------:R-:W-:Y:S01]  /*cce0*/  FADD.FTZ R179, R179, R176 ;  /* 0x000000b0b3b37221 */ /* 0x000fe20000010000 */
[C---:B------:R-:W-:Y:S06]  /*ccf0*/  HMMA.16816.F32 R32, R104.reuse, R130, R32 ;  /* 0x000000826820723c */ /* 0x040fec0000001820 */
[C---:B------:R-:W-:Y:S06]  /*cd00*/  HMMA.16816.F32 R36, R104.reuse, R136, R36 ;  /* 0x000000886824723c */ /* 0x040fec0000001824 */
[C---:B------:R-:W-:Y:S05]  /*cd10*/  HMMA.16816.F32 R40, R104.reuse, R138, R40 ;  /* 0x0000008a6828723c */ /* 0x040fea0000001828 */
[----:B-----5:R-:W-:Y:S01]  /*cd20*/  F2FP.F16.F32.PACK_AB R136, R181, R178 ;  /* 0x000000b2b588723e */ /* 0x020fe200000000ff */
[C---:B------:R-:W-:Y:S05]  /*cd30*/  HMMA.16816.F32 R44, R104.reuse, R140, R44 ;  /* 0x0000008c682c723c */ /* 0x040fea000000182c */
[----:B--2---:R-:W-:Y:S01]  /*cd40*/  F2FP.F16.F32.PACK_AB R137, R183, R180 ;  /* 0x000000b4b789723e */ /* 0x004fe200000000ff */
[C---:B------:R-:W-:Y:S01]  /*cd50*/  HMMA.16816.F32 R48, R104.reuse, R142, R48 ;  /* 0x0000008e6830723c */ /* 0x040fe20000001830 */
[----:B------:R-:W-:Y:S04]  /*cd60*/  LDSM.16.MT88.4 R140, [R197+0x13800] ;  /* 0x01380000c58c783b */ /* 0x000fe80000004200 */
[----:B------:R-:W-:Y:S01]  /*cd70*/  F2FP.F16.F32.PACK_AB R138, R219, R182 ;  /* 0x000000b6db8a723e */ /* 0x000fe200000000ff */
[C---:B---3--:R-:W-:Y:S05]  /*cd80*/  HMMA.16816.F32 R52, R104.reuse, R116, R52 ;  /* 0x000000746834723c */ /* 0x048fea0000001834 */
[----:B------:R-:W-:Y:S01]  /*cd90*/  F2FP.F16.F32.PACK_AB R139, R133, R134 ;  /* 0x00000086858b723e */ /* 0x000fe200000000ff */
        /* <DEDUP_REMOVED lines=11> */
[----:B------:R-:W3:Y:S04]  /*ce50*/  LDSM.16.MT88.4 R100, [R198+0x13800] ;  /* 0x01380000c664783b */ /* 0x000ee80000004200 */
[----:B------:R-:W-:Y:S01]  /*ce60*/  FADD.FTZ R182, R182, R181 ;  /* 0x000000b5b6b67221 */ /* 0x000fe20000010000 */
[C---:B-1----:R-:W-:Y:S05]  /*ce70*/  HMMA.16816.F32 R76, R104.reuse, R108, R76 ;  /* 0x0000006c684c723c */ /* 0x042fea000000184c */
[----:B------:R-:W-:Y:S01]  /*ce80*/  FADD.FTZ R134, R134, R183 ;  /* 0x000000b786867221 */ /* 0x000fe20000010000 */
[C---:B------:R-:W-:Y:S05]  /*ce90*/  HMMA.16816.F32 R80, R104.reuse, R110, R80 ;  /* 0x0000006e6850723c */ /* 0x040fea0000001850 */
[----:B------:R-:W-:Y:S01]  /*cea0*/  FADD.FTZ R217, R219, R182 ;  /* 0x000000b6dbd97221 */ /* 0x000fe20000010000 */
[C---:B----4-:R-:W-:Y:S05]  /*ceb0*/  HMMA.16816.F32 R84, R104.reuse, R112, R84 ;  /* 0x000000706854723c */ /* 0x050fea0000001854 */
[----:B------:R-:W-:Y:S01]  /*cec0*/  FADD.FTZ R215, R133, R134 ;  /* 0x0000008685d77221 */ /* 0x000fe20000010000 */
[C---:B------:R-:W-:Y:S06]  /*ced0*/  HMMA.16816.F32 R88, R104.reuse, R114, R88 ;  /* 0x000000726858723c */ /* 0x040fec0000001858 */
[C---:B--2---:R-:W-:Y:S06]  /*cee0*/  HMMA.16816.F32 R92, R104.reuse, R116, R92 ;  /* 0x00000074685c723c */ /* 0x044fec000000185c */
[----:B------:R-:W-:Y:S06]  /*cef0*/  HMMA.16816.F32 R96, R104, R118, R96 ;  /* 0x000000766860723c */ /* 0x000fec0000001860 */
[C---:B------:R-:W-:Y:S01]  /*cf00*/  HMMA.16816.F32 R128, R136.reuse, R124, R4 ;  /* 0x0000007c8880723c */ /* 0x040fe20000001804 */
[----:B------:R-:W1:Y:S05]  /*cf10*/  LDSM.16.MT88.4 R4, [R197+0x15800] ;  /* 0x01580000c504783b */ /* 0x000e6a0000004200 */
[C---:B------:R-:W-:Y:S03]  /*cf20*/  HMMA.16816.F32 R124, R136.reuse, R126, R8 ;  /* 0x0000007e887c723c */ /* 0x040fe60000001808 */
[----:B------:R-:W2:Y:S03]  /*cf30*/  LDSM.16.MT88.4 R8, [R196+0x15800] ;  /* 0x01580000c408783b */ /* 0x000ea60000004200 */
[C---:B---3--:R-:W-:Y:S05]  /*cf40*/  HMMA.16816.F32 R120, R136.reuse, R100, R12 ;  /* 0x000000648878723c */ /* 0x048fea000000180c */
[----:B------:R-:W3:Y:S01]  /*cf50*/  LDSM.16.MT88.4 R12, [R200+0x17800] ;  /* 0x01780000c80c783b */ /* 0x000ee20000004200 */
[C---:B------:R-:W-:Y:S06]  /*cf60*/  HMMA.16816.F32 R116, R136.reuse, R102, R16 ;  /* 0x000000668874723c */ /* 0x040fec0000001810 */
[C---:B------:R-:W-:Y:S01]  /*cf70*/  HMMA.16816.F32 R112, R136.reuse, R140, R20 ;  /* 0x0000008c8870723c */ /* 0x040fe20000001814 */
[----:B------:R-:W4:Y:S05]  /*cf80*/  LDSM.16.MT88.4 R16, [R198+0x17800] ;  /* 0x01780000c610783b */ /* 0x000f2a0000004200 */
[C---:B------:R-:W-:Y:S03]  /*cf90*/  HMMA.16816.F32 R108, R136.reuse, R142, R24 ;  /* 0x0000008e886c723c */ /* 0x040fe60000001818 */
[----:B------:R-:W5:Y:S03]  /*cfa0*/  LDSM.16.MT88.4 R20, [R197+0x17800] ;  /* 0x01780000c514783b */ /* 0x000f660000004200 */
[C---:B------:R-:W-:Y:S05]  /*cfb0*/  HMMA.16816.F32 R104, R136.reuse, R144, R28 ;  /* 0x000000908868723c */ /* 0x040fea000000181c */
[----:B------:R-:W5:Y:S01]  /*cfc0*/  LDSM.16.MT88.4 R24, [R196+0x17800] ;  /* 0x01780000c418783b */ /* 0x000f620000004200 */
        /* <DEDUP_REMOVED lines=8> */
[C---:B------:R-:W-:Y:S06]  /*d050*/  HMMA.16816.F32 R64, R136.reuse, R10, R64 ;  /* 0x0000000a8840723c */ /* 0x040fec0000001840 */
[C---:B---3--:R-:W-:Y:S06]  /*d060*/  HMMA.16816.F32 R68, R136.reuse, R12, R68 ;  /* 0x0000000c8844723c */ /* 0x048fec0000001844 */
[C---:B------:R-:W-:Y:S06]  /*d070*/  HMMA.16816.F32 R72, R136.reuse, R14, R72 ;  /* 0x0000000e8848723c */ /* 0x040fec0000001848 */
[C---:B----4-:R-:W-:Y:S06]  /*d080*/  HMMA.16816.F32 R76, R136.reuse, R16, R76 ;  /* 0x00000010884c723c */ /* 0x050fec000000184c */
[C---:B------:R-:W-:Y:S06]  /*d090*/  HMMA.16816.F32 R80, R136.reuse, R18, R80 ;  /* 0x000000128850723c */ /* 0x040fec0000001850 */
[C---:B-----5:R-:W-:Y:S06]  /*d0a0*/  HMMA.16816.F32 R84, R136.reuse, R20, R84 ;  /* 0x000000148854723c */ /* 0x060fec0000001854 */
[C---:B------:R-:W-:Y:S06]  /*d0b0*/  HMMA.16816.F32 R88, R136.reuse, R22, R88 ;  /* 0x000000168858723c */ /* 0x040fec0000001858 */
[C---:B------:R-:W-:Y:S06]  /*d0c0*/  HMMA.16816.F32 R92, R136.reuse, R24, R92 ;  /* 0x00000018885c723c */ /* 0x040fec000000185c */
[----:B------:R-:W-:Y:S01]  /*d0d0*/  HMMA.16816.F32 R96, R136, R26, R96 ;  /* 0x0000001a8860723c */ /* 0x000fe20000001860 */
[----:B------:R-:W-:Y:S11]  /*d0e0*/  @!UPT UIADD3 URZ, URZ, URZ, URZ ;  /* 0x0000003f3f3ff290 */ /* 0x000ff6000fffe03f */
[----:B------:R-:W-:Y:S01]  /*d0f0*/  @!UPT UIADD3 URZ, URZ, URZ, URZ ;  /* 0x0000003f3f3ff290 */ /* 0x000fe2000fffe03f */
[----:B------:R-:W-:Y:S11]  /*d100*/  @P0 BRA `(.L_x_50) ;  /* 0xffffffd400c00947 */ /* 0x000ff6000383ffff */
.L_x_49:
        /* <DEDUP_REMOVED lines=219> */
.L_x_53:
        /* <DEDUP_REMOVED lines=24> */
.L_x_54:
        /* <DEDUP_REMOVED lines=111> */
.L_x_56:
[----:B------:R-:W-:Y:S05]  /*e730*/  BSYNC B0 ;  /* 0x0000000000007941 */ /* 0x000fea0003800000 */
.L_x_55:
        /* <DEDUP_REMOVED lines=32> */
.L_x_58:
[----:B------:R-:W-:Y:S05]  /*e940*/  BSYNC B0 ;  /* 0x0000000000007941 */ /* 0x000fea0003800000 */
.L_x_57:
        /* <DEDUP_REMOVED lines=20> */
.L_x_60:
[----:B------:R-:W-:Y:S05]  /*ea90*/  BSYNC B0 ;  /* 0x0000000000007941 */ /* 0x000fea0003800000 */
.L_x_59:
        /* <DEDUP_REMOVED lines=20> */
.L_x_62:
[----:B------:R-:W-:Y:S05]  /*ebe0*/  BSYNC B0 ;  /* 0x0000000000007941 */ /* 0x000fea0003800000 */
.L_x_61:
        /* <DEDUP_REMOVED lines=17> */
.L_x_41:
        /* <DEDUP_REMOVED lines=85> */
.L_x_64:
[----:B------:R-:W-:Y:S05]  /*f250*/  BSYNC B0 ;  /* 0x0000000000007941 */ /* 0x000fea0003800000 */
.L_x_63:
        /* <DEDUP_REMOVED lines=19> */
.L_x_66:
[----:B------:R-:W-:Y:S05]  /*f390*/  BSYNC B0 ;  /* 0x0000000000007941 */ /* 0x000fea0003800000 */
.L_x_65:
        /* <DEDUP_REMOVED lines=17> */
.L_x_68:
[----:B------:R-:W-:Y:S05]  /*f4b0*/  BSYNC B0 ;  /* 0x0000000000007941 */ /* 0x000fea0003800000 */
.L_x_67:
        /* <DEDUP_REMOVED lines=17> */
.L_x_70:
[----:B------:R-:W-:Y:S05]  /*f5d0*/  BSYNC B0 ;  /* 0x0000000000007941 */ /* 0x000fea0003800000 */
.L_x_69:
        /* <DEDUP_REMOVED lines=10> */
.L_x_72:
[----:B------:R-:W-:Y:S05]  /*f680*/  BSYNC B0 ;  /* 0x0000000000007941 */ /* 0x000fea0003800000 */
.L_x_71:
        /* <DEDUP_REMOVED lines=10> */
.L_x_74:
[----:B------:R-:W-:Y:S05]  /*f730*/  BSYNC B0 ;  /* 0x0000000000007941 */ /* 0x000fea0003800000 */
.L_x_73:
        /* <DEDUP_REMOVED lines=10> */
.L_x_76:
[----:B------:R-:W-:Y:S05]  /*f7e0*/  BSYNC B0 ;  /* 0x0000000000007941 */ /* 0x000fea0003800000 */
.L_x_75:
        /* <DEDUP_REMOVED lines=10> */
.L_x_77:
        /* <DEDUP_REMOVED lines=15> */
.L_x_800:


//--------------------- .text._ZN5flash16flash_fwd_kernelI23Flash_fwd_kernel_traitsILi192ELi128ELi64ELi8ELb0ELb0EN7cutlass6half_tE19Flash_kernel_traitsILi192ELi128ELi64ELi8ES3_EELb0ELb1ELb0ELb0ELb0ELb0ELb0ELb0EEEvNS_16Flash_fwd_paramsE --------------------------
	.section	.text._ZN5flash16flash_fwd_kernelI23Flash_fwd_kernel_traitsILi192ELi128ELi64ELi8ELb0ELb0EN7cutlass6half_tE19Flash_kernel_traitsILi192ELi128ELi64ELi8ES3_EELb0ELb1ELb0ELb0ELb0ELb0ELb0ELb0EEEvNS_16Flash_fwd_paramsE,"ax",@progbits
	.align	128
        .global         _ZN5flash16flash_fwd_kernelI23Flash_fwd_kernel_traitsILi192ELi128ELi64ELi8ELb0ELb0EN7cutlass6half_tE19Flash_kernel_traitsILi192ELi128ELi64ELi8ES3_EELb0ELb1ELb0ELb0ELb0ELb0ELb0ELb0EEEvNS_16Flash_fwd_paramsE
        .type           _ZN5flash16flash_fwd_kernelI23Flash_fwd_kernel_traitsILi192ELi128ELi64ELi8ELb0ELb0EN7cutlass6half_tE19Flash_kernel_traitsILi192ELi128ELi64ELi8ES3_EELb0ELb1ELb0ELb0ELb0ELb0ELb0ELb0EEEvNS_16Flash_fwd_paramsE,@function
        .size           _ZN5flash16flash_fwd_kernelI23Flash_fwd_kernel_traitsILi192ELi128ELi64ELi8ELb0ELb0EN7cutlass6half_tE19Flash_kernel_traitsILi192ELi128ELi64ELi8ES3_EELb0ELb1ELb0ELb0ELb0ELb0ELb0ELb0EEEvNS_16Flash_fwd_paramsE,(.L_x_801 - _ZN5flash16flash_fwd_kernelI23Flash_fwd_kernel_traitsILi192ELi128ELi64ELi8ELb0ELb0EN7cutlass6half_tE19Flash_kernel_traitsILi192ELi128ELi64ELi8ES3_EELb0ELb1ELb0ELb0ELb0ELb0ELb0ELb0EEEvNS_16Flash_fwd_paramsE)
        .other          _ZN5flash16flash_fwd_kernelI23Flash_fwd_kernel_traitsILi192ELi128ELi64ELi8ELb0ELb0EN7cutlass6half_tE19Flash_kernel_traitsILi192ELi128ELi64ELi8ES3_EELb0ELb1ELb0ELb0ELb0ELb0ELb0ELb0EEEvNS_16Flash_fwd_paramsE,@"STO_CUDA_ENTRY STV_DEFAULT"
_ZN5flash16flash_fwd_kernelI23Flash_fwd_kernel_traitsILi192ELi128ELi64ELi8ELb0ELb0EN7cutlass6half_tE19Flash_kernel_traitsILi192ELi128ELi64ELi8ES3_EELb0ELb1ELb0ELb0ELb0ELb0ELb0ELb0EEEvNS_16Flash_fwd_paramsE:
.text._ZN5flash16flash_fwd_kernelI23Flash_fwd_kernel_traitsILi192ELi128ELi64ELi8ELb0ELb0EN7cutlass6half_tE19Flash_kernel_traitsILi192ELi128ELi64ELi8ES3_EELb0ELb1ELb0ELb0ELb0ELb0ELb0ELb0EEEvNS_16Flash_fwd_paramsE:
        /* <DEDUP_REMOVED lines=54> */
.L_x_78:
[----:B------:R-:W-:-:S05]  /*0360*/  ULDC UR5, c[0x0][0x2c8] ;  /* 0x0000b20000057ab9 */ /* 0x000fca0000000800 */
.L_x_79:
        /* <DEDUP_REMOVED lines=22> */
[----:B------:R-:W1:Y:S01]  /*04d0*/  S2R R4, SR_TID.X ;  /* 0x0000000000047919 */ /* 0x000e620000002100 */
        /* <DEDUP_REMOVED lines=13> */
[----:B-1----:R-:W-:Y:S05]  /*05b0*/  @!P0 BRA `(.L_x_80) ;  /* 0x000000f000e48947 */ /* 0x002fea0003800000 */
[----:B------:R-:W1:Y:S01]  /*05c0*/  LDC R3, c[0x0][0x278] ;  /* 0x00009e00ff037b82 */ /* 0x000e620000000800 */
[----:B------:R-:W-:Y:S01]  /*05d0*/  SHF.R.S32.HI R11, RZ, 0x1f, R4 ;  /* 0x0000001fff0b7819 */ /* 0x000fe20000011404 */
[----:B------:R-:W2:Y:S01]  /*05e0*/  S2R R0, SR_CTAID.Z ;  /* 0x0000000000007919 */ /* 0x000ea20000002700 */
[----:B------:R-:W-:Y:S01]  /*05f0*/  UIADD3 UR5, -UR19, UR14, URZ ;  /* 0x0000000e13057290 */ /* 0x000fe2000fffe13f */
[----:B------:R-:W-:Y:S01]  /*0600*/  IMAD.U32 R19, RZ, RZ, UR13 ;  /* 0x0000000dff137e24 */ /* 0x000fe2000f8e00ff */
[CC--:B------:R-:W-:Y:S01]  /*0610*/  LEA.HI R2, R11.reuse, R4.reuse, RZ, 0x3 ;  /* 0x000000040b027211 */ /* 0x0c0fe200078f18ff */
[----:B------:R-:W-:Y:S01]  /*0620*/  UISETP.NE.AND UP1, UPT, UR12, -0x1, UPT ;  /* 0xffffffff0c00788c */ /* 0x000fe2000bf25270 */
[----:B------:R-:W-:Y:S01]  /*0630*/  LEA.HI R15, R11, R4, RZ, 0x4 ;  /* 0x000000040b0f7211 */ /* 0x000fe200078f20ff */
[----:B------:R-:W-:Y:S01]  /*0640*/  UISETP.NE.AND UP0, UPT, UR8, -0x1, UPT ;  /* 0xffffffff0800788c */ /* 0x000fe2000bf05270 */
[----:B------:R-:W-:Y:S02]  /*0650*/  SHF.R.S32.HI R12, RZ, 0x3, R2 ;  /* 0x00000003ff0c7819 */ /* 0x000fe40000011402 */
[----:B------:R-:W-:-:S02]  /*0660*/  SHF.R.S32.HI R8, RZ, 0x4, R15 ;  /* 0x00000004ff087819 */ /* 0x000fc4000001140f */
[--C-:B------:R-:W-:Y:S01]  /*0670*/  SHF.R.S32.HI R13, RZ, 0x1f, R12.reuse ;  /* 0x0000001fff0d7819 */ /* 0x100fe2000001140c */
[C---:B------:R-:W-:Y:S01]  /*0680*/  IMAD.SHL.U32 R203, R12.reuse, 0x40, RZ ;  /* 0x000000400ccb7824 */ /* 0x040fe200078e00ff */
[C---:B------:R-:W-:Y:S01]  /*0690*/  LEA.HI R201, R15.reuse, R8, RZ, 0x1 ;  /* 0x000000080fc97211 */ /* 0x040fe200078f08ff */
[----:B------:R-:W-:Y:S01]  /*06a0*/  VIADD R7, R12, 0x40 ;  /* 0x000000400c077836 */ /* 0x000fe20000000000 */
[----:B------:R-:W-:Y:S01]  /*06b0*/  LOP3.LUT R15, R15, 0xfffffff0, RZ, 0xc0, !PT ;  /* 0xfffffff00f0f7812 */ /* 0x000fe200078ec0ff */
[----:B------:R-:W-:Y:S01]  /*06c0*/  @UP1 ULDC.64 UR6, c[0x0][0x240] ;  /* 0x0000900000061ab9 */ /* 0x000fe20000000a00 */
[----:B------:R-:W-:Y:S01]  /*06d0*/  LOP3.LUT R201, R201, 0xfffffffe, RZ, 0xc0, !PT ;  /* 0xfffffffec9c97812 */ /* 0x000fe200078ec0ff */
[----:B------:R-:W-:Y:S01]  /*06e0*/  @UP1 UIMAD.WIDE.U32 UR24, UR12, UR6, URZ ;  /* 0x000000060c1812a5 */ /* 0x000fe2000f8e003f */
[----:B------:R-:W-:Y:S01]  /*06f0*/  LOP3.LUT R203, R203, 0x1c0, RZ, 0xc0, !PT ;  /* 0x000001c0cbcb7812 */ /* 0x000fe200078ec0ff */
[----:B------:R-:W-:Y:S01]  /*0700*/  IMAD.IADD R15, R4, 0x1, -R15 ;  /* 0x00000001040f7824 */ /* 0x000fe200078e0a0f */
[----:B------:R-:W-:Y:S01]  /*0710*/  @!UP1 USHF.R.S32.HI UR9, URZ, 0x1f, UR16 ;  /* 0x0000001f3f099899 */ /* 0x000fe20008011410 */
[----:B-1----:R-:W-:Y:S01]  /*0720*/  IABS R6, R3 ;  /* 0x0000000300067213 */ /* 0x002fe20000000000 */
[----:B------:R-:W-:Y:S01]  /*0730*/  IMAD.IADD R201, R8, 0x1, -R201 ;  /* 0x0000000108c97824 */ /* 0x000fe200078e0ac9 */
[----:B------:R-:W-:Y:S01]  /*0740*/  PLOP3.LUT P2, PT, PT, PT, UP0, 0x80, 0x0 ;  /* 0x000000000000781c */ /* 0x000fe20003f4f008 */
[----:B------:R-:W-:Y:S01]  /*0750*/  IMAD.MOV.U32 R8, RZ, RZ, RZ ;  /* 0x000000ffff087224 */ /* 0x000fe200078e00ff */
[----:B------:R-:W1:Y:S01]  /*0760*/  I2F.RP R5, R6 ;  /* 0x0000000600057306 */ /* 0x000e620000209400 */
[----:B------:R-:W-:Y:S01]  /*0770*/  @UP1 UIMAD UR15, UR12, UR7, UR25 ;  /* 0x000000070c0f12a4 */ /* 0x000fe2000f8e0219 */
[----:B------:R-:W-:Y:S01]  /*0780*/  ISETP.GE.AND P5, PT, R7, UR5, PT ;  /* 0x0000000507007c0c */ /* 0x000fe2000bfa6270 */
[----:B------:R-:W-:Y:S01]  /*0790*/  @UP0 UIADD3 UR26, UR23, UR8, URZ ;  /* 0x00000008171a0290 */ /* 0x000fe2000fffe03f */
[----:B------:R-:W-:Y:S01]  /*07a0*/  LEA.HI R7, R11, R4, RZ, 0x6 ;  /* 0x000000040b077211 */ /* 0x000fe200078f30ff */
[----:B------:R-:W-:Y:S01]  /*07b0*/  @!UP1 ULDC.64 UR6, c[0x0][0x228] ;  /* 0x00008a0000069ab9 */ /* 0x000fe20000000a00 */
[----:B------:R-:W-:Y:S01]  /*07c0*/  @UP0 ULDC.64 UR10, c[0x0][0x248] ;  /* 0x00009200000a0ab9 */ /* 0x000fe20000000a00 */
[----:B------:R-:W-:Y:S01]  /*07d0*/  @!UP1 UIMAD UR9, UR9, UR6, URZ ;  /* 0x00000006090992a4 */ /* 0x000fe2000f8e023f */
[----:B------:R-:W-:Y:S01]  /*07e0*/  IMAD.WIDE R18, R19, 0x80, R12 ;  /* 0x0000008013127825 */ /* 0x000fe200078e020c */
[----:B------:R-:W-:-:S02]  /*07f0*/  @!UP1 UIMAD.WIDE.U32 UR30, UR16, UR6, URZ ;  /* 0x00000006101e92a5 */ /* 0x000fc4000f8e003f */
[----:B------:R-:W-:Y:S02]  /*0800*/  @UP0 UIMAD.WIDE.U32 UR28, UR26, UR10, URZ ;  /* 0x0000000a1a1c02a5 */ /* 0x000fe4000f8e003f */
[----:B------:R-:W-:Y:S01]  /*0810*/  @!UP1 UIMAD UR7, UR16, UR7, UR9 ;  /* 0x00000007100792a4 */ /* 0x000fe2000f8e0209 */
[----:B-1----:R-:W1:Y:S01]  /*0820*/  MUFU.RCP R9, R5 ;  /* 0x0000000500097308 */ /* 0x002e620000001000 */
[----:B------:R-:W-:Y:S02]  /*0830*/  @UP0 UIMAD UR26, UR26, UR11, URZ ;  /* 0x0000000b1a1a02a4 */ /* 0x000fe4000f8e023f */
[----:B------:R-:W-:Y:S02]  /*0840*/  @!UP1 UIADD3 UR15, UR31, UR7, URZ ;  /* 0x000000071f0f9290 */ /* 0x000fe4000fffe03f */
[----:B------:R-:W-:Y:S01]  /*0850*/  @UP0 UIADD3 UR26, UR29, UR26, URZ ;  /* 0x0000001a1d1a0290 */ /* 0x000fe2000fffe03f */
[----:B------:R-:W-:Y:S01]  /*0860*/  @!UP1 UMOV UR24, UR30 ;  /* 0x0000001e00189c82 */ /* 0x000fe20008000000 */
[----:B-1----:R-:W-:-:S02]  /*0870*/  VIADD R9, R9, 0xffffffe ;  /* 0x0ffffffe09097836 */ /* 0x002fc40000000000 */
[----:B------:R-:W-:-:S04]  /*0880*/  VIADD R5, R12, 0x60 ;  /* 0x000000600c057836 */ /* 0x000fc80000000000 */
[----:B------:R-:W1:Y:S01]  /*0890*/  F2I.FTZ.U32.TRUNC.NTZ R9, R9 ;  /* 0x0000000900097305 */ /* 0x000e62000021f000 */
[----:B------:R-:W-:Y:S02]  /*08a0*/  ISETP.GE.AND P4, PT, R5, UR5, PT ;  /* 0x0000000505007c0c */ /* 0x000fe4000bf86270 */
[----:B------:R-:W-:Y:S02]  /*08b0*/  LOP3.LUT R5, R2, 0xfffffff8, RZ, 0xc0, !PT ;  /* 0xfffffff802057812 */ /* 0x000fe400078ec0ff */
[----:B--2---:R-:W-:-:S03]  /*08c0*/  IABS R2, R0 ;  /* 0x0000000000027213 */ /* 0x004fc60000000000 */
[----:B------:R-:W-:-:S04]  /*08d0*/  IMAD.IADD R5, R4, 0x1, -R5 ;  /* 0x0000000104057824 */ /* 0x000fc800078e0a05 */
[----:B------:R-:W-:Y:S02]  /*08e0*/  IMAD.SHL.U32 R134, R5, 0x8, RZ ;  /* 0x0000000805867824 */ /* 0x000fe400078e00ff */
[----:B-1----:R-:W-:-:S03]  /*08f0*/  IMAD.MOV R175, RZ, RZ, -R9 ;  /* 0x000000ffffaf7224 */ /* 0x002fc600078e0a09 */
[----:B------:R-:W-:Y:S01]  /*0900*/  LOP3.LUT R0, R203, 0x38, R134, 0xf8, !PT ;  /* 0x00000038cb007812 */ /* 0x000fe200078ef886 */
[----:B------:R-:W-:Y:S01]  /*0910*/  IMAD R175, R175, R6, RZ ;  /* 0x00000006afaf7224 */ /* 0x000fe200078e02ff */
[----:B------:R-:W-:-:S03]  /*0920*/  SHF.R.U32.HI R203, RZ, 0x3, R203 ;  /* 0x00000003ffcb7819 */ /* 0x000fc600000116cb */
[----:B------:R-:W-:Y:S01]  /*0930*/  IMAD.HI.U32 R175, R9, R175, R8 ;  /* 0x000000af09af7227 */ /* 0x000fe200078e0008 */
[----:B------:R-:W-:Y:S02]  /*0940*/  LOP3.LUT R203, R0, R203, RZ, 0x3c, !PT ;  /* 0x000000cb00cb7212 */ /* 0x000fe400078e3cff */
[----:B------:R-:W-:Y:S01]  /*0950*/  SHF.R.S32.HI R0, RZ, 0x1f, R15 ;  /* 0x0000001fff007819 */ /* 0x000fe2000001140f */
[----:B------:R-:W-:Y:S02]  /*0960*/  IMAD.SHL.U32 R8, R7, 0x8, RZ ;  /* 0x0000000807087824 */ /* 0x000fe400078e00ff */
[----:B------:R-:W-:Y:S01]  /*0970*/  IMAD.HI.U32 R175, R175, R2, RZ ;  /* 0x00000002afaf7227 */ /* 0x000fe200078e00ff */
[----:B------:R-:W-:-:S03]  /*0980*/  LEA.HI R0, R0, R15, RZ, 0x3 ;  /* 0x0000000f00007211 */ /* 0x000fc600078f18ff */
[----:B------:R-:W-:-:S04]  /*0990*/  IMAD.MOV R9, RZ, RZ, -R175 ;  /* 0x000000ffff097224 */ /* 0x000fc800078e0aaf */
[----:B------:R-:W-:Y:S01]  /*09a0*/  IMAD R9, R6, R9, R2 ;  /* 0x0000000906097224 */ /* 0x000fe200078e0202 */
[----:B------:R-:W-:-:S04]  /*09b0*/  LOP3.LUT R2, R0, 0xfffffff8, RZ, 0xc0, !PT ;  /* 0xfffffff800027812 */ /* 0x000fc800078ec0ff */
[----:B------:R-:W-:Y:S01]  /*09c0*/  ISETP.GT.U32.AND P0, PT, R6, R9, PT ;  /* 0x000000090600720c */ /* 0x000fe20003f04070 */
[----:B------:R-:W-:Y:S01]  /*09d0*/  IMAD.IADD R2, R15, 0x1, -R2 ;  /* 0x000000010f027824 */ /* 0x000fe200078e0a02 */
[----:B------:R-:W-:Y:S11]  /*09e0*/  @P2 BRA `(.L_x_81) ;  /* 0x0000000000302947 */ /* 0x000ff60003800000 */
        /* <DEDUP_REMOVED lines=11> */
[----:B------:R-:W-:-:S12]  /*0aa0*/  UIADD3 UR26, UR29, UR7, URZ ;  /* 0x000000071d1a7290 */ /* 0x000fd8000fffe03f */
.L_x_81:
[----:B------:R-:W-:Y:S01]  /*0ab0*/  @UP0 UIADD3 UR27, UR23, UR8, URZ ;  /* 0x00000008171b0290 */ /* 0x000fe2000fffe03f */
[----:B------:R-:W-:Y:S01]  /*0ac0*/  @!P0 IMAD.IADD R9, R9, 0x1, -R6 ;  /* 0x0000000109098824 */ /* 0x000fe200078e0a06 */
[----:B------:R-:W-:Y:S01]  /*0ad0*/  USHF.R.S32.HI UR25, URZ, 0x1f, UR4 ;  /* 0x0000001f3f197899 */ /* 0x000fe20008011404 */
[----:B------:R-:W-:Y:S01]  /*0ae0*/  SHF.R.S32.HI R135, RZ, 0x1f, R134 ;  /* 0x0000001fff877819 */ /* 0x000fe20000011486 */
[----:B------:R-:W-:Y:S01]  /*0af0*/  @UP0 ULDC.64 UR8, c[0x0][0x250] ;  /* 0x0000940000080ab9 */ /* 0x000fe20000000a00 */
[----:B------:R-:W-:Y:S01]  /*0b00*/  LOP3.LUT R203, R203, 0xfffffe00, R8, 0xf8, !PT ;  /* 0xfffffe00cbcb7812 */ /* 0x000fe200078ef808 */
[----:B------:R-:W-:Y:S01]  /*0b10*/  @UP0 UIMAD.WIDE.U32 UR6, UR27, UR8, URZ ;  /* 0x000000081b0602a5 */ /* 0x000fe2000f8e003f */
[----:B------:R-:W-:Y:S01]  /*0b20*/  ISETP.GE.U32.AND P1, PT, R9, R6, PT ;  /* 0x000000060900720c */ /* 0x000fe20003f26070 */
[----:B------:R-:W-:Y:S01]  /*0b30*/  @UP0 UIMAD UR27, UR27, UR9, URZ ;  /* 0x000000091b1b02a4 */ /* 0x000fe2000f8e023f */
[----:B------:R-:W-:-:S03]  /*0b40*/  LOP3.LUT R6, R3, UR4, RZ, 0x3c, !PT ;  /* 0x0000000403067c12 */ /* 0x000fc6000f8e3cff */
[----:B------:R-:W-:Y:S01]  /*0b50*/  @UP0 UIADD3 UR27, UR7, UR27, URZ ;  /* 0x0000001b071b0290 */ /* 0x000fe2000fffe03f */
[----:B------:R-:W-:Y:S11]  /*0b60*/  @P2 BRA `(.L_x_82) ;  /* 0x0000000000342947 */ /* 0x000ff60003800000 */
        /* <DEDUP_REMOVED lines=11> */
[----:B------:R-:W-:Y:S01]  /*0c20*/  UIADD3 UR27, UR31, UR7, URZ ;  /* 0x000000071f1b7290 */ /* 0x000fe2000fffe03f */
[----:B------:R-:W-:-:S11]  /*0c30*/  UMOV UR6, UR30 ;  /* 0x0000001e00067c82 */ /* 0x000fd60008000000 */
.L_x_82:
[----:B------:R-:W-:Y:S01]  /*0c40*/  ISETP.GE.AND P2, PT, R6, RZ, PT ;  /* 0x000000ff0600720c */ /* 0x000fe20003f46270 */
[----:B------:R-:W-:Y:S01]  /*0c50*/  IMAD R7, R13, UR10, RZ ;  /* 0x0000000a0d077c24 */ /* 0x000fe2000f8e02ff */
[----:B------:R-:W-:Y:S01]  /*0c60*/  ISETP.NE.AND P3, PT, R3, RZ, PT ;  /* 0x000000ff0300720c */ /* 0x000fe20003f65270 */
[C---:B------:R-:W-:Y:S01]  /*0c70*/  IMAD.WIDE.U32 R14, R12.reuse, UR10, R134 ;  /* 0x0000000a0c0e7c25 */ /* 0x040fe2000f8e0086 */
[----:B------:R-:W1:Y:S01]  /*0c80*/  S2UR UR23, SR_CgaCtaId ;  /* 0x00000000001779c3 */ /* 0x000e620000008800 */
[----:B------:R-:W-:Y:S01]  /*0c90*/  UIADD3 UR16, UR17, -0x1, URZ ;  /* 0xffffffff11107890 */ /* 0x000fe2000fffe03f */
[----:B------:R-:W-:Y:S01]  /*0ca0*/  IADD3 R10, R12, 0x20, RZ ;  /* 0x000000200c0a7810 */ /* 0x000fe20007ffe0ff */
[----:B------:R-:W-:Y:S01]  /*0cb0*/  @!P0 VIADD R175, R175, 0x1 ;  /* 0x00000001afaf8836 */ /* 0x000fe20000000000 */
[----:B------:R-:W-:Y:S01]  /*0cc0*/  IADD3 R210, P0, R14, UR28, RZ ;  /* 0x0000001c0ed27c10 */ /* 0x000fe2000ff1e0ff */
[C---:B------:R-:W-:Y:S01]  /*0cd0*/  IMAD R6, R12.reuse, UR11, R7 ;  /* 0x0000000b0c067c24 */ /* 0x040fe2000f8e0207 */
[----:B------:R-:W-:Y:S01]  /*0ce0*/  BSSY B0, `(.L_x_83) ;  /* 0x0000047000007945 */ /* 0x000fe20003800000 */
[----:B------:R-:W-:Y:S01]  /*0cf0*/  IMAD.WIDE.U32 R8, R12, UR8, R134 ;  /* 0x000000080c087c25 */ /* 0x000fe2000f8e0086 */
[----:B------:R-:W-:-:S02]  /*0d00*/  IADD3 R208, R134, 0x80, RZ ;  /* 0x0000008086d07810 */ /* 0x000fc40007ffe0ff */
[----:B------:R-:W-:Y:S01]  /*0d10*/  IADD3.X R211, R15, UR26, R6, P0, !PT ;  /* 0x0000001a0fd37c10 */ /* 0x000fe200087fe406 */
[----:B------:R-:W-:Y:S02]  /*0d20*/  IMAD R7, R13, UR8, RZ ;  /* 0x000000080d077c24 */ /* 0x000fe4000f8e02ff */
[----:B------:R-:W-:Y:S01]  /*0d30*/  @P1 VIADD R175, R175, 0x1 ;  /* 0x00000001afaf1836 */ /* 0x000fe20000000000 */
[----:B------:R-:W-:Y:S01]  /*0d40*/  IADD3 R172, P1, R8, UR6, RZ ;  /* 0x0000000608ac7c10 */ /* 0x000fe2000ff3e0ff */
[----:B------:R-:W-:Y:S01]  /*0d50*/  IMAD R6, R12, UR9, R7 ;  /* 0x000000090c067c24 */ /* 0x000fe2000f8e0207 */
[----:B------:R-:W-:Y:S01]  /*0d60*/  IADD3 R8, P0, R134, UR24, RZ ;  /* 0x0000001886087c10 */ /* 0x000fe2000ff1e0ff */
[----:B------:R-:W-:Y:S01]  /*0d70*/  ULDC.64 UR6, c[0x0][0x258] ;  /* 0x0000960000067ab9 */ /* 0x000fe20000000a00 */
[----:B------:R-:W-:Y:S01]  /*0d80*/  @!P2 IADD3 R175, -R175, RZ, RZ ;  /* 0x000000ffafafa210 */ /* 0x000fe20007ffe1ff */
[----:B------:R-:W-:Y:S01]  /*0d90*/  UIMAD UR24, UR25, UR6, URZ ;  /* 0x00000006191872a4 */ /* 0x000fe2000f8e023f */
[----:B------:R-:W-:Y:S01]  /*0da0*/  @!P3 LOP3.LUT R175, RZ, R3, RZ, 0x33, !PT ;  /* 0x00000003ffafb212 */ /* 0x000fe200078e33ff */
[----:B------:R-:W-:Y:S01]  /*0db0*/  IMAD.U32 R14, RZ, RZ, UR6 ;  /* 0x00000006ff0e7e24 */ /* 0x000fe2000f8e00ff */
[----:B------:R-:W-:Y:S01]  /*0dc0*/  IADD3.X R173, R9, UR27, R6, P1, !PT ;  /* 0x0000001b09ad7c10 */ /* 0x000fe20008ffe406 */
[----:B------:R-:W-:Y:S01]  /*0dd0*/  UIMAD UR24, UR4, UR7, UR24 ;  /* 0x00000007041872a4 */ /* 0x000fe2000f8e0218 */
[----:B------:R-:W-:Y:S01]  /*0de0*/  IADD3.X R9, R135, UR15, RZ, P0, !PT ;  /* 0x0000000f87097c10 */ /* 0x000fe200087fe4ff */
[----:B------:R-:W-:Y:S01]  /*0df0*/  UIMAD UR15, UR16, -0x40, UR22 ;  /* 0xffffffc0100f78a4 */ /* 0x000fe2000f8e0216 */
[----:B------:R-:W-:Y:S01]  /*0e00*/  SHF.R.S32.HI R6, RZ, 0x1f, R175 ;  /* 0x0000001fff067819 */ /* 0x000fe200000114af */
[----:B------:R-:W-:Y:S01]  /*0e10*/  ULDC.64 UR6, c[0x0][0x260] ;  /* 0x0000980000067ab9 */ /* 0x000fe20000000a00 */
[----:B------:R-:W-:Y:S01]  /*0e20*/  ISETP.GE.AND P0, PT, R12, UR5, PT ;  /* 0x000000050c007c0c */ /* 0x000fe2000bf06270 */
[----:B------:R-:W-:Y:S01]  /*0e30*/  IMAD.WIDE.U32 R14, R14, UR4, R8 ;  /* 0x000000040e0e7c25 */ /* 0x000fe2000f8e0008 */
[----:B------:R-:W-:Y:S01]  /*0e40*/  UMOV UR4, 0x400 ;  /* 0x0000040000047882 */ /* 0x000fe20000000000 */
[----:B------:R-:W-:Y:S01]  /*0e50*/  ISETP.GE.AND P1, PT, R10, UR5, PT ;  /* 0x000000050a007c0c */ /* 0x000fe2000bf26270 */
[----:B-1----:R-:W-:Y:S01]  /*0e60*/  ULEA UR4, UR23, UR4, 0x18 ;  /* 0x0000000417047291 */ /* 0x002fe2000f8ec03f */
[----:B------:R-:W-:Y:S01]  /*0e70*/  IMAD R8, R6, UR6, RZ ;  /* 0x0000000606087c24 */ /* 0x000fe2000f8e02ff */
[----:B------:R-:W-:Y:S01]  /*0e80*/  IADD3 R17, R15, UR24, RZ ;  /* 0x000000180f117c10 */ /* 0x000fe2000fffe0ff */
[----:B------:R-:W-:-:S03]  /*0e90*/  IMAD.WIDE.U32 R210, R175, UR6, R210 ;  /* 0x00000006afd27c25 */ /* 0x000fc6000f8e00d2 */
[----:B------:R-:W-:Y:S01]  /*0ea0*/  LEA R203, R203, UR4, 0x1 ;  /* 0x00000004cbcb7c11 */ /* 0x000fe2000f8e08ff */
[C---:B------:R-:W-:Y:S01]  /*0eb0*/  IMAD R213, R175.reuse, UR7, R8 ;  /* 0x00000007afd57c24 */ /* 0x040fe2000f8e0208 */
[----:B------:R-:W-:Y:S01]  /*0ec0*/  ULDC.64 UR6, c[0x0][0x268] ;  /* 0x00009a0000067ab9 */ /* 0x000fe20000000a00 */
[----:B------:R-:W-:Y:S02]  /*0ed0*/  VIADD R209, R134, 0x40 ;  /* 0x0000004086d17836 */ /* 0x000fe40000000000 */
[----:B------:R-:W-:Y:S02]  /*0ee0*/  IMAD R6, R6, UR6, RZ ;  /* 0x0000000606067c24 */ /* 0x000fe4000f8e02ff */
[----:B------:R-:W-:-:S04]  /*0ef0*/  IMAD.WIDE.U32 R172, R175, UR6, R172 ;  /* 0x00000006afac7c25 */ /* 0x000fc8000f8e00ac */
[----:B------:R-:W-:Y:S01]  /*0f00*/  IMAD R175, R175, UR7, R6 ;  /* 0x00000007afaf7c24 */ /* 0x000fe2000f8e0206 */
[----:B------:R-:W-:Y:S06]  /*0f10*/  @P0 BRA `(.L_x_84) ;  /* 0x00000000008c0947 */ /* 0x000fec0003800000 */
[----:B------:R-:W-:Y:S01]  /*0f20*/  ULDC UR23, c[0x0][0x2d0] ;  /* 0x0000b40000177ab9 */ /* 0x000fe20000000800 */
[----:B------:R-:W-:Y:S01]  /*0f30*/  ULDC.64 UR6, c[0x0][0x240] ;  /* 0x0000900000067ab9 */ /* 0x000fe20000000a00 */
[----:B------:R-:W-:Y:S01]  /*0f40*/  ISETP.GE.AND P6, PT, R134, UR23, PT ;  /* 0x0000001786007c0c */ /* 0x000fe2000bfc6270 */
[----:B------:R-:W-:Y:S01]  /*0f50*/  IMAD R3, R19, UR6, RZ ;  /* 0x0000000613037c24 */ /* 0x000fe2000f8e02ff */
[----:B------:R-:W-:Y:S01]  /*0f60*/  ISETP.GE.AND P3, PT, R209, UR23, PT ;  /* 0x00000017d1007c0c */ /* 0x000fe2000bf66270 */
[----:B------:R-:W-:Y:S01]  /*0f70*/  IMAD.MOV.U32 R16, RZ, RZ, R14 ;  /* 0x000000ffff107224 */ /* 0x000fe200078e000e */
[----:B------:R-:W-:Y:S01]  /*0f80*/  ISETP.GE.AND P2, PT, R208, UR23, PT ;  /* 0x00000017d0007c0c */ /* 0x000fe2000bf46270 */
[C---:B------:R-:W-:Y:S02]  /*0f90*/  IMAD R20, R18.reuse, UR7, R3 ;  /* 0x0000000712147c24 */ /* 0x040fe4000f8e0203 */
[----:B------:R-:W-:-:S04]  /*0fa0*/  IMAD.WIDE.U32 R22, R18, UR6, R16 ;  /* 0x0000000612167c25 */ /* 0x000fc8000f8e0010 */
[----:B------:R-:W-:Y:S02]  /*0fb0*/  IMAD.IADD R20, R23, 0x1, R20 ;  /* 0x0000000117147824 */ /* 0x000fe400078e0214 */
[----:B------:R-:W1:Y:S01]  /*0fc0*/  @!P6 LDC.64 R8, c[0x0][0x210] ;  /* 0x00008400ff08eb82 */ /* 0x000e620000000a00 */
[----:B------:R2:W-:Y:S07]  /*0fd0*/  @P6 STS.128 [R203], RZ ;  /* 0x000000ffcb006388 */ /* 0x0005ee0000000c00 */
[----:B------:R-:W3:Y:S01]  /*0fe0*/  @!P3 LDC.64 R6, c[0x0][0x210] ;  /* 0x00008400ff06bb82 */ /* 0x000ee20000000a00 */
[----:B-1----:R-:W-:-:S04]  /*0ff0*/  @!P6 LEA R8, P0, R22, R8, 0x1 ;  /* 0x000000081608e211 */ /* 0x002fc800078008ff */
[C---:B------:R-:W-:Y:S02]  /*1000*/  @!P6 LEA.HI.X R9, R22.reuse, R9, R20, 0x1, P0 ;  /* 0x000000091609e211 */ /* 0x040fe400000f0c14 */
[----:B---3--:R-:W-:-:S03]  /*1010*/  @!P3 LEA R6, P0, R22, R6, 0x1 ;  /* 0x000000061606b211 */ /* 0x008fc600078008ff */
[----:B------:R-:W-:Y:S01]  /*1020*/  @!PT LDS RZ, [RZ] ;  /* 0x00000000fffff984 */ /* 0x000fe20000000800 */
[----:B------:R-:W-:Y:S01]  /*1030*/  @!PT LDS RZ, [RZ] ;  /* 0x00000000fffff984 */ /* 0x000fe20000000800 */
[----:B------:R-:W-:Y:S01]  /*1040*/  @!PT LDS RZ, [RZ] ;  /* 0x00000000fffff984 */ /* 0x000fe20000000800 */
[----:B------:R2:W-:Y:S01]  /*1050*/  @!P6 LDGSTS.E.BYPASS.LTC128B.128 [R203], desc[UR20][R8.64] ;  /* 0x0000000008cbefae */ /* 0x0005e2000b901d54 */
[----:B------:R-:W-:-:S03]  /*1060*/  @!P3 LEA.HI.X R7, R22, R7, R20, 0x1, P0 ;  /* 0x000000071607b211 */ /* 0x000fc600000f0c14 */
[----:B------:R2:W-:Y:S04]  /*1070*/  @P3 STS.128 [R203+0x4000], RZ ;  /* 0x004000ffcb003388 */ /* 0x0005e80000000c00 */
[----:B------:R-:W-:Y:S01]  /*1080*/  @!PT LDS RZ, [RZ] ;  /* 0x00000000fffff984 */ /* 0x000fe20000000800 */
[----:B------:R-:W-:Y:S01]  /*1090*/  @!PT LDS RZ, [RZ] ;  /* 0x00000000fffff984 */ /* 0x000fe20000000800 */
[----:B------:R-:W-:Y:S01]  /*10a0*/  @!PT LDS RZ, [RZ] ;  /* 0x00000000fffff984 */ /* 0x000fe20000000800 */
[----:B------:R2:W-:Y:S04]  /*10b0*/  @!P3 LDGSTS.E.BYPASS.LTC128B.128 [R203+0x4000], desc[UR20][R6.64+0x80] ;  /* 0x0400008006cbbfae */ /* 0x0005e8000b901d54 */
[----:B------:R2:W-:Y:S01]  /*10c0*/  @P2 STS.128 [R203+0x8000], RZ ;  /* 0x008000ffcb002388 */ /* 0x0005e20000000c00 */
[----:B------:R-:W-:Y:S05]  /*10d0*/  @P2 BRA `(.L_x_84) ;  /* 0x00000000001c2947 */ /* 0x000fea0003800000 */
[----:B------:R-:W-:Y:S02]  /*10e0*/  ULDC.64 UR6, c[0x0][0x210] ;  /* 0x0000840000067ab9 */ /* 0x000fe40000000a00 */
[----:B--2---:R-:W-:-:S04]  /*10f0*/  LEA R6, P0, R22, UR6, 0x1 ;  /* 0x0000000616067c11 */ /* 0x004fc8000f8008ff */
[----:B------:R-:W-:-:S05]  /*1100*/  LEA.HI.X R7, R22, UR7, R20, 0x1, P0 ;  /* 0x0000000716077c11 */ /* 0x000fca00080f0c14 */
[----:B------:R-:W-:Y:S01]  /*1110*/  @!PT LDS RZ, [RZ] ;  /* 0x00000000fffff984 */ /* 0x000fe20000000800 */
[----:B------:R-:W-:Y:S01]  /*1120*/  @!PT LDS RZ, [RZ] ;  /* 0x00000000fffff984 */ /* 0x000fe20000000800 */
[----:B------:R-:W-:Y:S01]  /*1130*/  @!PT LDS RZ, [RZ] ;  /* 0x00000000fffff984 */ /* 0x000fe20000000800 */
[----:B------:R1:W-:Y:S04]  /*1140*/  LDGSTS.E.BYPASS.LTC128B.128 [R203+0x8000], desc[UR20][R6.64+0x100] ;  /* 0x0800010006cb7fae */ /* 0x0003e8000b901d54 */
.L_x_84:
[----:B------:R-:W-:Y:S05]  /*1150*/  BSYNC B0 ;  /* 0x0000000000007941 */ /* 0x000fea0003800000 */
.L_x_83:
[----:B------:R-:W-:Y:S04]  /*1160*/  BSSY B0, `(.L_x_85) ;  /* 0x0000028000007945 */ /* 0x000fe80003800000 */
[----:B------:R-:W-:Y:S05]  /*1170*/  @P1 BRA `(.L_x_86) ;  /* 0x0000000000981947 */ /* 0x000fea0003800000 */
[----:B------:R-:W-:Y:S01]  /*1180*/  ULDC UR23, c[0x0][0x2d0] ;  /* 0x0000b40000177ab9 */ /* 0x000fe20000000800 */
[----:B------:R-:W-:Y:S01]  /*1190*/  IADD3 R20, P0, R18, 0x20, RZ ;  /* 0x0000002012147810 */ /* 0x000fe20007f1e0ff */
[----:B------:R-:W-:Y:S01]  /*11a0*/  ULDC.64 UR6, c[0x0][0x240] ;  /* 0x0000900000067ab9 */ /* 0x000fe20000000a00 */
[----:B------:R-:W-:Y:S01]  /*11b0*/  ISETP.GE.AND P3, PT, R134, UR23, PT ;  /* 0x0000001786007c0c */ /* 0x000fe2000bf66270 */
[----:B------:R-:W-:Y:S01]  /*11c0*/  IMAD.MOV.U32 R22, RZ, RZ, R14 ;  /* 0x000000ffff167224 */ /* 0x000fe200078e000e */
[----:B------:R-:W-:Y:S01]  /*11d0*/  ISETP.GE.AND P2, PT, R209, UR23, PT ;  /* 0x00000017d1007c0c */ /* 0x000fe2000bf46270 */
[----:B------:R-:W-:Y:S01]  /*11e0*/  IMAD.X R3, RZ, RZ, R19, P0 ;  /* 0x000000ffff037224 */ /* 0x000fe200000e0613 */
[----:B------:R-:W-:Y:S01]  /*11f0*/  ISETP.GE.AND P0, PT, R208, UR23, PT ;  /* 0x00000017d0007c0c */ /* 0x000fe2000bf06270 */
[----:B------:R-:W-:Y:S02]  /*1200*/  IMAD.MOV.U32 R23, RZ, RZ, R17 ;  /* 0x000000ffff177224 */ /* 0x000fe400078e0011 */
[----:B------:R-:W-:-:S02]  /*1210*/  IMAD R3, R3, UR6, RZ ;  /* 0x0000000603037c24 */ /* 0x000fc4000f8e02ff */
[----:B------:R-:W-:-:S04]  /*1220*/  IMAD.WIDE.U32 R22, R20, UR6, R22 ;  /* 0x0000000614167c25 */ /* 0x000fc8000f8e0016 */
[----:B--2---:R-:W2:Y:S01]  /*1230*/  @!P3 LDC.64 R8, c[0x0][0x210] ;  /* 0x00008400ff08bb82 */ /* 0x004ea20000000a00 */
[----:B------:R-:W-:Y:S01]  /*1240*/  IMAD R3, R20, UR7, R3 ;  /* 0x0000000714037c24 */ /* 0x000fe2000f8e0203 */
[----:B------:R3:W-:Y:S06]  /*1250*/  @P3 STS.128 [R203+0x1000], RZ ;  /* 0x001000ffcb003388 */ /* 0x0007ec0000000c00 */
[----:B-1----:R-:W1:Y:S01]  /*1260*/  @!P2 LDC.64 R6, c[0x0][0x210] ;  /* 0x00008400ff06ab82 */ /* 0x002e620000000a00 */
[----:B--2---:R-:W-:Y:S01]  /*1270*/  @!P3 LEA R20, P6, R22, R8, 0x1 ;  /* 0x000000081614b211 */ /* 0x004fe200078c08ff */
[----:B------:R-:W-:-:S05]  /*1280*/  IMAD.IADD R8, R23, 0x1, R3 ;  /* 0x0000000117087824 */ /* 0x000fca00078e0203 */
[C---:B------:R-:W-:Y:S02]  /*1290*/  @!P3 LEA.HI.X R21, R22.reuse, R9, R8, 0x1, P6 ;  /* 0x000000091615b211 */ /* 0x040fe400030f0c08 */
[----:B-1----:R-:W-:-:S03]  /*12a0*/  @!P2 LEA R6, P1, R22, R6, 0x1 ;  /* 0x000000061606a211 */ /* 0x002fc600078208ff */
[----:B------:R-:W-:Y:S01]  /*12b0*/  @!PT LDS RZ, [RZ] ;  /* 0x00000000fffff984 */ /* 0x000fe20000000800 */
[----:B------:R-:W-:Y:S01]  /*12c0*/  @!PT LDS RZ, [RZ] ;  /* 0x00000000fffff984 */ /* 0x000fe20000000800 */
[----:B------:R-:W-:Y:S01]  /*12d0*/  @!PT LDS RZ, [RZ] ;  /* 0x00000000fffff984 */ /* 0x000fe20000000800 */
[----:B------:R3:W-:Y:S01]  /*12e0*/  @!P3 LDGSTS.E.BYPASS.LTC128B.128 [R203+0x1000], desc[UR20][R20.64] ;  /* 0x0100000014cbbfae */ /* 0x0007e2000b901d54 */
        /* <DEDUP_REMOVED lines=9> */
[----:B---3--:R-:W-:-:S04]  /*1380*/  LEA R6, P0, R22, UR6, 0x1 ;  /* 0x0000000616067c11 */ /* 0x008fc8000f8008ff */
[----:B------:R-:W-:-:S05]  /*1390*/  LEA.HI.X R7, R22, UR7, R8, 0x1, P0 ;  /* 0x0000000716077c11 */ /* 0x000fca00080f0c08 */
[----:B------:R-:W-:Y:S01]  /*13a0*/  @!PT LDS RZ, [RZ] ;  /* 0x00000000fffff984 */ /* 0x000fe20000000800 */
[----:B------:R-:W-:Y:S01]  /*13b0*/  @!PT LDS RZ, [RZ] ;  /* 0x00000000fffff984 */ /* 0x000fe20000000800 */
[----:B------:R-:W-:Y:S01]  /*13c0*/  @!PT LDS RZ, [RZ] ;  /* 0x00000000fffff984 */ /* 0x000fe20000000800 */
[----:B------:R4:W-:Y:S04]  /*13d0*/  LDGSTS.E.BYPASS.LTC128B.128 [R203+0x9000], desc[UR20][R6.64+0x100] ;  /* 0x0900010006cb7fae */ /* 0x0009e8000b901d54 */
.L_x_86:
[----:B------:R-:W-:Y:S05]  /*13e0*/  BSYNC B0 ;  /* 0x0000000000007941 */ /* 0x000fea0003800000 */
.L_x_85:
[----:B------:R-:W-:Y:S04]  /*13f0*/  BSSY B0, `(.L_x_87) ;  /* 0x0000028000007945 */ /* 0x000fe80003800000 */
[----:B------:R-:W-:Y:S05]  /*1400*/  @P5 BRA `(.L_x_88) ;  /* 0x0000000000985947 */ /* 0x000fea0003800000 */
[----:B------:R-:W-:Y:S01]  /*1410*/  ULDC UR23, c[0x0][0x2d0] ;  /* 0x0000b40000177ab9 */ /* 0x000fe20000000800 */
[----:B---3--:R-:W-:Y:S01]  /*1420*/  IADD3 R20, P0, R18, 0x40, RZ ;  /* 0x0000004012147810 */ /* 0x008fe20007f1e0ff */
        /* <DEDUP_REMOVED lines=12> */
[----:B-1--4-:R-:W1:Y:S01]  /*14f0*/  @!P2 LDC.64 R6, c[0x0][0x210] ;  /* 0x00008400ff06ab82 */ /* 0x012e620000000a00 */
        /* <DEDUP_REMOVED lines=23> */
.L_x_88:
[----:B------:R-:W-:Y:S05]  /*1670*/  BSYNC B0 ;  /* 0x0000000000007941 */ /* 0x000fea0003800000 */
.L_x_87:
        /* <DEDUP_REMOVED lines=10> */
[----:B------:R-:W-:-:S04]  /*1720*/  IMAD.WIDE.U32 R14, R3, UR6, R14 ;  /* 0x00000006030e7c25 */ /* 0x000fc8000f8e000e */
[----:B------:R-:W-:-:S04]  /*1730*/  IMAD R16, R16, UR6, RZ ;  /* 0x0000000610107c24 */ /* 0x000fc8000f8e02ff */
[----:B--2---:R-:W2:Y:S01]  /*1740*/  @!P3 LDC.64 R8, c[0x0][0x210] ;  /* 0x00008400ff08bb82 */ /* 0x004ea20000000a00 */
[----:B------:R-:W-:Y:S01]  /*1750*/  IMAD R16, R3, UR7, R16 ;  /* 0x0000000703107c24 */ /* 0x000fe2000f8e0210 */
[----:B------:R2:W-:Y:S03]  /*1760*/  @P3 STS.128 [R203+0x3000], RZ ;  /* 0x003000ffcb003388 */ /* 0x0005e60000000c00 */
[----:B------:R-:W-:-:S03]  /*1770*/  IMAD.IADD R16, R15, 0x1, R16 ;  /* 0x000000010f107824 */ /* 0x000fc600078e0210 */
[----:B-1-34-:R-:W1:Y:S01]  /*1780*/  @!P2 LDC.64 R6, c[0x0][0x210] ;  /* 0x00008400ff06ab82 */ /* 0x01ae620000000a00 */
[----:B--2---:R-:W-:-:S04]  /*1790*/  @!P3 LEA R8, P4, R14, R8, 0x1 ;  /* 0x000000080e08b211 */ /* 0x004fc800078808ff */
        /* <DEDUP_REMOVED lines=15> */
[----:B-1----:R-:W-:-:S04]  /*1890*/  LEA R6, P0, R14, UR6, 0x1 ;  /* 0x000000060e067c11 */ /* 0x002fc8000f8008ff */
[----:B------:R-:W-:-:S05]  /*18a0*/  LEA.HI.X R7, R14, UR7, R16, 0x1, P0 ;  /* 0x000000070e077c11 */ /* 0x000fca00080f0c10 */
[----:B------:R-:W-:Y:S01]  /*18b0*/  @!PT LDS RZ, [RZ] ;  /* 0x00000000fffff984 */ /* 0x000fe20000000800 */
[----:B------:R-:W-:Y:S01]  /*18c0*/  @!PT LDS RZ, [RZ] ;  /* 0x00000000fffff984 */ /* 0x000fe20000000800 */
[----:B------:R-:W-:Y:S01]  /*18d0*/  @!PT LDS RZ, [RZ] ;  /* 0x00000000fffff984 */ /* 0x000fe20000000800 */
[----:B------:R1:W-:Y:S04]  /*18e0*/  LDGSTS.E.BYPASS.LTC128B.128 [R203+0xb000], desc[UR20][R6.64+0x100] ;  /* 0x0b00010006cb7fae */ /* 0x0003e8000b901d54 */
.L_x_90:
[----:B------:R-:W-:Y:S05]  /*18f0*/  BSYNC B0 ;  /* 0x0000000000007941 */ /* 0x000fea0003800000 */
.L_x_89:
[----:B------:R-:W-:Y:S01]  /*1900*/  USHF.L.U32 UR28, UR10, 0x6, URZ ;  /* 0x000000060a1c7899 */ /* 0x000fe2000800063f */
[----:B------:R-:W-:Y:S01]  /*1910*/  ISETP.GE.AND P0, PT, R12, UR15, PT ;  /* 0x0000000f0c007c0c */ /* 0x000fe2000bf06270 */
[----:B------:R-:W-:Y:S01]  /*1920*/  USHF.L.U64.HI UR27, UR10, 0x6, UR11 ;  /* 0x000000060a1b7899 */ /* 0x000fe2000801020b */
[----:B------:R-:W-:Y:S01]  /*1930*/  IMAD.SHL.U32 R16, R5, 0x40, RZ ;  /* 0x0000004005107824 */ /* 0x000fe200078e00ff */
[----:B------:R-:W-:Y:S01]  /*1940*/  USHF.R.S32.HI UR29, URZ, 0x1f, UR16 ;  /* 0x0000001f3f1d7899 */ /* 0x000fe20008011410 */
[----:B------:R-:W-:Y:S01]  /*1950*/  IADD3 R213, R211, R213, RZ ;  /* 0x000000d5d3d57210 */ /* 0x000fe20007ffe0ff */
[----:B------:R-:W-:Y:S01]  /*1960*/  UIMAD UR6, UR27, UR16, URZ ;  /* 0x000000101b0672a4 */ /* 0x000fe2000f8e023f */
[----:B------:R-:W-:Y:S01]  /*1970*/  IMAD.U32 R3, RZ, RZ, UR28 ;  /* 0x0000001cff037e24 */ /* 0x000fe2000f8e00ff */
[----:B------:R-:W-:Y:S01]  /*1980*/  LOP3.LUT R16, R16, 0x1c0, RZ, 0xc0, !PT ;  /* 0x000001c010107812 */ /* 0x000fe200078ec0ff */
[----:B------:R-:W-:Y:S01]  /*1990*/  IMAD.MOV.U32 R212, RZ, RZ, R210 ;  /* 0x000000ffffd47224 */ /* 0x000fe200078e00d2 */
[----:B------:R-:W-:Y:S01]  /*19a0*/  UIMAD UR6, UR29, UR28, UR6 ;  /* 0x0000001c1d0672a4 */ /* 0x000fe2000f8e0206 */
[----:B-1234-:R-:W-:Y:S01]  /*19b0*/  IMAD.SHL.U32 R7, R12, 0x8, RZ ;  /* 0x000000080c077824 */ /* 0x01efe200078e00ff */
[----:B------:R-:W-:Y:S01]  /*19c0*/  BSSY B0, `(.L_x_91) ;  /* 0x0000027000007945 */ /* 0x000fe20003800000 */
[----:B------:R-:W-:Y:S01]  /*19d0*/  IMAD.WIDE.U32 R20, R3, UR16, R212 ;  /* 0x0000001003147c25 */ /* 0x000fe2000f8e00d4 */
[----:B------:R-:W-:-:S02]  /*19e0*/  ISETP.GE.AND P5, PT, R10, UR15, PT ;  /* 0x0000000f0a007c0c */ /* 0x000fc4000bfa6270 */
[----:B------:R-:W-:Y:S01]  /*19f0*/  LOP3.LUT R7, R16, 0x8, R7, 0xf8, !PT ;  /* 0x0000000810077812 */ /* 0x000fe200078ef807 */
[----:B------:R-:W-:Y:S01]  /*1a00*/  IMAD.SHL.U32 R18, R2, 0x40, RZ ;  /* 0x0000004002127824 */ /* 0x000fe200078e00ff */
[----:B------:R-:W-:Y:S02]  /*1a10*/  SHF.R.U32.HI R16, RZ, 0x3, R16 ;  /* 0x00000003ff107819 */ /* 0x000fe40000011610 */
[----:B------:R-:W-:Y:S02]  /*1a20*/  IADD3 R14, R21, UR6, RZ ;  /* 0x00000006150e7c10 */ /* 0x000fe4000fffe0ff */
[----:B------:R-:W-:Y:S02]  /*1a30*/  LOP3.LUT R16, R7, R16, RZ, 0x3c, !PT ;  /* 0x0000001007107212 */ /* 0x000fe400078e3cff */
[----:B------:R-:W-:Y:S01]  /*1a40*/  SHF.L.U32 R15, R201, 0x3, RZ ;  /* 0x00000003c90f7819 */ /* 0x000fe200000006ff */
[----:B------:R-:W-:Y:S06]  /*1a50*/  @P0 BRA `(.L_x_92) ;  /* 0x0000000000740947 */ /* 0x000fec0003800000 */
[----:B------:R-:W-:Y:S02]  /*1a60*/  ULDC UR6, c[0x0][0x2d0] ;  /* 0x0000b40000067ab9 */ /* 0x000fe40000000800 */
[----:B------:R-:W-:Y:S02]  /*1a70*/  ISETP.GE.AND P3, PT, R134, UR6, PT ;  /* 0x0000000686007c0c */ /* 0x000fe4000bf66270 */
[----:B------:R-:W-:Y:S02]  /*1a80*/  ISETP.GE.AND P2, PT, R209, UR6, PT ;  /* 0x00000006d1007c0c */ /* 0x000fe4000bf46270 */
[----:B------:R-:W-:-:S09]  /*1a90*/  ISETP.GE.AND P0, PT, R208, UR6, PT ;  /* 0x00000006d0007c0c */ /* 0x000fd2000bf06270 */
[----:B------:R-:W1:Y:S01]  /*1aa0*/  @!P3 LDC.64 R8, c[0x0][0x218] ;  /* 0x00008600ff08bb82 */ /* 0x000e620000000a00 */
[----:B------:R2:W-:Y:S07]  /*1ab0*/  @P3 STS.128 [R203+0xc000], RZ ;  /* 0x00c000ffcb003388 */ /* 0x0005ee0000000c00 */
[----:B------:R-:W3:Y:S01]  /*1ac0*/  @!P2 LDC.64 R6, c[0x0][0x218] ;  /* 0x00008600ff06ab82 */ /* 0x000ee20000000a00 */
[----:B-1----:R-:W-:-:S04]  /*1ad0*/  @!P3 LEA R8, P4, R20, R8, 0x1 ;  /* 0x000000081408b211 */ /* 0x002fc800078808ff */
[C---:B------:R-:W-:Y:S02]  /*1ae0*/  @!P3 LEA.HI.X R9, R20.reuse, R9, R14, 0x1, P4 ;  /* 0x000000091409b211 */ /* 0x040fe400020f0c0e */
[----:B---3--:R-:W-:-:S03]  /*1af0*/  @!P2 LEA R6, P1, R20, R6, 0x1 ;  /* 0x000000061406a211 */ /* 0x008fc600078208ff */
        /* <DEDUP_REMOVED lines=19> */
.L_x_92:
[----:B------:R-:W-:Y:S05]  /*1c30*/  BSYNC B0 ;  /* 0x0000000000007941 */ /* 0x000fea0003800000 */
.L_x_91:
[----:B------:R-:W-:Y:S01]  /*1c40*/  USHF.L.U64.HI UR23, UR10, 0x5, UR11 ;  /* 0x000000050a177899 */ /* 0x000fe2000801020b */
[----:B------:R-:W-:Y:S01]  /*1c50*/  BSSY B0, `(.L_x_93) ;  /* 0x0000023000007945 */ /* 0x000fe20003800000 */
[----:B------:R-:W-:Y:S01]  /*1c60*/  USHF.L.U32 UR24, UR10, 0x5, URZ ;  /* 0x000000050a187899 */ /* 0x000fe2000800063f */
[----:B------:R-:W-:Y:S02]  /*1c70*/  LOP3.LUT R18, R18, 0x1c0, RZ, 0xc0, !PT ;  /* 0x000001c012127812 */ /* 0x000fe400078ec0ff */
[----:B------:R-:W-:Y:S09]  /*1c80*/  @P5 BRA `(.L_x_94) ;  /* 0x00000000007c5947 */ /* 0x000ff20003800000 */
[----:B------:R-:W-:Y:S01]  /*1c90*/  ULDC UR6, c[0x0][0x2d0] ;  /* 0x0000b40000067ab9 */ /* 0x000fe20000000800 */
[----:B------:R-:W-:Y:S02]  /*1ca0*/  IADD3 R17, P0, R20, UR24, RZ ;  /* 0x0000001814117c10 */ /* 0x000fe4000ff1e0ff */
[----:B------:R-:W-:Y:S02]  /*1cb0*/  ISETP.GE.AND P3, PT, R134, UR6, PT ;  /* 0x0000000686007c0c */ /* 0x000fe4000bf66270 */
[----:B------:R-:W-:Y:S02]  /*1cc0*/  ISETP.GE.AND P2, PT, R209, UR6, PT ;  /* 0x00000006d1007c0c */ /* 0x000fe4000bf46270 */
[----:B------:R-:W-:Y:S02]  /*1cd0*/  IADD3.X R14, R14, UR23, RZ, P0, !PT ;  /* 0x000000170e0e7c10 */ /* 0x000fe400087fe4ff */
[----:B------:R-:W-:-:S07]  /*1ce0*/  ISETP.GE.AND P0, PT, R208, UR6, PT ;  /* 0x00000006d0007c0c */ /* 0x000fce000bf06270 */
[----:B--2---:R-:W2:Y:S01]  /*1cf0*/  @!P3 LDC.64 R8, c[0x0][0x218] ;  /* 0x00008600ff08bb82 */ /* 0x004ea20000000a00 */
[----:B------:R3:W-:Y:S07]  /*1d00*/  @P3 STS.128 [R203+0xd000], RZ ;  /* 0x00d000ffcb003388 */ /* 0x0007ee0000000c00 */
[----:B-1----:R-:W1:Y:S01]  /*1d10*/  @!P2 LDC.64 R6, c[0x0][0x218] ;  /* 0x00008600ff06ab82 */ /* 0x002e620000000a00 */
        /* <DEDUP_REMOVED lines=22> */
.L_x_94:
[----:B------:R-:W-:Y:S05]  /*1e80*/  BSYNC B0 ;  /* 0x0000000000007941 */ /* 0x000fea0003800000 */
.L_x_93:
[----:B------:R-:W0:Y:S01]  /*1e90*/  LDGDEPBAR ;  /* 0x00000000000079af */ /* 0x000e220000000000 */
[----:B------:R-:W-:Y:S01]  /*1ea0*/  ISETP.GE.AND P0, PT, R12, UR15, PT ;  /* 0x0000000f0c007c0c */ /* 0x000fe2000bf06270 */
[----:B------:R-:W-:Y:S01]  /*1eb0*/  USHF.L.U64.HI UR25, UR8, 0x6, UR9 ;  /* 0x0000000608197899 */ /* 0x000fe20008010209 */
[----:B------:R-:W-:Y:S01]  /*1ec0*/  LOP3.LUT R15, R18, 0x8, R15, 0xf8, !PT ;  /* 0x00000008120f7812 */ /* 0x000fe200078ef80f */
[----:B------:R-:W-:Y:S01]  /*1ed0*/  IMAD.SHL.U32 R0, R0, 0x40, RZ ;  /* 0x0000004000007824 */ /* 0x000fe200078e00ff */
[----:B------:R-:W-:Y:S01]  /*1ee0*/  SHF.R.U32.HI R18, RZ, 0x3, R18 ;  /* 0x00000003ff127819 */ /* 0x000fe20000011612 */
[----:B------:R-:W-:Y:S01]  /*1ef0*/  USHF.L.U32 UR26, UR8, 0x6, URZ ;  /* 0x00000006081a7899 */ /* 0x000fe2000800063f */
[----:B------:R-:W-:Y:S01]  /*1f00*/  IMAD.IADD R175, R173, 0x1, R175 ;  /* 0x00000001adaf7824 */ /* 0x000fe200078e02af */
[----:B------:R-:W-:Y:S01]  /*1f10*/  UIMAD UR6, UR25, UR16, URZ ;  /* 0x00000010190672a4 */ /* 0x000fe2000f8e023f */
[----:B------:R-:W-:Y:S01]  /*1f20*/  LOP3.LUT R15, R15, R18, RZ, 0x3c, !PT ;  /* 0x000000120f0f7212 */ /* 0x000fe200078e3cff */
[----:B-1234-:R-:W-:Y:S01]  /*1f30*/  IMAD.U32 R7, RZ, RZ, UR16 ;  /* 0x00000010ff077e24 */ /* 0x01efe2000f8e00ff */
[----:B------:R-:W-:Y:S01]  /*1f40*/  LEA.HI R6, R11, R4, RZ, 0x5 ;  /* 0x000000040b067211 */ /* 0x000fe200078f28ff */
[----:B------:R-:W-:Y:S01]  /*1f50*/  IMAD.MOV.U32 R174, RZ, RZ, R172 ;  /* 0x000000ffffae7224 */ /* 0x000fe200078e00ac */
[----:B------:R-:W-:Y:S01]  /*1f60*/  UIMAD UR6, UR29, UR26, UR6 ;  /* 0x0000001a1d0672a4 */ /* 0x000fe2000f8e0206 */
[----:B------:R-:W-:Y:S01]  /*1f70*/  LOP3.LUT R0, R15, 0xfffffe00, R0, 0xf8, !PT ;  /* 0xfffffe000f007812 */ /* 0x000fe200078ef800 */
[----:B------:R-:W-:Y:S01]  /*1f80*/  IMAD R201, R201, 0x200, R16 ;  /* 0x00000200c9c97824 */ /* 0x000fe200078e0210 */
[----:B------:R-:W-:Y:S01]  /*1f90*/  SHF.R.S32.HI R85, RZ, 0x5, R6 ;  /* 0x00000005ff557819 */ /* 0x000fe20000011406 */
[----:B------:R-:W-:Y:S01]  /*1fa0*/  IMAD.WIDE.U32 R14, R7, UR26, R174 ;  /* 0x0000001a070e7c25 */ /* 0x000fe2000f8e00ae */
[----:B------:R-:W-:Y:S01]  /*1fb0*/  BSSY B0, `(.L_x_95) ;  /* 0x0000028000007945 */ /* 0x000fe20003800000 */
[----:B------:R-:W-:-:S02]  /*1fc0*/  ISETP.GE.AND P5, PT, R10, UR15, PT ;  /* 0x0000000f0a007c0c */ /* 0x000fc4000bfa6270 */
[----:B------:R-:W-:Y:S01]  /*1fd0*/  VIADD R12, R15, UR6 ;  /* 0x000000060f0c7c36 */ /* 0x000fe20008000000 */
[----:B------:R-:W-:Y:S01]  /*1fe0*/  LEA R201, R201, UR4, 0x1 ;  /* 0x00000004c9c97c11 */ /* 0x000fe2000f8e08ff */
[----:B------:R-:W-:Y:S01]  /*1ff0*/  IMAD R202, R85, 0x400, R0 ;  /* 0x0000040055ca7824 */ /* 0x000fe200078e0200 */
[----:B------:R-:W-:-:S04]  /*2000*/  DEPBAR.LE SB0, 0x0 ;  /* 0x000080000000791a */ /* 0x000fc80000000000 */
[----:B------:R-:W-:Y:S06]  /*2010*/  BAR.SYNC.DEFER_BLOCKING 0x0 ;  /* 0x0000000000007b1d */ /* 0x000fec0000010000 */
[----:B------:R1:W-:Y:S04]  /*2020*/  @P0 STS.128 [R203+0x12000], RZ ;  /* 0x012000ffcb000388 */ /* 0x0003e80000000c00 */
[----:B------:R1:W-:Y:S04]  /*2030*/  @P0 STS.128 [R203+0x14000], RZ ;  /* 0x014000ffcb000388 */ /* 0x0003e80000000c00 */
[----:B------:R1:W-:Y:S01]  /*2040*/  @P0 STS.128 [R203+0x16000], RZ ;  /* 0x016000ffcb000388 */ /* 0x0003e20000000c00 */
[----:B------:R-:W-:Y:S05]  /*2050*/  @P0 BRA `(.L_x_96) ;  /* 0x0000000000740947 */ /* 0x000fea0003800000 */
[----:B------:R-:W-:Y:S02]  /*2060*/  ULDC UR6, c[0x0][0x2d0] ;  /* 0x0000b40000067ab9 */ /* 0x000fe40000000800 */
[----:B------:R-:W-:Y:S02]  /*2070*/  ISETP.GE.AND P3, PT, R134, UR6, PT ;  /* 0x0000000686007c0c */ /* 0x000fe4000bf66270 */
[----:B------:R-:W-:Y:S02]  /*2080*/  ISETP.GE.AND P2, PT, R209, UR6, PT ;  /* 0x00000006d1007c0c */ /* 0x000fe4000bf46270 */
[----:B------:R-:W-:-:S09]  /*2090*/  ISETP.GE.AND P0, PT, R208, UR6, PT ;  /* 0x00000006d0007c0c */ /* 0x000fd2000bf06270 */
[----:B------:R-:W2:Y:S01]  /*20a0*/  @!P3 LDC.64 R10, c[0x0][0x220] ;  /* 0x00008800ff0abb82 */ /* 0x000ea20000000a00 */
[----:B------:R3:W-:Y:S07]  /*20b0*/  @P3 STS.128 [R203+0x12000], RZ ;  /* 0x012000ffcb003388 */ /* 0x0007ee0000000c00 */
[----:B------:R-:W4:Y:S01]  /*20c0*/  @!P2 LDC.64 R8, c[0x0][0x220] ;  /* 0x00008800ff08ab82 */ /* 0x000f220000000a00 */
[----:B--2---:R-:W-:-:S04]  /*20d0*/  @!P3 LEA R10, P4, R14, R10, 0x1 ;  /* 0x0000000a0e0ab211 */ /* 0x004fc800078808ff */
[C---:B------:R-:W-:Y:S02]  /*20e0*/  @!P3 LEA.HI.X R11, R14.reuse, R11, R12, 0x1, P4 ;  /* 0x0000000b0e0bb211 */ /* 0x040fe400020f0c0c */
[----:B----4-:R-:W-:-:S03]  /*20f0*/  @!P2 LEA R8, P1, R14, R8, 0x1 ;  /* 0x000000080e08a211 */ /* 0x010fc600078208ff */
        /* <DEDUP_REMOVED lines=19> */
.L_x_96:
[----:B------:R-:W-:Y:S05]  /*2230*/  BSYNC B0 ;  /* 0x0000000000007941 */ /* 0x000fea0003800000 */
.L_x_95:
[----:B------:R4:W-:Y:S01]  /*2240*/  @P5 STS.128 [R203+0x13000], RZ ;  /* 0x013000ffcb005388 */ /* 0x0009e20000000c00 */
[----:B------:R-:W-:Y:S01]  /*2250*/  USHF.L.U64.HI UR15, UR8, 0x5, UR9 ;  /* 0x00000005080f7899 */ /* 0x000fe20008010209 */
[----:B------:R-:W-:Y:S01]  /*2260*/  BSSY B0, `(.L_x_97) ;  /* 0x0000025000007945 */ /* 0x000fe20003800000 */
[----:B------:R-:W-:Y:S01]  /*2270*/  USHF.L.U32 UR29, UR8, 0x5, URZ ;  /* 0x00000005081d7899 */ /* 0x000fe2000800063f */
[----:B------:R4:W-:Y:S01]  /*2280*/  @P5 STS.128 [R203+0x15000], RZ ;  /* 0x015000ffcb005388 */ /* 0x0009e20000000c00 */
[----:B------:R-:W-:-:S03]  /*2290*/  LEA R202, R202, UR4, 0x1 ;  /* 0x00000004caca7c11 */ /* 0x000fc6000f8e08ff */
[----:B------:R4:W-:Y:S01]  /*22a0*/  @P5 STS.128 [R203+0x17000], RZ ;  /* 0x017000ffcb005388 */ /* 0x0009e20000000c00 */
[----:B------:R-:W-:Y:S06]  /*22b0*/  @P5 BRA `(.L_x_98) ;  /* 0x00000000007c5947 */ /* 0x000fec0003800000 */
[----:B------:R-:W-:Y:S01]  /*22c0*/  ULDC UR6, c[0x0][0x2d0] ;  /* 0x0000b40000067ab9 */ /* 0x000fe20000000800 */
[----:B------:R-:W-:Y:S02]  /*22d0*/  IADD3 R14, P0, R14, UR29, RZ ;  /* 0x0000001d0e0e7c10 */ /* 0x000fe4000ff1e0ff */
[----:B------:R-:W-:Y:S02]  /*22e0*/  ISETP.GE.AND P3, PT, R134, UR6, PT ;  /* 0x0000000686007c0c */ /* 0x000fe4000bf66270 */
[----:B------:R-:W-:Y:S02]  /*22f0*/  ISETP.GE.AND P2, PT, R209, UR6, PT ;  /* 0x00000006d1007c0c */ /* 0x000fe4000bf46270 */
[----:B------:R-:W-:Y:S02]  /*2300*/  IADD3.X R7, R12, UR15, RZ, P0, !PT ;  /* 0x0000000f0c077c10 */ /* 0x000fe400087fe4ff */
[----:B------:R-:W-:-:S07]  /*2310*/  ISETP.GE.AND P0, PT, R208, UR6, PT ;  /* 0x00000006d0007c0c */ /* 0x000fce000bf06270 */
[----:B---3--:R-:W3:Y:S01]  /*2320*/  @!P3 LDC.64 R10, c[0x0][0x220] ;  /* 0x00008800ff0abb82 */ /* 0x008ee20000000a00 */
[----:B------:R1:W-:Y:S07]  /*2330*/  @P3 STS.128 [R203+0x13000], RZ ;  /* 0x013000ffcb003388 */ /* 0x0003ee0000000c00 */
[----:B--2---:R-:W2:Y:S01]  /*2340*/  @!P2 LDC.64 R8, c[0x0][0x220] ;  /* 0x00008800ff08ab82 */ /* 0x004ea20000000a00 */
[----:B---3--:R-:W-:-:S04]  /*2350*/  @!P3 LEA R10, P4, R14, R10, 0x1 ;  /* 0x0000000a0e0ab211 */ /* 0x008fc800078808ff */
[C---:B------:R-:W-:Y:S02]  /*2360*/  @!P3 LEA.HI.X R11, R14.reuse, R11, R7, 0x1, P4 ;  /* 0x0000000b0e0bb211 */ /* 0x040fe400020f0c07 */
[----:B--2---:R-:W-:-:S03]  /*2370*/  @!P2 LEA R8, P1, R14, R8, 0x1 ;  /* 0x000000080e08a211 */ /* 0x004fc600078208ff */
        /* <DEDUP_REMOVED lines=19> */
.L_x_98:
[----:B------:R-:W-:Y:S05]  /*24b0*/  BSYNC B0 ;  /* 0x0000000000007941 */ /* 0x000fea0003800000 */
.L_x_97:
[----:B-123--:R-:W-:Y:S01]  /*24c0*/  LDSM.16.M88.4 R8, [R202] ;  /* 0x00000000ca08783b */ /* 0x00efe20000000200 */
[----:B------:R-:W-:Y:S01]  /*24d0*/  R2P PR, R5, 0x6 ;  /* 0x0000000605007804 */ /* 0x000fe20000000000 */
[----:B------:R-:W-:Y:S01]  /*24e0*/  IMAD.MOV.U32 R7, RZ, RZ, 0x10 ;  /* 0x00000010ff077424 */ /* 0x000fe200078e00ff */
[C---:B------:R-:W-:Y:S01]  /*24f0*/  LOP3.LUT P0, RZ, R2.reuse, 0x2, RZ, 0xc0, !PT ;  /* 0x0000000202ff7812 */ /* 0x040fe2000780c0ff */
[----:B------:R-:W1:Y:S01]  /*2500*/  LDSM.16.M88.4 R36, [R201+0xc000] ;  /* 0x00c00000c924783b */ /* 0x000e620000000200 */
[----:B------:R-:W-:Y:S01]  /*2510*/  VIADD R5, R201, 0xc000 ;  /* 0x0000c000c9057836 */ /* 0x000fe20000000000 */
[----:B------:R-:W-:Y:S01]  /*2520*/  UISETP.GE.AND UP0, UPT, UR17, 0x2, UPT ;  /* 0x000000021100788c */ /* 0x000fe2000bf06270 */
[----:B------:R-:W-:Y:S01]  /*2530*/  SEL R7, R7, 0xfffffff0, !P0 ;  /* 0xfffffff007077807 */ /* 0x000fe20004000000 */
[----:B------:R-:W2:Y:S01]  /*2540*/  LDSM.16.M88.4 R28, [R201+0xc800] ;  /* 0x00c80000c91c783b */ /* 0x000ea20000000200 */
[----:B------:R-:W-:Y:S01]  /*2550*/  VIADD R199, R201, 0xc020 ;  /* 0x0000c020c9c77836 */ /* 0x000fe20000000000 */
[----:B------:R-:W-:Y:S01]  /*2560*/  LOP3.LUT P0, RZ, R2, 0x4, RZ, 0xc0, !PT ;  /* 0x0000000402ff7812 */ /* 0x000fe2000780c0ff */
[----:B------:R-:W-:Y:S01]  /*2570*/  IMAD.MOV.U32 R2, RZ, RZ, 0x40 ;  /* 0x00000040ff027424 */ /* 0x000fe200078e00ff */
[----:B------:R-:W3:Y:S01]  /*2580*/  LDSM.16.M88.4 R20, [R201+0xd000] ;  /* 0x00d00000c914783b */ /* 0x000ee20000000200 */
[----:B------:R-:W-:-:S02]  /*2590*/  IMAD R200, R7, 0x2, R202 ;  /* 0x0000000207c87824 */ /* 0x000fc400078e02ca */
[----:B------:R-:W-:Y:S01]  /*25a0*/  @P1 VIADD R199, R5, 0xffffffe0 ;  /* 0xffffffe005c71836 */ /* 0x000fe20000000000 */
[----:B------:R-:W5:Y:S01]  /*25b0*/  LDSM.16.M88.4 R48, [R201+0xd800] ;  /* 0x00d80000c930783b */ /* 0x000f620000000200 */
[----:B------:R-:W-:Y:S01]  /*25c0*/  IMAD.MOV.U32 R5, RZ, RZ, 0x20 ;  /* 0x00000020ff057424 */ /* 0x000fe200078e00ff */
[----:B------:R-:W-:Y:S01]  /*25d0*/  SEL R2, R2, 0xffffffc0, !P2 ;  /* 0xffffffc002027807 */ /* 0x000fe20005000000 */
[----:B------:R-:W-:Y:S01]  /*25e0*/  IMAD.SHL.U32 R133, R4, 0x2, RZ ;  /* 0x0000000204857824 */ /* 0x000fe200078e00ff */
[----:B------:R-:W-:Y:S01]  /*25f0*/  LDSM.16.M88.4 R44, [R200] ;  /* 0x00000000c82c783b */ /* 0x000fe20000000200 */
[----:B------:R-:W-:Y:S01]  /*2600*/  VIADD R191, R199, 0x800 ;  /* 0x00000800c7bf7836 */ /* 0x000fe20000000000 */
[----:B------:R-:W-:Y:S01]  /*2610*/  SEL R5, R5, 0xffffffe0, !P0 ;  /* 0xffffffe005057807 */ /* 0x000fe20004000000 */
[----:B------:R-:W-:Y:S01]  /*2620*/  IMAD.IADD R195, R201, 0x1, R2 ;  /* 0x00000001c9c37824 */ /* 0x000fe200078e0202 */
[----:B------:R-:W4:Y:S01]  /*2630*/  LDSM.16.M88.4 R56, [R199] ;  /* 0x00000000c738783b */ /* 0x000f220000000200 */
[----:B------:R-:W-:Y:S01]  /*2640*/  IMAD.IADD R188, R2, 0x1, R199 ;  /* 0x0000000102bc7824 */ /* 0x000fe200078e02c7 */
[----:B------:R-:W-:Y:S01]  /*2650*/  LOP3.LUT R133, R133, 0x6, RZ, 0xc0, !PT ;  /* 0x0000000685857812 */ /* 0x000fe200078ec0ff */
[C---:B------:R-:W-:Y:S01]  /*2660*/  IMAD R198, R5.reuse, 0x2, R202 ;  /* 0x0000000205c67824 */ /* 0x040fe200078e02ca */
[----:B------:R-:W4:Y:S01]  /*2670*/  LDSM.16.M88.4 R12, [R199+0x800] ;  /* 0x00080000c70c783b */ /* 0x000f220000000200 */
[----:B------:R-:W-:-:S02]  /*2680*/  IMAD R197, R5, 0x2, R200 ;  /* 0x0000000205c57824 */ /* 0x000fc400078e02c8 */
[C---:B------:R-:W-:Y:S01]  /*2690*/  VIADD R190, R199.reuse, 0x1000 ;  /* 0x00001000c7be7836 */ /* 0x040fe20000000000 */
[----:B------:R-:W4:Y:S01]  /*26a0*/  LDSM.16.M88.4 R52, [R199+0x1000] ;  /* 0x00100000c734783b */ /* 0x000f220000000200 */
[C---:B------:R-:W-:Y:S02]  /*26b0*/  VIADD R189, R199.reuse, 0x1800 ;  /* 0x00001800c7bd7836 */ /* 0x040fe40000000000 */
[C---:B------:R-:W-:Y:S01]  /*26c0*/  VIADD R187, R199.reuse, 0x2000 ;  /* 0x00002000c7bb7836 */ /* 0x040fe20000000000 */
[----:B------:R-:W4:Y:S01]  /*26d0*/  LDSM.16.M88.4 R60, [R199+0x1800] ;  /* 0x00180000c73c783b */ /* 0x000f220000000200 */
[C---:B------:R-:W-:Y:S02]  /*26e0*/  VIADD R186, R199.reuse, 0x2800 ;  /* 0x00002800c7ba7836 */ /* 0x040fe40000000000 */
[C---:B------:R-:W-:Y:S01]  /*26f0*/  VIADD R185, R199.reuse, 0x3000 ;  /* 0x00003000c7b97836 */ /* 0x040fe20000000000 */
[----:B------:R-:W-:Y:S01]  /*2700*/  LDSM.16.M88.4 R64, [R198] ;  /* 0x00000000c640783b */ /* 0x000fe20000000200 */
[----:B------:R-:W-:-:S02]  /*2710*/  VIADD R184, R199, 0x3800 ;  /* 0x00003800c7b87836 */ /* 0x000fc40000000000 */
[C---:B------:R-:W-:Y:S01]  /*2720*/  VIADD R183, R199.reuse, 0x4000 ;  /* 0x00004000c7b77836 */ /* 0x040fe20000000000 */
[C---:B-1----:R-:W-:Y:S01]  /*2730*/  HMMA.16816.F32 R40, R8.reuse, R36, RZ ;  /* 0x000000240828723c */ /* 0x042fe200000018ff */
[----:B------:R-:W1:Y:S01]  /*2740*/  LDSM.16.M88.4 R16, [R195+0xc000] ;  /* 0x00c00000c310783b */ /* 0x000e620000000200 */
[C---:B------:R-:W-:Y:S02]  /*2750*/  VIADD R182, R199.reuse, 0x4800 ;  /* 0x00004800c7b67836 */ /* 0x040fe40000000000 */
[C---:B------:R-:W-:Y:S01]  /*2760*/  VIADD R181, R199.reuse, 0x5000 ;  /* 0x00005000c7b57836 */ /* 0x040fe20000000000 */
[----:B------:R-:W-:Y:S01]  /*2770*/  LDSM.16.M88.4 R76, [R195+0xd800] ;  /* 0x00d80000c34c783b */ /* 0x000fe20000000200 */
[C---:B--2---:R-:W-:Y:S01]  /*2780*/  HMMA.16816.F32 R32, R8.reuse, R28, RZ ;  /* 0x0000001c0820723c */ /* 0x044fe200000018ff */
[----:B------:R-:W-:Y:S02]  /*2790*/  VIADD R180, R199, 0x5800 ;  /* 0x00005800c7b47836 */ /* 0x000fe40000000000 */
[----:B------:R-:W-:Y:S03]  /*27a0*/  LDSM.16.M88.4 R72, [R202+0x4000] ;  /* 0x00400000ca48783b */ /* 0x000fe60000000200 */
[C---:B------:R-:W-:Y:S01]  /*27b0*/  HMMA.16816.F32 R36, R8.reuse, R38, RZ ;  /* 0x000000260824723c */ /* 0x040fe200000018ff */
[----:B------:R-:W-:Y:S04]  /*27c0*/  LDSM.16.M88.4 R80, [R195+0xf000] ;  /* 0x00f00000c350783b */ /* 0x000fe80000000200 */
[----:B------:R-:W0:Y:S01]  /*27d0*/  LDGDEPBAR ;  /* 0x00000000000079af */ /* 0x000e220000000000 */
[C---:B------:R-:W-:Y:S06]  /*27e0*/  HMMA.16816.F32 R28, R8.reuse, R30, RZ ;  /* 0x0000001e081c723c */ /* 0x040fec00000018ff */
[C---:B---3--:R-:W-:Y:S06]  /*27f0*/  HMMA.16816.F32 R24, R8.reuse, R20, RZ ;  /* 0x000000140818723c */ /* 0x048fec00000018ff */
[C---:B------:R-:W-:Y:S06]  /*2800*/  HMMA.16816.F32 R20, R8.reuse, R22, RZ ;  /* 0x000000160814723c */ /* 0x040fec00000018ff */
[C---:B-----5:R-:W-:Y:S06]  /*2810*/  HMMA.16816.F32 R68, R8.reuse, R48, RZ ;  /* 0x000000300844723c */ /* 0x060fec00000018ff */
[----:B------:R-:W-:Y:S01]  /*2820*/  HMMA.16816.F32 R8, R8, R50, RZ ;  /* 0x000000320808723c */ /* 0x000fe200000018ff */
[----:B------:R-:W2:Y:S05]  /*2830*/  LDSM.16.M88.4 R48, [R195+0xc800] ;  /* 0x00c80000c330783b */ /* 0x000eaa0000000200 */
[C---:B----4-:R-:W-:Y:S06]  /*2840*/  HMMA.16816.F32 R40, R44.reuse, R56, R40 ;  /* 0x000000382c28723c */ /* 0x050fec0000001828 */
[C---:B------:R-:W-:Y:S01]  /*2850*/  HMMA.16816.F32 R36, R44.reuse, R58, R36 ;  /* 0x0000003a2c24723c */ /* 0x040fe20000001824 */
[----:B------:R-:W-:Y:S05]  /*2860*/  LDSM.16.M88.4 R56, [R188] ;  /* 0x00000000bc38783b */ /* 0x000fea0000000200 */
[C---:B------:R-:W-:Y:S06]  /*2870*/  HMMA.16816.F32 R32, R44.reuse, R12, R32 ;  /* 0x0000000c2c20723c */ /* 0x040fec0000001820 */
[C---:B------:R-:W-:Y:S01]  /*2880*/  HMMA.16816.F32 R28, R44.reuse, R14, R28 ;  /* 0x0000000e2c1c723c */ /* 0x040fe2000000181c */
[----:B------:R-:W3:Y:S05]  /*2890*/  LDSM.16.M88.4 R12, [R195+0xd000] ;  /* 0x00d00000c30c783b */ /* 0x000eea0000000200 */
[C---:B------:R-:W-:Y:S06]  /*28a0*/  HMMA.16816.F32 R24, R44.reuse, R52, R24 ;  /* 0x000000342c18723c */ /* 0x040fec0000001818 */
[C---:B------:R-:W-:Y:S01]  /*28b0*/  HMMA.16816.F32 R20, R44.reuse, R54, R20 ;  /* 0x000000362c14723c */ /* 0x040fe20000001814 */
[----:B------:R-:W4:Y:S05]  /*28c0*/  LDSM.16.M88.4 R52, [R197] ;  /* 0x00000000c534783b */ /* 0x000f2a0000000200 */
[C---:B------:R-:W-:Y:S06]  /*28d0*/  HMMA.16816.F32 R68, R44.reuse, R60, R68 ;  /* 0x0000003c2c44723c */ /* 0x040fec0000001844 */
[----:B------:R-:W-:Y:S01]  /*28e0*/  HMMA.16816.F32 R8, R44, R62, R8 ;  /* 0x0000003e2c08723c */ /* 0x000fe20000001808 */
[----:B------:R-:W5:Y:S04]  /*28f0*/  LDSM.16.M88.4 R44, [R188+0x800] ;  /* 0x00080000bc2c783b */ /* 0x000f680000000200 */
[----:B------:R-:W-:Y:S01]  /*2900*/  LDSM.16.M88.4 R60, [R188+0x1800] ;  /* 0x00180000bc3c783b */ /* 0x000fe20000000200 */
[C---:B-1----:R-:W-:Y:S06]  /*2910*/  HMMA.16816.F32 R40, R64.reuse, R16, R40 ;  /* 0x000000104028723c */ /* 0x042fec0000001828 */
[C---:B------:R-:W-:Y:S01]  /*2920*/  HMMA.16816.F32 R36, R64.reuse, R18, R36 ;  /* 0x000000124024723c */ /* 0x040fe20000001824 */
[----:B------:R-:W1:Y:S05]  /*2930*/  LDSM.16.M88.4 R16, [R188+0x1000] ;  /* 0x00100000bc10783b */ /* 0x000e6a0000000200 */
[C---:B--2---:R-:W-:Y:S06]  /*2940*/  HMMA.16816.F32 R32, R64.reuse, R48, R32 ;  /* 0x000000304020723c */ /* 0x044fec0000001820 */
[C---:B------:R-:W-:Y:S01]  /*2950*/  HMMA.16816.F32 R28, R64.reuse, R50, R28 ;  /* 0x00000032401c723c */ /* 0x040fe2000000181c */
[----:B------:R-:W2:Y:S05]  /*2960*/  LDSM.16.M88.4 R48, [R201+0xe000] ;  /* 0x00e00000c930783b */ /* 0x000eaa0000000200 */
[C---:B---3--:R-:W-:Y:S06]  /*2970*/  HMMA.16816.F32 R24, R64.reuse, R12, R24 ;  /* 0x0000000c4018723c */ /* 0x048fec0000001818 */
[C---:B------:R-:W-:Y:S01]  /*2980*/  HMMA.16816.F32 R20, R64.reuse, R14, R20 ;  /* 0x0000000e4014723c */ /* 0x040fe20000001814 */
[----:B------:R-:W3:Y:S05]  /*2990*/  LDSM.16.M88.4 R12, [R201+0xe800] ;  /* 0x00e80000c90c783b */ /* 0x000eea0000000200 */
[----:B------:R-:W-:Y:S06]  /*29a0*/  HMMA.16816.F32 R68, R64, R76, R68 ;  /* 0x0000004c4044723c */ /* 0x000fec0000001844 */
[----:B----4-:R-:W-:Y:S06]  /*29b0*/  HMMA.16816.F32 R40, R52, R56, R40 ;  /* 0x000000383428723c */ /* 0x010fec0000001828 */
[----:B------:R-:W-:Y:S01]  /*29c0*/  HMMA.16816.F32 R64, R64, R78, R8 ;  /* 0x0000004e4040723c */ /* 0x000fe20000001808 */
[----:B------:R-:W4:Y:S04]  /*29d0*/  LDSM.16.M88.4 R8, [R201+0xf000] ;  /* 0x00f00000c908783b */ /* 0x000f280000000200 */
[----:B------:R-:W4:Y:S01]  /*29e0*/  LDSM.16.M88.4 R76, [R201+0xf800] ;  /* 0x00f80000c94c783b */ /* 0x000f220000000200 */
[C---:B------:R-:W-:Y:S03]  /*29f0*/  HMMA.16816.F32 R36, R52.reuse, R58, R36 ;  /* 0x0000003a3424723c */ /* 0x040fe60000001824 */
[----:B------:R-:W-:Y:S03]  /*2a00*/  LDSM.16.M88.4 R56, [R199+0x2000] ;  /* 0x00200000c738783b */ /* 0x000fe60000000200 */
[C---:B-----5:R-:W-:Y:S06]  /*2a10*/  HMMA.16816.F32 R32, R52.reuse, R44, R32 ;  /* 0x0000002c3420723c */ /* 0x060fec0000001820 */
[C---:B------:R-:W-:Y:S01]  /*2a20*/  HMMA.16816.F32 R28, R52.reuse, R46, R28 ;  /* 0x0000002e341c723c */ /* 0x040fe2000000181c */
[----:B------:R-:W5:Y:S05]  /*2a30*/  LDSM.16.M88.4 R44, [R200+0x4000] ;  /* 0x00400000c82c783b */ /* 0x000f6a0000000200 */
[C---:B-1----:R-:W-:Y:S06]  /*2a40*/  HMMA.16816.F32 R24, R52.reuse, R16, R24 ;  /* 0x000000103418723c */ /* 0x042fec0000001818 */
[C---:B------:R-:W-:Y:S01]  /*2a50*/  HMMA.16816.F32 R20, R52.reuse, R18, R20 ;  /* 0x000000123414723c */ /* 0x040fe20000001814 */
[----:B------:R-:W1:Y:S05]  /*2a60*/  LDSM.16.M88.4 R16, [R199+0x2800] ;  /* 0x00280000c710783b */ /* 0x000e6a0000000200 */
[----:B------:R-:W-:Y:S06]  /*2a70*/  HMMA.16816.F32 R68, R52, R60, R68 ;  /* 0x0000003c3444723c */ /* 0x000fec0000001844 */
[----:B--2---:R-:W-:Y:S06]  /*2a80*/  HMMA.16816.F32 R40, R72, R48, R40 ;  /* 0x000000304828723c */ /* 0x004fec0000001828 */
[----:B------:R-:W-:Y:S01]  /*2a90*/  HMMA.16816.F32 R64, R52, R62, R64 ;  /* 0x0000003e3440723c */ /* 0x000fe20000001840 */
[----:B------:R-:W2:Y:S04]  /*2aa0*/  LDSM.16.M88.4 R52, [R199+0x3000] ;  /* 0x00300000c734783b */ /* 0x000ea80000000200 */
[----:B------:R-:W-:Y:S01]  /*2ab0*/  LDSM.16.M88.4 R60, [R198+0x4000] ;  /* 0x00400000c63c783b */ /* 0x000fe20000000200 */
[C---:B------:R-:W-:Y:S03]  /*2ac0*/  HMMA.16816.F32 R36, R72.reuse, R50, R36 ;  /* 0x000000324824723c */ /* 0x040fe60000001824 */
[----:B------:R-:W2:Y:S03]  /*2ad0*/  LDSM.16.M88.4 R48, [R199+0x3800] ;  /* 0x00380000c730783b */ /* 0x000ea60000000200 */
[C---:B---3--:R-:W-:Y:S06]  /*2ae0*/  HMMA.16816.F32 R32, R72.reuse, R12, R32 ;  /* 0x0000000c4820723c */ /* 0x048fec0000001820 */
[C---:B------:R-:W-:Y:S01]  /*2af0*/  HMMA.16816.F32 R28, R72.reuse, R14, R28 ;  /* 0x0000000e481c723c */ /* 0x040fe2000000181c */
[----:B------:R-:W3:Y:S05]  /*2b00*/  LDSM.16.M88.4 R12, [R195+0xe000] ;  /* 0x00e00000c30c783b */ /* 0x000eea0000000200 */
[C---:B----4-:R-:W-:Y:S06]  /*2b10*/  HMMA.16816.F32 R24, R72.reuse, R8, R24 ;  /* 0x000000084818723c */ /* 0x050fec0000001818 */
[----:B------:R-:W-:Y:S06]  /*2b20*/  HMMA.16816.F32 R68, R72, R76, R68 ;  /* 0x0000004c4844723c */ /* 0x000fec0000001844 */
[----:B-----5:R-:W-:Y:S06]  /*2b30*/  HMMA.16816.F32 R40, R44, R56, R40 ;  /* 0x000000382c28723c */ /* 0x020fec0000001828 */
[C---:B------:R-:W-:Y:S01]  /*2b40*/  HMMA.16816.F32 R20, R72.reuse, R10, R20 ;  /* 0x0000000a4814723c */ /* 0x040fe20000001814 */
[----:B------:R-:W4:Y:S05]  /*2b50*/  LDSM.16.M88.4 R8, [R195+0xe800] ;  /* 0x00e80000c308783b */ /* 0x000f2a0000000200 */
[----:B------:R-:W-:Y:S01]  /*2b60*/  HMMA.16816.F32 R64, R72, R78, R64 ;  /* 0x0000004e4840723c */ /* 0x000fe20000001840 */
[----:B------:R-:W5:Y:S04]  /*2b70*/  LDSM.16.M88.4 R72, [R195+0xf800] ;  /* 0x00f80000c348783b */ /* 0x000f680000000200 */
[----:B------:R-:W-:Y:S01]  /*2b80*/  LDSM.16.M88.4 R76, [R202+0x8000] ;  /* 0x00800000ca4c783b */ /* 0x000fe20000000200 */
[C---:B------:R-:W-:Y:S03]  /*2b90*/  HMMA.16816.F32 R36, R44.reuse, R58, R36 ;  /* 0x0000003a2c24723c */ /* 0x040fe60000001824 */
[----:B------:R-:W-:Y:S03]  /*2ba0*/  LDSM.16.M88.4 R56, [R188+0x2000] ;  /* 0x00200000bc38783b */ /* 0x000fe60000000200 */
[C---:B-1----:R-:W-:Y:S06]  /*2bb0*/  HMMA.16816.F32 R32, R44.reuse, R16, R32 ;  /* 0x000000102c20723c */ /* 0x042fec0000001820 */
[C---:B------:R-:W-:Y:S01]  /*2bc0*/  HMMA.16816.F32 R28, R44.reuse, R18, R28 ;  /* 0x000000122c1c723c */ /* 0x040fe2000000181c */
[----:B------:R-:W1:Y:S05]  /*2bd0*/  LDSM.16.M88.4 R16, [R197+0x4000] ;  /* 0x00400000c510783b */ /* 0x000e6a0000000200 */
[C---:B--2---:R-:W-:Y:S06]  /*2be0*/  HMMA.16816.F32 R24, R44.reuse, R52, R24 ;  /* 0x000000342c18723c */ /* 0x044fec0000001818 */
[----:B------:R-:W-:Y:S06]  /*2bf0*/  HMMA.16816.F32 R68, R44, R48, R68 ;  /* 0x000000302c44723c */ /* 0x000fec0000001844 */
[----:B---3--:R-:W-:Y:S06]  /*2c00*/  HMMA.16816.F32 R40, R60, R12, R40 ;  /* 0x0000000c3c28723c */ /* 0x008fec0000001828 */
[C---:B------:R-:W-:Y:S01]  /*2c10*/  HMMA.16816.F32 R20, R44.reuse, R54, R20 ;  /* 0x000000362c14723c */ /* 0x040fe20000001814 */
[----:B------:R-:W-:Y:S05]  /*2c20*/  LDSM.16.M88.4 R52, [R188+0x2800] ;  /* 0x00280000bc34783b */ /* 0x000fea0000000200 */
[----:B------:R-:W-:Y:S01]  /*2c30*/  HMMA.16816.F32 R64, R44, R50, R64 ;  /* 0x000000322c40723c */ /* 0x000fe20000001840 */
[----:B------:R-:W2:Y:S04]  /*2c40*/  LDSM.16.M88.4 R48, [R188+0x3000] ;  /* 0x00300000bc30783b */ /* 0x000ea80000000200 */
[----:B------:R-:W3:Y:S01]  /*2c50*/  LDSM.16.M88.4 R44, [R188+0x3800] ;  /* 0x00380000bc2c783b */ /* 0x000ee20000000200 */
[C---:B------:R-:W-:Y:S03]  /*2c60*/  HMMA.16816.F32 R36, R60.reuse, R14, R36 ;  /* 0x0000000e3c24723c */ /* 0x040fe60000001824 */
[----:B------:R-:W3:Y:S03]  /*2c70*/  LDSM.16.M88.4 R12, [R201+0x10000] ;  /* 0x01000000c90c783b */ /* 0x000ee60000000200 */
[C---:B------:R-:W-:Y:S06]  /*2c80*/  HMMA.16816.F32 R24, R60.reuse, R80, R24 ;  /* 0x000000503c18723c */ /* 0x040fec0000001818 */
[C---:B----4-:R-:W-:Y:S06]  /*2c90*/  HMMA.16816.F32 R32, R60.reuse, R8, R32 ;  /* 0x000000083c20723c */ /* 0x050fec0000001820 */
[C---:B------:R-:W-:Y:S01]  /*2ca0*/  HMMA.16816.F32 R28, R60.reuse, R10, R28 ;  /* 0x0000000a3c1c723c */ /* 0x040fe2000000181c */
[----:B------:R-:W-:Y:S05]  /*2cb0*/  LDSM.16.M88.4 R8, [R201+0x10800] ;  /* 0x01080000c908783b */ /* 0x000fea0000000200 */
[----:B-----5:R-:W-:Y:S06]  /*2cc0*/  HMMA.16816.F32 R68, R60, R72, R68 ;  /* 0x000000483c44723c */ /* 0x020fec0000001844 */
[----:B-1----:R-:W-:Y:S06]  /*2cd0*/  HMMA.16816.F32 R40, R16, R56, R40 ;  /* 0x000000381028723c */ /* 0x002fec0000001828 */
        /* <DEDUP_REMOVED lines=8> */
[C---:B------:R-:W-:Y:S06]  /*2d60*/  HMMA.16816.F32 R32, R16.reuse, R52, R32 ;  /* 0x000000341020723c */ /* 0x040fec0000001820 */
[C---:B------:R-:W-:Y:S01]  /*2d70*/  HMMA.16816.F32 R28, R16.reuse, R54, R28 ;  /* 0x00000036101c723c */ /* 0x040fe2000000181c */
[----:B------:R-:W-:Y:S05]  /*2d80*/  LDSM.16.M88.4 R52, [R199+0x4800] ;  /* 0x00480000c734783b */ /* 0x000fea0000000200 */
[----:B---3--:R-:W-:Y:S06]  /*2d90*/  HMMA.16816.F32 R68, R16, R44, R68 ;  /* 0x0000002c1044723c */ /* 0x008fec0000001844 */
[----:B------:R-:W-:Y:S06]  /*2da0*/  HMMA.16816.F32 R40, R76, R12, R40 ;  /* 0x0000000c4c28723c */ /* 0x000fec0000001828 */
[----:B------:R-:W-:Y:S01]  /*2db0*/  HMMA.16816.F32 R20, R16, R50, R20 ;  /* 0x000000321014723c */ /* 0x000fe20000001814 */
[----:B------:R-:W2:Y:S05]  /*2dc0*/  LDSM.16.M88.4 R48, [R199+0x5000] ;  /* 0x00500000c730783b */ /* 0x000eaa0000000200 */
[----:B------:R-:W-:Y:S01]  /*2dd0*/  HMMA.16816.F32 R36, R76, R14, R36 ;  /* 0x0000000e4c24723c */ /* 0x000fe20000001824 */
[----:B------:R-:W-:Y:S05]  /*2de0*/  LDSM.16.M88.4 R12, [R195+0x10800] ;  /* 0x01080000c30c783b */ /* 0x000fea0000000200 */
[----:B------:R-:W-:Y:S01]  /*2df0*/  HMMA.16816.F32 R64, R16, R46, R64 ;  /* 0x0000002e1040723c */ /* 0x000fe20000001840 */
[----:B------:R-:W3:Y:S04]  /*2e00*/  LDSM.16.M88.4 R44, [R199+0x5800] ;  /* 0x00580000c72c783b */ /* 0x000ee80000000200 */
[----:B------:R-:W-:Y:S01]  /*2e10*/  LDSM.16.M88.4 R16, [R195+0x10000] ;  /* 0x01000000c310783b */ /* 0x000fe20000000200 */
[C---:B-1----:R-:W-:Y:S06]  /*2e20*/  HMMA.16816.F32 R24, R76.reuse, R80, R24 ;  /* 0x000000504c18723c */ /* 0x042fec0000001818 */
[C---:B------:R-:W-:Y:S06]  /*2e30*/  HMMA.16816.F32 R32, R76.reuse, R8, R32 ;  /* 0x000000084c20723c */ /* 0x040fec0000001820 */
[C---:B------:R-:W-:Y:S01]  /*2e40*/  HMMA.16816.F32 R28, R76.reuse, R10, R28 ;  /* 0x0000000a4c1c723c */ /* 0x040fe2000000181c */
[----:B------:R-:W-:Y:S05]  /*2e50*/  LDSM.16.M88.4 R8, [R198+0x8000] ;  /* 0x00800000c608783b */ /* 0x000fea0000000200 */
[----:B----4-:R-:W-:Y:S06]  /*2e60*/  HMMA.16816.F32 R68, R76, R72, R68 ;  /* 0x000000484c44723c */ /* 0x010fec0000001844 */
[C---:B-----5:R-:W-:Y:S06]  /*2e70*/  HMMA.16816.F32 R40, R60.reuse, R56, R40 ;  /* 0x000000383c28723c */ /* 0x060fec0000001828 */
[C---:B------:R-:W-:Y:S01]  /*2e80*/  HMMA.16816.F32 R56, R60.reuse, R58, R36 ;  /* 0x0000003a3c38723c */ /* 0x040fe20000001824 */
[----:B------:R-:W1:Y:S05]  /*2e90*/  LDSM.16.M88.4 R36, [R195+0x11000] ;  /* 0x01100000c324783b */ /* 0x000e6a0000000200 */
[----:B--2---:R-:W-:Y:S06]  /*2ea0*/  HMMA.16816.F32 R24, R60, R48, R24 ;  /* 0x000000303c18723c */ /* 0x004fec0000001818 */
[C---:B------:R-:W-:Y:S06]  /*2eb0*/  HMMA.16816.F32 R20, R76.reuse, R82, R20 ;  /* 0x000000524c14723c */ /* 0x040fec0000001814 */
[----:B------:R-:W-:Y:S01]  /*2ec0*/  HMMA.16816.F32 R64, R76, R74, R64 ;  /* 0x0000004a4c40723c */ /* 0x000fe20000001840 */
[----:B------:R-:W-:Y:S05]  /*2ed0*/  LDSM.16.M88.4 R72, [R188+0x4000] ;  /* 0x00400000bc48783b */ /* 0x000fea0000000200 */
[C---:B------:R-:W-:Y:S01]  /*2ee0*/  HMMA.16816.F32 R76, R60.reuse, R52, R32 ;  /* 0x000000343c4c723c */ /* 0x040fe20000001820 */
[----:B------:R-:W2:Y:S05]  /*2ef0*/  LDSM.16.M88.4 R32, [R197+0x8000] ;  /* 0x00800000c520783b */ /* 0x000eaa0000000200 */
[C---:B------:R-:W-:Y:S06]  /*2f00*/  HMMA.16816.F32 R28, R60.reuse, R54, R28 ;  /* 0x000000363c1c723c */ /* 0x040fec000000181c */
[----:B---3--:R-:W-:Y:S06]  /*2f10*/  HMMA.16816.F32 R68, R60, R44, R68 ;  /* 0x0000002c3c44723c */ /* 0x008fec0000001844 */
[----:B-1----:R-:W-:Y:S01]  /*2f20*/  HMMA.16816.F32 R24, R8, R36, R24 ;  /* 0x000000240818723c */ /* 0x002fe20000001818 */
[----:B------:R-:W-:-:S05]  /*2f30*/  LOP3.LUT R45, R6, 0xffffffe0, RZ, 0xc0, !PT ;  /* 0xffffffe0062d7812 */ /* 0x000fca00078ec0ff */
[----:B------:R-:W-:Y:S01]  /*2f40*/  IMAD.IADD R45, R4, 0x1, -R45 ;  /* 0x00000001042d7824 */ /* 0x000fe200078e0a2d */
[----:B------:R-:W-:Y:S01]  /*2f50*/  LEA R37, R85, UR19, 0x4 ;  /* 0x0000001355257c11 */ /* 0x000fe2000f8e20ff */
[----:B------:R-:W-:Y:S01]  /*2f60*/  HMMA.16816.F32 R20, R60, R50, R20 ;  /* 0x000000323c14723c */ /* 0x000fe20000001814 */
[----:B------:R-:W-:Y:S02]  /*2f70*/  IMAD.U32 R4, RZ, RZ, UR16 ;  /* 0x00000010ff047e24 */ /* 0x000fe4000f8e00ff */
[----:B------:R-:W-:Y:S02]  /*2f80*/  SHF.R.S32.HI R2, RZ, 0x1f, R45 ;  /* 0x0000001fff027819 */ /* 0x000fe4000001142d */
[----:B------:R-:W-:Y:S01]  /*2f90*/  IMAD R49, R4, 0x40, R133 ;  /* 0x0000004004317824 */ /* 0x000fe200078e0285 */
[----:B------:R-:W-:Y:S01]  /*2fa0*/  HMMA.16816.F32 R76, R8, R12, R76 ;  /* 0x0000000c084c723c */ /* 0x000fe2000000184c */
[----:B------:R-:W-:Y:S02]  /*2fb0*/  LEA.HI R45, R2, R45, RZ, 0x2 ;  /* 0x0000002d022d7211 */ /* 0x000fe400078f10ff */
[----:B------:R-:W-:-:S02]  /*2fc0*/  VIADD R51, R49, 0x1 ;  /* 0x0000000131337836 */ /* 0x000fc40000000000 */
[----:B------:R-:W-:Y:S01]  /*2fd0*/  SHF.R.S32.HI R2, RZ, 0x2, R45 ;  /* 0x00000002ff027819 */ /* 0x000fe2000001142d */
[C---:B------:R-:W-:Y:S01]  /*2fe0*/  HMMA.16816.F32 R28, R8.reuse, R14, R28 ;  /* 0x0000000e081c723c */ /* 0x040fe2000000181c */
[----:B------:R-:W1:Y:S02]  /*2ff0*/  LDSM.16.M88.4 R12, [R195+0x11800] ;  /* 0x01180000c30c783b */ /* 0x000e640000000200 */
[----:B------:R-:W-:Y:S01]  /*3000*/  IADD3 R37, R37, 0x1, R2 ;  /* 0x0000000125257810 */ /* 0x000fe20007ffe002 */
[----:B------:R-:W-:Y:S02]  /*3010*/  IMAD.U32 R2, RZ, RZ, UR22 ;  /* 0x00000016ff027e24 */ /* 0x000fe4000f8e00ff */
[----:B------:R-:W-:Y:S03]  /*3020*/  HMMA.16816.F32 R40, R8, R16, R40 ;  /* 0x000000100828723c */ /* 0x000fe60000001828 */
[----:B------:R-:W-:-:S03]  /*3030*/  IADD3 R37, R2, -UR14, R37 ;  /* 0x8000000e02257c10 */ /* 0x000fc6000fffe025 */
[----:B------:R-:W-:Y:S01]  /*3040*/  HMMA.16816.F32 R56, R8, R18, R56 ;  /* 0x000000120838723c */ /* 0x000fe20000001838 */
[----:B------:R-:W3:Y:S01]  /*3050*/  LDSM.16.M88.4 R16, [R188+0x4800] ;  /* 0x00480000bc10783b */ /* 0x000ee20000000200 */
[----:B------:R-:W-:Y:S01]  /*3060*/  VIADD R37, R37, UR18 ;  /* 0x0000001225257c36 */ /* 0x000fe20008000000 */
[----:B------:R-:W-:-:S03]  /*3070*/  UMOV UR18, UR16 ;  /* 0x0000001000127c82 */ /* 0x000fc60008000000 */
[----:B------:R-:W-:Y:S01]  /*3080*/  HMMA.16816.F32 R64, R60, R46, R64 ;  /* 0x0000002e3c40723c */ /* 0x000fe20000001840 */
[----:B------:R-:W4:Y:S01]  /*3090*/  LDSM.16.M88.4 R44, [R188+0x5000] ;  /* 0x00500000bc2c783b */ /* 0x000f220000000200 */
[C---:B------:R-:W-:Y:S02]  /*30a0*/  VIMNMX R214, R37.reuse, UR22, PT ;  /* 0x0000001625d67c48 */ /* 0x040fe4000bfe0100 */
[----:B------:R-:W-:Y:S01]  /*30b0*/  VIADDMNMX R2, R37, 0x8, R2, PT ;  /* 0x0000000825027846 */ /* 0x000fe20003800102 */
[----:B------:R-:W-:Y:S01]  /*30c0*/  VIADD R37, R49, 0x8 ;  /* 0x0000000831257836 */ /* 0x000fe20000000000 */
[C---:B------:R-:W-:Y:S02]  /*30d0*/  ISETP.GE.AND P0, PT, R51.reuse, R214, PT ;  /* 0x000000d63300720c */ /* 0x040fe40003f06270 */
[----:B------:R-:W-:Y:S01]  /*30e0*/  ISETP.GE.AND P3, PT, R51, R2, PT ;  /* 0x000000023300720c */ /* 0x000fe20003f66270 */
[----:B------:R-:W-:Y:S01]  /*30f0*/  VIADD R51, R49, 0x9 ;  /* 0x0000000931337836 */ /* 0x000fe20000000000 */
[----:B------:R-:W-:-:S02]  /*3100*/  ISETP.GE.AND P4, PT, R37, R214, PT ;  /* 0x000000d62500720c */ /* 0x000fc40003f86270 */
[----:B------:R-:W-:Y:S01]  /*3110*/  ISETP.GE.AND P6, PT, R37, R2, PT ;  /* 0x000000022500720c */ /* 0x000fe20003fc6270 */
[----:B--2---:R-:W-:Y:S01]  /*3120*/  HMMA.16816.F32 R40, R32, R72, R40 ;  /* 0x000000482028723c */ /* 0x004fe20000001828 */
[C---:B------:R-:W-:Y:S02]  /*3130*/  ISETP.GE.AND P2, PT, R51.reuse, R214, PT ;  /* 0x000000d63300720c */ /* 0x040fe40003f46270 */
[----:B------:R-:W-:Y:S01]  /*3140*/  ISETP.GE.AND P5, PT, R51, R2, PT ;  /* 0x000000023300720c */ /* 0x000fe20003fa6270 */
[----:B------:R-:W-:Y:S02]  /*3150*/  VIADD R51, R49, 0x11 ;  /* 0x0000001131337836 */ /* 0x000fe40000000000 */
[----:B------:R-:W-:Y:S01]  /*3160*/  HMMA.16816.F32 R36, R8, R38, R20 ;  /* 0x000000260824723c */ /* 0x000fe20000001814 */
[----:B------:R-:W2:Y:S01]  /*3170*/  LDSM.16.M88.4 R20, [R188+0x5800] ;  /* 0x00580000bc14783b */ /* 0x000ea20000000200 */
[----:B------:R-:W-:-:S04]  /*3180*/  DEPBAR.LE SB0, 0x0 ;  /* 0x000080000000791a */ /* 0x000fc80000000000 */
[----:B------:R-:W-:Y:S06]  /*3190*/  HMMA.16816.F32 R56, R32, R74, R56 ;  /* 0x0000004a2038723c */ /* 0x000fec0000001838 */
[----:B-1----:R-:W-:Y:S06]  /*31a0*/  HMMA.16816.F32 R64, R8, R14, R64 ;  /* 0x0000000e0840723c */ /* 0x002fec0000001840 */
[----:B---3--:R-:W-:Y:S01]  /*31b0*/  HMMA.16816.F32 R28, R32, R18, R28 ;  /* 0x00000012201c723c */ /* 0x008fe2000000181c */
[----:B------:R-:W-:Y:S01]  /*31c0*/  FSEL R41, R41, -INF , !P0 ;  /* 0xff80000029297808 */ /* 0x000fe20004000000 */
[----:B------:R-:W-:-:S04]  /*31d0*/  VIADD R15, R49, 0x28 ;  /* 0x00000028310f7836 */ /* 0x000fc80000000000 */
[----:B------:R-:W-:Y:S01]  /*31e0*/  HMMA.16816.F32 R76, R32, R16, R76 ;  /* 0x00000010204c723c */ /* 0x000fe2000000184c */
[----:B------:R-:W-:-:S05]  /*31f0*/  VIADD R19, R49, 0x18 ;  /* 0x0000001831137836 */ /* 0x000fca0000000000 */
[----:B----4-:R-:W-:Y:S01]  /*3200*/  HMMA.16816.F32 R24, R32, R44, R24 ;  /* 0x0000002c2018723c */ /* 0x010fe20000001818 */
[----:B------:R-:W-:Y:S01]  /*3210*/  FSEL R58, R58, -INF , !P6 ;  /* 0xff8000003a3a7808 */ /* 0x000fe20007000000 */
[----:B------:R-:W-:Y:S01]  /*3220*/  VIADD R17, R49, 0x10 ;  /* 0x0000001031117836 */ /* 0x000fe20000000000 */
[----:B------:R-:W-:Y:S02]  /*3230*/  FSEL R57, R57, -INF , !P2 ;  /* 0xff80000039397808 */ /* 0x000fe40005000000 */
[C---:B------:R-:W-:Y:S01]  /*3240*/  ISETP.GE.AND P6, PT, R19.reuse, R214, PT ;  /* 0x000000d61300720c */ /* 0x040fe20003fc6270 */
[----:B------:R-:W-:Y:S01]  /*3250*/  HMMA.16816.F32 R68, R8, R12, R68 ;  /* 0x0000000c0844723c */ /* 0x000fe20000001844 */
[----:B------:R-:W-:Y:S01]  /*3260*/  ISETP.GE.AND P2, PT, R19, R2, PT ;  /* 0x000000021300720c */ /* 0x000fe20003f46270 */
[----:B------:R-:W-:Y:S01]  /*3270*/  VIADD R19, R49, 0x19 ;  /* 0x0000001931137836 */ /* 0x000fe20000000000 */
[C---:B------:R-:W-:Y:S02]  /*3280*/  ISETP.GE.AND P1, PT, R17.reuse, R214, PT ;  /* 0x000000d61100720c */ /* 0x040fe40003f26270 */
[----:B------:R-:W-:Y:S01]  /*3290*/  ISETP.GE.AND P0, PT, R17, R2, PT ;  /* 0x000000021100720c */ /* 0x000fe20003f06270 */
[C---:B------:R-:W-:Y:S01]  /*32a0*/  HMMA.16816.F32 R36, R32.reuse, R46, R36 ;  /* 0x0000002e2024723c */ /* 0x040fe20000001824 */
[----:B------:R-:W-:Y:S01]  /*32b0*/  FSEL R12, R59, -INF , !P5 ;  /* 0xff8000003b0c7808 */ /* 0x000fe20006800000 */
[----:B------:R-:W-:Y:S01]  /*32c0*/  VIADD R11, R49, 0x21 ;  /* 0x00000021310b7836 */ /* 0x000fe20000000000 */
[----:B------:R-:W-:Y:S01]  /*32d0*/  FSEL R16, R43, -INF , !P3 ;  /* 0xff8000002b107808 */ /* 0x000fe20005800000 */
[----:B------:R-:W-:Y:S01]  /*32e0*/  VIADD R43, R49, 0x20 ;  /* 0x00000020312b7836 */ /* 0x000fe20000000000 */
[----:B------:R-:W-:Y:S01]  /*32f0*/  FSEL R17, R56, -INF , !P4 ;  /* 0xff80000038117808 */ /* 0x000fe20006000000 */
[----:B--2---:R-:W-:Y:S01]  /*3300*/  HMMA.16816.F32 R64, R32, R22, R64 ;  /* 0x000000162040723c */ /* 0x004fe20000001840 */
[----:B------:R-:W-:-:S02]  /*3310*/  ISETP.GE.AND P5, PT, R19, R214, PT ;  /* 0x000000d61300720c */ /* 0x000fc40003fa6270 */
[C---:B------:R-:W-:Y:S02]  /*3320*/  ISETP.GE.AND P3, PT, R51.reuse, R214, PT ;  /* 0x000000d63300720c */ /* 0x040fe40003f66270 */
[----:B------:R-:W-:Y:S02]  /*3330*/  ISETP.GE.AND P4, PT, R51, R2, PT ;  /* 0x000000023300720c */ /* 0x000fe40003f86270 */
[----:B------:R-:W-:Y:S02]  /*3340*/  FSEL R6, R30, -INF , !P2 ;  /* 0xff8000001e067808 */ /* 0x000fe40005000000 */
[----:B------:R-:W-:Y:S02]  /*3350*/  FSEL R29, R29, -INF , !P5 ;  /* 0xff8000001d1d7808 */ /* 0x000fe40006800000 */
[----:B------:R-:W-:Y:S01]  /*3360*/  FSEL R77, R77, -INF , !P3 ;  /* 0xff8000004d4d7808 */ /* 0x000fe20005800000 */
[----:B------:R-:W-:Y:S01]  /*3370*/  HMMA.16816.F32 R68, R32, R20, R68 ;  /* 0x000000142044723c */ /* 0x000fe20000001844 */
[----:B------:R-:W-:Y:S01]  /*3380*/  FSEL R10, R79, -INF , !P4 ;  /* 0xff8000004f0a7808 */ /* 0x000fe20006000000 */
[----:B------:R-:W-:Y:S01]  /*3390*/  BAR.SYNC.DEFER_BLOCKING 0x0 ;  /* 0x0000000000007b1d */ /* 0x000fe20000010000 */
[----:B------:R-:W-:-:S02]  /*33a0*/  ISETP.GE.AND P2, PT, R15, R214, PT ;  /* 0x000000d60f00720c */ /* 0x000fc40003f46270 */
[-C--:B------:R-:W-:Y:S01]  /*33b0*/  ISETP.GE.AND P5, PT, R15, R2.reuse, PT ;  /* 0x000000020f00720c */ /* 0x080fe20003fa6270 */
[----:B------:R-:W-:Y:S01]  /*33c0*/  VIADD R15, R49, 0x30 ;  /* 0x00000030310f7836 */ /* 0x000fe20000000000 */
[----:B------:R-:W-:Y:S02]  /*33d0*/  ISETP.GE.AND P3, PT, R43, R2, PT ;  /* 0x000000022b00720c */ /* 0x000fe40003f66270 */
[C---:B------:R-:W-:Y:S02]  /*33e0*/  ISETP.GE.AND P4, PT, R11.reuse, R214, PT ;  /* 0x000000d60b00720c */ /* 0x040fe40003f86270 */
[----:B------:R-:W-:Y:S02]  /*33f0*/  FSEL R9, R28, -INF , !P6 ;  /* 0xff8000001c097808 */ /* 0x000fe40007000000 */
[----:B------:R-:W-:Y:S02]  /*3400*/  FSEL R8, R78, -INF , !P0 ;  /* 0xff8000004e087808 */ /* 0x000fe40004000000 */
[----:B------:R-:W-:Y:S01]  /*3410*/  ISETP.GE.AND P6, PT, R11, R2, PT ;  /* 0x000000020b00720c */ /* 0x000fe20003fc6270 */
[----:B------:R-:W-:Y:S01]  /*3420*/  VIADD R11, R49, 0x29 ;  /* 0x00000029310b7836 */ /* 0x000fe20000000000 */
[----:B------:R-:W-:-:S02]  /*3430*/  ISETP.GE.AND P0, PT, R43, R214, PT ;  /* 0x000000d62b00720c */ /* 0x000fc40003f06270 */
[----:B------:R-:W-:Y:S02]  /*3440*/  FSEL R13, R76, -INF , !P1 ;  /* 0xff8000004c0d7808 */ /* 0x000fe40004800000 */
[----:B------:R-:W-:Y:S02]  /*3450*/  ISETP.GE.AND P1, PT, R19, R2, PT ;  /* 0x000000021300720c */ /* 0x000fe40003f26270 */
[----:B------:R-:W-:Y:S02]  /*3460*/  FSEL R162, R26, -INF , !P3 ;  /* 0xff8000001aa27808 */ /* 0x000fe40005800000 */
[----:B------:R-:W-:Y:S02]  /*3470*/  FSEL R161, R25, -INF , !P4 ;  /* 0xff80000019a17808 */ /* 0x000fe40006000000 */
[C---:B------:R-:W-:Y:S02]  /*3480*/  ISETP.GE.AND P3, PT, R15.reuse, R214, PT ;  /* 0x000000d60f00720c */ /* 0x040fe40003f66270 */
[----:B------:R-:W-:Y:S01]  /*3490*/  ISETP.GE.AND P4, PT, R15, R2, PT ;  /* 0x000000020f00720c */ /* 0x000fe20003f86270 */
[----:B------:R-:W-:Y:S01]  /*34a0*/  VIADD R15, R49, 0x31 ;  /* 0x00000031310f7836 */ /* 0x000fe20000000000 */
[----:B------:R-:W-:-:S02]  /*34b0*/  FSEL R169, R24, -INF , !P0 ;  /* 0xff80000018a97808 */ /* 0x000fc40004000000 */
[----:B------:R-:W-:Y:S02]  /*34c0*/  ISETP.GE.AND P0, PT, R11, R2, PT ;  /* 0x000000020b00720c */ /* 0x000fe40003f06270 */
[----:B------:R-:W-:Y:S02]  /*34d0*/  FSEL R4, R31, -INF , !P1 ;  /* 0xff8000001f047808 */ /* 0x000fe40004800000 */
[-C--:B------:R-:W-:Y:S01]  /*34e0*/  ISETP.GE.AND P1, PT, R11, R214.reuse, PT ;  /* 0x000000d60b00720c */ /* 0x080fe20003f26270 */
[----:B------:R-:W-:Y:S01]  /*34f0*/  VIADD R11, R49, 0x38 ;  /* 0x00000038310b7836 */ /* 0x000fe20000000000 */
[----:B------:R-:W-:Y:S02]  /*3500*/  FSEL R206, R27, -INF , !P6 ;  /* 0xff8000001bce7808 */ /* 0x000fe40007000000 */
[----:B------:R-:W-:Y:S02]  /*3510*/  FSEL R165, R36, -INF , !P2 ;  /* 0xff80000024a57808 */ /* 0x000fe40005000000 */
[----:B------:R-:W-:-:S02]  /*3520*/  ISETP.GE.AND P6, PT, R15, R214, PT ;  /* 0x000000d60f00720c */ /* 0x000fc40003fc6270 */
[----:B------:R-:W-:Y:S01]  /*3530*/  ISETP.GE.AND P2, PT, R15, R2, PT ;  /* 0x000000020f00720c */ /* 0x000fe20003f46270 */
[----:B------:R-:W-:Y:S01]  /*3540*/  VIADD R15, R49, 0x39 ;  /* 0x00000039310f7836 */ /* 0x000fe20000000000 */
[----:B------:R-:W-:Y:S02]  /*3550*/  FSEL R204, R39, -INF , !P0 ;  /* 0xff80000027cc7808 */ /* 0x000fe40004000000 */
[-C--:B------:R-:W-:Y:S02]  /*3560*/  ISETP.GE.AND P0, PT, R49, R214.reuse, PT ;  /* 0x000000d63100720c */ /* 0x080fe40003f06270 */
[----:B------:R-:W-:Y:S02]  /*3570*/  FSEL R166, R38, -INF , !P5 ;  /* 0xff80000026a67808 */ /* 0x000fe40006800000 */
[----:B------:R-:W-:Y:S02]  /*3580*/  FSEL R163, R37, -INF , !P1 ;  /* 0xff80000025a37808 */ /* 0x000fe40004800000 */
[----:B------:R-:W-:-:S02]  /*3590*/  ISETP.GE.AND P5, PT, R11, R214, PT ;  /* 0x000000d60b00720c */ /* 0x000fc40003fa6270 */
[-C--:B------:R-:W-:Y:S02]  /*35a0*/  ISETP.GE.AND P1, PT, R11, R2.reuse, PT ;  /* 0x000000020b00720c */ /* 0x080fe40003f26270 */
[----:B------:R-:W-:Y:S02]  /*35b0*/  FSEL R11, R40, -INF , !P0 ;  /* 0xff800000280b7808 */ /* 0x000fe40004000000 */
[----:B------:R-:W-:Y:S02]  /*35c0*/  ISETP.GE.AND P0, PT, R15, R2, PT ;  /* 0x000000020f00720c */ /* 0x000fe40003f06270 */
[----:B------:R-:W-:Y:S02]  /*35d0*/  FSEL R205, R68, -INF , !P3 ;  /* 0xff80000044cd7808 */ /* 0x000fe40005800000 */
[----:B------:R-:W-:Y:S02]  /*35e0*/  FSEL R164, R67, -INF , !P0 ;  /* 0xff80000043a47808 */ /* 0x000fe40004000000 */
[----:B------:R-:W-:-:S02]  /*35f0*/  PLOP3.LUT P0, PT, PT, PT, UP0, 0x80, 0x0 ;  /* 0x000000000000781c */ /* 0x000fc40003f0f008 */
[----:B------:R-:W-:Y:S02]  /*3600*/  FSEL R176, R70, -INF , !P4 ;  /* 0xff80000046b07808 */ /* 0x000fe40006000000 */
[----:B------:R-:W-:Y:S02]  /*3610*/  ISETP.GE.AND P3, PT, R49, R2, PT ;  /* 0x000000023100720c */ /* 0x000fe40003f66270 */
[----:B------:R-:W-:Y:S02]  /*3620*/  ISETP.GE.AND P4, PT, R15, R214, PT ;  /* 0x000000d60f00720c */ /* 0x000fe40003f86270 */
[----:B------:R-:W-:Y:S02]  /*3630*/  FSEL R42, R42, -INF , !P3 ;  /* 0xff8000002a2a7808 */ /* 0x000fe40005800000 */
[----:B------:R-:W-:Y:S02]  /*3640*/  FSEL R179, R69, -INF , !P6 ;  /* 0xff80000045b37808 */ /* 0x000fe40007000000 */
[----:B------:R-:W-:-:S02]  /*3650*/  FSEL R170, R71, -INF , !P2 ;  /* 0xff80000047aa7808 */ /* 0x000fc40005000000 */
[----:B------:R-:W-:Y:S02]  /*3660*/  FSEL R177, R64, -INF , !P5 ;  /* 0xff80000040b17808 */ /* 0x000fe40006800000 */
[----:B------:R-:W-:Y:S02]  /*3670*/  FSEL R168, R66, -INF , !P1 ;  /* 0xff80000042a87808 */ /* 0x000fe40004800000 */
[----:B------:R-:W-:Y:S01]  /*3680*/  FSEL R171, R65, -INF , !P4 ;  /* 0xff80000041ab7808 */ /* 0x000fe20006000000 */
[----:B------:R-:W-:Y:S06]  /*3690*/  @!P0 BRA `(.L_x_99) ;  /* 0x0000000400008947 */ /* 0x000fec0003800000 */
[----:B------:R-:W-:Y:S01]  /*36a0*/  ULDC UR6, c[0x0][0x2d0] ;  /* 0x0000b40000067ab9 */ /* 0x000fe20000000800 */
[----:B------:R-:W-:Y:S01]  /*36b0*/  UIADD3 UR7, UR17, -0x2, URZ ;  /* 0xfffffffe11077890 */ /* 0x000fe2000fffe03f */
[----:B------:R-:W-:Y:S01]  /*36c0*/  ISETP.GE.AND P5, PT, R134, UR6, PT ;  /* 0x0000000686007c0c */ /* 0x000fe2000bfa6270 */
[----:B------:R-:W-:Y:S01]  /*36d0*/  BSSY B0, `(.L_x_100) ;  /* 0x000003b000007945 */ /* 0x000fe20003800000 */
[----:B------:R-:W-:Y:S01]  /*36e0*/  ISETP.GE.AND P4, PT, R209, UR6, PT ;  /* 0x00000006d1007c0c */ /* 0x000fe2000bf86270 */
[----:B------:R-:W-:Y:S01]  /*36f0*/  UIMAD UR27, UR27, UR7, URZ ;  /* 0x000000071b1b72a4 */ /* 0x000fe2000f8e023f */
[----:B------:R-:W-:Y:S01]  /*3700*/  ISETP.GE.AND P2, PT, R208, UR6, PT ;  /* 0x00000006d0007c0c */ /* 0x000fe2000bf46270 */
[----:B------:R-:W-:Y:S01]  /*3710*/  USHF.R.S32.HI UR6, URZ, 0x1f, UR7 ;  /* 0x0000001f3f067899 */ /* 0x000fe20008011407 */
[----:B------:R-:W-:-:S03]  /*3720*/  IMAD.WIDE.U32 R30, R3, UR7, R212 ;  /* 0x00000007031e7c25 */ /* 0x000fc6000f8e00d4 */
[----:B------:R-:W-:-:S04]  /*3730*/  UIMAD UR6, UR6, UR28, UR27 ;  /* 0x0000001c060672a4 */ /* 0x000fc8000f8e021b */
[----:B------:R-:W1:Y:S01]  /*3740*/  @!P5 LDC.64 R24, c[0x0][0x218] ;  /* 0x00008600ff18db82 */ /* 0x000e620000000a00 */
[----:B------:R2:W-:Y:S01]  /*3750*/  @P5 STS.128 [R203+0xc000], RZ ;  /* 0x00c000ffcb005388 */ /* 0x0005e20000000c00 */
[----:B------:R-:W-:-:S06]  /*3760*/  VIADD R26, R31, UR6 ;  /* 0x000000061f1a7c36 */ /* 0x000fcc0008000000 */
[----:B------:R-:W3:Y:S08]  /*3770*/  @!P4 LDC.64 R22, c[0x0][0x218] ;  /* 0x00008600ff16cb82 */ /* 0x000ef00000000a00 */
[----:B------:R-:W4:Y:S08]  /*3780*/  @!P2 LDC.64 R20, c[0x0][0x218] ;  /* 0x00008600ff14ab82 */ /* 0x000f300000000a00 */
[----:B------:R-:W5:Y:S01]  /*3790*/  @!P5 LDC.64 R18, c[0x0][0x218] ;  /* 0x00008600ff12db82 */ /* 0x000f620000000a00 */
[----:B-1----:R-:W-:-:S04]  /*37a0*/  @!P5 LEA R24, P6, R30, R24, 0x1 ;  /* 0x000000181e18d211 */ /* 0x002fc800078c08ff */
[C-C-:B------:R-:W-:Y:S02]  /*37b0*/  @!P5 LEA.HI.X R25, R30.reuse, R25, R26.reuse, 0x1, P6 ;  /* 0x000000191e19d211 */ /* 0x140fe400030f0c1a */
[C---:B------:R-:W-:Y:S01]  /*37c0*/  IADD3 R3, P6, R30.reuse, UR24, RZ ;  /* 0x000000181e037c10 */ /* 0x040fe2000ffde0ff */
[----:B------:R-:W1:Y:S01]  /*37d0*/  @!P4 LDC.64 R14, c[0x0][0x218] ;  /* 0x00008600ff0ecb82 */ /* 0x000e620000000a00 */
[C---:B---3--:R-:W-:Y:S01]  /*37e0*/  @!P4 LEA R22, P3, R30.reuse, R22, 0x1 ;  /* 0x000000161e16c211 */ /* 0x048fe200078608ff */
[----:B------:R-:W-:Y:S01]  /*37f0*/  @!PT LDS RZ, [RZ] ;  /* 0x00000000fffff984 */ /* 0x000fe20000000800 */
[----:B------:R-:W-:Y:S01]  /*3800*/  @!PT LDS RZ, [RZ] ;  /* 0x00000000fffff984 */ /* 0x000fe20000000800 */
[----:B------:R-:W-:Y:S01]  /*3810*/  @!PT LDS RZ, [RZ] ;  /* 0x00000000fffff984 */ /* 0x000fe20000000800 */
[----:B------:R2:W-:Y:S03]  /*3820*/  @!P5 LDGSTS.E.BYPASS.LTC128B.128 [R203+0xc000], desc[UR20][R24.64] ;  /* 0x0c00000018cbdfae */ /* 0x0005e6000b901d54 */
[C---:B------:R-:W-:Y:S01]  /*3830*/  @!P4 LEA.HI.X R23, R30.reuse, R23, R26, 0x1, P3 ;  /* 0x000000171e17c211 */ /* 0x040fe200018f0c1a */
[----:B------:R2:W-:Y:S01]  /*3840*/  @P4 STS.128 [R203+0xe000], RZ ;  /* 0x00e000ffcb004388 */ /* 0x0005e20000000c00 */
[----:B----4-:R-:W-:-:S03]  /*3850*/  @!P2 LEA R20, P1, R30, R20, 0x1 ;  /* 0x000000141e14a211 */ /* 0x010fc600078208ff */
[----:B------:R-:W-:Y:S01]  /*3860*/  @!PT LDS RZ, [RZ] ;  /* 0x00000000fffff984 */ /* 0x000fe20000000800 */
[----:B------:R-:W-:Y:S01]  /*3870*/  @!PT LDS RZ, [RZ] ;  /* 0x00000000fffff984 */ /* 0x000fe20000000800 */
[----:B------:R-:W-:Y:S01]  /*3880*/  @!PT LDS RZ, [RZ] ;  /* 0x00000000fffff984 */ /* 0x000fe20000000800 */
[----:B------:R2:W-:Y:S01]  /*3890*/  @!P4 LDGSTS.E.BYPASS.LTC128B.128 [R203+0xe000], desc[UR20][R22.64+0x80] ;  /* 0x0e00008016cbcfae */ /* 0x0005e2000b901d54 */
[----:B------:R-:W-:Y:S02]  /*38a0*/  @!P2 LEA.HI.X R21, R30, R21, R26, 0x1, P1 ;  /* 0x000000151e15a211 */ /* 0x000fe400008f0c1a */
[----:B------:R-:W-:Y:S01]  /*38b0*/  IADD3.X R26, R26, UR23, RZ, P6, !PT ;  /* 0x000000171a1a7c10 */ /* 0x000fe2000b7fe4ff */
[----:B------:R2:W-:Y:S01]  /*38c0*/  @P2 STS.128 [R203+0x10000], RZ ;  /* 0x010000ffcb002388 */ /* 0x0005e20000000c00 */
[----:B-----5:R-:W-:-:S03]  /*38d0*/  @!P5 LEA R18, P1, R3, R18, 0x1 ;  /* 0x000000120312d211 */ /* 0x020fc600078208ff */
[----:B------:R-:W-:Y:S01]  /*38e0*/  @!PT LDS RZ, [RZ] ;  /* 0x00000000fffff984 */ /* 0x000fe20000000800 */
[----:B------:R-:W-:Y:S01]  /*38f0*/  @!PT LDS RZ, [RZ] ;  /* 0x00000000fffff984 */ /* 0x000fe20000000800 */
[----:B------:R-:W-:Y:S01]  /*3900*/  @!PT LDS RZ, [RZ] ;  /* 0x00000000fffff984 */ /* 0x000fe20000000800 */
[----:B------:R2:W-:Y:S01]  /*3910*/  @!P2 LDGSTS.E.BYPASS.LTC128B.128 [R203+0x10000], desc[UR20][R20.64+0x100] ;  /* 0x1000010014cbafae */ /* 0x0005e2000b901d54 */
[----:B------:R-:W-:-:S03]  /*3920*/  @!P5 LEA.HI.X R19, R3, R19, R26, 0x1, P1 ;  /* 0x000000130313d211 */ /* 0x000fc600008f0c1a */
[----:B------:R2:W-:Y:S01]  /*3930*/  @P5 STS.128 [R203+0xd000], RZ ;  /* 0x00d000ffcb005388 */ /* 0x0005e20000000c00 */
        /* <DEDUP_REMOVED lines=20> */
.L_x_101:
[----:B------:R-:W-:Y:S05]  /*3a80*/  BSYNC B0 ;  /* 0x0000000000007941 */ /* 0x000fea0003800000 */
.L_x_100:
[----:B------:R-:W0:Y:S02]  /*3a90*/  LDGDEPBAR ;  /* 0x00000000000079af */ /* 0x000e240000000000 */
.L_x_99:
[----:B--2---:R-:W-:Y:S01]  /*3aa0*/  FMNMX.FTZ R18, R11, R41, !PT ;  /* 0x000000290b127209 */ /* 0x004fe20007810000 */
[----:B------:R-:W-:Y:S01]  /*3ab0*/  ULDC UR16, c[0x0][0x2ec] ;  /* 0x0000bb0000107ab9 */ /* 0x000fe20000000800 */
[----:B------:R-:W-:Y:S02]  /*3ac0*/  FMNMX.FTZ R19, R42, R16, !PT ;  /* 0x000000102a137209 */ /* 0x000fe40007810000 */
[----:B------:R-:W-:Y:S02]  /*3ad0*/  FMNMX.FTZ R18, R17, R18, !PT ;  /* 0x0000001211127209 */ /* 0x000fe40007810000 */
[----:B------:R-:W-:Y:S02]  /*3ae0*/  FMNMX.FTZ R19, R58, R19, !PT ;  /* 0x000000133a137209 */ /* 0x000fe40007810000 */
[----:B------:R-:W-:Y:S02]  /*3af0*/  FMNMX.FTZ R18, R57, R18, !PT ;  /* 0x0000001239127209 */ /* 0x000fe40007810000 */
[----:B------:R-:W-:-:S02]  /*3b00*/  FMNMX.FTZ R19, R12, R19, !PT ;  /* 0x000000130c137209 */ /* 0x000fc40007810000 */
        /* <DEDUP_REMOVED lines=24> */
[----:B------:R-:W-:Y:S01]  /*3c90*/  LEA R196, R0, UR4, 0x1 ;  /* 0x0000000400c47c11 */ /* 0x000fe2000f8e08ff */
[----:B-1----:R-:W1:Y:S03]  /*3ca0*/  SHFL.BFLY PT, R15, R18, 0x2, 0x1f ;  /* 0x0c401f00120f7f89 */ /* 0x002e6600000e0000 */
[-C--:B------:R-:W-:Y:S01]  /*3cb0*/  LEA R194, R7, R196.reuse, 0x1 ;  /* 0x000000c407c27211 */ /* 0x080fe200078e08ff */
[----:B------:R-:W2:Y:S01]  /*3cc0*/  SHFL.BFLY PT, R14, R19, 0x2, 0x1f ;  /* 0x0c401f00130e7f89 */ /* 0x000ea200000e0000 */
[C---:B------:R-:W-:Y:S02]  /*3cd0*/  LEA R193, R5.reuse, R196, 0x1 ;  /* 0x000000c405c17211 */ /* 0x040fe400078e08ff */
[----:B------:R-:W-:Y:S01]  /*3ce0*/  LEA R192, R5, R194, 0x1 ;  /* 0x000000c205c07211 */ /* 0x000fe200078e08ff */
[----:B------:R-:W-:Y:S04]  /*3cf0*/  LDSM.16.MT88.4 R64, [R196+0x14000] ;  /* 0x01400000c440783b */ /* 0x000fe80000004200 */
[----:B------:R-:W-:Y:S04]  /*3d00*/  LDSM.16.MT88.4 R80, [R193+0x14000] ;  /* 0x01400000c150783b */ /* 0x000fe80000004200 */
[----:B------:R-:W-:Y:S04]  /*3d10*/  LDSM.16.MT88.4 R88, [R192+0x14000] ;  /* 0x01400000c058783b */ /* 0x000fe80000004200 */
[----:B------:R-:W-:Y:S01]  /*3d20*/  LDSM.16.MT88.4 R96, [R196+0x16000] ;  /* 0x01600000c460783b */ /* 0x000fe20000004200 */
[----:B-1----:R-:W-:-:S03]  /*3d30*/  FMNMX.FTZ R15, R18, R15, !PT ;  /* 0x0000000f120f7209 */ /* 0x002fc60007810000 */
[----:B------:R-:W-:Y:S01]  /*3d40*/  LDSM.16.MT88.4 R120, [R194+0x16000] ;  /* 0x01600000c278783b */ /* 0x000fe20000004200 */
[----:B--2---:R-:W-:-:S03]  /*3d50*/  FMNMX.FTZ R14, R19, R14, !PT ;  /* 0x0000000e130e7209 */ /* 0x004fc60007810000 */
[----:B------:R-:W1:Y:S04]  /*3d60*/  SHFL.BFLY PT, R132, R15, 0x1, 0x1f ;  /* 0x0c201f000f847f89 */ /* 0x000e6800000e0000 */
[----:B------:R-:W2:Y:S04]  /*3d70*/  SHFL.BFLY PT, R3, R14, 0x1, 0x1f ;  /* 0x0c201f000e037f89 */ /* 0x000ea800000e0000 */
[----:B------:R-:W-:Y:S04]  /*3d80*/  LDSM.16.MT88.4 R48, [R193+0x12000] ;  /* 0x01200000c130783b */ /* 0x000fe80000004200 */
[----:B------:R-:W-:Y:S04]  /*3d90*/  LDSM.16.MT88.4 R20, [R193+0x14800] ;  /* 0x01480000c114783b */ /* 0x000fe80000004200 */
[----:B------:R-:W-:Y:S04]  /*3da0*/  LDSM.16.MT88.4 R124, [R196+0x12000] ;  /* 0x01200000c47c783b */ /* 0x000fe80000004200 */
[----:B------:R-:W-:Y:S01]  /*3db0*/  LDSM.16.MT88.4 R72, [R194+0x14000] ;  /* 0x01400000c248783b */ /* 0x000fe20000004200 */
[----:B-1----:R-:W-:-:S03]  /*3dc0*/  FMNMX.FTZ R132, R15, R132, !PT ;  /* 0x000000840f847209 */ /* 0x002fc60007810000 */
[----:B------:R-:W-:Y:S01]  /*3dd0*/  LDSM.16.MT88.4 R116, [R193+0x16000] ;  /* 0x01600000c174783b */ /* 0x000fe20000004200 */
[----:B--2---:R-:W-:Y:S01]  /*3de0*/  FMNMX.FTZ R3, R14, R3, !PT ;  /* 0x000000030e037209 */ /* 0x004fe20007810000 */
[C---:B------:R-:W-:Y:S01]  /*3df0*/  FMUL.FTZ R178, R132.reuse, UR16 ;  /* 0x0000001084b27c20 */ /* 0x040fe20008410000 */
[----:B------:R-:W-:Y:S01]  /*3e00*/  FSETP.NEU.FTZ.AND P1, PT, R132, -INF , PT ;  /* 0xff8000008400780b */ /* 0x000fe20003f3d000 */
[----:B------:R-:W-:Y:S02]  /*3e10*/  LDSM.16.MT88.4 R140, [R192+0x16000] ;  /* 0x01600000c08c783b */ /* 0x000fe40000004200 */
[C---:B------:R-:W-:Y:S01]  /*3e20*/  FMUL.FTZ R167, R3.reuse, UR16 ;  /* 0x0000001003a77c20 */ /* 0x040fe20008410000 */
[----:B------:R-:W-:Y:S01]  /*3e30*/  FSEL R178, R178, RZ, P1 ;  /* 0x000000ffb2b27208 */ /* 0x000fe20000800000 */
[----:B------:R-:W-:Y:S01]  /*3e40*/  LDSM.16.MT88.4 R32, [R193+0x12800] ;  /* 0x01280000c120783b */ /* 0x000fe20000004200 */
[----:B------:R-:W-:-:S03]  /*3e50*/  FSETP.NEU.FTZ.AND P1, PT, R3, -INF , PT ;  /* 0xff8000000300780b */ /* 0x000fc60003f3d000 */
[--C-:B------:R-:W-:Y:S01]  /*3e60*/  FFMA.FTZ R154, R41, UR16, -R178.reuse ;  /* 0x00000010299a7c23 */ /* 0x100fe200080108b2 */
[----:B------:R-:W-:Y:S01]  /*3e70*/  FSEL R167, R167, RZ, P1 ;  /* 0x000000ffa7a77208 */ /* 0x000fe20000800000 */
[--C-:B------:R-:W-:Y:S01]  /*3e80*/  FFMA.FTZ R157, R11, UR16, -R178.reuse ;  /* 0x000000100b9d7c23 */ /* 0x100fe200080108b2 */
[--C-:B------:R-:W-:Y:S01]  /*3e90*/  FFMA.FTZ R153, R17, UR16, -R178.reuse ;  /* 0x0000001011997c23 */ /* 0x100fe200080108b2 */
[--C-:B------:R-:W-:Y:S01]  /*3ea0*/  FFMA.FTZ R150, R57, UR16, -R178.reuse ;  /* 0x0000001039967c23 */ /* 0x100fe200080108b2 */
[--C-:B------:R-:W-:Y:S01]  /*3eb0*/  FFMA.FTZ R151, R13, UR16, -R178.reuse ;  /* 0x000000100d977c23 */ /* 0x100fe200080108b2 */
[--C-:B------:R-:W-:Y:S01]  /*3ec0*/  FFMA.FTZ R156, R42, UR16, -R167.reuse ;  /* 0x000000102a9c7c23 */ /* 0x100fe200080108a7 */
[--C-:B------:R-:W-:Y:S01]  /*3ed0*/  FFMA.FTZ R159, R16, UR16, -R167.reuse ;  /* 0x00000010109f7c23 */ /* 0x100fe200080108a7 */
[----:B------:R-:W1:Y:S01]  /*3ee0*/  LDSM.16.MT88.4 R40, [R194+0x12000] ;  /* 0x01200000c228783b */ /* 0x000e620000004200 */
[--C-:B------:R-:W-:Y:S01]  /*3ef0*/  FFMA.FTZ R155, R58, UR16, -R167.reuse ;  /* 0x000000103a9b7c23 */ /* 0x100fe200080108a7 */
[--C-:B------:R-:W-:Y:S01]  /*3f00*/  FFMA.FTZ R152, R12, UR16, -R167.reuse ;  /* 0x000000100c987c23 */ /* 0x100fe200080108a7 */
[----:B------:R-:W-:Y:S01]  /*3f10*/  MUFU.EX2 R157, R157 ;  /* 0x0000009d009d7308 */ /* 0x000fe20000000800 */
[--C-:B------:R-:W-:Y:S01]  /*3f20*/  FFMA.FTZ R147, R9, UR16, -R178.reuse ;  /* 0x0000001009937c23 */ /* 0x100fe200080108b2 */
[--C-:B------:R-:W-:Y:S01]  /*3f30*/  FFMA.FTZ R149, R8, UR16, -R167.reuse ;  /* 0x0000001008957c23 */ /* 0x100fe200080108a7 */
[--C-:B------:R-:W-:Y:S01]  /*3f40*/  FFMA.FTZ R146, R10, UR16, -R167.reuse ;  /* 0x000000100a927c23 */ /* 0x100fe200080108a7 */
[----:B------:R-:W2:Y:S01]  /*3f50*/  LDSM.16.MT88.4 R12, [R194+0x12800] ;  /* 0x01280000c20c783b */ /* 0x000ea20000004200 */
[--C-:B------:R-:W-:Y:S01]  /*3f60*/  FFMA.FTZ R148, R77, UR16, -R178.reuse ;  /* 0x000000104d947c23 */ /* 0x100fe200080108b2 */
[--C-:B------:R-:W-:Y:S01]  /*3f70*/  FFMA.FTZ R0, R29, UR16, -R178.reuse ;  /* 0x000000101d007c23 */ /* 0x100fe200080108b2 */
[--C-:B------:R-:W-:Y:S01]  /*3f80*/  FFMA.FTZ R145, R6, UR16, -R167.reuse ;  /* 0x0000001006917c23 */ /* 0x100fe200080108a7 */
[----:B------:R-:W3:Y:S01]  /*3f90*/  MUFU.EX2 R154, R154 ;  /* 0x0000009a009a7308 */ /* 0x000ee20000000800 */
[----:B------:R-:W4:Y:S01]  /*3fa0*/  LDSM.16.MT88.4 R8, [R196+0x14800] ;  /* 0x01480000c408783b */ /* 0x000f220000004200 */
[--C-:B------:R-:W-:Y:S01]  /*3fb0*/  FFMA.FTZ R144, R4, UR16, -R167.reuse ;  /* 0x0000001004907c23 */ /* 0x100fe200080108a7 */
[--C-:B------:R-:W-:Y:S01]  /*3fc0*/  FFMA.FTZ R158, R169, UR16, -R178.reuse ;  /* 0x00000010a99e7c23 */ /* 0x100fe200080108b2 */
[--C-:B------:R-:W-:Y:S01]  /*3fd0*/  FFMA.FTZ R160, R165, UR16, -R178.reuse ;  /* 0x00000010a5a07c23 */ /* 0x100fe200080108b2 */
[----:B------:R-:W5:Y:S01]  /*3fe0*/  LDSM.16.MT88.4 R16, [R192+0x14800] ;  /* 0x01480000c010783b */ /* 0x000f620000004200 */
        /* <DEDUP_REMOVED lines=9> */
[--C-:B------:R-:W-:Y:S01]  /*4080*/  FFMA.FTZ R204, R205, UR16, -R178.reuse ;  /* 0x00000010cdcc7c23 */ /* 0x100fe200080108b2 */
[----:B------:R-:W1:Y:S01]  /*4090*/  MUFU.EX2 R150, R150 ;  /* 0x0000009600967308 */ /* 0x000e620000000800 */
[----:B---3--:R-:W-:Y:S01]  /*40a0*/  F2FP.F16.F32.PACK_AB R112, R154, R157 ;  /* 0x0000009d9a70723e */ /* 0x008fe200000000ff */
        /* <DEDUP_REMOVED lines=8> */
[--C-:B------:R-:W-:Y:S01]  /*4130*/  FFMA.FTZ R168, R168, UR16, -R167.reuse ;  /* 0x00000010a8a87c23 */ /* 0x100fe200080108a7 */
[----:B------:R-:W-:Y:S01]  /*4140*/  FFMA.FTZ R217, R164, UR16, -R167 ;  /* 0x00000010a4d97c23 */ /* 0x000fe200080108a7 */
[----:B------:R-:W-:-:S04]  /*4150*/  FADD.FTZ R154, R157, R154 ;  /* 0x0000009a9d9a7221 */ /* 0x000fc80000010000 */
[----:B------:R-:W3:Y:S01]  /*4160*/  MUFU.EX2 R159, R159 ;  /* 0x0000009f009f7308 */ /* 0x000ee20000000800 */
[----:B-1----:R-:W-:Y:S01]  /*4170*/  F2FP.F16.F32.PACK_AB R114, R150, R153 ;  /* 0x000000999672723e */ /* 0x002fe200000000ff */
[----:B------:R-:W-:-:S04]  /*4180*/  FADD.FTZ R153, R153, R154 ;  /* 0x0000009a99997221 */ /* 0x000fc80000010000 */
[----:B------:R-:W-:Y:S02]  /*4190*/  FADD.FTZ R150, R150, R153 ;  /* 0x0000009996967221 */ /* 0x000fe40000010000 */
[----:B------:R-:W-:Y:S08]  /*41a0*/  MUFU.EX2 R155, R155 ;  /* 0x0000009b009b7308 */ /* 0x000ff00000000800 */
[----:B------:R-:W1:Y:S01]  /*41b0*/  MUFU.EX2 R152, R152 ;  /* 0x0000009800987308 */ /* 0x000e620000000800 */
[----:B---3--:R-:W-:Y:S01]  /*41c0*/  F2FP.F16.F32.PACK_AB R113, R159, R156 ;  /* 0x0000009c9f71723e */ /* 0x008fe200000000ff */
[----:B------:R-:W-:-:S06]  /*41d0*/  FADD.FTZ R156, R156, R159 ;  /* 0x0000009f9c9c7221 */ /* 0x000fcc0000010000 */
[----:B------:R-:W-:Y:S08]  /*41e0*/  MUFU.EX2 R151, R151 ;  /* 0x0000009700977308 */ /* 0x000ff00000000800 */
[----:B------:R-:W3:Y:S01]  /*41f0*/  MUFU.EX2 R148, R148 ;  /* 0x0000009400947308 */ /* 0x000ee20000000800 */
[----:B-1----:R-:W-:Y:S01]  /*4200*/  F2FP.F16.F32.PACK_AB R115, R152, R155 ;  /* 0x0000009b9873723e */ /* 0x002fe200000000ff */
[----:B------:R-:W-:-:S04]  /*4210*/  FADD.FTZ R155, R155, R156 ;  /* 0x0000009c9b9b7221 */ /* 0x000fc80000010000 */
[----:B------:R-:W-:Y:S02]  /*4220*/  FADD.FTZ R152, R152, R155 ;  /* 0x0000009b98987221 */ /* 0x000fe40000010000 */
[C---:B------:R-:W-:Y:S01]  /*4230*/  HMMA.16816.F32 R36, R112.reuse, R40, RZ ;  /* 0x000000287024723c */ /* 0x040fe200000018ff */
[----:B------:R-:W-:Y:S05]  /*4240*/  MUFU.EX2 R147, R147 ;  /* 0x0000009300937308 */ /* 0x000fea0000000800 */
[C---:B------:R-:W-:Y:S03]  /*4250*/  HMMA.16816.F32 R60, R112.reuse, R64, RZ ;  /* 0x00000040703c723c */ /* 0x040fe600000018ff */
[----:B------:R-:W1:Y:S01]  /*4260*/  MUFU.EX2 R0, R0 ;  /* 0x0000000000007308 */ /* 0x000e620000000800 */
[C---:B---3--:R-:W-:Y:S01]  /*4270*/  F2FP.F16.F32.PACK_AB R4, R148.reuse, R151 ;  /* 0x000000979404723e */ /* 0x048fe200000000ff */
[----:B------:R-:W-:Y:S01]  /*4280*/  FADD.FTZ R151, R151, R150 ;  /* 0x0000009697977221 */ /* 0x000fe20000010000 */
[----:B------:R-:W-:Y:S03]  /*4290*/  HMMA.16816.F32 R40, R112, R42, RZ ;  /* 0x0000002a7028723c */ /* 0x000fe600000018ff */
[----:B------:R-:W-:-:S02]  /*42a0*/  FADD.FTZ R148, R148, R151 ;  /* 0x0000009794947221 */ /* 0x000fc40000010000 */
[----:B------:R-:W-:Y:S01]  /*42b0*/  MUFU.EX2 R149, R149 ;  /* 0x0000009500957308 */ /* 0x000fe20000000800 */
[C---:B------:R-:W-:Y:S06]  /*42c0*/  HMMA.16816.F32 R64, R112.reuse, R66, RZ ;  /* 0x000000427040723c */ /* 0x040fec00000018ff */
[----:B------:R-:W-:Y:S01]  /*42d0*/  HMMA.16816.F32 R76, R112, R80, RZ ;  /* 0x00000050704c723c */ /* 0x000fe200000018ff */
[----:B------:R-:W3:Y:S01]  /*42e0*/  MUFU.EX2 R146, R146 ;  /* 0x0000009200927308 */ /* 0x000ee20000000800 */
[----:B-1----:R-:W-:Y:S01]  /*42f0*/  F2FP.F16.F32.PACK_AB R6, R0, R147 ;  /* 0x000000930006723e */ /* 0x002fe200000000ff */
[----:B------:R-:W-:-:S03]  /*4300*/  FADD.FTZ R147, R147, R148 ;  /* 0x0000009493937221 */ /* 0x000fc60000010000 */
[C---:B------:R-:W-:Y:S01]  /*4310*/  HMMA.16816.F32 R84, R112.reuse, R88, RZ ;  /* 0x000000587054723c */ /* 0x040fe200000018ff */
[----:B------:R-:W-:Y:S02]  /*4320*/  FADD.FTZ R147, R0, R147 ;  /* 0x0000009300937221 */ /* 0x000fe40000010000 */
[----:B------:R-:W-:Y:S03]  /*4330*/  MUFU.EX2 R145, R145 ;  /* 0x0000009100917308 */ /* 0x000fe60000000800 */
[C---:B------:R-:W-:Y:S05]  /*4340*/  HMMA.16816.F32 R80, R112.reuse, R82, RZ ;  /* 0x000000527050723c */ /* 0x040fea00000018ff */
[----:B------:R-:W1:Y:S01]  /*4350*/  MUFU.EX2 R144, R144 ;  /* 0x0000009000907308 */ /* 0x000e620000000800 */
[----:B---3--:R-:W-:Y:S01]  /*4360*/  F2FP.F16.F32.PACK_AB R5, R146, R149 ;  /* 0x000000959205723e */ /* 0x008fe200000000ff */
[----:B------:R-:W-:Y:S01]  /*4370*/  HMMA.16816.F32 R88, R112, R90, RZ ;  /* 0x0000005a7058723c */ /* 0x000fe200000018ff */
[----:B------:R-:W-:-:S04]  /*4380*/  FADD.FTZ R149, R149, R152 ;  /* 0x0000009895957221 */ /* 0x000fc80000010000 */
[----:B------:R-:W-:Y:S01]  /*4390*/  FADD.FTZ R146, R146, R149 ;  /* 0x0000009592927221 */ /* 0x000fe20000010000 */
[C---:B------:R-:W-:Y:S01]  /*43a0*/  HMMA.16816.F32 R92, R112.reuse, R96, RZ ;  /* 0x00000060705c723c */ /* 0x040fe200000018ff */
[----:B------:R-:W-:Y:S05]  /*43b0*/  MUFU.EX2 R158, R158 ;  /* 0x0000009e009e7308 */ /* 0x000fea0000000800 */
[----:B------:R-:W-:Y:S01]  /*43c0*/  HMMA.16816.F32 R100, R112, R120, RZ ;  /* 0x000000787064723c */ /* 0x000fe200000018ff */
[----:B-1----:R-:W-:Y:S02]  /*43d0*/  F2FP.F16.F32.PACK_AB R7, R144, R145 ;  /* 0x000000919007723e */ /* 0x002fe400000000ff */
[----:B------:R-:W1:Y:S01]  /*43e0*/  MUFU.EX2 R161, R161 ;  /* 0x000000a100a17308 */ /* 0x000e620000000800 */
[----:B------:R-:W-:-:S02]  /*43f0*/  FADD.FTZ R145, R145, R146 ;  /* 0x0000009291917221 */ /* 0x000fc40000010000 */
[----:B------:R-:W-:Y:S02]  /*4400*/  HMMA.16816.F32 R96, R112, R98, RZ ;  /* 0x000000627060723c */ /* 0x000fe400000018ff */
[----:B------:R-:W-:-:S04]  /*4410*/  FADD.FTZ R145, R144, R145 ;  /* 0x0000009190917221 */ /* 0x000fc80000010000 */
[C---:B--2---:R-:W-:Y:S01]  /*4420*/  HMMA.16816.F32 R36, R4.reuse, R12, R36 ;  /* 0x0000000c0424723c */ /* 0x044fe20000001824 */
[----:B------:R-:W-:Y:S05]  /*4430*/  MUFU.EX2 R160, R160 ;  /* 0x000000a000a07308 */ /* 0x000fea0000000800 */
[C---:B------:R-:W-:Y:S01]  /*4440*/  HMMA.16816.F32 R40, R4.reuse, R14, R40 ;  /* 0x0000000e0428723c */ /* 0x040fe20000001828 */
[----:B------:R-:W2:Y:S02]  /*4450*/  LDSM.16.MT88.4 R12, [R196+0x16800] ;  /* 0x01680000c40c783b */ /* 0x000ea40000004200 */
[----:B------:R-:W-:Y:S03]  /*4460*/  MUFU.EX2 R163, R163 ;  /* 0x000000a300a37308 */ /* 0x000fe60000000800 */
[C---:B----4-:R-:W-:Y:S05]  /*4470*/  HMMA.16816.F32 R60, R4.reuse, R8, R60 ;  /* 0x00000008043c723c */ /* 0x050fea000000183c */
[----:B------:R-:W-:Y:S01]  /*4480*/  MUFU.EX2 R162, R162 ;  /* 0x000000a200a27308 */ /* 0x000fe20000000800 */
[----:B------:R-:W-:Y:S01]  /*4490*/  HMMA.16816.F32 R64, R4, R10, R64 ;  /* 0x0000000a0440723c */ /* 0x000fe20000001840 */
[----:B------:R-:W3:Y:S05]  /*44a0*/  LDSM.16.MT88.4 R8, [R194+0x16800] ;  /* 0x01680000c208783b */ /* 0x000eea0000004200 */
[C---:B------:R-:W-:Y:S01]  /*44b0*/  HMMA.16816.F32 R120, R112.reuse, R122, RZ ;  /* 0x0000007a7078723c */ /* 0x040fe200000018ff */
[----:B------:R-:W4:Y:S05]  /*44c0*/  MUFU.EX2 R165, R165 ;  /* 0x000000a500a57308 */ /* 0x000f2a0000000800 */
[----:B------:R-:W-:Y:S03]  /*44d0*/  HMMA.16816.F32 R44, R112, R48, RZ ;  /* 0x00000030702c723c */ /* 0x000fe600000018ff */
[----:B------:R-:W-:Y:S03]  /*44e0*/  MUFU.EX2 R166, R166 ;  /* 0x000000a600a67308 */ /* 0x000fe60000000800 */
[C---:B------:R-:W-:Y:S05]  /*44f0*/  HMMA.16816.F32 R76, R4.reuse, R20, R76 ;  /* 0x00000014044c723c */ /* 0x040fea000000184c */
[----:B------:R-:W4:Y:S01]  /*4500*/  MUFU.EX2 R169, R169 ;  /* 0x000000a900a97308 */ /* 0x000f220000000800 */
[C---:B------:R-:W-:Y:S01]  /*4510*/  HMMA.16816.F32 R80, R4.reuse, R22, R80 ;  /* 0x000000160450723c */ /* 0x040fe20000001850 */
[----:B------:R-:W1:Y:S05]  /*4520*/  LDSM.16.MT88.4 R20, [R193+0x16800] ;  /* 0x01680000c114783b */ /* 0x000e6a0000004200 */
[C---:B-----5:R-:W-:Y:S01]  /*4530*/  HMMA.16816.F32 R84, R4.reuse, R16, R84 ;  /* 0x000000100454723c */ /* 0x060fe20000001854 */
[----:B------:R-:W-:Y:S05]  /*4540*/  MUFU.EX2 R204, R204 ;  /* 0x000000cc00cc7308 */ /* 0x000fea0000000800 */
[----:B------:R-:W-:Y:S01]  /*4550*/  HMMA.16816.F32 R88, R4, R18, R88 ;  /* 0x000000120458723c */ /* 0x000fe20000001858 */
[----:B------:R-:W5:Y:S02]  /*4560*/  LDSM.16.MT88.4 R16, [R192+0x16800] ;  /* 0x01680000c010783b */ /* 0x000f640000004200 */
[----:B------:R-:W4:Y:S03]  /*4570*/  MUFU.EX2 R179, R179 ;  /* 0x000000b300b37308 */ /* 0x000f260000000800 */
[----:B------:R-:W-:Y:S05]  /*4580*/  HMMA.16816.F32 R48, R112, R50, RZ ;  /* 0x000000327030723c */ /* 0x000fea00000018ff */
[----:B------:R-:W-:Y:S01]  /*4590*/  MUFU.EX2 R177, R177 ;  /* 0x000000b100b17308 */ /* 0x000fe20000000800 */
[C---:B--2---:R-:W-:Y:S06]  /*45a0*/  HMMA.16816.F32 R92, R4.reuse, R12, R92 ;  /* 0x0000000c045c723c */ /* 0x044fec000000185c */
[C---:B------:R-:W-:Y:S01]  /*45b0*/  HMMA.16816.F32 R96, R4.reuse, R14, R96 ;  /* 0x0000000e0460723c */ /* 0x040fe20000001860 */
[----:B------:R-:W2:Y:S01]  /*45c0*/  LDSM.16.MT88.4 R12, [R193+0x13000] ;  /* 0x01300000c10c783b */ /* 0x000ea20000004200 */
[----:B------:R-:W-:Y:S04]  /*45d0*/  MUFU.EX2 R178, R178 ;  /* 0x000000b200b27308 */ /* 0x000fe80000000800 */
[C---:B---3--:R-:W-:Y:S04]  /*45e0*/  HMMA.16816.F32 R100, R4.reuse, R8, R100 ;  /* 0x000000080464723c */ /* 0x048fe80000001864 */
[----:B------:R-:W-:Y:S02]  /*45f0*/  MUFU.EX2 R171, R171 ;  /* 0x000000ab00ab7308 */ /* 0x000fe40000000800 */
[----:B------:R-:W-:Y:S01]  /*4600*/  HMMA.16816.F32 R120, R4, R10, R120 ;  /* 0x0000000a0478723c */ /* 0x000fe20000001878 */
[----:B------:R-:W3:Y:S05]  /*4610*/  LDSM.16.MT88.4 R8, [R193+0x15000] ;  /* 0x01500000c108783b */ /* 0x000eea0000004200 */
[C---:B------:R-:W-:Y:S01]  /*4620*/  HMMA.16816.F32 R128, R112.reuse, R124, RZ ;  /* 0x0000007c7080723c */ /* 0x040fe200000018ff */
[----:B------:R-:W3:Y:S05]  /*4630*/  MUFU.EX2 R170, R170 ;  /* 0x000000aa00aa7308 */ /* 0x000eea0000000800 */
[C---:B------:R-:W-:Y:S03]  /*4640*/  HMMA.16816.F32 R52, R112.reuse, R56, RZ ;  /* 0x000000387034723c */ /* 0x040fe600000018ff */
[----:B------:R-:W-:Y:S03]  /*4650*/  MUFU.EX2 R168, R168 ;  /* 0x000000a800a87308 */ /* 0x000fe60000000800 */
[C---:B------:R-:W-:Y:S05]  /*4660*/  HMMA.16816.F32 R68, R112.reuse, R72, RZ ;  /* 0x000000487044723c */ /* 0x040fea00000018ff */
[----:B------:R-:W3:Y:S01]  /*4670*/  MUFU.EX2 R217, R217 ;  /* 0x000000d900d97308 */ /* 0x000ee20000000800 */
[C---:B------:R-:W-:Y:S06]  /*4680*/  HMMA.16816.F32 R104, R112.reuse, R116, RZ ;  /* 0x000000747068723c */ /* 0x040fec00000018ff */
[C---:B------:R-:W-:Y:S06]  /*4690*/  HMMA.16816.F32 R124, R112.reuse, R126, RZ ;  /* 0x0000007e707c723c */ /* 0x040fec00000018ff */
[C---:B------:R-:W-:Y:S06]  /*46a0*/  HMMA.16816.F32 R56, R112.reuse, R58, RZ ;  /* 0x0000003a7038723c */ /* 0x040fec00000018ff */
[C---:B------:R-:W-:Y:S06]  /*46b0*/  HMMA.16816.F32 R72, R112.reuse, R74, RZ ;  /* 0x0000004a7048723c */ /* 0x040fec00000018ff */
[C---:B------:R-:W-:Y:S06]  /*46c0*/  HMMA.16816.F32 R116, R112.reuse, R118, RZ ;  /* 0x000000767074723c */ /* 0x040fec00000018ff */
[C---:B------:R-:W-:Y:S06]  /*46d0*/  HMMA.16816.F32 R108, R112.reuse, R140, RZ ;  /* 0x0000008c706c723c */ /* 0x040fec00000018ff */
[----:B------:R-:W-:Y:S01]  /*46e0*/  HMMA.16816.F32 R112, R112, R142, RZ ;  /* 0x0000008e7070723c */ /* 0x000fe200000018ff */
[----:B------:R-:W-:Y:S05]  /*46f0*/  LDSM.16.MT88.4 R140, [R196+0x13000] ;  /* 0x01300000c48c783b */ /* 0x000fea0000004200 */
        /* <DEDUP_REMOVED lines=15> */
[C---:B-----5:R-:W-:Y:S06]  /*47f0*/  HMMA.16816.F32 R108, R4.reuse, R16, R108 ;  /* 0x00000010046c723c */ /* 0x060fec000000186c */
[----:B------:R-:W-:Y:S01]  /*4800*/  HMMA.16816.F32 R112, R4, R18, R112 ;  /* 0x000000120470723c */ /* 0x000fe20000001870 */
[----:B------:R-:W5:Y:S06]  /*4810*/  LDSM.16.MT88.4 R16, [R196+0x17000] ;  /* 0x01700000c410783b */ /* 0x000f6c0000004200 */
[----:B------:R-:W-:Y:S01]  /*4820*/  F2FP.F16.F32.PACK_AB R4, R161, R158 ;  /* 0x0000009ea104723e */ /* 0x000fe200000000ff */
[----:B------:R-:W-:Y:S01]  /*4830*/  FADD.FTZ R158, R158, R147 ;  /* 0x000000939e9e7221 */ /* 0x000fe20000010000 */
[----:B----4-:R-:W-:Y:S01]  /*4840*/  F2FP.F16.F32.PACK_AB R5, R165, R162 ;  /* 0x000000a2a505723e */ /* 0x010fe200000000ff */
[----:B------:R-:W-:Y:S01]  /*4850*/  FADD.FTZ R162, R162, R145 ;  /* 0x00000091a2a27221 */ /* 0x000fe20000010000 */
[----:B------:R-:W-:Y:S01]  /*4860*/  F2FP.F16.F32.PACK_AB R6, R163, R160 ;  /* 0x000000a0a306723e */ /* 0x000fe200000000ff */
[----:B------:R-:W-:Y:S01]  /*4870*/  FADD.FTZ R161, R161, R158 ;  /* 0x0000009ea1a17221 */ /* 0x000fe20000010000 */
[----:B------:R-:W-:Y:S01]  /*4880*/  F2FP.F16.F32.PACK_AB R7, R169, R166 ;  /* 0x000000a6a907723e */ /* 0x000fe200000000ff */
[----:B------:R-:W-:-:S02]  /*4890*/  FADD.FTZ R165, R165, R162 ;  /* 0x000000a2a5a57221 */ /* 0x000fc40000010000 */
[----:B------:R-:W-:Y:S02]  /*48a0*/  FADD.FTZ R160, R160, R161 ;  /* 0x000000a1a0a07221 */ /* 0x000fe40000010000 */
[----:B------:R-:W-:Y:S02]  /*48b0*/  FADD.FTZ R166, R166, R165 ;  /* 0x000000a5a6a67221 */ /* 0x000fe40000010000 */
[----:B--2---:R-:W-:Y:S01]  /*48c0*/  HMMA.16816.F32 R44, R4, R12, R44 ;  /* 0x0000000c042c723c */ /* 0x004fe2000000182c */
[----:B------:R-:W-:Y:S01]  /*48d0*/  FADD.FTZ R163, R163, R160 ;  /* 0x000000a0a3a37221 */ /* 0x000fe20000010000 */
[----:B------:R-:W-:-:S04]  /*48e0*/  FADD.FTZ R166, R169, R166 ;  /* 0x000000a6a9a67221 */ /* 0x000fc80000010000 */
        /* <DEDUP_REMOVED lines=8> */
[C---:B-----5:R-:W-:Y:S06]  /*4970*/  HMMA.16816.F32 R92, R4.reuse, R16, R92 ;  /* 0x00000010045c723c */ /* 0x060fec000000185c */
[C---:B------:R-:W-:Y:S01]  /*4980*/  HMMA.16816.F32 R96, R4.reuse, R18, R96 ;  /* 0x000000120460723c */ /* 0x040fe20000001860 */
[----:B------:R-:W4:Y:S05]  /*4990*/  LDSM.16.MT88.4 R16, [R196+0x13800] ;  /* 0x01380000c410783b */ /* 0x000f2a0000004200 */
[C---:B--2---:R-:W-:Y:S06]  /*49a0*/  HMMA.16816.F32 R100, R4.reuse, R12, R100 ;  /* 0x0000000c0464723c */ /* 0x044fec0000001864 */
[C---:B------:R-:W-:Y:S01]  /*49b0*/  HMMA.16816.F32 R120, R4.reuse, R14, R120 ;  /* 0x0000000e0478723c */ /* 0x040fe20000001878 */
[----:B------:R-:W2:Y:S05]  /*49c0*/  LDSM.16.MT88.4 R12, [R194+0x13800] ;  /* 0x01380000c20c783b */ /* 0x000eaa0000004200 */
[C---:B---3--:R-:W-:Y:S06]  /*49d0*/  HMMA.16816.F32 R104, R4.reuse, R8, R104 ;  /* 0x000000080468723c */ /* 0x048fec0000001868 */
[C---:B------:R-:W-:Y:S01]  /*49e0*/  HMMA.16816.F32 R116, R4.reuse, R10, R116 ;  /* 0x0000000a0474723c */ /* 0x040fe20000001874 */
[----:B------:R-:W3:Y:S05]  /*49f0*/  LDSM.16.MT88.4 R8, [R193+0x15800] ;  /* 0x01580000c108783b */ /* 0x000eea0000004200 */
[C---:B------:R-:W-:Y:S06]  /*4a00*/  HMMA.16816.F32 R128, R4.reuse, R140, R128 ;  /* 0x0000008c0480723c */ /* 0x040fec0000001880 */
[C---:B------:R-:W-:Y:S01]  /*4a10*/  HMMA.16816.F32 R124, R4.reuse, R142, R124 ;  /* 0x0000008e047c723c */ /* 0x040fe2000000187c */
[----:B------:R-:W5:Y:S05]  /*4a20*/  LDSM.16.MT88.4 R140, [R193+0x13800] ;  /* 0x01380000c18c783b */ /* 0x000f6a0000004200 */
        /* <DEDUP_REMOVED lines=14> */
[----:B------:R-:W1:Y:S06]  /*4b10*/  LDSM.16.MT88.4 R20, [R196+0x17800] ;  /* 0x01780000c414783b */ /* 0x000e6c0000004200 */
[----:B------:R-:W-:Y:S01]  /*4b20*/  F2FP.F16.F32.PACK_AB R4, R179, R204 ;  /* 0x000000ccb304723e */ /* 0x000fe200000000ff */
[----:B------:R-:W-:Y:S01]  /*4b30*/  FADD.FTZ R204, R204, R163 ;  /* 0x000000a3cccc7221 */ /* 0x000fe20000010000 */
[----:B------:R-:W-:Y:S01]  /*4b40*/  F2FP.F16.F32.PACK_AB R5, R170, R171 ;  /* 0x000000abaa05723e */ /* 0x000fe200000000ff */
[----:B------:R-:W-:Y:S01]  /*4b50*/  FADD.FTZ R171, R171, R166 ;  /* 0x000000a6abab7221 */ /* 0x000fe20000010000 */
[----:B------:R-:W-:Y:S01]  /*4b60*/  F2FP.F16.F32.PACK_AB R6, R178, R177 ;  /* 0x000000b1b206723e */ /* 0x000fe200000000ff */
[----:B------:R-:W-:Y:S01]  /*4b70*/  FADD.FTZ R204, R179, R204 ;  /* 0x000000ccb3cc7221 */ /* 0x000fe20000010000 */
[----:B------:R-:W-:Y:S01]  /*4b80*/  F2FP.F16.F32.PACK_AB R7, R217, R168 ;  /* 0x000000a8d907723e */ /* 0x000fe200000000ff */
[----:B------:R-:W-:-:S02]  /*4b90*/  FADD.FTZ R171, R170, R171 ;  /* 0x000000abaaab7221 */ /* 0x000fc40000010000 */
[----:B------:R-:W-:Y:S02]  /*4ba0*/  FADD.FTZ R177, R177, R204 ;  /* 0x000000ccb1b17221 */ /* 0x000fe40000010000 */
[----:B------:R-:W-:Y:S02]  /*4bb0*/  FADD.FTZ R168, R168, R171 ;  /* 0x000000aba8a87221 */ /* 0x000fe40000010000 */
[----:B----4-:R-:W-:Y:S01]  /*4bc0*/  HMMA.16816.F32 R128, R4, R16, R128 ;  /* 0x000000100480723c */ /* 0x010fe20000001880 */
[----:B------:R-:W-:Y:S01]  /*4bd0*/  FADD.FTZ R219, R178, R177 ;  /* 0x000000b1b2db7221 */ /* 0x000fe20000010000 */
[----:B------:R-:W-:-:S04]  /*4be0*/  FADD.FTZ R217, R217, R168 ;  /* 0x000000a8d9d97221 */ /* 0x000fc80000010000 */
        /* <DEDUP_REMOVED lines=8> */
[C---:B-----5:R-:W-:Y:S06]  /*4c70*/  HMMA.16816.F32 R44, R4.reuse, R140, R44 ;  /* 0x0000008c042c723c */ /* 0x060fec000000182c */
[C---:B------:R-:W-:Y:S06]  /*4c80*/  HMMA.16816.F32 R48, R4.reuse, R142, R48 ;  /* 0x0000008e0430723c */ /* 0x040fec0000001830 */
        /* <DEDUP_REMOVED lines=8> */
[C---:B-1----:R-:W-:Y:S06]  /*4d10*/  HMMA.16816.F32 R92, R4.reuse, R20, R92 ;  /* 0x00000014045c723c */ /* 0x042fec000000185c */
[C---:B------:R-:W-:Y:S06]  /*4d20*/  HMMA.16816.F32 R96, R4.reuse, R22, R96 ;  /* 0x000000160460723c */ /* 0x040fec0000001860 */
[C---:B----4-:R-:W-:Y:S06]  /*4d30*/  HMMA.16816.F32 R100, R4.reuse, R16, R100 ;  /* 0x000000100464723c */ /* 0x050fec0000001864 */
[C---:B------:R-:W-:Y:S06]  /*4d40*/  HMMA.16816.F32 R120, R4.reuse, R18, R120 ;  /* 0x000000120478723c */ /* 0x040fec0000001878 */
[C---:B--2---:R-:W-:Y:S06]  /*4d50*/  HMMA.16816.F32 R104, R4.reuse, R12, R104 ;  /* 0x0000000c0468723c */ /* 0x044fec0000001868 */
[C---:B------:R-:W-:Y:S06]  /*4d60*/  HMMA.16816.F32 R116, R4.reuse, R14, R116 ;  /* 0x0000000e0474723c */ /* 0x040fec0000001874 */
[C---:B---3--:R-:W-:Y:S06]  /*4d70*/  HMMA.16816.F32 R108, R4.reuse, R8, R108 ;  /* 0x00000008046c723c */ /* 0x048fec000000186c */
[----:B------:R-:W-:Y:S01]  /*4d80*/  HMMA.16816.F32 R112, R4, R10, R112 ;  /* 0x0000000a0470723c */ /* 0x000fe20000001870 */
[----:B------:R-:W-:-:S08]  /*4d90*/  NOP ;  /* 0x0000000000007918 */ /* 0x000fd00000000000 */
[----:B------:R-:W-:-:S15]  /*4da0*/  @!P0 BRA `(.L_x_102) ;  /* 0x0000006000788947 */ /* 0x000fde0003800000 */
[----:B------:R-:W-:Y:S01]  /*4db0*/  ULDC UR4, c[0x0][0x2d0] ;  /* 0x0000b40000047ab9 */ /* 0x000fe20000000800 */
[----:B------:R-:W-:Y:S01]  /*4dc0*/  UIADD3 UR18, UR17, -0x2, URZ ;  /* 0xfffffffe11127890 */ /* 0x000fe2000fffe03f */
[----:B------:R-:W-:Y:S01]  /*4dd0*/  ISETP.GE.AND P5, PT, R134, UR4, PT ;  /* 0x0000000486007c0c */ /* 0x000fe2000bfa6270 */
[----:B------:R-:W-:Y:S01]  /*4de0*/  IMAD.MOV.U32 R4, RZ, RZ, R172 ;  /* 0x000000ffff047224 */ /* 0x000fe200078e00ac */
[----:B------:R-:W-:Y:S01]  /*4df0*/  ISETP.GE.AND P4, PT, R209, UR4, PT ;  /* 0x00000004d1007c0c */ /* 0x000fe2000bf86270 */
[----:B------:R-:W-:Y:S01]  /*4e00*/  IMAD.MOV.U32 R5, RZ, RZ, R175 ;  /* 0x000000ffff057224 */ /* 0x000fe200078e00af */
[----:B------:R-:W-:Y:S01]  /*4e10*/  ISETP.GE.AND P3, PT, R208, UR4, PT ;  /* 0x00000004d0007c0c */ /* 0x000fe2000bf66270 */
[----:B------:R-:W-:Y:S01]  /*4e20*/  IMAD.U32 R16, RZ, RZ, UR18 ;  /* 0x00000012ff107e24 */ /* 0x000fe2000f8e00ff */
[----:B------:R-:W-:-:S04]  /*4e30*/  DEPBAR.LE SB0, 0x0 ;  /* 0x000080000000791a */ /* 0x000fc80000000000 */
[----:B------:R-:W-:Y:S01]  /*4e40*/  USHF.R.S32.HI UR6, URZ, 0x1f, UR18 ;  /* 0x0000001f3f067899 */ /* 0x000fe20008011412 */
[----:B------:R-:W-:Y:S01]  /*4e50*/  BAR.SYNC.DEFER_BLOCKING 0x0 ;  /* 0x0000000000007b1d */ /* 0x000fe20000010000 */
[----:B------:R-:W-:Y:S01]  /*4e60*/  UIMAD UR4, UR25, UR18, URZ ;  /* 0x00000012190472a4 */ /* 0x000fe2000f8e023f */
[----:B------:R-:W-:Y:S01]  /*4e70*/  IMAD.WIDE.U32 R16, R16, UR26, R4 ;  /* 0x0000001a10107c25 */ /* 0x000fe2000f8e0004 */
[----:B------:R-:W-:Y:S02]  /*4e80*/  UISETP.GE.AND UP0, UPT, UR17, 0x3, UPT ;  /* 0x000000031100788c */ /* 0x000fe4000bf06270 */
[----:B------:R-:W-:-:S03]  /*4e90*/  UIMAD UR4, UR6, UR26, UR4 ;  /* 0x0000001a060472a4 */ /* 0x000fc6000f8e0204 */
[----:B------:R-:W1:Y:S03]  /*4ea0*/  @!P5 LDC.64 R14, c[0x0][0x220] ;  /* 0x00008800ff0edb82 */ /* 0x000e660000000a00 */
[----:B------:R-:W-:-:S05]  /*4eb0*/  VIADD R0, R17, UR4 ;  /* 0x0000000411007c36 */ /* 0x000fca0008000000 */
[----:B------:R-:W2:Y:S08]  /*4ec0*/  @!P4 LDC.64 R12, c[0x0][0x220] ;  /* 0x00008800ff0ccb82 */ /* 0x000eb00000000a00 */
[----:B------:R-:W3:Y:S01]  /*4ed0*/  @!P3 LDC.64 R10, c[0x0][0x220] ;  /* 0x00008800ff0abb82 */ /* 0x000ee20000000a00 */
[----:B------:R-:W-:Y:S07]  /*4ee0*/  @P5 STS.128 [R203+0x12000], RZ ;  /* 0x012000ffcb005388 */ /* 0x000fee0000000c00 */
[----:B------:R-:W4:Y:S01]  /*4ef0*/  @!P5 LDC.64 R8, c[0x0][0x220] ;  /* 0x00008800ff08db82 */ /* 0x000f220000000a00 */
[----:B-1----:R-:W-:-:S02]  /*4f00*/  @!P5 LEA R18, P0, R16, R14, 0x1 ;  /* 0x0000000e1012d211 */ /* 0x002fc400078008ff */
[C---:B------:R-:W-:Y:S02]  /*4f10*/  IADD3 R14, P2, R16.reuse, UR29, RZ ;  /* 0x0000001d100e7c10 */ /* 0x040fe4000ff5e0ff */
[----:B------:R-:W-:-:S03]  /*4f20*/  @!P5 LEA.HI.X R19, R16, R15, R0, 0x1, P0 ;  /* 0x0000000f1013d211 */ /* 0x000fc600000f0c00 */
[----:B------:R-:W1:Y:S01]  /*4f30*/  @!P4 LDC.64 R6, c[0x0][0x220] ;  /* 0x00008800ff06cb82 */ /* 0x000e620000000a00 */
[C---:B--2---:R-:W-:Y:S01]  /*4f40*/  @!P4 LEA R12, P1, R16.reuse, R12, 0x1 ;  /* 0x0000000c100cc211 */ /* 0x044fe200078208ff */
[----:B------:R-:W-:Y:S01]  /*4f50*/  @!PT LDS RZ, [RZ] ;  /* 0x00000000fffff984 */ /* 0x000fe20000000800 */
[----:B------:R-:W-:Y:S01]  /*4f60*/  @!PT LDS RZ, [RZ] ;  /* 0x00000000fffff984 */ /* 0x000fe20000000800 */
[----:B------:R-:W-:Y:S01]  /*4f70*/  @!PT LDS RZ, [RZ] ;  /* 0x00000000fffff984 */ /* 0x000fe20000000800 */
[----:B------:R2:W-:Y:S03]  /*4f80*/  @!P5 LDGSTS.E.BYPASS.LTC128B.128 [R203+0x12000], desc[UR20][R18.64] ;  /* 0x1200000012cbdfae */ /* 0x0005e6000b901d54 */
[C-C-:B------:R-:W-:Y:S01]  /*4f90*/  @!P4 LEA.HI.X R13, R16.reuse, R13, R0.reuse, 0x1, P1 ;  /* 0x0000000d100dc211 */ /* 0x140fe200008f0c00 */
[----:B------:R-:W-:Y:S02]  /*4fa0*/  @P4 STS.128 [R203+0x14000], RZ ;  /* 0x014000ffcb004388 */ /* 0x000fe40000000c00 */
[----:B------:R-:W5:Y:S01]  /*4fb0*/  @!P3 LDC.64 R4, c[0x0][0x220] ;  /* 0x00008800ff04bb82 */ /* 0x000f620000000a00 */
[C---:B---3--:R-:W-:Y:S01]  /*4fc0*/  @!P3 LEA R10, P0, R16.reuse, R10, 0x1 ;  /* 0x0000000a100ab211 */ /* 0x048fe200078008ff */
[----:B------:R-:W-:Y:S01]  /*4fd0*/  @!PT LDS RZ, [RZ] ;  /* 0x00000000fffff984 */ /* 0x000fe20000000800 */
[----:B------:R-:W-:Y:S01]  /*4fe0*/  @!PT LDS RZ, [RZ] ;  /* 0x00000000fffff984 */ /* 0x000fe20000000800 */
[----:B------:R-:W-:Y:S01]  /*4ff0*/  @!PT LDS RZ, [RZ] ;  /* 0x00000000fffff984 */ /* 0x000fe20000000800 */
[----:B------:R3:W-:Y:S03]  /*5000*/  @!P4 LDGSTS.E.BYPASS.LTC128B.128 [R203+0x14000], desc[UR20][R12.64+0x80] ;  /* 0x140000800ccbcfae */ /* 0x0007e6000b901d54 */
[----:B------:R-:W-:Y:S01]  /*5010*/  @!P3 LEA.HI.X R11, R16, R11, R0, 0x1, P0 ;  /* 0x0000000b100bb211 */ /* 0x000fe200000f0c00 */
[----:B------:R-:W-:Y:S01]  /*5020*/  @P3 STS.128 [R203+0x16000], RZ ;  /* 0x016000ffcb003388 */ /* 0x000fe20000000c00 */
[----:B------:R-:W-:-:S02]  /*5030*/  IADD3.X R0, R0, UR15, RZ, P2, !PT ;  /* 0x0000000f00007c10 */ /* 0x000fc400097fe4ff */
[C---:B----4-:R-:W-:Y:S01]  /*5040*/  @!P5 LEA R8, P2, R14.reuse, R8, 0x1 ;  /* 0x000000080e08d211 */ /* 0x050fe200078408ff */
[----:B------:R-:W-:Y:S01]  /*5050*/  @!PT LDS RZ, [RZ] ;  /* 0x00000000fffff984 */ /* 0x000fe20000000800 */
[----:B------:R-:W-:Y:S01]  /*5060*/  @!PT LDS RZ, [RZ] ;  /* 0x00000000fffff984 */ /* 0x000fe20000000800 */
[----:B------:R-:W-:Y:S01]  /*5070*/  @!PT LDS RZ, [RZ] ;  /* 0x00000000fffff984 */ /* 0x000fe20000000800 */
[----:B------:R-:W-:Y:S03]  /*5080*/  @!P3 LDGSTS.E.BYPASS.LTC128B.128 [R203+0x16000], desc[UR20][R10.64+0x100] ;  /* 0x160001000acbbfae */ /* 0x000fe6000b901d54 */
[C---:B------:R-:W-:Y:S01]  /*5090*/  @!P5 LEA.HI.X R9, R14.reuse, R9, R0, 0x1, P2 ;  /* 0x000000090e09d211 */ /* 0x040fe200010f0c00 */
[----:B------:R-:W-:Y:S01]  /*50a0*/  @P5 STS.128 [R203+0x13000], RZ ;  /* 0x013000ffcb005388 */ /* 0x000fe20000000c00 */
[----:B-1----:R-:W-:-:S03]  /*50b0*/  @!P4 LEA R20, P1, R14, R6, 0x1 ;  /* 0x000000060e14c211 */ /* 0x002fc600078208ff */
[----:B------:R-:W-:Y:S01]  /*50c0*/  @!PT LDS RZ, [RZ] ;  /* 0x00000000fffff984 */ /* 0x000fe20000000800 */
[----:B------:R-:W-:Y:S01]  /*50d0*/  @!PT LDS RZ, [RZ] ;  /* 0x00000000fffff984 */ /* 0x000fe20000000800 */
[----:B------:R-:W-:Y:S01]  /*50e0*/  @!PT LDS RZ, [RZ] ;  /* 0x00000000fffff984 */ /* 0x000fe20000000800 */
[----:B------:R1:W-:Y:S01]  /*50f0*/  @!P5 LDGSTS.E.BYPASS.LTC128B.128 [R203+0x13000], desc[UR20][R8.64] ;  /* 0x1300000008cbdfae */ /* 0x0003e2000b901d54 */
[----:B------:R-:W-:-:S03]  /*5100*/  @!P4 LEA.HI.X R21, R14, R7, R0, 0x1, P1 ;  /* 0x000000070e15c211 */ /* 0x000fc600008f0c00 */
[----:B------:R-:W-:Y:S01]  /*5110*/  @P4 STS.128 [R203+0x15000], RZ ;  /* 0x015000ffcb004388 */ /* 0x000fe20000000c00 */
[----:B-----5:R-:W-:-:S03]  /*5120*/  @!P3 LEA R22, P0, R14, R4, 0x1 ;  /* 0x000000040e16b211 */ /* 0x020fc600078008ff */
[----:B------:R-:W-:Y:S01]  /*5130*/  @!PT LDS RZ, [RZ] ;  /* 0x00000000fffff984 */ /* 0x000fe20000000800 */
[----:B------:R-:W-:Y:S01]  /*5140*/  @!PT LDS RZ, [RZ] ;  /* 0x00000000fffff984 */ /* 0x000fe20000000800 */
[----:B------:R-:W-:Y:S01]  /*5150*/  @!PT LDS RZ, [RZ] ;  /* 0x00000000fffff984 */ /* 0x000fe20000000800 */
[----:B------:R-:W-:Y:S01]  /*5160*/  @!P4 LDGSTS.E.BYPASS.LTC128B.128 [R203+0x15000], desc[UR20][R20.64+0x80] ;  /* 0x1500008014cbcfae */ /* 0x000fe2000b901d54 */
[----:B------:R-:W-:Y:S01]  /*5170*/  @!P3 LEA.HI.X R23, R14, R5, R0, 0x1, P0 ;  /* 0x000000050e17b211 */ /* 0x000fe200000f0c00 */
[----:B------:R-:W-:Y:S02]  /*5180*/  IMAD.U32 R0, RZ, RZ, UR18 ;  /* 0x00000012ff007e24 */ /* 0x000fe4000f8e00ff */
[----:B------:R-:W-:Y:S04]  /*5190*/  @P3 STS.128 [R203+0x17000], RZ ;  /* 0x017000ffcb003388 */ /* 0x000fe80000000c00 */
[----:B------:R-:W-:Y:S01]  /*51a0*/  @!PT LDS RZ, [RZ] ;  /* 0x00000000fffff984 */ /* 0x000fe20000000800 */
[----:B------:R-:W-:Y:S01]  /*51b0*/  @!PT LDS RZ, [RZ] ;  /* 0x00000000fffff984 */ /* 0x000fe20000000800 */
[----:B------:R-:W-:Y:S01]  /*51c0*/  @!PT LDS RZ, [RZ] ;  /* 0x00000000fffff984 */ /* 0x000fe20000000800 */
[----:B------:R4:W-:Y:S04]  /*51d0*/  @!P3 LDGSTS.E.BYPASS.LTC128B.128 [R203+0x17000], desc[UR20][R22.64+0x100] ;  /* 0x1700010016cbbfae */ /* 0x0009e8000b901d54 */
[----:B------:R-:W-:Y:S04]  /*51e0*/  LDSM.16.M88.4 R152, [R202] ;  /* 0x00000000ca98783b */ /* 0x000fe80000000200 */
[----:B------:R-:W5:Y:S04]  /*51f0*/  LDSM.16.M88.4 R24, [R201+0xc000] ;  /* 0x00c00000c918783b */ /* 0x000f680000000200 */
[----:B--2---:R-:W4:Y:S04]  /*5200*/  LDSM.16.M88.4 R16, [R201+0xc800] ;  /* 0x00c80000c910783b */ /* 0x004f280000000200 */
[----:B------:R-:W2:Y:S04]  /*5210*/  LDSM.16.M88.4 R160, [R201+0xd000] ;  /* 0x00d00000c9a0783b */ /* 0x000ea80000000200 */
[----:B---3--:R-:W3:Y:S04]  /*5220*/  LDSM.16.M88.4 R12, [R201+0xd800] ;  /* 0x00d80000c90c783b */ /* 0x008ee80000000200 */
[----:B------:R-:W-:Y:S04]  /*5230*/  LDSM.16.M88.4 R136, [R200] ;  /* 0x00000000c888783b */ /* 0x000fe80000000200 */
[----:B-1----:R-:W1:Y:S04]  /*5240*/  LDSM.16.M88.4 R8, [R199] ;  /* 0x00000000c708783b */ /* 0x002e680000000200 */
[----:B------:R-:W1:Y:S04]  /*5250*/  LDSM.16.M88.4 R4, [R191] ;  /* 0x00000000bf04783b */ /* 0x000e680000000200 */
[----:B------:R-:W1:Y:S04]  /*5260*/  LDSM.16.M88.4 R32, [R190] ;  /* 0x00000000be20783b */ /* 0x000e680000000200 */
[----:B------:R-:W1:Y:S04]  /*5270*/  LDSM.16.M88.4 R144, [R189] ;  /* 0x00000000bd90783b */ /* 0x000e680000000200 */
[----:B------:R-:W-:Y:S01]  /*5280*/  LDSM.16.M88.4 R168, [R198] ;  /* 0x00000000c6a8783b */ /* 0x000fe20000000200 */
[C---:B-----5:R-:W-:Y:S03]  /*5290*/  HMMA.16816.F32 R28, R152.reuse, R24, RZ ;  /* 0x00000018981c723c */ /* 0x060fe600000018ff */
[----:B------:R-:W-:Y:S04]  /*52a0*/  LDSM.16.M88.4 R176, [R195+0xd800] ;  /* 0x00d80000c3b0783b */ /* 0x000fe80000000200 */
[----:B------:R-:W-:Y:S01]  /*52b0*/  LDSM.16.M88.4 R140, [R188] ;  /* 0x00000000bc8c783b */ /* 0x000fe20000000200 */
[C---:B----4-:R-:W-:Y:S03]  /*52c0*/  HMMA.16816.F32 R20, R152.reuse, R16, RZ ;  /* 0x000000109814723c */ /* 0x050fe600000018ff */
[----:B------:R-:W-:Y:S03]  /*52d0*/  LDSM.16.M88.4 R148, [R188+0x1800] ;  /* 0x00180000bc94783b */ /* 0x000fe60000000200 */
[C---:B------:R-:W-:Y:S01]  /*52e0*/  HMMA.16816.F32 R24, R152.reuse, R26, RZ ;  /* 0x0000001a9818723c */ /* 0x040fe200000018ff */
[----:B------:R-:W-:Y:S04]  /*52f0*/  LDSM.16.M88.4 R204, [R200+0x8000] ;  /* 0x00800000c8cc783b */ /* 0x000fe80000000200 */
[----:B------:R-:W0:Y:S01]  /*5300*/  LDGDEPBAR ;  /* 0x00000000000079af */ /* 0x000e220000000000 */
[C---:B------:R-:W-:Y:S06]  /*5310*/  HMMA.16816.F32 R16, R152.reuse, R18, RZ ;  /* 0x000000129810723c */ /* 0x040fec00000018ff */
[C---:B--2---:R-:W-:Y:S06]  /*5320*/  HMMA.16816.F32 R164, R152.reuse, R160, RZ ;  /* 0x000000a098a4723c */ /* 0x044fec00000018ff */
[C---:B------:R-:W-:Y:S06]  /*5330*/  HMMA.16816.F32 R160, R152.reuse, R162, RZ ;  /* 0x000000a298a0723c */ /* 0x040fec00000018ff */
[C---:B---3--:R-:W-:Y:S06]  /*5340*/  HMMA.16816.F32 R156, R152.reuse, R12, RZ ;  /* 0x0000000c989c723c */ /* 0x048fec00000018ff */
[----:B------:R-:W-:Y:S01]  /*5350*/  HMMA.16816.F32 R152, R152, R14, RZ ;  /* 0x0000000e9898723c */ /* 0x000fe200000018ff */
[----:B------:R-:W2:Y:S05]  /*5360*/  LDSM.16.M88.4 R12, [R195+0xc000] ;  /* 0x00c00000c30c783b */ /* 0x000eaa0000000200 */
[C---:B-1----:R-:W-:Y:S06]  /*5370*/  HMMA.16816.F32 R28, R136.reuse, R8, R28 ;  /* 0x00000008881c723c */ /* 0x042fec000000181c */
[C---:B------:R-:W-:Y:S01]  /*5380*/  HMMA.16816.F32 R24, R136.reuse, R10, R24 ;  /* 0x0000000a8818723c */ /* 0x040fe20000001818 */
[----:B------:R-:W1:Y:S05]  /*5390*/  LDSM.16.M88.4 R8, [R195+0xc800] ;  /* 0x00c80000c308783b */ /* 0x000e6a0000000200 */
        /* <DEDUP_REMOVED lines=9> */
[----:B------:R-:W5:Y:S01]  /*5430*/  LDSM.16.M88.4 R136, [R188+0x1000] ;  /* 0x00100000bc88783b */ /* 0x000f620000000200 */
[C---:B--2---:R-:W-:Y:S06]  /*5440*/  HMMA.16816.F32 R28, R168.reuse, R12, R28 ;  /* 0x0000000ca81c723c */ /* 0x044fec000000181c */
[C---:B------:R-:W-:Y:S01]  /*5450*/  HMMA.16816.F32 R24, R168.reuse, R14, R24 ;  /* 0x0000000ea818723c */ /* 0x040fe20000001818 */
[----:B------:R-:W-:Y:S05]  /*5460*/  LDSM.16.M88.4 R12, [R201+0xe000] ;  /* 0x00e00000c90c783b */ /* 0x000fea0000000200 */
[C---:B-1----:R-:W-:Y:S06]  /*5470*/  HMMA.16816.F32 R20, R168.reuse, R8, R20 ;  /* 0x00000008a814723c */ /* 0x042fec0000001814 */
[C---:B------:R-:W-:Y:S01]  /*5480*/  HMMA.16816.F32 R16, R168.reuse, R10, R16 ;  /* 0x0000000aa810723c */ /* 0x040fe20000001810 */
[----:B------:R-:W1:Y:S05]  /*5490*/  LDSM.16.M88.4 R8, [R202+0x4000] ;  /* 0x00400000ca08783b */ /* 0x000e6a0000000200 */
[C---:B---3--:R-:W-:Y:S06]  /*54a0*/  HMMA.16816.F32 R164, R168.reuse, R4, R164 ;  /* 0x00000004a8a4723c */ /* 0x048fec00000018a4 */
[C---:B------:R-:W-:Y:S01]  /*54b0*/  HMMA.16816.F32 R160, R168.reuse, R6, R160 ;  /* 0x00000006a8a0723c */ /* 0x040fe200000018a0 */
[----:B------:R-:W2:Y:S05]  /*54c0*/  LDSM.16.M88.4 R4, [R201+0xe800] ;  /* 0x00e80000c904783b */ /* 0x000eaa0000000200 */
[C---:B------:R-:W-:Y:S06]  /*54d0*/  HMMA.16816.F32 R156, R168.reuse, R176, R156 ;  /* 0x000000b0a89c723c */ /* 0x040fec000000189c */
[----:B------:R-:W-:Y:S01]  /*54e0*/  HMMA.16816.F32 R152, R168, R178, R152 ;  /* 0x000000b2a898723c */ /* 0x000fe20000001898 */
[----:B------:R-:W-:Y:S04]  /*54f0*/  LDSM.16.M88.4 R176, [R201+0xf800] ;  /* 0x00f80000c9b0783b */ /* 0x000fe80000000200 */
[----:B------:R-:W-:Y:S01]  /*5500*/  LDSM.16.M88.4 R168, [R184] ;  /* 0x00000000b8a8783b */ /* 0x000fe20000000200 */
[C---:B----4-:R-:W-:Y:S06]  /*5510*/  HMMA.16816.F32 R28, R32.reuse, R140, R28 ;  /* 0x0000008c201c723c */ /* 0x050fec000000181c */
[C---:B------:R-:W-:Y:S01]  /*5520*/  HMMA.16816.F32 R24, R32.reuse, R142, R24 ;  /* 0x0000008e2018723c */ /* 0x040fe20000001818 */
[----:B------:R-:W3:Y:S05]  /*5530*/  LDSM.16.M88.4 R140, [R201+0xf000] ;  /* 0x00f00000c98c783b */ /* 0x000eea0000000200 */
[C---:B-----5:R-:W-:Y:S06]  /*5540*/  HMMA.16816.F32 R20, R32.reuse, R144, R20 ;  /* 0x000000902014723c */ /* 0x060fec0000001814 */
[C---:B------:R-:W-:Y:S01]  /*5550*/  HMMA.16816.F32 R16, R32.reuse, R146, R16 ;  /* 0x000000922010723c */ /* 0x040fe20000001810 */
[----:B------:R-:W-:Y:S05]  /*5560*/  LDSM.16.M88.4 R144, [R200+0x4000] ;  /* 0x00400000c890783b */ /* 0x000fea0000000200 */
[C---:B------:R-:W-:Y:S06]  /*5570*/  HMMA.16816.F32 R164, R32.reuse, R136, R164 ;  /* 0x0000008820a4723c */ /* 0x040fec00000018a4 */
[C---:B------:R-:W-:Y:S01]  /*5580*/  HMMA.16816.F32 R160, R32.reuse, R138, R160 ;  /* 0x0000008a20a0723c */ /* 0x040fe200000018a0 */
[----:B------:R-:W4:Y:S05]  /*5590*/  LDSM.16.M88.4 R136, [R187] ;  /* 0x00000000bb88783b */ /* 0x000f2a0000000200 */
[C---:B------:R-:W-:Y:S06]  /*55a0*/  HMMA.16816.F32 R156, R32.reuse, R148, R156 ;  /* 0x00000094209c723c */ /* 0x040fec000000189c */
[----:B------:R-:W-:Y:S01]  /*55b0*/  HMMA.16816.F32 R152, R32, R150, R152 ;  /* 0x000000962098723c */ /* 0x000fe20000001898 */
[----:B------:R-:W5:Y:S04]  /*55c0*/  LDSM.16.M88.4 R148, [R186] ;  /* 0x00000000ba94783b */ /* 0x000f680000000200 */
[----:B------:R-:W-:Y:S01]  /*55d0*/  LDSM.16.M88.4 R32, [R198+0x4000] ;  /* 0x00400000c620783b */ /* 0x000fe20000000200 */
[C---:B-1----:R-:W-:Y:S06]  /*55e0*/  HMMA.16816.F32 R28, R8.reuse, R12, R28 ;  /* 0x0000000c081c723c */ /* 0x042fec000000181c */
[C---:B------:R-:W-:Y:S01]  /*55f0*/  HMMA.16816.F32 R24, R8.reuse, R14, R24 ;  /* 0x0000000e0818723c */ /* 0x040fe20000001818 */
[----:B------:R-:W1:Y:S05]  /*5600*/  LDSM.16.M88.4 R12, [R185] ;  /* 0x00000000b90c783b */ /* 0x000e6a0000000200 */
[C---:B--2---:R-:W-:Y:S06]  /*5610*/  HMMA.16816.F32 R20, R8.reuse, R4, R20 ;  /* 0x000000040814723c */ /* 0x044fec0000001814 */
[C---:B------:R-:W-:Y:S01]  /*5620*/  HMMA.16816.F32 R16, R8.reuse, R6, R16 ;  /* 0x000000060810723c */ /* 0x040fe20000001810 */
[----:B------:R-:W2:Y:S05]  /*5630*/  LDSM.16.M88.4 R4, [R195+0xe000] ;  /* 0x00e00000c304783b */ /* 0x000eaa0000000200 */
[C---:B---3--:R-:W-:Y:S06]  /*5640*/  HMMA.16816.F32 R164, R8.reuse, R140, R164 ;  /* 0x0000008c08a4723c */ /* 0x048fec00000018a4 */
[----:B------:R-:W-:Y:S01]  /*5650*/  HMMA.16816.F32 R160, R8, R142, R160 ;  /* 0x0000008e08a0723c */ /* 0x000fe200000018a0 */
[----:B------:R-:W3:Y:S05]  /*5660*/  LDSM.16.M88.4 R140, [R195+0xe800] ;  /* 0x00e80000c38c783b */ /* 0x000eea0000000200 */
[C---:B----4-:R-:W-:Y:S06]  /*5670*/  HMMA.16816.F32 R28, R144.reuse, R136, R28 ;  /* 0x00000088901c723c */ /* 0x050fec000000181c */
[----:B------:R-:W-:Y:S01]  /*5680*/  HMMA.16816.F32 R24, R144, R138, R24 ;  /* 0x0000008a9018723c */ /* 0x000fe20000001818 */
[----:B------:R-:W-:Y:S05]  /*5690*/  LDSM.16.M88.4 R136, [R195+0xf800] ;  /* 0x00f80000c388783b */ /* 0x000fea0000000200 */
[C---:B------:R-:W-:Y:S06]  /*56a0*/  HMMA.16816.F32 R156, R8.reuse, R176, R156 ;  /* 0x000000b0089c723c */ /* 0x040fec000000189c */
[----:B------:R-:W-:Y:S01]  /*56b0*/  HMMA.16816.F32 R152, R8, R178, R152 ;  /* 0x000000b20898723c */ /* 0x000fe20000001898 */
[----:B------:R-:W4:Y:S04]  /*56c0*/  LDSM.16.M88.4 R8, [R195+0xf000] ;  /* 0x00f00000c308783b */ /* 0x000f280000000200 */
[----:B------:R-:W-:Y:S01]  /*56d0*/  LDSM.16.M88.4 R176, [R188+0x3000] ;  /* 0x00300000bcb0783b */ /* 0x000fe20000000200 */
[C---:B-----5:R-:W-:Y:S06]  /*56e0*/  HMMA.16816.F32 R20, R144.reuse, R148, R20 ;  /* 0x000000949014723c */ /* 0x060fec0000001814 */
[C---:B------:R-:W-:Y:S01]  /*56f0*/  HMMA.16816.F32 R16, R144.reuse, R150, R16 ;  /* 0x000000969010723c */ /* 0x040fe20000001810 */
[----:B------:R-:W-:Y:S05]  /*5700*/  LDSM.16.M88.4 R148, [R197+0x4000] ;  /* 0x00400000c594783b */ /* 0x000fea0000000200 */
[C---:B-1----:R-:W-:Y:S06]  /*5710*/  HMMA.16816.F32 R164, R144.reuse, R12, R164 ;  /* 0x0000000c90a4723c */ /* 0x042fec00000018a4 */
[----:B------:R-:W-:Y:S01]  /*5720*/  HMMA.16816.F32 R160, R144, R14, R160 ;  /* 0x0000000e90a0723c */ /* 0x000fe200000018a0 */
[----:B------:R-:W1:Y:S05]  /*5730*/  LDSM.16.M88.4 R12, [R188+0x2000] ;  /* 0x00200000bc0c783b */ /* 0x000e6a0000000200 */
[C---:B--2---:R-:W-:Y:S06]  /*5740*/  HMMA.16816.F32 R28, R32.reuse, R4, R28 ;  /* 0x00000004201c723c */ /* 0x044fec000000181c */
[----:B------:R-:W-:Y:S01]  /*5750*/  HMMA.16816.F32 R24, R32, R6, R24 ;  /* 0x000000062018723c */ /* 0x000fe20000001818 */
[----:B------:R-:W2:Y:S05]  /*5760*/  LDSM.16.M88.4 R4, [R188+0x2800] ;  /* 0x00280000bc04783b */ /* 0x000eaa0000000200 */
[C---:B------:R-:W-:Y:S06]  /*5770*/  HMMA.16816.F32 R156, R144.reuse, R168, R156 ;  /* 0x000000a8909c723c */ /* 0x040fec000000189c */
[----:B------:R-:W-:Y:S01]  /*5780*/  HMMA.16816.F32 R152, R144, R170, R152 ;  /* 0x000000aa9098723c */ /* 0x000fe20000001898 */
[----:B------:R-:W-:Y:S04]  /*5790*/  LDSM.16.M88.4 R144, [R201+0x10000] ;  /* 0x01000000c990783b */ /* 0x000fe80000000200 */
[----:B------:R-:W-:Y:S01]  /*57a0*/  LDSM.16.M88.4 R168, [R188+0x3800] ;  /* 0x00380000bca8783b */ /* 0x000fe20000000200 */
[C---:B---3--:R-:W-:Y:S06]  /*57b0*/  HMMA.16816.F32 R20, R32.reuse, R140, R20 ;  /* 0x0000008c2014723c */ /* 0x048fec0000001814 */
[C---:B----4-:R-:W-:Y:S06]  /*57c0*/  HMMA.16816.F32 R164, R32.reuse, R8, R164 ;  /* 0x0000000820a4723c */ /* 0x050fec00000018a4 */
[C---:B------:R-:W-:Y:S01]  /*57d0*/  HMMA.16816.F32 R160, R32.reuse, R10, R160 ;  /* 0x0000000a20a0723c */ /* 0x040fe200000018a0 */
[----:B------:R-:W3:Y:S05]  /*57e0*/  LDSM.16.M88.4 R8, [R202+0x8000] ;  /* 0x00800000ca08783b */ /* 0x000eea0000000200 */
[----:B------:R-:W-:Y:S01]  /*57f0*/  HMMA.16816.F32 R16, R32, R142, R16 ;  /* 0x0000008e2010723c */ /* 0x000fe20000001810 */
[----:B------:R-:W4:Y:S05]  /*5800*/  LDSM.16.M88.4 R140, [R201+0x10800] ;  /* 0x01080000c98c783b */ /* 0x000f2a0000000200 */
[----:B-1----:R-:W-:Y:S06]  /*5810*/  HMMA.16816.F32 R24, R148, R14, R24 ;  /* 0x0000000e9418723c */ /* 0x002fec0000001818 */
[C---:B------:R-:W-:Y:S06]  /*5820*/  HMMA.16816.F32 R156, R32.reuse, R136, R156 ;  /* 0x00000088209c723c */ /* 0x040fec000000189c */
[----:B------:R-:W-:Y:S01]  /*5830*/  HMMA.16816.F32 R152, R32, R138, R152 ;  /* 0x0000008a2098723c */ /* 0x000fe20000001898 */
[----:B------:R-:W1:Y:S04]  /*5840*/  LDSM.16.M88.4 R136, [R201+0x11000] ;  /* 0x01100000c988783b */ /* 0x000e680000000200 */
[----:B------:R-:W5:Y:S01]  /*5850*/  LDSM.16.M88.4 R32, [R183] ;  /* 0x00000000b720783b */ /* 0x000f620000000200 */
[C---:B--2---:R-:W-:Y:S06]  /*5860*/  HMMA.16816.F32 R20, R148.reuse, R4, R20 ;  /* 0x000000049414723c */ /* 0x044fec0000001814 */
[C---:B------:R-:W-:Y:S01]  /*5870*/  HMMA.16816.F32 R28, R148.reuse, R12, R28 ;  /* 0x0000000c941c723c */ /* 0x040fe2000000181c */
[----:B------:R-:W-:Y:S05]  /*5880*/  LDSM.16.M88.4 R12, [R201+0x11800] ;  /* 0x01180000c90c783b */ /* 0x000fea0000000200 */
[C---:B------:R-:W-:Y:S01]  /*5890*/  HMMA.16816.F32 R16, R148.reuse, R6, R16 ;  /* 0x000000069410723c */ /* 0x040fe20000001810 */
[----:B------:R-:W2:Y:S05]  /*58a0*/  LDSM.16.M88.4 R4, [R182] ;  /* 0x00000000b604783b */ /* 0x000eaa0000000200 */
[C---:B------:R-:W-:Y:S06]  /*58b0*/  HMMA.16816.F32 R164, R148.reuse, R176, R164 ;  /* 0x000000b094a4723c */ /* 0x040fec00000018a4 */
[----:B------:R-:W-:Y:S01]  /*58c0*/  HMMA.16816.F32 R160, R148, R178, R160 ;  /* 0x000000b294a0723c */ /* 0x000fe200000018a0 */
[----:B------:R-:W2:Y:S05]  /*58d0*/  LDSM.16.M88.4 R176, [R181] ;  /* 0x00000000b5b0783b */ /* 0x000eaa0000000200 */
[C---:B---3--:R-:W-:Y:S06]  /*58e0*/  HMMA.16816.F32 R24, R8.reuse, R146, R24 ;  /* 0x000000920818723c */ /* 0x048fec0000001818 */
[----:B----4-:R-:W-:Y:S06]  /*58f0*/  HMMA.16816.F32 R20, R8, R140, R20 ;  /* 0x0000008c0814723c */ /* 0x010fec0000001814 */
[C---:B------:R-:W-:Y:S06]  /*5900*/  HMMA.16816.F32 R156, R148.reuse, R168, R156 ;  /* 0x000000a8949c723c */ /* 0x040fec000000189c */
[----:B------:R-:W-:Y:S01]  /*5910*/  HMMA.16816.F32 R152, R148, R170, R152 ;  /* 0x000000aa9498723c */ /* 0x000fe20000001898 */
[----:B------:R-:W-:Y:S04]  /*5920*/  LDSM.16.M88.4 R148, [R198+0x8000] ;  /* 0x00800000c694783b */ /* 0x000fe80000000200 */
[----:B------:R-:W-:Y:S01]  /*5930*/  LDSM.16.M88.4 R168, [R180] ;  /* 0x00000000b4a8783b */ /* 0x000fe20000000200 */
[C---:B------:R-:W-:Y:S03]  /*5940*/  HMMA.16816.F32 R28, R8.reuse, R144, R28 ;  /* 0x00000090081c723c */ /* 0x040fe6000000181c */
[----:B------:R-:W3:Y:S03]  /*5950*/  LDSM.16.M88.4 R144, [R195+0x10000] ;  /* 0x01000000c390783b */ /* 0x000ee60000000200 */
[C---:B------:R-:W-:Y:S01]  /*5960*/  HMMA.16816.F32 R16, R8.reuse, R142, R16 ;  /* 0x0000008e0810723c */ /* 0x040fe20000001810 */
[----:B------:R-:W4:Y:S05]  /*5970*/  LDSM.16.M88.4 R140, [R195+0x10800] ;  /* 0x01080000c38c783b */ /* 0x000f2a0000000200 */
[C---:B-1----:R-:W-:Y:S06]  /*5980*/  HMMA.16816.F32 R164, R8.reuse, R136, R164 ;  /* 0x0000008808a4723c */ /* 0x042fec00000018a4 */
[----:B------:R-:W-:Y:S01]  /*5990*/  HMMA.16816.F32 R160, R8, R138, R160 ;  /* 0x0000008a08a0723c */ /* 0x000fe200000018a0 */
[----:B------:R-:W1:Y:S05]  /*59a0*/  LDSM.16.M88.4 R136, [R195+0x11000] ;  /* 0x01100000c388783b */ /* 0x000e6a0000000200 */
[C---:B-----5:R-:W-:Y:S06]  /*59b0*/  HMMA.16816.F32 R24, R204.reuse, R34, R24 ;  /* 0x00000022cc18723c */ /* 0x060fec0000001818 */
[----:B--2---:R-:W-:Y:S06]  /*59c0*/  HMMA.16816.F32 R20, R204, R4, R20 ;  /* 0x00000004cc14723c */ /* 0x004fec0000001814 */
[C---:B------:R-:W-:Y:S06]  /*59d0*/  HMMA.16816.F32 R156, R8.reuse, R12, R156 ;  /* 0x0000000c089c723c */ /* 0x040fec000000189c */
[----:B------:R-:W-:Y:S01]  /*59e0*/  HMMA.16816.F32 R152, R8, R14, R152 ;  /* 0x0000000e0898723c */ /* 0x000fe20000001898 */
[----:B------:R-:W-:Y:S04]  /*59f0*/  LDSM.16.M88.4 R12, [R197+0x8000] ;  /* 0x00800000c50c783b */ /* 0x000fe80000000200 */
[----:B------:R-:W2:Y:S01]  /*5a00*/  LDSM.16.M88.4 R8, [R188+0x4000] ;  /* 0x00400000bc08783b */ /* 0x000ea20000000200 */
[C---:B------:R-:W-:Y:S03]  /*5a10*/  HMMA.16816.F32 R16, R204.reuse, R6, R16 ;  /* 0x00000006cc10723c */ /* 0x040fe60000001810 */
[----:B------:R-:W5:Y:S03]  /*5a20*/  LDSM.16.M88.4 R4, [R188+0x4800] ;  /* 0x00480000bc04783b */ /* 0x000f660000000200 */
[C---:B------:R-:W-:Y:S01]  /*5a30*/  HMMA.16816.F32 R28, R204.reuse, R32, R28 ;  /* 0x00000020cc1c723c */ /* 0x040fe2000000181c */
[----:B------:R-:W5:Y:S05]  /*5a40*/  LDSM.16.M88.4 R32, [R195+0x11800] ;  /* 0x01180000c320783b */ /* 0x000f6a0000000200 */
[C---:B------:R-:W-:Y:S06]  /*5a50*/  HMMA.16816.F32 R164, R204.reuse, R176, R164 ;  /* 0x000000b0cca4723c */ /* 0x040fec00000018a4 */
[----:B------:R-:W-:Y:S01]  /*5a60*/  HMMA.16816.F32 R160, R204, R178, R160 ;  /* 0x000000b2cca0723c */ /* 0x000fe200000018a0 */
[----:B------:R-:W5:Y:S05]  /*5a70*/  LDSM.16.M88.4 R176, [R188+0x5000] ;  /* 0x00500000bcb0783b */ /* 0x000f6a0000000200 */
[C---:B---3--:R-:W-:Y:S06]  /*5a80*/  HMMA.16816.F32 R24, R148.reuse, R146, R24 ;  /* 0x000000929418723c */ /* 0x048fec0000001818 */
[----:B----4-:R-:W-:Y:S06]  /*5a90*/  HMMA.16816.F32 R20, R148, R140, R20 ;  /* 0x0000008c9414723c */ /* 0x010fec0000001814 */
[----:B------:R-:W-:Y:S06]  /*5aa0*/  HMMA.16816.F32 R156, R204, R168, R156 ;  /* 0x000000a8cc9c723c */ /* 0x000fec000000189c */
[C---:B------:R-:W-:Y:S06]  /*5ab0*/  HMMA.16816.F32 R16, R148.reuse, R142, R16 ;  /* 0x0000008e9410723c */ /* 0x040fec0000001810 */
[C---:B-1----:R-:W-:Y:S06]  /*5ac0*/  HMMA.16816.F32 R164, R148.reuse, R136, R164 ;  /* 0x0000008894a4723c */ /* 0x042fec00000018a4 */
[----:B------:R-:W-:Y:S01]  /*5ad0*/  HMMA.16816.F32 R160, R148, R138, R160 ;  /* 0x0000008a94a0723c */ /* 0x000fe200000018a0 */
[----:B------:R-:W1:Y:S01]  /*5ae0*/  LDSM.16.M88.4 R136, [R188+0x5800] ;  /* 0x00580000bc88783b */ /* 0x000e620000000200 */
[----:B------:R-:W-:-:S04]  /*5af0*/  DEPBAR.LE SB0, 0x0 ;  /* 0x000080000000791a */ /* 0x000fc80000000000 */
[----:B--2---:R-:W-:Y:S06]  /*5b00*/  HMMA.16816.F32 R24, R12, R10, R24 ;  /* 0x0000000a0c18723c */ /* 0x004fec0000001818 */
[----:B------:R-:W-:Y:S06]  /*5b10*/  HMMA.16816.F32 R152, R204, R170, R152 ;  /* 0x000000aacc98723c */ /* 0x000fec0000001898 */
[----:B-----5:R-:W-:Y:S06]  /*5b20*/  HMMA.16816.F32 R20, R12, R4, R20 ;  /* 0x000000040c14723c */ /* 0x020fec0000001814 */
[----:B------:R-:W-:Y:S01]  /*5b30*/  HMMA.16816.F32 R156, R148, R32, R156 ;  /* 0x00000020949c723c */ /* 0x000fe2000000189c */
[----:B------:R-:W-:-:S04]  /*5b40*/  IMAD R5, R0, 0x40, R133 ;  /* 0x0000004000057824 */ /* 0x000fc800078e0285 */
[C---:B------:R-:W-:Y:S01]  /*5b50*/  VIADD R11, R5.reuse, 0x9 ;  /* 0x00000009050b7836 */ /* 0x040fe20000000000 */
[----:B------:R-:W-:Y:S01]  /*5b60*/  HMMA.16816.F32 R16, R12, R6, R16 ;  /* 0x000000060c10723c */ /* 0x000fe20000001810 */
[----:B------:R-:W-:-:S03]  /*5b70*/  VIADD R33, R5, 0x8 ;  /* 0x0000000805217836 */ /* 0x000fc60000000000 */
[-C--:B------:R-:W-:Y:S02]  /*5b80*/  ISETP.GE.AND P6, PT, R11, R214.reuse, PT ;  /* 0x000000d60b00720c */ /* 0x080fe40003fc6270 */
[----:B------:R-:W-:Y:S01]  /*5b90*/  HMMA.16816.F32 R28, R148, R144, R28 ;  /* 0x00000090941c723c */ /* 0x000fe2000000181c */
[----:B------:R-:W-:Y:S01]  /*5ba0*/  ISETP.GE.AND P2, PT, R33, R214, PT ;  /* 0x000000d62100720c */ /* 0x000fe20003f46270 */
[----:B------:R-:W-:Y:S01]  /*5bb0*/  VIADD R7, R5, 0x10 ;  /* 0x0000001005077836 */ /* 0x000fe20000000000 */
[----:B------:R-:W-:Y:S02]  /*5bc0*/  ISETP.GE.AND P1, PT, R33, R2, PT ;  /* 0x000000022100720c */ /* 0x000fe40003f26270 */
[----:B------:R-:W-:Y:S01]  /*5bd0*/  FSEL R33, R24, -INF , !P2 ;  /* 0xff80000018217808 */ /* 0x000fe20005000000 */
[----:B------:R-:W-:Y:S01]  /*5be0*/  HMMA.16816.F32 R164, R12, R176, R164 ;  /* 0x000000b00ca4723c */ /* 0x000fe200000018a4 */
[----:B------:R-:W-:Y:S02]  /*5bf0*/  FSEL R26, R26, -INF , !P1 ;  /* 0xff8000001a1a7808 */ /* 0x000fe40004800000 */
[----:B------:R-:W-:-:S02]  /*5c00*/  ISETP.GE.AND P2, PT, R7, R214, PT ;  /* 0x000000d60700720c */ /* 0x000fc40003f46270 */
[-C--:B------:R-:W-:Y:S01]  /*5c10*/  ISETP.GE.AND P1, PT, R7, R2.reuse, PT ;  /* 0x000000020700720c */ /* 0x080fe20003f26270 */
[----:B------:R-:W-:Y:S01]  /*5c20*/  HMMA.16816.F32 R160, R12, R178, R160 ;  /* 0x000000b20ca0723c */ /* 0x000fe200000018a0 */
[----:B------:R-:W-:Y:S01]  /*5c30*/  VIADD R7, R5, 0x18 ;  /* 0x0000001805077836 */ /* 0x000fe20000000000 */
[----:B------:R-:W-:Y:S01]  /*5c40*/  BAR.SYNC.DEFER_BLOCKING 0x0 ;  /* 0x0000000000007b1d */ /* 0x000fe20000010000 */
[----:B------:R-:W-:Y:S01]  /*5c50*/  ISETP.GE.AND P0, PT, R11, R2, PT ;  /* 0x000000020b00720c */ /* 0x000fe20003f06270 */
[----:B------:R-:W-:Y:S01]  /*5c60*/  VIADD R11, R5, 0x11 ;  /* 0x00000011050b7836 */ /* 0x000fe20000000000 */
[----:B------:R-:W-:Y:S01]  /*5c70*/  FSEL R147, R20, -INF , !P2 ;  /* 0xff80000014937808 */ /* 0x000fe20005000000 */
[----:B------:R-:W-:Y:S01]  /*5c80*/  HMMA.16816.F32 R152, R148, R34, R152 ;  /* 0x000000229498723c */ /* 0x000fe20000001898 */
[----:B------:R-:W-:Y:S02]  /*5c90*/  ISETP.GE.AND P2, PT, R7, R214, PT ;  /* 0x000000d60700720c */ /* 0x000fe40003f46270 */
[----:B------:R-:W-:-:S02]  /*5ca0*/  FSEL R25, R25, -INF , !P6 ;  /* 0xff80000019197808 */ /* 0x000fc40007000000 */
[----:B------:R-:W-:Y:S01]  /*5cb0*/  FSEL R24, R27, -INF , !P0 ;  /* 0xff8000001b187808 */ /* 0x000fe20004000000 */
[C---:B-1----:R-:W-:Y:S01]  /*5cc0*/  HMMA.16816.F32 R156, R12.reuse, R136, R156 ;  /* 0x000000880c9c723c */ /* 0x042fe2000000189c */
[----:B------:R-:W-:Y:S02]  /*5cd0*/  FSEL R150, R22, -INF , !P1 ;  /* 0xff80000016967808 */ /* 0x000fe40004800000 */
[----:B------:R-:W-:Y:S01]  /*5ce0*/  ISETP.GE.AND P1, PT, R7, R2, PT ;  /* 0x000000020700720c */ /* 0x000fe20003f26270 */
[----:B------:R-:W-:Y:S01]  /*5cf0*/  VIADD R7, R5, 0x20 ;  /* 0x0000002005077836 */ /* 0x000fe20000000000 */
[C---:B------:R-:W-:Y:S01]  /*5d00*/  ISETP.GE.AND P6, PT, R11.reuse, R214, PT ;  /* 0x000000d60b00720c */ /* 0x040fe20003fc6270 */
[----:B------:R-:W-:Y:S01]  /*5d10*/  HMMA.16816.F32 R28, R12, R8, R28 ;  /* 0x000000080c1c723c */ /* 0x000fe2000000181c */
[----:B------:R-:W-:Y:S01]  /*5d20*/  ISETP.GE.AND P0, PT, R11, R2, PT ;  /* 0x000000020b00720c */ /* 0x000fe20003f06270 */
[----:B------:R-:W-:Y:S01]  /*5d30*/  VIADD R11, R5, 0x19 ;  /* 0x00000019050b7836 */ /* 0x000fe20000000000 */
[----:B------:R-:W-:-:S02]  /*5d40*/  FSEL R133, R16, -INF , !P2 ;  /* 0xff80000010857808 */ /* 0x000fc40005000000 */
[----:B------:R-:W-:Y:S02]  /*5d50*/  FSEL R146, R18, -INF , !P1 ;  /* 0xff80000012927808 */ /* 0x000fe40004800000 */
[----:B------:R-:W-:Y:S01]  /*5d60*/  ISETP.GE.AND P2, PT, R7, R214, PT ;  /* 0x000000d60700720c */ /* 0x000fe20003f46270 */
[----:B------:R-:W-:Y:S01]  /*5d70*/  VIADD R9, R5, 0x29 ;  /* 0x0000002905097836 */ /* 0x000fe20000000000 */
[----:B------:R-:W-:Y:S01]  /*5d80*/  ISETP.GE.AND P1, PT, R7, R2, PT ;  /* 0x000000020700720c */ /* 0x000fe20003f26270 */
[----:B------:R-:W-:Y:S01]  /*5d90*/  VIADD R7, R5, 0x28 ;  /* 0x0000002805077836 */ /* 0x000fe20000000000 */
[----:B------:R-:W-:Y:S01]  /*5da0*/  FSEL R145, R21, -INF , !P6 ;  /* 0xff80000015917808 */ /* 0x000fe20007000000 */
[----:B------:R-:W-:Y:S01]  /*5db0*/  HMMA.16816.F32 R152, R12, R138, R152 ;  /* 0x0000008a0c98723c */ /* 0x000fe20000001898 */
[----:B------:R-:W-:Y:S02]  /*5dc0*/  FSEL R134, R23, -INF , !P0 ;  /* 0xff80000017867808 */ /* 0x000fe40004000000 */
[----:B------:R-:W-:-:S02]  /*5dd0*/  ISETP.GE.AND P6, PT, R11, R214, PT ;  /* 0x000000d60b00720c */ /* 0x000fc40003fc6270 */
[----:B------:R-:W-:Y:S01]  /*5de0*/  ISETP.GE.AND P0, PT, R11, R2, PT ;  /* 0x000000020b00720c */ /* 0x000fe20003f06270 */
[----:B------:R-:W-:Y:S01]  /*5df0*/  VIADD R11, R5, 0x21 ;  /* 0x00000021050b7836 */ /* 0x000fe20000000000 */
        /* <DEDUP_REMOVED lines=8> */
[----:B------:R-:W-:Y:S02]  /*5e80*/  FSEL R140, R162, -INF , !P1 ;  /* 0xff800000a28c7808 */ /* 0x000fe40004800000 */
[----:B------:R-:W-:Y:S02]  /*5e90*/  FSEL R144, R167, -INF , !P0 ;  /* 0xff800000a7907808 */ /* 0x000fe40004000000 */
[C---:B------:R-:W-:Y:S02]  /*5ea0*/  ISETP.GE.AND P2, PT, R7.reuse, R214, PT ;  /* 0x000000d60700720c */ /* 0x040fe40003f46270 */
[-C--:B------:R-:W-:Y:S01]  /*5eb0*/  ISETP.GE.AND P1, PT, R7, R2.reuse, PT ;  /* 0x000000020700720c */ /* 0x080fe20003f26270 */
[----:B------:R-:W-:Y:S01]  /*5ec0*/  VIADD R7, R5, 0x31 ;  /* 0x0000003105077836 */ /* 0x000fe20000000000 */
[----:B------:R-:W-:-:S02]  /*5ed0*/  ISETP.GE.AND P0, PT, R9, R2, PT ;  /* 0x000000020900720c */ /* 0x000fc40003f06270 */
[----:B------:R-:W-:Y:S02]  /*5ee0*/  FSEL R135, R17, -INF , !P6 ;  /* 0xff80000011877808 */ /* 0x000fe40007000000 */
[----:B------:R-:W-:Y:S02]  /*5ef0*/  ISETP.GE.AND P6, PT, R11, R214, PT ;  /* 0x000000d60b00720c */ /* 0x000fe40003fc6270 */
[----:B------:R-:W-:Y:S02]  /*5f00*/  FSEL R142, R163, -INF , !P0 ;  /* 0xff800000a38e7808 */ /* 0x000fe40004000000 */
[----:B------:R-:W-:Y:S02]  /*5f10*/  ISETP.GE.AND P0, PT, R7, R2, PT ;  /* 0x000000020700720c */ /* 0x000fe40003f06270 */
[----:B------:R-:W-:Y:S02]  /*5f20*/  FSEL R165, R165, -INF , !P6 ;  /* 0xff800000a5a57808 */ /* 0x000fe40007000000 */
[----:B------:R-:W-:Y:S01]  /*5f30*/  ISETP.GE.AND P6, PT, R9, R214, PT ;  /* 0x000000d60900720c */ /* 0x000fe20003fc6270 */
[----:B------:R-:W-:Y:S01]  /*5f40*/  VIADD R9, R5, 0x1 ;  /* 0x0000000105097836 */ /* 0x000fe20000000000 */
[----:B------:R-:W-:-:S02]  /*5f50*/  FSEL R218, R159, -INF , !P0 ;  /* 0xff8000009fda7808 */ /* 0x000fc40004000000 */
[-C--:B------:R-:W-:Y:S02]  /*5f60*/  ISETP.GE.AND P0, PT, R5, R214.reuse, PT ;  /* 0x000000d60500720c */ /* 0x080fe40003f06270 */
[----:B------:R-:W-:Y:S02]  /*5f70*/  FSEL R161, R161, -INF , !P6 ;  /* 0xff800000a1a17808 */ /* 0x000fe40007000000 */
[----:B------:R-:W-:Y:S02]  /*5f80*/  FSEL R225, R156, -INF , !P2 ;  /* 0xff8000009ce17808 */ /* 0x000fe40005000000 */
[----:B------:R-:W-:Y:S02]  /*5f90*/  FSEL R15, R28, -INF , !P0 ;  /* 0xff8000001c0f7808 */ /* 0x000fe40004000000 */
[-C--:B------:R-:W-:Y:S01]  /*5fa0*/  ISETP.GE.AND P6, PT, R7, R214.reuse, PT ;  /* 0x000000d60700720c */ /* 0x080fe20003fc6270 */
[----:B------:R-:W-:Y:S01]  /*5fb0*/  VIADD R7, R5, 0x38 ;  /* 0x0000003805077836 */ /* 0x000fe20000000000 */
[----:B------:R-:W-:-:S02]  /*5fc0*/  ISETP.GE.AND P2, PT, R9, R214, PT ;  /* 0x000000d60900720c */ /* 0x000fc40003f46270 */
[----:B------:R-:W-:Y:S02]  /*5fd0*/  FSEL R220, R158, -INF , !P1 ;  /* 0xff8000009edc7808 */ /* 0x000fe40004800000 */
[----:B------:R-:W-:Y:S02]  /*5fe0*/  PLOP3.LUT P0, PT, PT, PT, UP0, 0x80, 0x0 ;  /* 0x000000000000781c */ /* 0x000fe40003f0f008 */
[-C--:B------:R-:W-:Y:S02]  /*5ff0*/  ISETP.GE.AND P1, PT, R9, R2.reuse, PT ;  /* 0x000000020900720c */ /* 0x080fe40003f26270 */
[----:B------:R-:W-:Y:S02]  /*6000*/  FSEL R29, R29, -INF , !P2 ;  /* 0xff8000001d1d7808 */ /* 0x000fe40005000000 */
[----:B------:R-:W-:Y:S02]  /*6010*/  FSEL R223, R157, -INF , !P6 ;  /* 0xff8000009ddf7808 */ /* 0x000fe40007000000 */
[C---:B------:R-:W-:Y:S01]  /*6020*/  ISETP.GE.AND P2, PT, R5.reuse, R2, PT ;  /* 0x000000020500720c */ /* 0x040fe20003f46270 */
[----:B------:R-:W-:Y:S01]  /*6030*/  VIADD R5, R5, 0x39 ;  /* 0x0000003905057836 */ /* 0x000fe20000000000 */
[----:B------:R-:W-:-:S02]  /*6040*/  FSEL R14, R31, -INF , !P1 ;  /* 0xff8000001f0e7808 */ /* 0x000fc40004800000 */
[C---:B------:R-:W-:Y:S02]  /*6050*/  ISETP.GE.AND P6, PT, R7.reuse, R214, PT ;  /* 0x000000d60700720c */ /* 0x040fe40003fc6270 */
[----:B------:R-:W-:Y:S02]  /*6060*/  ISETP.GE.AND P1, PT, R7, R2, PT ;  /* 0x000000020700720c */ /* 0x000fe40003f26270 */
[----:B------:R-:W-:Y:S02]  /*6070*/  FSEL R221, R152, -INF , !P6 ;  /* 0xff80000098dd7808 */ /* 0x000fe40007000000 */
[----:B------:R-:W-:Y:S02]  /*6080*/  FSEL R170, R154, -INF , !P1 ;  /* 0xff8000009aaa7808 */ /* 0x000fe40004800000 */
[C---:B------:R-:W-:Y:S02]  /*6090*/  ISETP.GE.AND P6, PT, R5.reuse, R214, PT ;  /* 0x000000d60500720c */ /* 0x040fe40003fc6270 */
[----:B------:R-:W-:-:S02]  /*60a0*/  ISETP.GE.AND P1, PT, R5, R2, PT ;  /* 0x000000020500720c */ /* 0x000fc40003f26270 */
[----:B------:R-:W-:Y:S02]  /*60b0*/  FSEL R30, R30, -INF , !P2 ;  /* 0xff8000001e1e7808 */ /* 0x000fe40005000000 */
[----:B------:R-:W-:Y:S02]  /*60c0*/  FSEL R171, R153, -INF , !P6 ;  /* 0xff80000099ab7808 */ /* 0x000fe40007000000 */
[----:B------:R-:W-:Y:S01]  /*60d0*/  FSEL R168, R155, -INF , !P1 ;  /* 0xff8000009ba87808 */ /* 0x000fe20004800000 */
[----:B------:R-:W-:Y:S06]  /*60e0*/  @!P0 BRA `(.L_x_103) ;  /* 0x0000000400048947 */ /* 0x000fec0003800000 */
[----:B------:R-:W-:Y:S01]  /*60f0*/  UIADD3 UR6, UR17, -0x3, URZ ;  /* 0xfffffffd11067890 */ /* 0x000fe2000fffe03f */
[----:B------:R-:W1:Y:S01]  /*6100*/  @!P5 LDC.64 R12, c[0x0][0x218] ;  /* 0x00008600ff0cdb82 */ /* 0x000e620000000a00 */
[----:B------:R2:W-:Y:S01]  /*6110*/  @P5 STS.128 [R203+0xc000], RZ ;  /* 0x00c000ffcb005388 */ /* 0x0005e20000000c00 */
[----:B------:R-:W-:Y:S01]  /*6120*/  BSSY B0, `(.L_x_104) ;  /* 0x000003c000007945 */ /* 0x000fe20003800000 */
[----:B------:R-:W-:Y:S02]  /*6130*/  USHF.R.S32.HI UR4, URZ, 0x1f, UR6 ;  /* 0x0000001f3f047899 */ /* 0x000fe40008011406 */
[----:B------:R-:W-:Y:S02]  /*6140*/  UIMAD.WIDE.U32 UR30, UR6, UR10, URZ ;  /* 0x0000000a061e72a5 */ /* 0x000fe4000f8e003f */
[----:B------:R-:W-:Y:S01]  /*6150*/  UIMAD UR4, UR4, UR10, URZ ;  /* 0x0000000a040472a4 */ /* 0x000fe2000f8e023f */
[----:B------:R-:W3:Y:S03]  /*6160*/  @!P3 LDC.64 R8, c[0x0][0x218] ;  /* 0x00008600ff08bb82 */ /* 0x000ee60000000a00 */
[----:B------:R-:W-:Y:S01]  /*6170*/  UIMAD UR4, UR6, UR11, UR4 ;  /* 0x0000000b060472a4 */ /* 0x000fe2000f8e0204 */
[----:B------:R-:W-:-:S02]  /*6180*/  IMAD.U32 R17, RZ, RZ, UR30 ;  /* 0x0000001eff117e24 */ /* 0x000fc4000f8e00ff */
[----:B------:R-:W-:Y:S01]  /*6190*/  IMAD.U32 R0, RZ, RZ, UR30 ;  /* 0x0000001eff007e24 */ /* 0x000fe2000f8e00ff */
[----:B------:R-:W-:Y:S01]  /*61a0*/  UIADD3 UR4, UR31, UR4, URZ ;  /* 0x000000041f047290 */ /* 0x000fe2000fffe03f */
[----:B------:R-:W4:Y:S01]  /*61b0*/  @!P4 LDC.64 R10, c[0x0][0x218] ;  /* 0x00008600ff0acb82 */ /* 0x000f220000000a00 */
[----:B------:R-:W-:-:S04]  /*61c0*/  LEA R16, P1, R17, R210, 0x6 ;  /* 0x000000d211107211 */ /* 0x000fc800078230ff */
[----:B------:R-:W-:-:S03]  /*61d0*/  IMAD.U32 R17, RZ, RZ, UR4 ;  /* 0x00000004ff117e24 */ /* 0x000fc6000f8e00ff */
[----:B------:R-:W5:Y:S01]  /*61e0*/  @!P5 LDC.64 R6, c[0x0][0x218] ;  /* 0x00008600ff06db82 */ /* 0x000f620000000a00 */
[----:B-1----:R-:W-:Y:S02]  /*61f0*/  @!P5 LEA R12, P6, R16, R12, 0x1 ;  /* 0x0000000c100cd211 */ /* 0x002fe400078c08ff */
[----:B------:R-:W-:-:S04]  /*6200*/  LEA.HI.X R0, R0, R213, R17, 0x6, P1 ;  /* 0x000000d500007211 */ /* 0x000fc800008f3411 */
[C-C-:B------:R-:W-:Y:S01]  /*6210*/  @!P5 LEA.HI.X R13, R16.reuse, R13, R0.reuse, 0x1, P6 ;  /* 0x0000000d100dd211 */ /* 0x140fe200030f0c00 */
[----:B------:R-:W1:Y:S01]  /*6220*/  @!P4 LDC.64 R4, c[0x0][0x218] ;  /* 0x00008600ff04cb82 */ /* 0x000e620000000a00 */
[C---:B---3--:R-:W-:Y:S02]  /*6230*/  @!P3 LEA R18, P1, R16.reuse, R8, 0x1 ;  /* 0x000000081012b211 */ /* 0x048fe400078208ff */
[C---:B------:R-:W-:Y:S01]  /*6240*/  IADD3 R8, P6, R16.reuse, UR24, RZ ;  /* 0x0000001810087c10 */ /* 0x040fe2000ffde0ff */
[----:B------:R-:W-:Y:S01]  /*6250*/  @!PT LDS RZ, [RZ] ;  /* 0x00000000fffff984 */ /* 0x000fe20000000800 */
[----:B------:R-:W-:Y:S01]  /*6260*/  @!PT LDS RZ, [RZ] ;  /* 0x00000000fffff984 */ /* 0x000fe20000000800 */
[----:B------:R-:W-:Y:S01]  /*6270*/  @!PT LDS RZ, [RZ] ;  /* 0x00000000fffff984 */ /* 0x000fe20000000800 */
[----:B------:R2:W-:Y:S01]  /*6280*/  @!P5 LDGSTS.E.BYPASS.LTC128B.128 [R203+0xc000], desc[UR20][R12.64] ;  /* 0x0c0000000ccbdfae */ /* 0x0005e2000b901d54 */
[----:B------:R-:W-:Y:S02]  /*6290*/  @!P3 LEA.HI.X R19, R16, R9, R0, 0x1, P1 ;  /* 0x000000091013b211 */ /* 0x000fe400008f0c00 */
[----:B------:R-:W-:Y:S01]  /*62a0*/  IADD3.X R9, R0, UR23, RZ, P6, !PT ;  /* 0x0000001700097c10 */ /* 0x000fe2000b7fe4ff */
[----:B------:R2:W-:Y:S01]  /*62b0*/  @P4 STS.128 [R203+0xe000], RZ ;  /* 0x00e000ffcb004388 */ /* 0x0005e20000000c00 */
[----:B----4-:R-:W-:-:S04]  /*62c0*/  @!P4 LEA R10, P2, R16, R10, 0x1 ;  /* 0x0000000a100ac211 */ /* 0x010fc800078408ff */
[----:B------:R-:W-:Y:S02]  /*62d0*/  @!P4 LEA.HI.X R11, R16, R11, R0, 0x1, P2 ;  /* 0x0000000b100bc211 */ /* 0x000fe400010f0c00 */
        /* <DEDUP_REMOVED lines=32> */
.L_x_105:
[----:B------:R-:W-:Y:S05]  /*64e0*/  BSYNC B0 ;  /* 0x0000000000007941 */ /* 0x000fea0003800000 */
.L_x_104:
[----:B------:R-:W0:Y:S02]  /*64f0*/  LDGDEPBAR ;  /* 0x00000000000079af */ /* 0x000e240000000000 */
.L_x_103:
[----:B--2---:R-:W-:Y:S01]  /*6500*/  FMNMX.FTZ R6, R132, R15, !PT ;  /* 0x0000000f84067209 */ /* 0x004fe20007810000 */
[----:B------:R-:W-:Y:S01]  /*6510*/  LDSM.16.MT88.4 R16, [R194+0x12000] ;  /* 0x01200000c210783b */ /* 0x000fe20000004200 */
[----:B-1----:R-:W-:Y:S02]  /*6520*/  FMNMX.FTZ R5, R3, R30, !PT ;  /* 0x0000001e03057209 */ /* 0x002fe40007810000 */
[----:B------:R-:W-:Y:S01]  /*6530*/  FMNMX.FTZ R6, R29, R6, !PT ;  /* 0x000000061d067209 */ /* 0x000fe20007810000 */
[----:B------:R-:W-:Y:S01]  /*6540*/  LDSM.16.MT88.4 R8, [R196+0x12000] ;  /* 0x01200000c408783b */ /* 0x000fe20000004200 */
[----:B------:R-:W-:Y:S02]  /*6550*/  FMNMX.FTZ R5, R14, R5, !PT ;  /* 0x000000050e057209 */ /* 0x000fe40007810000 */
[----:B------:R-:W-:Y:S01]  /*6560*/  FMNMX.FTZ R6, R33, R6, !PT ;  /* 0x0000000621067209 */ /* 0x000fe20007810000 */
[----:B------:R-:W-:Y:S01]  /*6570*/  LDSM.16.MT88.4 R136, [R192+0x16000] ;  /* 0x01600000c088783b */ /* 0x000fe20000004200 */
[----:B------:R-:W-:-:S02]  /*6580*/  FMNMX.FTZ R5, R26, R5, !PT ;  /* 0x000000051a057209 */ /* 0x000fc40007810000 */
[----:B------:R-:W-:Y:S01]  /*6590*/  FMNMX.FTZ R6, R25, R6, !PT ;  /* 0x0000000619067209 */ /* 0x000fe20007810000 */
[----:B------:R-:W-:Y:S01]  /*65a0*/  LDSM.16.MT88.4 R152, [R193+0x13000] ;  /* 0x01300000c198783b */ /* 0x000fe20000004200 */
        /* <DEDUP_REMOVED lines=24> */
[----:B------:R-:W-:-:S03]  /*6730*/  FMNMX.FTZ R4, R168, R5, !PT ;  /* 0x00000005a8047209 */ /* 0x000fc60007810000 */
[----:B------:R-:W1:Y:S04]  /*6740*/  SHFL.BFLY PT, R7, R6, 0x2, 0x1f ;  /* 0x0c401f0006077f89 */ /* 0x000e6800000e0000 */
[----:B------:R-:W2:Y:S01]  /*6750*/  SHFL.BFLY PT, R5, R4, 0x2, 0x1f ;  /* 0x0c401f0004057f89 */ /* 0x000ea200000e0000 */
[----:B-1----:R-:W-:Y:S02]  /*6760*/  FMNMX.FTZ R7, R6, R7, !PT ;  /* 0x0000000706077209 */ /* 0x002fe40007810000 */
[----:B--2---:R-:W-:-:S03]  /*6770*/  FMNMX.FTZ R5, R4, R5, !PT ;  /* 0x0000000504057209 */ /* 0x004fc60007810000 */
[----:B------:R-:W1:Y:S04]  /*6780*/  SHFL.BFLY PT, R204, R7, 0x1, 0x1f ;  /* 0x0c201f0007cc7f89 */ /* 0x000e6800000e0000 */
[----:B------:R-:W2:Y:S01]  /*6790*/  SHFL.BFLY PT, R0, R5, 0x1, 0x1f ;  /* 0x0c201f0005007f89 */ /* 0x000ea200000e0000 */
[----:B-1----:R-:W-:Y:S02]  /*67a0*/  FMNMX.FTZ R204, R7, R204, !PT ;  /* 0x000000cc07cc7209 */ /* 0x002fe40007810000 */
[----:B--2---:R-:W-:-:S03]  /*67b0*/  FMNMX.FTZ R0, R5, R0, !PT ;  /* 0x0000000005007209 */ /* 0x004fc60007810000 */
[C---:B------:R-:W-:Y:S01]  /*67c0*/  FMUL.FTZ R222, R204.reuse, UR16 ;  /* 0x00000010ccde7c20 */ /* 0x040fe20008410000 */
[----:B------:R-:W-:Y:S02]  /*67d0*/  FSETP.NEU.FTZ.AND P2, PT, R204, -INF , PT ;  /* 0xff800000cc00780b */ /* 0x000fe40003f5d000 */
[C---:B------:R-:W-:Y:S01]  /*67e0*/  FSETP.NEU.FTZ.AND P1, PT, R0.reuse, -INF , PT ;  /* 0xff8000000000780b */ /* 0x040fe20003f3d000 */
[----:B------:R-:W-:Y:S01]  /*67f0*/  FMUL.FTZ R169, R0, UR16 ;  /* 0x0000001000a97c20 */ /* 0x000fe20008410000 */
[----:B------:R-:W-:Y:S02]  /*6800*/  FSEL R222, R222, RZ, P2 ;  /* 0x000000ffdede7208 */ /* 0x000fe40001000000 */
[----:B------:R-:W-:Y:S02]  /*6810*/  FSEL R5, R204, RZ, P2 ;  /* 0x000000ffcc057208 */ /* 0x000fe40001000000 */
[----:B------:R-:W-:Y:S01]  /*6820*/  FSEL R169, R169, RZ, P1 ;  /* 0x000000ffa9a97208 */ /* 0x000fe20000800000 */
[--C-:B------:R-:W-:Y:S01]  /*6830*/  FFMA.FTZ R179, R25, UR16, -R222.reuse ;  /* 0x0000001019b37c23 */ /* 0x100fe200080108de */
[----:B------:R-:W-:Y:S01]  /*6840*/  FSEL R6, R0, RZ, P1 ;  /* 0x000000ff00067208 */ /* 0x000fe20000800000 */
[----:B------:R-:W-:Y:S01]  /*6850*/  FADD.FTZ R4, R132, -R5 ;  /* 0x8000000584047221 */ /* 0x000fe20000010000 */
[----:B------:R-:W-:Y:S01]  /*6860*/  FFMA.FTZ R216, R15, UR16, -R222 ;  /* 0x000000100fd87c23 */ /* 0x000fe200080108de */
[--C-:B------:R-:W-:Y:S01]  /*6870*/  FFMA.FTZ R176, R26, UR16, -R169.reuse ;  /* 0x000000101ab07c23 */ /* 0x100fe200080108a9 */
[--C-:B------:R-:W-:Y:S01]  /*6880*/  FFMA.FTZ R207, R24, UR16, -R169.reuse ;  /* 0x0000001018cf7c23 */ /* 0x100fe200080108a9 */
[----:B------:R-:W-:Y:S01]  /*6890*/  FADD.FTZ R6, R3, -R6 ;  /* 0x8000000603067221 */ /* 0x000fe20000010000 */
[----:B------:R-:W1:Y:S01]  /*68a0*/  LDSM.16.MT88.4 R24, [R193+0x12000] ;  /* 0x01200000c118783b */ /* 0x000e620000004200 */
[--C-:B------:R-:W-:Y:S01]  /*68b0*/  FFMA.FTZ R205, R29, UR16, -R222.reuse ;  /* 0x000000101dcd7c23 */ /* 0x100fe200080108de */
[--C-:B------:R-:W-:Y:S01]  /*68c0*/  FFMA.FTZ R206, R33, UR16, -R222.reuse ;  /* 0x0000001021ce7c23 */ /* 0x100fe200080108de */
[--C-:B------:R-:W-:Y:S01]  /*68d0*/  FFMA.FTZ R178, R30, UR16, -R169.reuse ;  /* 0x000000101eb27c23 */ /* 0x100fe200080108a9 */
[--C-:B------:R-:W-:Y:S01]  /*68e0*/  FFMA.FTZ R177, R14, UR16, -R169.reuse ;  /* 0x000000100eb17c23 */ /* 0x100fe200080108a9 */
[----:B------:R-:W-:Y:S01]  /*68f0*/  FMUL.FTZ R215, R4, UR16 ;  /* 0x0000001004d77c20 */ /* 0x000fe20008410000 */
[----:B------:R-:W-:Y:S01]  /*6900*/  FMUL.FTZ R3, R6, UR16 ;  /* 0x0000001006037c20 */ /* 0x000fe20008410000 */
[----:B------:R-:W-:Y:S01]  /*6910*/  MUFU.EX2 R216, R216 ;  /* 0x000000d800d87308 */ /* 0x000fe20000000800 */
[----:B------:R-:W2:Y:S01]  /*6920*/  LDSM.16.MT88.4 R32, [R192+0x12000] ;  /* 0x01200000c020783b */ /* 0x000ea20000004200 */
[--C-:B------:R-:W-:Y:S01]  /*6930*/  FFMA.FTZ R224, R147, UR16, -R222.reuse ;  /* 0x0000001093e07c23 */ /* 0x100fe200080108de */
[--C-:B------:R-:W-:Y:S01]  /*6940*/  FFMA.FTZ R227, R145, UR16, -R222.reuse ;  /* 0x0000001091e37c23 */ /* 0x100fe200080108de */
[--C-:B------:R-:W-:Y:S01]  /*6950*/  FFMA.FTZ R226, R133, UR16, -R222.reuse ;  /* 0x0000001085e27c23 */ /* 0x100fe200080108de */
[--C-:B------:R-:W-:Y:S01]  /*6960*/  FFMA.FTZ R229, R135, UR16, -R222.reuse ;  /* 0x0000001087e57c23 */ /* 0x100fe200080108de */
[--C-:B------:R-:W-:Y:S01]  /*6970*/  FFMA.FTZ R228, R150, UR16, -R169.reuse ;  /* 0x0000001096e47c23 */ /* 0x100fe200080108a9 */
[--C-:B------:R-:W-:Y:S01]  /*6980*/  FFMA.FTZ R231, R134, UR16, -R169.reuse ;  /* 0x0000001086e77c23 */ /* 0x100fe200080108a9 */
[----:B------:R-:W3:Y:S01]  /*6990*/  MUFU.EX2 R205, R205 ;  /* 0x000000cd00cd7308 */ /* 0x000ee20000000800 */
        /* <DEDUP_REMOVED lines=8> */
[--C-:B------:R-:W-:Y:S01]  /*6a20*/  FFMA.FTZ R236, R166, UR16, -R169.reuse ;  /* 0x00000010a6ec7c23 */ /* 0x100fe200080108a9 */
[--C-:B------:R-:W-:Y:S01]  /*6a30*/  FFMA.FTZ R239, R144, UR16, -R169.reuse ;  /* 0x0000001090ef7c23 */ /* 0x100fe200080108a9 */
[--C-:B------:R-:W-:Y:S01]  /*6a40*/  FFMA.FTZ R238, R140, UR16, -R169.reuse ;  /* 0x000000108cee7c23 */ /* 0x100fe200080108a9 */
[--C-:B------:R-:W-:Y:S01]  /*6a50*/  FFMA.FTZ R241, R142, UR16, -R169.reuse ;  /* 0x000000108ef17c23 */ /* 0x100fe200080108a9 */
[----:B------:R-:W-:Y:S01]  /*6a60*/  LDSM.16.MT88.4 R160, [R194+0x13000] ;  /* 0x01300000c2a0783b */ /* 0x000fe20000004200 */
[--C-:B------:R-:W-:Y:S01]  /*6a70*/  FFMA.FTZ R240, R223, UR16, -R222.reuse ;  /* 0x00000010dff07c23 */ /* 0x100fe200080108de */
[--C-:B------:R-:W-:Y:S01]  /*6a80*/  FFMA.FTZ R225, R225, UR16, -R222.reuse ;  /* 0x00000010e1e17c23 */ /* 0x100fe200080108de */
[----:B------:R-:W4:Y:S01]  /*6a90*/  MUFU.EX2 R179, R179 ;  /* 0x000000b300b37308 */ /* 0x000f220000000800 */
[----:B---3--:R-:W-:Y:S01]  /*6aa0*/  F2FP.F16.F32.PACK_AB R4, R205, R216 ;  /* 0x000000d8cd04723e */ /* 0x008fe200000000ff */
[----:B------:R-:W-:Y:S01]  /*6ab0*/  LDSM.16.MT88.4 R144, [R192+0x13000] ;  /* 0x01300000c090783b */ /* 0x000fe20000004200 */
[--C-:B------:R-:W-:Y:S01]  /*6ac0*/  FFMA.FTZ R221, R221, UR16, -R222.reuse ;  /* 0x00000010dddd7c23 */ /* 0x100fe200080108de */
[--C-:B------:R-:W-:Y:S01]  /*6ad0*/  FFMA.FTZ R223, R218, UR16, -R169.reuse ;  /* 0x00000010dadf7c23 */ /* 0x100fe200080108a9 */
[----:B------:R-:W-:Y:S01]  /*6ae0*/  FFMA.FTZ R222, R171, UR16, -R222 ;  /* 0x00000010abde7c23 */ /* 0x000fe200080108de */
[--C-:B------:R-:W-:Y:S01]  /*6af0*/  FFMA.FTZ R220, R220, UR16, -R169.reuse ;  /* 0x00000010dcdc7c23 */ /* 0x100fe200080108a9 */
[--C-:B------:R-:W-:Y:S01]  /*6b00*/  FFMA.FTZ R218, R170, UR16, -R169.reuse ;  /* 0x00000010aada7c23 */ /* 0x100fe200080108a9 */
[----:B------:R-:W-:Y:S01]  /*6b10*/  MUFU.EX2 R178, R178 ;  /* 0x000000b200b27308 */ /* 0x000fe20000000800 */
[----:B------:R-:W-:-:S07]  /*6b20*/  FFMA.FTZ R243, R168, UR16, -R169 ;  /* 0x00000010a8f37c23 */ /* 0x000fce00080108a9 */
[----:B------:R-:W3:Y:S01]  /*6b30*/  MUFU.EX2 R177, R177 ;  /* 0x000000b100b17308 */ /* 0x000ee20000000800 */
[----:B----4-:R-:W-:-:S07]  /*6b40*/  F2FP.F16.F32.PACK_AB R6, R179, R206 ;  /* 0x000000ceb306723e */ /* 0x010fce00000000ff */
[----:B------:R-:W-:Y:S08]  /*6b50*/  MUFU.EX2 R176, R176 ;  /* 0x000000b000b07308 */ /* 0x000ff00000000800 */
[----:B------:R-:W4:Y:S01]  /*6b60*/  MUFU.EX2 R207, R207 ;  /* 0x000000cf00cf7308 */ /* 0x000f220000000800 */
[----:B---3--:R-:W-:-:S07]  /*6b70*/  F2FP.F16.F32.PACK_AB R5, R177, R178 ;  /* 0x000000b2b105723e */ /* 0x008fce00000000ff */
[----:B------:R-:W3:Y:S08]  /*6b80*/  MUFU.EX2 R215, R215 ;  /* 0x000000d700d77308 */ /* 0x000ef00000000800 */
[----:B------:R-:W5:Y:S01]  /*6b90*/  MUFU.EX2 R3, R3 ;  /* 0x0000000300037308 */ /* 0x000f620000000800 */
[----:B----4-:R-:W-:-:S07]  /*6ba0*/  F2FP.F16.F32.PACK_AB R7, R207, R176 ;  /* 0x000000b0cf07723e */ /* 0x010fce00000000ff */
        /* <DEDUP_REMOVED lines=8> */
[----:B------:R-:W-:Y:S01]  /*6c30*/  FMUL.FTZ R49, R49, R215 ;  /* 0x000000d731317220 */ /* 0x000fe20000410000 */
[-C--:B-----5:R-:W-:Y:S01]  /*6c40*/  FMUL.FTZ R22, R38, R3.reuse ;  /* 0x0000000326167220 */ /* 0x0a0fe20000410000 */
[-C--:B------:R-:W-:Y:S01]  /*6c50*/  FMUL.FTZ R23, R39, R3.reuse ;  /* 0x0000000327177220 */ /* 0x080fe20000410000 */
[-C--:B------:R-:W-:Y:S01]  /*6c60*/  FMUL.FTZ R30, R46, R3.reuse ;  /* 0x000000032e1e7220 */ /* 0x080fe20000410000 */
[-C--:B------:R-:W-:Y:S01]  /*6c70*/  FMUL.FTZ R31, R47, R3.reuse ;  /* 0x000000032f1f7220 */ /* 0x080fe20000410000 */
[-C--:B------:R-:W-:Y:S01]  /*6c80*/  FMUL.FTZ R42, R42, R3.reuse ;  /* 0x000000032a2a7220 */ /* 0x080fe20000410000 */
[-C--:B------:R-:W-:Y:S01]  /*6c90*/  FMUL.FTZ R43, R43, R3.reuse ;  /* 0x000000032b2b7220 */ /* 0x080fe20000410000 */
[-C--:B------:R-:W-:Y:S01]  /*6ca0*/  FMUL.FTZ R50, R50, R3.reuse ;  /* 0x0000000332327220 */ /* 0x080fe20000410000 */
[----:B------:R-:W-:Y:S01]  /*6cb0*/  FMUL.FTZ R51, R51, R3 ;  /* 0x0000000333337220 */ /* 0x000fe20000410000 */
[C---:B------:R-:W-:Y:S01]  /*6cc0*/  HMMA.16816.F32 R20, R4.reuse, R16, R20 ;  /* 0x000000100414723c */ /* 0x040fe20000001814 */
[-C--:B------:R-:W-:Y:S01]  /*6cd0*/  FMUL.FTZ R12, R128, R215.reuse ;  /* 0x000000d7800c7220 */ /* 0x080fe20000410000 */
[----:B------:R-:W-:Y:S01]  /*6ce0*/  FMUL.FTZ R13, R129, R215 ;  /* 0x000000d7810d7220 */ /* 0x000fe20000410000 */
[-C--:B------:R-:W-:Y:S01]  /*6cf0*/  FMUL.FTZ R14, R130, R3.reuse ;  /* 0x00000003820e7220 */ /* 0x080fe20000410000 */
[----:B------:R-:W-:Y:S01]  /*6d00*/  FMUL.FTZ R15, R131, R3 ;  /* 0x00000003830f7220 */ /* 0x000fe20000410000 */
[-C--:B------:R-:W-:Y:S01]  /*6d10*/  FMUL.FTZ R124, R124, R215.reuse ;  /* 0x000000d77c7c7220 */ /* 0x080fe20000410000 */
[C---:B-1----:R-:W-:Y:S01]  /*6d20*/  HMMA.16816.F32 R28, R4.reuse, R24, R28 ;  /* 0x00000018041c723c */ /* 0x042fe2000000181c */
[----:B------:R-:W-:Y:S01]  /*6d30*/  FMUL.FTZ R125, R125, R215 ;  /* 0x000000d77d7d7220 */ /* 0x000fe20000410000 */
[-C--:B------:R-:W-:Y:S01]  /*6d40*/  FMUL.FTZ R126, R126, R3.reuse ;  /* 0x000000037e7e7220 */ /* 0x080fe20000410000 */
[----:B------:R-:W-:Y:S01]  /*6d50*/  FMUL.FTZ R127, R127, R3 ;  /* 0x000000037f7f7220 */ /* 0x000fe20000410000 */
[-C--:B------:R-:W-:Y:S01]  /*6d60*/  FMUL.FTZ R36, R52, R215.reuse ;  /* 0x000000d734247220 */ /* 0x080fe20000410000 */
[----:B------:R-:W-:Y:S01]  /*6d70*/  FMUL.FTZ R37, R53, R215 ;  /* 0x000000d735257220 */ /* 0x000fe20000410000 */
[C---:B------:R-:W-:Y:S01]  /*6d80*/  HMMA.16816.F32 R16, R4.reuse, R18, R40 ;  /* 0x000000120410723c */ /* 0x040fe20000001828 */
[----:B------:R-:W1:Y:S01]  /*6d90*/  LDSM.16.MT88.4 R40, [R196+0x14000] ;  /* 0x01400000c428783b */ /* 0x000e620000004200 */
[-C--:B------:R-:W-:Y:S01]  /*6da0*/  FMUL.FTZ R38, R54, R3.reuse ;  /* 0x0000000336267220 */ /* 0x080fe20000410000 */
[----:B------:R-:W-:Y:S01]  /*6db0*/  FMUL.FTZ R39, R55, R3 ;  /* 0x0000000337277220 */ /* 0x000fe20000410000 */
[-C--:B------:R-:W-:Y:S01]  /*6dc0*/  FMUL.FTZ R56, R56, R215.reuse ;  /* 0x000000d738387220 */ /* 0x080fe20000410000 */
[----:B------:R-:W-:Y:S01]  /*6dd0*/  FMUL.FTZ R57, R57, R215 ;  /* 0x000000d739397220 */ /* 0x000fe20000410000 */
[C---:B------:R-:W-:Y:S01]  /*6de0*/  HMMA.16816.F32 R24, R4.reuse, R26, R48 ;  /* 0x0000001a0418723c */ /* 0x040fe20000001830 */
[----:B------:R-:W3:Y:S01]  /*6df0*/  LDSM.16.MT88.4 R48, [R194+0x14000] ;  /* 0x01400000c230783b */ /* 0x000ee20000004200 */
[-C--:B------:R-:W-:Y:S01]  /*6e00*/  FMUL.FTZ R58, R58, R3.reuse ;  /* 0x000000033a3a7220 */ /* 0x080fe20000410000 */
[----:B------:R-:W-:Y:S01]  /*6e10*/  FMUL.FTZ R59, R59, R3 ;  /* 0x000000033b3b7220 */ /* 0x000fe20000410000 */
        /* <DEDUP_REMOVED lines=8> */
[C---:B------:R-:W-:Y:S01]  /*6ea0*/  HMMA.16816.F32 R8, R4.reuse, R10, R124 ;  /* 0x0000000a0408723c */ /* 0x040fe2000000187c */
[----:B------:R-:W4:Y:S01]  /*6eb0*/  LDSM.16.MT88.4 R124, [R193+0x16000] ;  /* 0x01600000c17c783b */ /* 0x000f220000004200 */
[----:B------:R-:W-:Y:S01]  /*6ec0*/  FMUL.FTZ R55, R71, R3 ;  /* 0x0000000347377220 */ /* 0x000fe20000410000 */
[-C--:B------:R-:W-:Y:S01]  /*6ed0*/  FMUL.FTZ R64, R64, R215.reuse ;  /* 0x000000d740407220 */ /* 0x080fe20000410000 */
[----:B------:R-:W-:Y:S01]  /*6ee0*/  FMUL.FTZ R65, R65, R215 ;  /* 0x000000d741417220 */ /* 0x000fe20000410000 */
[-C--:B------:R-:W-:Y:S01]  /*6ef0*/  FMUL.FTZ R66, R66, R3.reuse ;  /* 0x0000000342427220 */ /* 0x080fe20000410000 */
[C---:B--2---:R-:W-:Y:S01]  /*6f00*/  HMMA.16816.F32 R36, R4.reuse, R32, R36 ;  /* 0x000000200424723c */ /* 0x044fe20000001824 */
[----:B------:R-:W-:Y:S01]  /*6f10*/  FMUL.FTZ R67, R67, R3 ;  /* 0x0000000343437220 */ /* 0x000fe20000410000 */
[-C--:B------:R-:W-:Y:S01]  /*6f20*/  FMUL.FTZ R72, R72, R215.reuse ;  /* 0x000000d748487220 */ /* 0x080fe20000410000 */
[----:B------:R-:W-:Y:S01]  /*6f30*/  FMUL.FTZ R73, R73, R215 ;  /* 0x000000d749497220 */ /* 0x000fe20000410000 */
[-C--:B------:R-:W-:Y:S01]  /*6f40*/  FMUL.FTZ R74, R74, R3.reuse ;  /* 0x000000034a4a7220 */ /* 0x080fe20000410000 */
[----:B------:R-:W-:Y:S01]  /*6f50*/  FMUL.FTZ R75, R75, R3 ;  /* 0x000000034b4b7220 */ /* 0x000fe20000410000 */
[C---:B------:R-:W-:Y:S01]  /*6f60*/  HMMA.16816.F32 R32, R4.reuse, R34, R56 ;  /* 0x000000220420723c */ /* 0x040fe20000001838 */
[----:B------:R-:W2:Y:S01]  /*6f70*/  LDSM.16.MT88.4 R56, [R193+0x14000] ;  /* 0x01400000c138783b */ /* 0x000ea20000004200 */
[-C--:B------:R-:W-:Y:S01]  /*6f80*/  FMUL.FTZ R60, R76, R215.reuse ;  /* 0x000000d74c3c7220 */ /* 0x080fe20000410000 */
[----:B------:R-:W-:Y:S01]  /*6f90*/  FMUL.FTZ R61, R77, R215 ;  /* 0x000000d74d3d7220 */ /* 0x000fe20000410000 */
[-C--:B------:R-:W-:Y:S01]  /*6fa0*/  FMUL.FTZ R62, R78, R3.reuse ;  /* 0x000000034e3e7220 */ /* 0x080fe20000410000 */
[----:B------:R-:W-:Y:S01]  /*6fb0*/  LDSM.16.MT88.4 R128, [R194+0x16000] ;  /* 0x01600000c280783b */ /* 0x000fe20000004200 */
[----:B------:R-:W-:Y:S01]  /*6fc0*/  FMUL.FTZ R63, R79, R3 ;  /* 0x000000034f3f7220 */ /* 0x000fe20000410000 */
[-C--:B------:R-:W-:Y:S01]  /*6fd0*/  FMUL.FTZ R68, R84, R215.reuse ;  /* 0x000000d754447220 */ /* 0x080fe20000410000 */
[----:B------:R-:W-:Y:S01]  /*6fe0*/  FMUL.FTZ R69, R85, R215 ;  /* 0x000000d755457220 */ /* 0x000fe20000410000 */
[-C--:B------:R-:W-:Y:S01]  /*6ff0*/  FMUL.FTZ R70, R86, R3.reuse ;  /* 0x0000000356467220 */ /* 0x080fe20000410000 */
[----:B------:R-:W-:Y:S01]  /*7000*/  FMUL.FTZ R71, R87, R3 ;  /* 0x0000000357477220 */ /* 0x000fe20000410000 */
[C---:B-1----:R-:W-:Y:S01]  /*7010*/  HMMA.16816.F32 R44, R4.reuse, R40, R44 ;  /* 0x00000028042c723c */ /* 0x042fe2000000182c */
[-C--:B------:R-:W-:Y:S01]  /*7020*/  FMUL.FTZ R76, R92, R215.reuse ;  /* 0x000000d75c4c7220 */ /* 0x080fe20000410000 */
[----:B------:R-:W-:Y:S01]  /*7030*/  FMUL.FTZ R77, R93, R215 ;  /* 0x000000d75d4d7220 */ /* 0x000fe20000410000 */
[-C--:B------:R-:W-:Y:S01]  /*7040*/  FMUL.FTZ R78, R94, R3.reuse ;  /* 0x000000035e4e7220 */ /* 0x080fe20000410000 */
[----:B------:R-:W-:Y:S01]  /*7050*/  FMUL.FTZ R79, R95, R3 ;  /* 0x000000035f4f7220 */ /* 0x000fe20000410000 */
[-C--:B------:R-:W-:Y:S01]  /*7060*/  FMUL.FTZ R84, R104, R215.reuse ;  /* 0x000000d768547220 */ /* 0x080fe20000410000 */
[C---:B---3--:R-:W-:Y:S01]  /*7070*/  HMMA.16816.F32 R52, R4.reuse, R48, R52 ;  /* 0x000000300434723c */ /* 0x048fe20000001834 */
        /* <DEDUP_REMOVED lines=10> */
[----:B------:R-:W-:Y:S01]  /*7120*/  LDSM.16.MT88.4 R104, [R193+0x14800] ;  /* 0x01480000c168783b */ /* 0x000fe20000004200 */
[C---:B------:R-:W-:Y:S01]  /*7130*/  HMMA.16816.F32 R48, R4.reuse, R50, R72 ;  /* 0x000000320430723c */ /* 0x040fe20000001848 */
[----:B------:R-:W-:Y:S01]  /*7140*/  FMUL.FTZ R81, R81, R215 ;  /* 0x000000d751517220 */ /* 0x000fe20000410000 */
[-C--:B------:R-:W-:Y:S01]  /*7150*/  FMUL.FTZ R82, R82, R3.reuse ;  /* 0x0000000352527220 */ /* 0x080fe20000410000 */
[----:B------:R-:W3:Y:S01]  /*7160*/  LDSM.16.MT88.4 R72, [R196+0x16000] ;  /* 0x01600000c448783b */ /* 0x000ee20000004200 */
[----:B------:R-:W-:Y:S01]  /*7170*/  FMUL.FTZ R83, R83, R3 ;  /* 0x0000000353537220 */ /* 0x000fe20000410000 */
[-C--:B------:R-:W-:Y:S01]  /*7180*/  FMUL.FTZ R88, R88, R215.reuse ;  /* 0x000000d758587220 */ /* 0x080fe20000410000 */
[C---:B----4-:R-:W-:Y:S01]  /*7190*/  HMMA.16816.F32 R84, R4.reuse, R124, R84 ;  /* 0x0000007c0454723c */ /* 0x050fe20000001854 */
[----:B------:R-:W-:Y:S01]  /*71a0*/  FMUL.FTZ R89, R89, R215 ;  /* 0x000000d759597220 */ /* 0x000fe20000410000 */
[-C--:B------:R-:W-:Y:S01]  /*71b0*/  FMUL.FTZ R90, R90, R3.reuse ;  /* 0x000000035a5a7220 */ /* 0x080fe20000410000 */
[----:B------:R-:W-:Y:S01]  /*71c0*/  FMUL.FTZ R91, R91, R3 ;  /* 0x000000035b5b7220 */ /* 0x000fe20000410000 */
[-C--:B------:R-:W-:Y:S01]  /*71d0*/  FMUL.FTZ R96, R96, R215.reuse ;  /* 0x000000d760607220 */ /* 0x080fe20000410000 */
[----:B------:R-:W-:Y:S01]  /*71e0*/  FMUL.FTZ R97, R97, R215 ;  /* 0x000000d761617220 */ /* 0x000fe20000410000 */
[C---:B------:R-:W-:Y:S01]  /*71f0*/  HMMA.16816.F32 R92, R4.reuse, R126, R92 ;  /* 0x0000007e045c723c */ /* 0x040fe2000000185c */
[----:B------:R-:W4:Y:S01]  /*7200*/  LDSM.16.MT88.4 R124, [R193+0x12800] ;  /* 0x01280000c17c783b */ /* 0x000f220000004200 */
[-C--:B------:R-:W-:Y:S01]  /*7210*/  FMUL.FTZ R98, R98, R3.reuse ;  /* 0x0000000362627220 */ /* 0x080fe20000410000 */
[----:B------:R-:W-:Y:S01]  /*7220*/  FMUL.FTZ R99, R99, R3 ;  /* 0x0000000363637220 */ /* 0x000fe20000410000 */
[----:B------:R-:W5:Y:S01]  /*7230*/  MUFU.EX2 R227, R227 ;  /* 0x000000e300e37308 */ /* 0x000f620000000800 */
[-C--:B------:R-:W-:Y:S01]  /*7240*/  FMUL.FTZ R112, R112, R215.reuse ;  /* 0x000000d770707220 */ /* 0x080fe20000410000 */
[C---:B--2---:R-:W-:Y:S01]  /*7250*/  HMMA.16816.F32 R60, R4.reuse, R56, R60 ;  /* 0x00000038043c723c */ /* 0x044fe2000000183c */
[----:B------:R-:W-:Y:S01]  /*7260*/  FMUL.FTZ R113, R113, R215 ;  /* 0x000000d771717220 */ /* 0x000fe20000410000 */
[-C--:B------:R-:W-:Y:S01]  /*7270*/  FMUL.FTZ R114, R114, R3.reuse ;  /* 0x0000000372727220 */ /* 0x080fe20000410000 */
[----:B------:R-:W-:Y:S01]  /*7280*/  FMUL.FTZ R115, R115, R3 ;  /* 0x0000000373737220 */ /* 0x000fe20000410000 */
[----:B------:R-:W2:Y:S01]  /*7290*/  LDSM.16.MT88.4 R116, [R196+0x14800] ;  /* 0x01480000c474783b */ /* 0x000ea20000004200 */
[----:B------:R-:W-:Y:S01]  /*72a0*/  FFMA.FTZ R216, R219, R215, R216 ;  /* 0x000000d7dbd87223 */ /* 0x000fe200000100d8 */
[----:B------:R-:W-:Y:S01]  /*72b0*/  HMMA.16816.F32 R56, R4, R58, R80 ;  /* 0x0000003a0438723c */ /* 0x000fe20000001850 */
[----:B------:R-:W-:Y:S01]  /*72c0*/  MUFU.EX2 R226, R226 ;  /* 0x000000e200e27308 */ /* 0x000fe20000000800 */
[----:B------:R-:W-:Y:S01]  /*72d0*/  FFMA.FTZ R178, R217, R3, R178 ;  /* 0x00000003d9b27223 */ /* 0x000fe200000100b2 */
[----:B------:R-:W-:-:S03]  /*72e0*/  FADD.FTZ R205, R205, R216 ;  /* 0x000000d8cdcd7221 */ /* 0x000fc60000010000 */
[----:B------:R-:W-:Y:S01]  /*72f0*/  FADD.FTZ R177, R177, R178 ;  /* 0x000000b2b1b17221 */ /* 0x000fe20000010000 */
[-C--:B------:R-:W-:Y:S01]  /*7300*/  FMUL.FTZ R80, R100, R215.reuse ;  /* 0x000000d764507220 */ /* 0x080fe20000410000 */
[----:B------:R-:W-:Y:S01]  /*7310*/  FMUL.FTZ R81, R101, R215 ;  /* 0x000000d765517220 */ /* 0x000fe20000410000 */
[----:B------:R-:W4:Y:S01]  /*7320*/  MUFU.EX2 R229, R229 ;  /* 0x000000e500e57308 */ /* 0x000f220000000800 */
[-C--:B------:R-:W-:Y:S01]  /*7330*/  FMUL.FTZ R82, R102, R3.reuse ;  /* 0x0000000366527220 */ /* 0x080fe20000410000 */
[C---:B-1----:R-:W-:Y:S01]  /*7340*/  HMMA.16816.F32 R68, R4.reuse, R64, R68 ;  /* 0x000000400444723c */ /* 0x042fe20000001844 */
[----:B------:R-:W-:Y:S01]  /*7350*/  FMUL.FTZ R83, R103, R3 ;  /* 0x0000000367537220 */ /* 0x000fe20000410000 */
[----:B-----5:R-:W-:Y:S01]  /*7360*/  F2FP.F16.F32.PACK_AB R100, R227, R224 ;  /* 0x000000e0e364723e */ /* 0x020fe200000000ff */
[----:B------:R-:W-:Y:S01]  /*7370*/  FADD.FTZ R206, R206, R205 ;  /* 0x000000cdcece7221 */ /* 0x000fe20000010000 */
[----:B------:R-:W-:Y:S02]  /*7380*/  FADD.FTZ R176, R176, R177 ;  /* 0x000000b1b0b07221 */ /* 0x000fe40000010000 */
[----:B------:R-:W-:Y:S01]  /*7390*/  MUFU.EX2 R228, R228 ;  /* 0x000000e400e47308 */ /* 0x000fe20000000800 */
[----:B------:R-:W-:Y:S01]  /*73a0*/  HMMA.16816.F32 R64, R4, R66, R88 ;  /* 0x000000420440723c */ /* 0x000fe20000001858 */
[----:B------:R-:W-:Y:S01]  /*73b0*/  FADD.FTZ R179, R179, R206 ;  /* 0x000000ceb3b37221 */ /* 0x000fe20000010000 */
[----:B------:R-:W-:-:S03]  /*73c0*/  FADD.FTZ R207, R207, R176 ;  /* 0x000000b0cfcf7221 */ /* 0x000fc60000010000 */
[----:B------:R-:W-:Y:S01]  /*73d0*/  FADD.FTZ R224, R224, R179 ;  /* 0x000000b3e0e07221 */ /* 0x000fe20000010000 */
[C---:B---3--:R-:W-:Y:S01]  /*73e0*/  HMMA.16816.F32 R76, R4.reuse, R72, R76 ;  /* 0x00000048044c723c */ /* 0x048fe2000000184c */
[----:B------:R-:W1:Y:S01]  /*73f0*/  MUFU.EX2 R231, R231 ;  /* 0x000000e700e77308 */ /* 0x000e620000000800 */
[-C--:B------:R-:W-:Y:S01]  /*7400*/  FMUL.FTZ R88, R120, R215.reuse ;  /* 0x000000d778587220 */ /* 0x080fe20000410000 */
[----:B------:R-:W-:Y:S01]  /*7410*/  FMUL.FTZ R89, R121, R215 ;  /* 0x000000d779597220 */ /* 0x000fe20000410000 */
[-C--:B------:R-:W-:Y:S01]  /*7420*/  FMUL.FTZ R90, R122, R3.reuse ;  /* 0x000000037a5a7220 */ /* 0x080fe20000410000 */
[----:B------:R-:W-:Y:S01]  /*7430*/  FMUL.FTZ R91, R123, R3 ;  /* 0x000000037b5b7220 */ /* 0x000fe20000410000 */
[----:B------:R-:W-:Y:S01]  /*7440*/  HMMA.16816.F32 R72, R4, R74, R96 ;  /* 0x0000004a0448723c */ /* 0x000fe20000001860 */
[----:B------:R-:W-:Y:S01]  /*7450*/  LDSM.16.MT88.4 R120, [R192+0x12800] ;  /* 0x01280000c078783b */ /* 0x000fe20000004200 */
[----:B----4-:R-:W-:Y:S01]  /*7460*/  F2FP.F16.F32.PACK_AB R102, R229, R226 ;  /* 0x000000e2e566723e */ /* 0x010fe200000000ff */
[----:B------:R-:W-:Y:S01]  /*7470*/  MUFU.EX2 R230, R230 ;  /* 0x000000e600e67308 */ /* 0x000fe20000000800 */
[----:B------:R-:W-:-:S02]  /*7480*/  FADD.FTZ R227, R227, R224 ;  /* 0x000000e0e3e37221 */ /* 0x000fc40000010000 */
[C---:B------:R-:W-:Y:S01]  /*7490*/  HMMA.16816.F32 R80, R4.reuse, R128, R80 ;  /* 0x000000800450723c */ /* 0x040fe20000001850 */
[-C--:B------:R-:W-:Y:S01]  /*74a0*/  FMUL.FTZ R96, R108, R215.reuse ;  /* 0x000000d76c607220 */ /* 0x080fe20000410000 */
[----:B------:R-:W-:Y:S01]  /*74b0*/  FMUL.FTZ R97, R109, R215 ;  /* 0x000000d76d617220 */ /* 0x000fe20000410000 */
[-C--:B------:R-:W-:Y:S01]  /*74c0*/  FMUL.FTZ R98, R110, R3.reuse ;  /* 0x000000036e627220 */ /* 0x080fe20000410000 */
[----:B------:R-:W-:Y:S01]  /*74d0*/  FMUL.FTZ R99, R111, R3 ;  /* 0x000000036f637220 */ /* 0x000fe20000410000 */
[----:B------:R-:W3:Y:S01]  /*74e0*/  MUFU.EX2 R233, R233 ;  /* 0x000000e900e97308 */ /* 0x000ee20000000800 */
[C---:B------:R-:W-:Y:S01]  /*74f0*/  HMMA.16816.F32 R88, R4.reuse, R130, R88 ;  /* 0x000000820458723c */ /* 0x040fe20000001858 */
[----:B------:R-:W4:Y:S01]  /*7500*/  LDSM.16.MT88.4 R108, [R194+0x14800] ;  /* 0x01480000c26c783b */ /* 0x000f220000004200 */
[C---:B-1----:R-:W-:Y:S01]  /*7510*/  F2FP.F16.F32.PACK_AB R101, R231.reuse, R228 ;  /* 0x000000e4e765723e */ /* 0x042fe200000000ff */
[----:B------:R-:W-:Y:S01]  /*7520*/  FADD.FTZ R228, R228, R207 ;  /* 0x000000cfe4e47221 */ /* 0x000fe20000010000 */
[----:B------:R-:W-:Y:S01]  /*7530*/  FADD.FTZ R226, R226, R227 ;  /* 0x000000e3e2e27221 */ /* 0x000fe20000010000 */
[----:B------:R-:W-:Y:S01]  /*7540*/  LDSM.16.MT88.4 R128, [R194+0x12800] ;  /* 0x01280000c280783b */ /* 0x000fe20000004200 */
[----:B------:R-:W-:Y:S01]  /*7550*/  HMMA.16816.F32 R96, R4, R136, R96 ;  /* 0x000000880460723c */ /* 0x000fe20000001860 */
[----:B------:R-:W-:Y:S01]  /*7560*/  MUFU.EX2 R232, R232 ;  /* 0x000000e800e87308 */ /* 0x000fe20000000800 */
[----:B------:R-:W-:Y:S01]  /*7570*/  FADD.FTZ R231, R231, R228 ;  /* 0x000000e4e7e77221 */ /* 0x000fe20000010000 */
[----:B------:R-:W-:Y:S01]  /*7580*/  FADD.FTZ R229, R229, R226 ;  /* 0x000000e2e5e57221 */ /* 0x000fe20000010000 */
[----:B------:R-:W-:-:S02]  /*7590*/  MOV R3, R0 ;  /* 0x0000000000037202 */ /* 0x000fc40000000f00 */
[----:B------:R-:W-:Y:S01]  /*75a0*/  HMMA.16816.F32 R4, R4, R138, R112 ;  /* 0x0000008a0404723c */ /* 0x000fe20000001870 */
[----:B------:R-:W1:Y:S02]  /*75b0*/  LDSM.16.MT88.4 R112, [R192+0x14800] ;  /* 0x01480000c070783b */ /* 0x000e640000004200 */
[----:B------:R-:W-:Y:S01]  /*75c0*/  MUFU.EX2 R235, R235 ;  /* 0x000000eb00eb7308 */ /* 0x000fe20000000800 */
[----:B---3--:R-:W-:Y:S01]  /*75d0*/  F2FP.F16.F32.PACK_AB R103, R233, R230 ;  /* 0x000000e6e967723e */ /* 0x008fe200000000ff */
[----:B------:R-:W-:Y:S01]  /*75e0*/  LDSM.16.MT88.4 R136, [R196+0x15000] ;  /* 0x01500000c488783b */ /* 0x000fe20000004200 */
[----:B------:R-:W-:-:S04]  /*75f0*/  FADD.FTZ R230, R230, R231 ;  /* 0x000000e7e6e67221 */ /* 0x000fc80000010000 */
[----:B------:R-:W-:Y:S01]  /*7600*/  FADD.FTZ R233, R233, R230 ;  /* 0x000000e6e9e97221 */ /* 0x000fe20000010000 */
        /* <DEDUP_REMOVED lines=8> */
[----:B------:R-:W5:Y:S05]  /*7690*/  LDSM.16.MT88.4 R124, [R196+0x13000] ;  /* 0x01300000c47c783b */ /* 0x000f6a0000004200 */
[C---:B------:R-:W-:Y:S01]  /*76a0*/  HMMA.16816.F32 R12, R100.reuse, R132, R12 ;  /* 0x00000084640c723c */ /* 0x040fe2000000180c */
[----:B------:R-:W-:Y:S05]  /*76b0*/  MUFU.EX2 R239, R239 ;  /* 0x000000ef00ef7308 */ /* 0x000fea0000000800 */
[C---:B--2---:R-:W-:Y:S03]  /*76c0*/  HMMA.16816.F32 R44, R100.reuse, R116, R44 ;  /* 0x00000074642c723c */ /* 0x044fe6000000182c */
[----:B------:R-:W-:Y:S03]  /*76d0*/  MUFU.EX2 R238, R238 ;  /* 0x000000ee00ee7308 */ /* 0x000fe60000000800 */
[C---:B------:R-:W-:Y:S01]  /*76e0*/  HMMA.16816.F32 R40, R100.reuse, R118, R40 ;  /* 0x000000766428723c */ /* 0x040fe20000001828 */
[----:B------:R-:W2:Y:S04]  /*76f0*/  LDSM.16.MT88.4 R116, [R196+0x16800] ;  /* 0x01680000c474783b */ /* 0x000ea80000004200 */
[----:B------:R-:W-:Y:S01]  /*7700*/  MUFU.EX2 R241, R241 ;  /* 0x000000f100f17308 */ /* 0x000fe20000000800 */
[C---:B----4-:R-:W-:Y:S06]  /*7710*/  HMMA.16816.F32 R52, R100.reuse, R108, R52 ;  /* 0x0000006c6434723c */ /* 0x050fec0000001834 */
[C---:B------:R-:W-:Y:S01]  /*7720*/  HMMA.16816.F32 R48, R100.reuse, R110, R48 ;  /* 0x0000006e6430723c */ /* 0x040fe20000001830 */
[----:B------:R-:W4:Y:S01]  /*7730*/  LDSM.16.MT88.4 R108, [R194+0x16800] ;  /* 0x01680000c26c783b */ /* 0x000f220000004200 */
[----:B------:R-:W-:Y:S04]  /*7740*/  MUFU.EX2 R225, R225 ;  /* 0x000000e100e17308 */ /* 0x000fe80000000800 */
[C---:B------:R-:W-:Y:S04]  /*7750*/  HMMA.16816.F32 R36, R100.reuse, R120, R36 ;  /* 0x000000786424723c */ /* 0x040fe80000001824 */
[----:B------:R-:W3:Y:S02]  /*7760*/  MUFU.EX2 R240, R240 ;  /* 0x000000f000f07308 */ /* 0x000ee40000000800 */
[C---:B------:R-:W-:Y:S01]  /*7770*/  HMMA.16816.F32 R32, R100.reuse, R122, R32 ;  /* 0x0000007a6420723c */ /* 0x040fe20000001820 */
[----:B------:R-:W4:Y:S05]  /*7780*/  LDSM.16.MT88.4 R120, [R192+0x16800] ;  /* 0x01680000c078783b */ /* 0x000f2a0000004200 */
[C---:B-1----:R-:W-:Y:S01]  /*7790*/  HMMA.16816.F32 R68, R100.reuse, R112, R68 ;  /* 0x000000706444723c */ /* 0x042fe20000001844 */
[----:B------:R-:W-:Y:S05]  /*77a0*/  MUFU.EX2 R221, R221 ;  /* 0x000000dd00dd7308 */ /* 0x000fea0000000800 */
[----:B------:R-:W-:Y:S01]  /*77b0*/  HMMA.16816.F32 R64, R100, R114, R64 ;  /* 0x000000726440723c */ /* 0x000fe20000001840 */
[----:B------:R-:W1:Y:S02]  /*77c0*/  LDSM.16.MT88.4 R112, [R194+0x15000] ;  /* 0x01500000c270783b */ /* 0x000e640000004200 */
[----:B------:R-:W5:Y:S01]  /*77d0*/  MUFU.EX2 R222, R222 ;  /* 0x000000de00de7308 */ /* 0x000f620000000800 */
[----:B---3--:R-:W-:-:S02]  /*77e0*/  F2FP.F16.F32.PACK_AB R168, R240, R225 ;  /* 0x000000e1f0a8723e */ /* 0x008fc400000000ff */
[C---:B------:R-:W-:Y:S05]  /*77f0*/  HMMA.16816.F32 R84, R100.reuse, R104, R84 ;  /* 0x000000686454723c */ /* 0x040fea0000001854 */
[----:B------:R-:W-:Y:S01]  /*7800*/  MUFU.EX2 R220, R220 ;  /* 0x000000dc00dc7308 */ /* 0x000fe20000000800 */
[----:B------:R-:W-:Y:S01]  /*7810*/  HMMA.16816.F32 R92, R100, R106, R92 ;  /* 0x0000006a645c723c */ /* 0x000fe2000000185c */
[----:B------:R-:W-:Y:S01]  /*7820*/  F2FP.F16.F32.PACK_AB R104, R235, R232 ;  /* 0x000000e8eb68723e */ /* 0x000fe200000000ff */
[----:B------:R-:W-:Y:S01]  /*7830*/  FADD.FTZ R232, R232, R229 ;  /* 0x000000e5e8e87221 */ /* 0x000fe20000010000 */
[----:B------:R-:W-:Y:S01]  /*7840*/  F2FP.F16.F32.PACK_AB R105, R239, R236 ;  /* 0x000000ecef69723e */ /* 0x000fe200000000ff */
[----:B------:R-:W-:-:S02]  /*7850*/  FADD.FTZ R236, R236, R233 ;  /* 0x000000e9ecec7221 */ /* 0x000fc40000010000 */
[C---:B------:R-:W-:Y:S01]  /*7860*/  HMMA.16816.F32 R20, R100.reuse, R128, R20 ;  /* 0x000000806414723c */ /* 0x040fe20000001814 */
[----:B------:R-:W-:Y:S01]  /*7870*/  F2FP.F16.F32.PACK_AB R106, R237, R234 ;  /* 0x000000eaed6a723e */ /* 0x000fe200000000ff */
[----:B------:R-:W3:Y:S01]  /*7880*/  MUFU.EX2 R223, R223 ;  /* 0x000000df00df7308 */ /* 0x000ee20000000800 */
[----:B------:R-:W-:Y:S01]  /*7890*/  F2FP.F16.F32.PACK_AB R107, R241, R238 ;  /* 0x000000eef16b723e */ /* 0x000fe200000000ff */
[----:B------:R-:W-:Y:S01]  /*78a0*/  FADD.FTZ R235, R235, R232 ;  /* 0x000000e8ebeb7221 */ /* 0x000fe20000010000 */
[----:B-----5:R-:W-:Y:S01]  /*78b0*/  F2FP.F16.F32.PACK_AB R170, R222, R221 ;  /* 0x000000dddeaa723e */ /* 0x020fe200000000ff */
[----:B------:R-:W-:Y:S01]  /*78c0*/  HMMA.16816.F32 R16, R100, R130, R16 ;  /* 0x000000826410723c */ /* 0x000fe20000001810 */
[----:B------:R-:W-:-:S03]  /*78d0*/  FADD.FTZ R239, R239, R236 ;  /* 0x000000ecefef7221 */ /* 0x000fc60000010000 */
[----:B------:R-:W-:Y:S01]  /*78e0*/  MUFU.EX2 R218, R218 ;  /* 0x000000da00da7308 */ /* 0x000fe20000000800 */
[----:B------:R-:W-:Y:S01]  /*78f0*/  FADD.FTZ R238, R238, R239 ;  /* 0x000000efeeee7221 */ /* 0x000fe20000010000 */
[----:B------:R-:W-:Y:S01]  /*7900*/  HMMA.16816.F32 R128, R104, R124, R12 ;  /* 0x0000007c6880723c */ /* 0x000fe2000000180c */
[----:B------:R-:W5:Y:S02]  /*7910*/  LDSM.16.MT88.4 R12, [R196+0x17000] ;  /* 0x01700000c40c783b */ /* 0x000f640000004200 */
[----:B------:R-:W-:-:S03]  /*7920*/  FADD.FTZ R241, R241, R238 ;  /* 0x000000eef1f17221 */ /* 0x000fc60000010000 */
[----:B--2---:R-:W-:Y:S01]  /*7930*/  HMMA.16816.F32 R76, R100, R116, R76 ;  /* 0x00000074644c723c */ /* 0x004fe2000000184c */
[----:B------:R-:W2:Y:S01]  /*7940*/  MUFU.EX2 R243, R243 ;  /* 0x000000f300f37308 */ /* 0x000ea20000000800 */
[----:B---3--:R-:W-:Y:S01]  /*7950*/  F2FP.F16.F32.PACK_AB R169, R223, R220 ;  /* 0x000000dcdfa9723e */ /* 0x008fe200000000ff */
[----:B------:R-:W-:-:S03]  /*7960*/  FADD.FTZ R220, R220, R241 ;  /* 0x000000f1dcdc7221 */ /* 0x000fc60000010000 */
[----:B------:R-:W-:Y:S01]  /*7970*/  HMMA.16816.F32 R72, R100, R118, R72 ;  /* 0x000000766448723c */ /* 0x000fe20000001848 */
[----:B------:R-:W-:Y:S01]  /*7980*/  LDSM.16.MT88.4 R116, [R192+0x15000] ;  /* 0x01500000c074783b */ /* 0x000fe20000004200 */
[----:B------:R-:W-:-:S04]  /*7990*/  FADD.FTZ R223, R223, R220 ;  /* 0x000000dcdfdf7221 */ /* 0x000fc80000010000 */
[C---:B------:R-:W-:Y:S06]  /*79a0*/  HMMA.16816.F32 R8, R100.reuse, R134, R8 ;  /* 0x000000866408723c */ /* 0x040fec0000001808 */
[----:B----4-:R-:W-:Y:S01]  /*79b0*/  HMMA.16816.F32 R80, R100, R108, R80 ;  /* 0x0000006c6450723c */ /* 0x010fe20000001850 */
[----:B--2---:R-:W-:Y:S01]  /*79c0*/  F2FP.F16.F32.PACK_AB R171, R243, R218 ;  /* 0x000000daf3ab723e */ /* 0x004fe200000000ff */
[----:B------:R-:W-:-:S04]  /*79d0*/  FADD.FTZ R218, R218, R223 ;  /* 0x000000dfdada7221 */ /* 0x000fc80000010000 */
[----:B------:R-:W-:Y:S01]  /*79e0*/  HMMA.16816.F32 R88, R100, R110, R88 ;  /* 0x0000006e6458723c */ /* 0x000fe20000001858 */
[----:B------:R-:W2:Y:S01]  /*79f0*/  LDSM.16.MT88.4 R108, [R193+0x15000] ;  /* 0x01500000c16c783b */ /* 0x000ea20000004200 */
[----:B------:R-:W-:-:S04]  /*7a00*/  FADD.FTZ R217, R243, R218 ;  /* 0x000000daf3d97221 */ /* 0x000fc80000010000 */
[C---:B------:R-:W-:Y:S06]  /*7a10*/  HMMA.16816.F32 R96, R100.reuse, R120, R96 ;  /* 0x000000786460723c */ /* 0x040fec0000001860 */
[----:B------:R-:W-:Y:S01]  /*7a20*/  HMMA.16816.F32 R4, R100, R122, R4 ;  /* 0x0000007a6404723c */ /* 0x000fe20000001804 */
[----:B------:R-:W3:Y:S05]  /*7a30*/  LDSM.16.MT88.4 R120, [R194+0x17000] ;  /* 0x01700000c278783b */ /* 0x000eea0000004200 */
[C---:B------:R-:W-:Y:S01]  /*7a40*/  HMMA.16816.F32 R140, R104.reuse, R136, R44 ;  /* 0x00000088688c723c */ /* 0x040fe2000000182c */
[----:B------:R-:W4:Y:S05]  /*7a50*/  LDSM.16.MT88.4 R44, [R192+0x17000] ;  /* 0x01700000c02c783b */ /* 0x000f2a0000004200 */
[C---:B-1----:R-:W-:Y:S01]  /*7a60*/  HMMA.16816.F32 R132, R104.reuse, R112, R52 ;  /* 0x000000706884723c */ /* 0x042fe20000001834 */
[----:B------:R-:W1:Y:S05]  /*7a70*/  LDSM.16.MT88.4 R52, [R193+0x17000] ;  /* 0x01700000c134783b */ /* 0x000e6a0000004200 */
[C---:B------:R-:W-:Y:S01]  /*7a80*/  HMMA.16816.F32 R112, R104.reuse, R114, R48 ;  /* 0x000000726870723c */ /* 0x040fe20000001830 */
[----:B------:R-:W1:Y:S05]  /*7a90*/  LDSM.16.MT88.4 R48, [R193+0x13800] ;  /* 0x01380000c130783b */ /* 0x000e6a0000004200 */
[C---:B------:R-:W-:Y:S06]  /*7aa0*/  HMMA.16816.F32 R164, R104.reuse, R160, R20 ;  /* 0x000000a068a4723c */ /* 0x040fec0000001814 */
[C---:B------:R-:W-:Y:S06]  /*7ab0*/  HMMA.16816.F32 R160, R104.reuse, R162, R16 ;  /* 0x000000a268a0723c */ /* 0x040fec0000001810 */
[C---:B-----5:R-:W-:Y:S06]  /*7ac0*/  HMMA.16816.F32 R16, R104.reuse, R12, R76 ;  /* 0x0000000c6810723c */ /* 0x060fec000000184c */
[C---:B------:R-:W-:Y:S06]  /*7ad0*/  HMMA.16816.F32 R156, R104.reuse, R152, R28 ;  /* 0x00000098689c723c */ /* 0x040fec000000181c */
[C---:B------:R-:W-:Y:S01]  /*7ae0*/  HMMA.16816.F32 R12, R104.reuse, R14, R72 ;  /* 0x0000000e680c723c */ /* 0x040fe20000001848 */
[----:B------:R-:W5:Y:S05]  /*7af0*/  LDSM.16.MT88.4 R72, [R194+0x15800] ;  /* 0x01580000c248783b */ /* 0x000f6a0000004200 */
[C---:B------:R-:W-:Y:S06]  /*7b00*/  HMMA.16816.F32 R152, R104.reuse, R154, R24 ;  /* 0x0000009a6898723c */ /* 0x040fec0000001818 */
[C---:B------:R-:W-:Y:S01]  /*7b10*/  HMMA.16816.F32 R148, R104.reuse, R144, R36 ;  /* 0x000000906894723c */ /* 0x040fe20000001824 */
[----:B------:R-:W5:Y:S05]  /*7b20*/  LDSM.16.MT88.4 R36, [R196+0x13800] ;  /* 0x01380000c424783b */ /* 0x000f6a0000004200 */
[C---:B------:R-:W-:Y:S06]  /*7b30*/  HMMA.16816.F32 R144, R104.reuse, R146, R32 ;  /* 0x000000926890723c */ /* 0x040fec0000001820 */
[C---:B--2---:R-:W-:Y:S06]  /*7b40*/  HMMA.16816.F32 R32, R104.reuse, R108, R60 ;  /* 0x0000006c6820723c */ /* 0x044fec000000183c */
[C---:B------:R-:W-:Y:S01]  /*7b50*/  HMMA.16816.F32 R28, R104.reuse, R110, R56 ;  /* 0x0000006e681c723c */ /* 0x040fe20000001838 */
[----:B------:R-:W-:Y:S05]  /*7b60*/  LDSM.16.MT88.4 R56, [R192+0x13800] ;  /* 0x01380000c038783b */ /* 0x000fea0000004200 */
[C---:B------:R-:W-:Y:S06]  /*7b70*/  HMMA.16816.F32 R124, R104.reuse, R126, R8 ;  /* 0x0000007e687c723c */ /* 0x040fec0000001808 */
[C---:B------:R-:W-:Y:S06]  /*7b80*/  HMMA.16816.F32 R24, R104.reuse, R116, R68 ;  /* 0x000000746818723c */ /* 0x040fec0000001844 */
[C---:B------:R-:W-:Y:S01]  /*7b90*/  HMMA.16816.F32 R20, R104.reuse, R118, R64 ;  /* 0x000000766814723c */ /* 0x040fe20000001840 */
[----:B------:R-:W-:Y:S05]  /*7ba0*/  LDSM.16.MT88.4 R64, [R196+0x15800] ;  /* 0x01580000c440783b */ /* 0x000fea0000004200 */
[C---:B---3--:R-:W-:Y:S01]  /*7bb0*/  HMMA.16816.F32 R100, R104.reuse, R120, R80 ;  /* 0x000000786864723c */ /* 0x048fe20000001850 */
[----:B------:R-:W-:Y:S05]  /*7bc0*/  LDSM.16.MT88.4 R80, [R193+0x15800] ;  /* 0x01580000c150783b */ /* 0x000fea0000004200 */
[C---:B----4-:R-:W-:Y:S01]  /*7bd0*/  HMMA.16816.F32 R108, R104.reuse, R44, R96 ;  /* 0x0000002c686c723c */ /* 0x050fe20000001860 */
[----:B------:R-:W-:Y:S05]  /*7be0*/  LDSM.16.MT88.4 R96, [R196+0x17800] ;  /* 0x01780000c460783b */ /* 0x000fea0000004200 */
[C---:B------:R-:W-:Y:S06]  /*7bf0*/  HMMA.16816.F32 R4, R104.reuse, R46, R4 ;  /* 0x0000002e6804723c */ /* 0x040fec0000001804 */
[C---:B------:R-:W-:Y:S01]  /*7c00*/  HMMA.16816.F32 R136, R104.reuse, R138, R40 ;  /* 0x0000008a6888723c */ /* 0x040fe20000001828 */
[----:B------:R-:W-:Y:S05]  /*7c10*/  LDSM.16.MT88.4 R40, [R194+0x13800] ;  /* 0x01380000c228783b */ /* 0x000fea0000004200 */
[C---:B------:R-:W-:Y:S01]  /*7c20*/  HMMA.16816.F32 R120, R104.reuse, R122, R88 ;  /* 0x0000007a6878723c */ /* 0x040fe20000001858 */
[----:B------:R-:W-:Y:S05]  /*7c30*/  LDSM.16.MT88.4 R88, [R192+0x15800] ;  /* 0x01580000c058783b */ /* 0x000fea0000004200 */
[C---:B-1----:R-:W-:Y:S06]  /*7c40*/  HMMA.16816.F32 R8, R104.reuse, R52, R84 ;  /* 0x000000346808723c */ /* 0x042fec0000001854 */
[----:B------:R-:W-:Y:S01]  /*7c50*/  HMMA.16816.F32 R116, R104, R54, R92 ;  /* 0x000000366874723c */ /* 0x000fe2000000185c */
[----:B------:R-:W1:Y:S05]  /*7c60*/  LDSM.16.MT88.4 R104, [R194+0x17800] ;  /* 0x01780000c268783b */ /* 0x000e6a0000004200 */
[C---:B------:R-:W-:Y:S06]  /*7c70*/  HMMA.16816.F32 R44, R168.reuse, R48, R156 ;  /* 0x00000030a82c723c */ /* 0x040fec000000189c */
[C---:B------:R-:W-:Y:S01]  /*7c80*/  HMMA.16816.F32 R48, R168.reuse, R50, R152 ;  /* 0x00000032a830723c */ /* 0x040fe20000001898 */
[----:B------:R-:W2:Y:S05]  /*7c90*/  LDSM.16.MT88.4 R152, [R193+0x17800] ;  /* 0x01780000c198783b */ /* 0x000eaa0000004200 */
[C---:B-----5:R-:W-:Y:S06]  /*7ca0*/  HMMA.16816.F32 R68, R168.reuse, R72, R132 ;  /* 0x00000048a844723c */ /* 0x060fec0000001884 */
[----:B------:R-:W-:Y:S01]  /*7cb0*/  HMMA.16816.F32 R72, R168, R74, R112 ;  /* 0x0000004aa848723c */ /* 0x000fe20000001870 */
[----:B------:R-:W3:Y:S01]  /*7cc0*/  LDSM.16.MT88.4 R112, [R192+0x17800] ;  /* 0x01780000c070783b */ /* 0x000ee20000004200 */
[----:B------:R-:W-:-:S04]  /*7cd0*/  MOV R132, R204 ;  /* 0x000000cc00847202 */ /* 0x000fc80000000f00 */
[C---:B------:R-:W-:Y:S06]  /*7ce0*/  HMMA.16816.F32 R128, R168.reuse, R36, R128 ;  /* 0x00000024a880723c */ /* 0x040fec0000001880 */
[C---:B------:R-:W-:Y:S06]  /*7cf0*/  HMMA.16816.F32 R124, R168.reuse, R38, R124 ;  /* 0x00000026a87c723c */ /* 0x040fec000000187c */
[C---:B-1----:R-:W-:Y:S06]  /*7d00*/  HMMA.16816.F32 R100, R168.reuse, R104, R100 ;  /* 0x00000068a864723c */ /* 0x042fec0000001864 */
[C---:B------:R-:W-:Y:S06]  /*7d10*/  HMMA.16816.F32 R120, R168.reuse, R106, R120 ;  /* 0x0000006aa878723c */ /* 0x040fec0000001878 */
[C---:B--2---:R-:W-:Y:S06]  /*7d20*/  HMMA.16816.F32 R104, R168.reuse, R152, R8 ;  /* 0x00000098a868723c */ /* 0x044fec0000001808 */
        /* <DEDUP_REMOVED lines=12> */
[C---:B---3--:R-:W-:Y:S06]  /*7df0*/  HMMA.16816.F32 R108, R168.reuse, R112, R108 ;  /* 0x00000070a86c723c */ /* 0x048fec000000186c */
[C---:B------:R-:W-:Y:S06]  /*7e00*/  HMMA.16816.F32 R40, R168.reuse, R42, R160 ;  /* 0x0000002aa828723c */ /* 0x040fec00000018a0 */
        /* <DEDUP_REMOVED lines=10> */
[----:B------:R-:W1:Y:S01]  /*7eb0*/  @!P5 LDC.64 R14, c[0x0][0x220] ;  /* 0x00008800ff0edb82 */ /* 0x000e620000000a00 */
[----:B------:R-:W-:-:S04]  /*7ec0*/  DEPBAR.LE SB0, 0x0 ;  /* 0x000080000000791a */ /* 0x000fc80000000000 */
[----:B------:R-:W-:-:S03]  /*7ed0*/  USHF.R.S32.HI UR4, URZ, 0x1f, UR18 ;  /* 0x0000001f3f047899 */ /* 0x000fc60008011412 */
[----:B------:R-:W-:Y:S01]  /*7ee0*/  BAR.SYNC.DEFER_BLOCKING 0x0 ;  /* 0x0000000000007b1d */ /* 0x000fe20000010000 */
[----:B------:R-:W-:Y:S02]  /*7ef0*/  UIMAD.WIDE.U32 UR6, UR18, UR8, URZ ;  /* 0x00000008120672a5 */ /* 0x000fe4000f8e003f */
[----:B------:R-:W-:Y:S02]  /*7f00*/  UIMAD UR4, UR4, UR8, URZ ;  /* 0x00000008040472a4 */ /* 0x000fe4000f8e023f */
[----:B------:R-:W-:-:S03]  /*7f10*/  UISETP.GE.AND UP0, UPT, UR17, 0x4, UPT ;  /* 0x000000041100788c */ /* 0x000fc6000bf06270 */
[----:B------:R-:W2:Y:S01]  /*7f20*/  @!P4 LDC.64 R12, c[0x0][0x220] ;  /* 0x00008800ff0ccb82 */ /* 0x000ea20000000a00 */
[----:B------:R-:W-:Y:S01]  /*7f30*/  UIMAD UR4, UR18, UR9, UR4 ;  /* 0x00000009120472a4 */ /* 0x000fe2000f8e0204 */
[----:B------:R-:W-:Y:S02]  /*7f40*/  IMAD.U32 R18, RZ, RZ, UR6 ;  /* 0x00000006ff127e24 */ /* 0x000fe4000f8e00ff */
[----:B------:R-:W-:Y:S01]  /*7f50*/  IMAD.U32 R19, RZ, RZ, UR7 ;  /* 0x00000007ff137e24 */ /* 0x000fe2000f8e00ff */
[----:B------:R-:W-:Y:S02]  /*7f60*/  UIADD3 UR4, UR7, UR4, URZ ;  /* 0x0000000407047290 */ /* 0x000fe4000fffe03f */
[----:B------:R-:W-:Y:S01]  /*7f70*/  LEA R16, P0, R18, R172, 0x6 ;  /* 0x000000ac12107211 */ /* 0x000fe200078030ff */
[----:B------:R-:W3:Y:S03]  /*7f80*/  @!P3 LDC.64 R10, c[0x0][0x220] ;  /* 0x00008800ff0abb82 */ /* 0x000ee60000000a00 */
[----:B------:R-:W-:-:S05]  /*7f90*/  IMAD.U32 R3, RZ, RZ, UR4 ;  /* 0x00000004ff037e24 */ /* 0x000fca000f8e00ff */
[----:B------:R-:W4:Y:S01]  /*7fa0*/  @!P5 LDC.64 R8, c[0x0][0x220] ;  /* 0x00008800ff08db82 */ /* 0x000f220000000a00 */
[----:B------:R-:W-:Y:S01]  /*7fb0*/  LEA.HI.X R3, R18, R175, R3, 0x6, P0 ;  /* 0x000000af12037211 */ /* 0x000fe200000f3403 */
[----:B------:R-:W-:Y:S01]  /*7fc0*/  @P5 STS.128 [R203+0x12000], RZ ;  /* 0x012000ffcb005388 */ /* 0x000fe20000000c00 */
[C---:B-1----:R-:W-:Y:S02]  /*7fd0*/  @!P5 LEA R18, P0, R16.reuse, R14, 0x1 ;  /* 0x0000000e1012d211 */ /* 0x042fe400078008ff */
[C---:B------:R-:W-:Y:S02]  /*7fe0*/  IADD3 R14, P6, R16.reuse, UR29, RZ ;  /* 0x0000001d100e7c10 */ /* 0x040fe4000ffde0ff */
[C---:B------:R-:W-:Y:S01]  /*7ff0*/  @!P5 LEA.HI.X R19, R16.reuse, R15, R3, 0x1, P0 ;  /* 0x0000000f1013d211 */ /* 0x040fe200000f0c03 */
[----:B------:R-:W1:Y:S01]  /*8000*/  @!P4 LDC.64 R6, c[0x0][0x220] ;  /* 0x00008800ff06cb82 */ /* 0x000e620000000a00 */
[----:B--2---:R-:W-:-:S03]  /*8010*/  @!P4 LEA R12, P1, R16, R12, 0x1 ;  /* 0x0000000c100cc211 */ /* 0x004fc600078208ff */
[----:B------:R-:W-:Y:S01]  /*8020*/  @!PT LDS RZ, [RZ] ;  /* 0x00000000fffff984 */ /* 0x000fe20000000800 */
[----:B------:R-:W-:Y:S01]  /*8030*/  @!PT LDS RZ, [RZ] ;  /* 0x00000000fffff984 */ /* 0x000fe20000000800 */
[----:B------:R-:W-:Y:S01]  /*8040*/  @!PT LDS RZ, [RZ] ;  /* 0x00000000fffff984 */ /* 0x000fe20000000800 */
[----:B------:R2:W-:Y:S01]  /*8050*/  @!P5 LDGSTS.E.BYPASS.LTC128B.128 [R203+0x12000], desc[UR20][R18.64] ;  /* 0x1200000012cbdfae */ /* 0x0005e2000b901d54 */
[----:B------:R-:W-:-:S03]  /*8060*/  @!P4 LEA.HI.X R13, R16, R13, R3, 0x1, P1 ;  /* 0x0000000d100dc211 */ /* 0x000fc600008f0c03 */
[----:B------:R-:W5:Y:S01]  /*8070*/  @!P3 LDC.64 R4, c[0x0][0x220] ;  /* 0x00008800ff04bb82 */ /* 0x000f620000000a00 */
[C---:B---3--:R-:W-:Y:S01]  /*8080*/  @!P3 LEA R10, P0, R16.reuse, R10, 0x1 ;  /* 0x0000000a100ab211 */ /* 0x048fe200078008ff */
[----:B------:R-:W-:Y:S03]  /*8090*/  @P4 STS.128 [R203+0x14000], RZ ;  /* 0x014000ffcb004388 */ /* 0x000fe60000000c00 */
[----:B------:R-:W-:Y:S01]  /*80a0*/  @!P3 LEA.HI.X R11, R16, R11, R3, 0x1, P0 ;  /* 0x0000000b100bb211 */ /* 0x000fe200000f0c03 */
[----:B------:R-:W-:Y:S01]  /*80b0*/  @!PT LDS RZ, [RZ] ;  /* 0x00000000fffff984 */ /* 0x000fe20000000800 */
[----:B------:R-:W-:Y:S01]  /*80c0*/  @!PT LDS RZ, [RZ] ;  /* 0x00000000fffff984 */ /* 0x000fe20000000800 */
[----:B------:R-:W-:Y:S01]  /*80d0*/  @!PT LDS RZ, [RZ] ;  /* 0x00000000fffff984 */ /* 0x000fe20000000800 */
[----:B------:R3:W-:Y:S01]  /*80e0*/  @!P4 LDGSTS.E.BYPASS.LTC128B.128 [R203+0x14000], desc[UR20][R12.64+0x80] ;  /* 0x140000800ccbcfae */ /* 0x0007e2000b901d54 */
[----:B------:R-:W-:Y:S02]  /*80f0*/  IADD3.X R3, R3, UR15, RZ, P6, !PT ;  /* 0x0000000f03037c10 */ /* 0x000fe4000b7fe4ff */
[C---:B----4-:R-:W-:Y:S01]  /*8100*/  @!P5 LEA R8, P2, R14.reuse, R8, 0x1 ;  /* 0x000000080e08d211 */ /* 0x050fe200078408ff */
[----:B------:R-:W-:Y:S03]  /*8110*/  @P3 STS.128 [R203+0x16000], RZ ;  /* 0x016000ffcb003388 */ /* 0x000fe60000000c00 */
[C---:B------:R-:W-:Y:S01]  /*8120*/  @!P5 LEA.HI.X R9, R14.reuse, R9, R3, 0x1, P2 ;  /* 0x000000090e09d211 */ /* 0x040fe200010f0c03 */
[----:B------:R-:W-:Y:S01]  /*8130*/  @!PT LDS RZ, [RZ] ;  /* 0x00000000fffff984 */ /* 0x000fe20000000800 */
[----:B------:R-:W-:Y:S01]  /*8140*/  @!PT LDS RZ, [RZ] ;  /* 0x00000000fffff984 */ /* 0x000fe20000000800 */
[----:B------:R-:W-:Y:S01]  /*8150*/  @!PT LDS RZ, [RZ] ;  /* 0x00000000fffff984 */ /* 0x000fe20000000800 */
[----:B------:R-:W-:Y:S01]  /*8160*/  @!P3 LDGSTS.E.BYPASS.LTC128B.128 [R203+0x16000], desc[UR20][R10.64+0x100] ;  /* 0x160001000acbbfae */ /* 0x000fe2000b901d54 */
[----:B-1----:R-:W-:-:S03]  /*8170*/  @!P4 LEA R20, P1, R14, R6, 0x1 ;  /* 0x000000060e14c211 */ /* 0x002fc600078208ff */
[----:B------:R-:W-:Y:S01]  /*8180*/  @P5 STS.128 [R203+0x13000], RZ ;  /* 0x013000ffcb005388 */ /* 0x000fe20000000c00 */
[----:B------:R-:W-:-:S03]  /*8190*/  @!P4 LEA.HI.X R21, R14, R7, R3, 0x1, P1 ;  /* 0x000000070e15c211 */ /* 0x000fc600008f0c03 */
[----:B------:R-:W-:Y:S01]  /*81a0*/  @!PT LDS RZ, [RZ] ;  /* 0x00000000fffff984 */ /* 0x000fe20000000800 */
[----:B------:R-:W-:Y:S01]  /*81b0*/  @!PT LDS RZ, [RZ] ;  /* 0x00000000fffff984 */ /* 0x000fe20000000800 */
[----:B------:R-:W-:Y:S01]  /*81c0*/  @!PT LDS RZ, [RZ] ;  /* 0x00000000fffff984 */ /* 0x000fe20000000800 */
[----:B------:R1:W-:Y:S01]  /*81d0*/  @!P5 LDGSTS.E.BYPASS.LTC128B.128 [R203+0x13000], desc[UR20][R8.64] ;  /* 0x1300000008cbdfae */ /* 0x0003e2000b901d54 */
[----:B-----5:R-:W-:-:S03]  /*81e0*/  @!P3 LEA R22, P0, R14, R4, 0x1 ;  /* 0x000000040e16b211 */ /* 0x020fc600078008ff */
[----:B------:R-:W-:Y:S01]  /*81f0*/  @P4 STS.128 [R203+0x15000], RZ ;  /* 0x015000ffcb004388 */ /* 0x000fe20000000c00 */
[----:B------:R-:W-:-:S03]  /*8200*/  @!P3 LEA.HI.X R23, R14, R5, R3, 0x1, P0 ;  /* 0x000000050e17b211 */ /* 0x000fc600000f0c03 */
[----:B------:R-:W-:Y:S01]  /*8210*/  @!PT LDS RZ, [RZ] ;  /* 0x00000000fffff984 */ /* 0x000fe20000000800 */
[----:B------:R-:W-:Y:S01]  /*8220*/  @!PT LDS RZ, [RZ] ;  /* 0x00000000fffff984 */ /* 0x000fe20000000800 */
[----:B------:R-:W-:Y:S01]  /*8230*/  @!PT LDS RZ, [RZ] ;  /* 0x00000000fffff984 */ /* 0x000fe20000000800 */
[----:B------:R-:W-:Y:S04]  /*8240*/  @!P4 LDGSTS.E.BYPASS.LTC128B.128 [R203+0x15000], desc[UR20][R20.64+0x80] ;  /* 0x1500008014cbcfae */ /* 0x000fe8000b901d54 */
[----:B------:R-:W-:Y:S04]  /*8250*/  @P3 STS.128 [R203+0x17000], RZ ;  /* 0x017000ffcb003388 */ /* 0x000fe80000000c00 */
[----:B------:R-:W-:Y:S01]  /*8260*/  @!PT LDS RZ, [RZ] ;  /* 0x00000000fffff984 */ /* 0x000fe20000000800 */
[----:B------:R-:W-:Y:S01]  /*8270*/  @!PT LDS RZ, [RZ] ;  /* 0x00000000fffff984 */ /* 0x000fe20000000800 */
[----:B------:R-:W-:Y:S01]  /*8280*/  @!PT LDS RZ, [RZ] ;  /* 0x00000000fffff984 */ /* 0x000fe20000000800 */
[----:B------:R4:W-:Y:S04]  /*8290*/  @!P3 LDGSTS.E.BYPASS.LTC128B.128 [R203+0x17000], desc[UR20][R22.64+0x100] ;  /* 0x1700010016cbbfae */ /* 0x0009e8000b901d54 */
[----:B------:R-:W-:Y:S04]  /*82a0*/  LDSM.16.M88.4 R156, [R202] ;  /* 0x00000000ca9c783b */ /* 0x000fe80000000200 */
[----:B------:R-:W5:Y:S04]  /*82b0*/  LDSM.16.M88.4 R32, [R201+0xc000] ;  /* 0x00c00000c920783b */ /* 0x000f680000000200 */
[----:B------:R-:W4:Y:S04]  /*82c0*/  LDSM.16.M88.4 R24, [R201+0xc800] ;  /* 0x00c80000c918783b */ /* 0x000f280000000200 */
[----:B--2---:R-:W2:Y:S04]  /*82d0*/  LDSM.16.M88.4 R16, [R201+0xd000] ;  /* 0x00d00000c910783b */ /* 0x004ea80000000200 */
[----:B---3--:R-:W3:Y:S04]  /*82e0*/  LDSM.16.M88.4 R12, [R201+0xd800] ;  /* 0x00d80000c90c783b */ /* 0x008ee80000000200 */
[----:B------:R-:W-:Y:S04]  /*82f0*/  LDSM.16.M88.4 R4, [R200] ;  /* 0x00000000c804783b */ /* 0x000fe80000000200 */
[----:B------:R-:W3:Y:S04]  /*8300*/  LDSM.16.M88.4 R144, [R199] ;  /* 0x00000000c790783b */ /* 0x000ee80000000200 */
[----:B------:R-:W3:Y:S04]  /*8310*/  LDSM.16.M88.4 R140, [R191] ;  /* 0x00000000bf8c783b */ /* 0x000ee80000000200 */
[----:B------:R-:W3:Y:S04]  /*8320*/  LDSM.16.M88.4 R136, [R190] ;  /* 0x00000000be88783b */ /* 0x000ee80000000200 */
[----:B------:R-:W3:Y:S04]  /*8330*/  LDSM.16.M88.4 R168, [R189] ;  /* 0x00000000bda8783b */ /* 0x000ee80000000200 */
[----:B-1----:R-:W-:Y:S01]  /*8340*/  LDSM.16.M88.4 R8, [R198] ;  /* 0x00000000c608783b */ /* 0x002fe20000000200 */
[C---:B-----5:R-:W-:Y:S03]  /*8350*/  HMMA.16816.F32 R132, R156.reuse, R32, RZ ;  /* 0x000000209c84723c */ /* 0x060fe600000018ff */
[----:B------:R-:W1:Y:S04]  /*8360*/  LDSM.16.M88.4 R164, [R195+0xc000] ;  /* 0x00c00000c3a4783b */ /* 0x000e680000000200 */
[----:B------:R-:W5:Y:S01]  /*8370*/  LDSM.16.M88.4 R152, [R195+0xc800] ;  /* 0x00c80000c398783b */ /* 0x000f620000000200 */
[C---:B----4-:R-:W-:Y:S03]  /*8380*/  HMMA.16816.F32 R28, R156.reuse, R24, RZ ;  /* 0x000000189c1c723c */ /* 0x050fe600000018ff */
[----:B------:R-:W4:Y:S03]  /*8390*/  LDSM.16.M88.4 R148, [R195+0xd000] ;  /* 0x00d00000c394783b */ /* 0x000f260000000200 */
[C---:B------:R-:W-:Y:S01]  /*83a0*/  HMMA.16816.F32 R32, R156.reuse, R34, RZ ;  /* 0x000000229c20723c */ /* 0x040fe200000018ff */
[----:B------:R-:W-:Y:S01]  /*83b0*/  LDSM.16.M88.4 R176, [R181] ;  /* 0x00000000b5b0783b */ /* 0x000fe20000000200 */
[----:B------:R-:W1:Y:S04]  /*83c0*/  S2R R3, SR_TID.X ;  /* 0x0000000000037919 */ /* 0x000e680000002100 */
[C---:B------:R-:W-:Y:S01]  /*83d0*/  HMMA.16816.F32 R24, R156.reuse, R26, RZ ;  /* 0x0000001a9c18723c */ /* 0x040fe200000018ff */
[----:B------:R-:W0:Y:S05]  /*83e0*/  LDGDEPBAR ;  /* 0x00000000000079af */ /* 0x000e2a0000000000 */
[C---:B--2---:R-:W-:Y:S06]  /*83f0*/  HMMA.16816.F32 R20, R156.reuse, R16, RZ ;  /* 0x000000109c14723c */ /* 0x044fec00000018ff */
[C---:B------:R-:W-:Y:S06]  /*8400*/  HMMA.16816.F32 R16, R156.reuse, R18, RZ ;  /* 0x000000129c10723c */ /* 0x040fec00000018ff */
[C---:B---3--:R-:W-:Y:S06]  /*8410*/  HMMA.16816.F32 R160, R156.reuse, R12, RZ ;  /* 0x0000000c9ca0723c */ /* 0x048fec00000018ff */
[----:B------:R-:W-:Y:S01]  /*8420*/  HMMA.16816.F32 R156, R156, R14, RZ ;  /* 0x0000000e9c9c723c */ /* 0x000fe200000018ff */
[----:B------:R-:W2:Y:S05]  /*8430*/  LDSM.16.M88.4 R12, [R195+0xd800] ;  /* 0x00d80000c30c783b */ /* 0x000eaa0000000200 */
[----:B------:R-:W-:Y:S01]  /*8440*/  HMMA.16816.F32 R132, R4, R144, R132 ;  /* 0x000000900484723c */ /* 0x000fe20000001884 */
[----:B-1----:R-:W-:-:S05]  /*8450*/  IMAD.SHL.U32 R3, R3, 0x2, RZ ;  /* 0x0000000203037824 */ /* 0x002fca00078e00ff */
[----:B------:R-:W-:Y:S01]  /*8460*/  HMMA.16816.F32 R32, R4, R146, R32 ;  /* 0x000000920420723c */ /* 0x000fe20000001820 */
[----:B------:R-:W-:Y:S01]  /*8470*/  LDSM.16.M88.4 R144, [R188] ;  /* 0x00000000bc90783b */ /* 0x000fe20000000200 */
[----:B------:R-:W-:-:S04]  /*8480*/  LOP3.LUT R3, R3, 0x6, RZ, 0xc0, !PT ;  /* 0x0000000603037812 */ /* 0x000fc800078ec0ff */
[C---:B------:R-:W-:Y:S06]  /*8490*/  HMMA.16816.F32 R28, R4.reuse, R140, R28 ;  /* 0x0000008c041c723c */ /* 0x040fec000000181c */
[C---:B------:R-:W-:Y:S01]  /*84a0*/  HMMA.16816.F32 R24, R4.reuse, R142, R24 ;  /* 0x0000008e0418723c */ /* 0x040fe20000001818 */
[----:B------:R-:W-:Y:S05]  /*84b0*/  LDSM.16.M88.4 R140, [R188+0x800] ;  /* 0x00080000bc8c783b */ /* 0x000fea0000000200 */
[C---:B------:R-:W-:Y:S06]  /*84c0*/  HMMA.16816.F32 R20, R4.reuse, R136, R20 ;  /* 0x000000880414723c */ /* 0x040fec0000001814 */
[C---:B------:R-:W-:Y:S01]  /*84d0*/  HMMA.16816.F32 R16, R4.reuse, R138, R16 ;  /* 0x0000008a0410723c */ /* 0x040fe20000001810 */
[----:B------:R-:W1:Y:S05]  /*84e0*/  LDSM.16.M88.4 R136, [R197] ;  /* 0x00000000c588783b */ /* 0x000e6a0000000200 */
[C---:B------:R-:W-:Y:S06]  /*84f0*/  HMMA.16816.F32 R160, R4.reuse, R168, R160 ;  /* 0x000000a804a0723c */ /* 0x040fec00000018a0 */
[----:B------:R-:W-:Y:S01]  /*8500*/  HMMA.16816.F32 R156, R4, R170, R156 ;  /* 0x000000aa049c723c */ /* 0x000fe2000000189c */
[----:B------:R-:W3:Y:S04]  /*8510*/  LDSM.16.M88.4 R4, [R188+0x1000] ;  /* 0x00100000bc04783b */ /* 0x000ee80000000200 */
[----:B------:R-:W-:Y:S01]  /*8520*/  LDSM.16.M88.4 R168, [R184] ;  /* 0x00000000b8a8783b */ /* 0x000fe20000000200 */
[C---:B------:R-:W-:Y:S06]  /*8530*/  HMMA.16816.F32 R132, R8.reuse, R164, R132 ;  /* 0x000000a40884723c */ /* 0x040fec0000001884 */
[C---:B------:R-:W-:Y:S01]  /*8540*/  HMMA.16816.F32 R32, R8.reuse, R166, R32 ;  /* 0x000000a60820723c */ /* 0x040fe20000001820 */
[----:B------:R-:W3:Y:S05]  /*8550*/  LDSM.16.M88.4 R164, [R188+0x1800] ;  /* 0x00180000bca4783b */ /* 0x000eea0000000200 */
[C---:B-----5:R-:W-:Y:S06]  /*8560*/  HMMA.16816.F32 R28, R8.reuse, R152, R28 ;  /* 0x00000098081c723c */ /* 0x060fec000000181c */
[C---:B------:R-:W-:Y:S01]  /*8570*/  HMMA.16816.F32 R24, R8.reuse, R154, R24 ;  /* 0x0000009a0818723c */ /* 0x040fe20000001818 */
[----:B------:R-:W-:Y:S05]  /*8580*/  LDSM.16.M88.4 R152, [R201+0xe800] ;  /* 0x00e80000c998783b */ /* 0x000fea0000000200 */
[C---:B----4-:R-:W-:Y:S06]  /*8590*/  HMMA.16816.F32 R20, R8.reuse, R148, R20 ;  /* 0x000000940814723c */ /* 0x050fec0000001814 */
[C---:B------:R-:W-:Y:S01]  /*85a0*/  HMMA.16816.F32 R16, R8.reuse, R150, R16 ;  /* 0x000000960810723c */ /* 0x040fe20000001810 */
[----:B------:R-:W-:Y:S05]  /*85b0*/  LDSM.16.M88.4 R148, [R201+0xf000] ;  /* 0x00f00000c994783b */ /* 0x000fea0000000200 */
[C---:B--2---:R-:W-:Y:S06]  /*85c0*/  HMMA.16816.F32 R160, R8.reuse, R12, R160 ;  /* 0x0000000c08a0723c */ /* 0x044fec00000018a0 */
[----:B------:R-:W-:Y:S01]  /*85d0*/  HMMA.16816.F32 R156, R8, R14, R156 ;  /* 0x0000000e089c723c */ /* 0x000fe2000000189c */
[----:B------:R-:W-:Y:S04]  /*85e0*/  LDSM.16.M88.4 R12, [R202+0x4000] ;  /* 0x00400000ca0c783b */ /* 0x000fe80000000200 */
[----:B------:R-:W2:Y:S01]  /*85f0*/  LDSM.16.M88.4 R8, [R201+0xe000] ;  /* 0x00e00000c908783b */ /* 0x000ea20000000200 */
[C---:B-1----:R-:W-:Y:S06]  /*8600*/  HMMA.16816.F32 R132, R136.reuse, R144, R132 ;  /* 0x000000908884723c */ /* 0x042fec0000001884 */
[C---:B------:R-:W-:Y:S01]  /*8610*/  HMMA.16816.F32 R32, R136.reuse, R146, R32 ;  /* 0x000000928820723c */ /* 0x040fe20000001820 */
[----:B------:R-:W-:Y:S05]  /*8620*/  LDSM.16.M88.4 R144, [R187] ;  /* 0x00000000bb90783b */ /* 0x000fea0000000200 */
[C---:B------:R-:W-:Y:S06]  /*8630*/  HMMA.16816.F32 R28, R136.reuse, R140, R28 ;  /* 0x0000008c881c723c */ /* 0x040fec000000181c */
[C---:B------:R-:W-:Y:S01]  /*8640*/  HMMA.16816.F32 R24, R136.reuse, R142, R24 ;  /* 0x0000008e8818723c */ /* 0x040fe20000001818 */
[----:B------:R-:W1:Y:S05]  /*8650*/  LDSM.16.M88.4 R140, [R201+0xf800] ;  /* 0x00f80000c98c783b */ /* 0x000e6a0000000200 */
[C---:B---3--:R-:W-:Y:S06]  /*8660*/  HMMA.16816.F32 R20, R136.reuse, R4, R20 ;  /* 0x000000048814723c */ /* 0x048fec0000001814 */
[C---:B------:R-:W-:Y:S01]  /*8670*/  HMMA.16816.F32 R16, R136.reuse, R6, R16 ;  /* 0x000000068810723c */ /* 0x040fe20000001810 */
[----:B------:R-:W3:Y:S05]  /*8680*/  LDSM.16.M88.4 R4, [R200+0x4000] ;  /* 0x00400000c804783b */ /* 0x000eea0000000200 */
[C---:B------:R-:W-:Y:S06]  /*8690*/  HMMA.16816.F32 R160, R136.reuse, R164, R160 ;  /* 0x000000a488a0723c */ /* 0x040fec00000018a0 */
[----:B------:R-:W-:Y:S01]  /*86a0*/  HMMA.16816.F32 R156, R136, R166, R156 ;  /* 0x000000a6889c723c */ /* 0x000fe2000000189c */
[----:B------:R-:W4:Y:S04]  /*86b0*/  LDSM.16.M88.4 R136, [R186] ;  /* 0x00000000ba88783b */ /* 0x000f280000000200 */
[----:B------:R-:W-:Y:S01]  /*86c0*/  LDSM.16.M88.4 R164, [R195+0xe000] ;  /* 0x00e00000c3a4783b */ /* 0x000fe20000000200 */
[C---:B--2---:R-:W-:Y:S06]  /*86d0*/  HMMA.16816.F32 R132, R12.reuse, R8, R132 ;  /* 0x000000080c84723c */ /* 0x044fec0000001884 */
[C---:B------:R-:W-:Y:S01]  /*86e0*/  HMMA.16816.F32 R32, R12.reuse, R10, R32 ;  /* 0x0000000a0c20723c */ /* 0x040fe20000001820 */
[----:B------:R-:W2:Y:S05]  /*86f0*/  LDSM.16.M88.4 R8, [R185] ;  /* 0x00000000b908783b */ /* 0x000eaa0000000200 */
[C---:B------:R-:W-:Y:S06]  /*8700*/  HMMA.16816.F32 R28, R12.reuse, R152, R28 ;  /* 0x000000980c1c723c */ /* 0x040fec000000181c */
[C---:B------:R-:W-:Y:S01]  /*8710*/  HMMA.16816.F32 R24, R12.reuse, R154, R24 ;  /* 0x0000009a0c18723c */ /* 0x040fe20000001818 */
[----:B------:R-:W-:Y:S05]  /*8720*/  LDSM.16.M88.4 R152, [R197+0x4000] ;  /* 0x00400000c598783b */ /* 0x000fea0000000200 */
[C---:B------:R-:W-:Y:S06]  /*8730*/  HMMA.16816.F32 R20, R12.reuse, R148, R20 ;  /* 0x000000940c14723c */ /* 0x040fec0000001814 */
[C---:B------:R-:W-:Y:S01]  /*8740*/  HMMA.16816.F32 R16, R12.reuse, R150, R16 ;  /* 0x000000960c10723c */ /* 0x040fe20000001810 */
[----:B------:R-:W-:Y:S05]  /*8750*/  LDSM.16.M88.4 R148, [R195+0xe800] ;  /* 0x00e80000c394783b */ /* 0x000fea0000000200 */
[C---:B-1----:R-:W-:Y:S06]  /*8760*/  HMMA.16816.F32 R160, R12.reuse, R140, R160 ;  /* 0x0000008c0ca0723c */ /* 0x042fec00000018a0 */
[----:B------:R-:W-:Y:S01]  /*8770*/  HMMA.16816.F32 R156, R12, R142, R156 ;  /* 0x0000008e0c9c723c */ /* 0x000fe2000000189c */
[----:B------:R-:W1:Y:S04]  /*8780*/  LDSM.16.M88.4 R140, [R198+0x4000] ;  /* 0x00400000c68c783b */ /* 0x000e680000000200 */
[----:B------:R-:W5:Y:S01]  /*8790*/  LDSM.16.M88.4 R12, [R195+0xf000] ;  /* 0x00f00000c30c783b */ /* 0x000f620000000200 */
[C---:B---3--:R-:W-:Y:S06]  /*87a0*/  HMMA.16816.F32 R132, R4.reuse, R144, R132 ;  /* 0x000000900484723c */ /* 0x048fec0000001884 */
[C---:B------:R-:W-:Y:S01]  /*87b0*/  HMMA.16816.F32 R32, R4.reuse, R146, R32 ;  /* 0x000000920420723c */ /* 0x040fe20000001820 */
[----:B------:R-:W3:Y:S05]  /*87c0*/  LDSM.16.M88.4 R144, [R195+0xf800] ;  /* 0x00f80000c390783b */ /* 0x000eea0000000200 */
[C---:B----4-:R-:W-:Y:S06]  /*87d0*/  HMMA.16816.F32 R28, R4.reuse, R136, R28 ;  /* 0x00000088041c723c */ /* 0x050fec000000181c */
[C---:B------:R-:W-:Y:S01]  /*87e0*/  HMMA.16816.F32 R24, R4.reuse, R138, R24 ;  /* 0x0000008a0418723c */ /* 0x040fe20000001818 */
[----:B------:R-:W4:Y:S05]  /*87f0*/  LDSM.16.M88.4 R136, [R188+0x2000] ;  /* 0x00200000bc88783b */ /* 0x000f2a0000000200 */
[C---:B--2---:R-:W-:Y:S06]  /*8800*/  HMMA.16816.F32 R20, R4.reuse, R8, R20 ;  /* 0x000000080414723c */ /* 0x044fec0000001814 */
[C---:B------:R-:W-:Y:S01]  /*8810*/  HMMA.16816.F32 R16, R4.reuse, R10, R16 ;  /* 0x0000000a0410723c */ /* 0x040fe20000001810 */
[----:B------:R-:W2:Y:S05]  /*8820*/  LDSM.16.M88.4 R8, [R188+0x2800] ;  /* 0x00280000bc08783b */ /* 0x000eaa0000000200 */
[C---:B------:R-:W-:Y:S06]  /*8830*/  HMMA.16816.F32 R160, R4.reuse, R168, R160 ;  /* 0x000000a804a0723c */ /* 0x040fec00000018a0 */
[----:B------:R-:W-:Y:S01]  /*8840*/  HMMA.16816.F32 R156, R4, R170, R156 ;  /* 0x000000aa049c723c */ /* 0x000fe2000000189c */
[----:B------:R-:W2:Y:S04]  /*8850*/  LDSM.16.M88.4 R4, [R188+0x3000] ;  /* 0x00300000bc04783b */ /* 0x000ea80000000200 */
[----:B------:R-:W-:Y:S01]  /*8860*/  LDSM.16.M88.4 R168, [R200+0x8000] ;  /* 0x00800000c8a8783b */ /* 0x000fe20000000200 */
[C---:B-1----:R-:W-:Y:S06]  /*8870*/  HMMA.16816.F32 R32, R140.reuse, R166, R32 ;  /* 0x000000a68c20723c */ /* 0x042fec0000001820 */
[C---:B------:R-:W-:Y:S06]  /*8880*/  HMMA.16816.F32 R28, R140.reuse, R148, R28 ;  /* 0x000000948c1c723c */ /* 0x040fec000000181c */
[C---:B------:R-:W-:Y:S01]  /*8890*/  HMMA.16816.F32 R132, R140.reuse, R164, R132 ;  /* 0x000000a48c84723c */ /* 0x040fe20000001884 */
[----:B------:R-:W-:Y:S05]  /*88a0*/  LDSM.16.M88.4 R164, [R188+0x3800] ;  /* 0x00380000bca4783b */ /* 0x000fea0000000200 */
[C---:B------:R-:W-:Y:S01]  /*88b0*/  HMMA.16816.F32 R24, R140.reuse, R150, R24 ;  /* 0x000000968c18723c */ /* 0x040fe20000001818 */
[----:B------:R-:W-:Y:S05]  /*88c0*/  LDSM.16.M88.4 R148, [R201+0x10000] ;  /* 0x01000000c994783b */ /* 0x000fea0000000200 */
[C---:B-----5:R-:W-:Y:S06]  /*88d0*/  HMMA.16816.F32 R20, R140.reuse, R12, R20 ;  /* 0x0000000c8c14723c */ /* 0x060fec0000001814 */
[C---:B------:R-:W-:Y:S01]  /*88e0*/  HMMA.16816.F32 R16, R140.reuse, R14, R16 ;  /* 0x0000000e8c10723c */ /* 0x040fe20000001810 */
[----:B------:R-:W1:Y:S05]  /*88f0*/  LDSM.16.M88.4 R12, [R202+0x8000] ;  /* 0x00800000ca0c783b */ /* 0x000e6a0000000200 */
[C---:B---3--:R-:W-:Y:S06]  /*8900*/  HMMA.16816.F32 R160, R140.reuse, R144, R160 ;  /* 0x000000908ca0723c */ /* 0x048fec00000018a0 */
[----:B------:R-:W-:Y:S01]  /*8910*/  HMMA.16816.F32 R156, R140, R146, R156 ;  /* 0x000000928c9c723c */ /* 0x000fe2000000189c */
[----:B------:R-:W3:Y:S04]  /*8920*/  LDSM.16.M88.4 R144, [R201+0x10800] ;  /* 0x01080000c990783b */ /* 0x000ee80000000200 */
[----:B------:R-:W5:Y:S01]  /*8930*/  LDSM.16.M88.4 R140, [R201+0x11000] ;  /* 0x01100000c98c783b */ /* 0x000f620000000200 */
[C---:B----4-:R-:W-:Y:S06]  /*8940*/  HMMA.16816.F32 R32, R152.reuse, R138, R32 ;  /* 0x0000008a9820723c */ /* 0x050fec0000001820 */
[C---:B--2---:R-:W-:Y:S06]  /*8950*/  HMMA.16816.F32 R28, R152.reuse, R8, R28 ;  /* 0x00000008981c723c */ /* 0x044fec000000181c */
[C---:B------:R-:W-:Y:S01]  /*8960*/  HMMA.16816.F32 R132, R152.reuse, R136, R132 ;  /* 0x000000889884723c */ /* 0x040fe20000001884 */
[----:B------:R-:W-:Y:S05]  /*8970*/  LDSM.16.M88.4 R136, [R201+0x11800] ;  /* 0x01180000c988783b */ /* 0x000fea0000000200 */
[C---:B------:R-:W-:Y:S01]  /*8980*/  HMMA.16816.F32 R24, R152.reuse, R10, R24 ;  /* 0x0000000a9818723c */ /* 0x040fe20000001818 */
[----:B------:R-:W2:Y:S05]  /*8990*/  LDSM.16.M88.4 R8, [R183] ;  /* 0x00000000b708783b */ /* 0x000eaa0000000200 */
[C---:B------:R-:W-:Y:S06]  /*89a0*/  HMMA.16816.F32 R20, R152.reuse, R4, R20 ;  /* 0x000000049814723c */ /* 0x040fec0000001814 */
[----:B------:R-:W-:Y:S01]  /*89b0*/  HMMA.16816.F32 R16, R152, R6, R16 ;  /* 0x000000069810723c */ /* 0x000fe20000001810 */
[----:B------:R-:W4:Y:S05]  /*89c0*/  LDSM.16.M88.4 R4, [R182] ;  /* 0x00000000b604783b */ /* 0x000f2a0000000200 */
[C---:B-1----:R-:W-:Y:S06]  /*89d0*/  HMMA.16816.F32 R32, R12.reuse, R150, R32 ;  /* 0x000000960c20723c */ /* 0x042fec0000001820 */
[----:B---3--:R-:W-:Y:S06]  /*89e0*/  HMMA.16816.F32 R28, R12, R144, R28 ;  /* 0x000000900c1c723c */ /* 0x008fec000000181c */
[C---:B------:R-:W-:Y:S06]  /*89f0*/  HMMA.16816.F32 R160, R152.reuse, R164, R160 ;  /* 0x000000a498a0723c */ /* 0x040fec00000018a0 */
[----:B------:R-:W-:Y:S01]  /*8a00*/  HMMA.16816.F32 R156, R152, R166, R156 ;  /* 0x000000a6989c723c */ /* 0x000fe2000000189c */
[----:B------:R-:W-:Y:S04]  /*8a10*/  LDSM.16.M88.4 R152, [R198+0x8000] ;  /* 0x00800000c698783b */ /* 0x000fe80000000200 */
[----:B------:R-:W-:Y:S01]  /*8a20*/  LDSM.16.M88.4 R164, [R180] ;  /* 0x00000000b4a4783b */ /* 0x000fe20000000200 */
[C---:B------:R-:W-:Y:S03]  /*8a30*/  HMMA.16816.F32 R132, R12.reuse, R148, R132 ;  /* 0x000000940c84723c */ /* 0x040fe60000001884 */
[----:B------:R-:W1:Y:S03]  /*8a40*/  LDSM.16.M88.4 R148, [R195+0x10000] ;  /* 0x01000000c394783b */ /* 0x000e660000000200 */
[C---:B------:R-:W-:Y:S01]  /*8a50*/  HMMA.16816.F32 R24, R12.reuse, R146, R24 ;  /* 0x000000920c18723c */ /* 0x040fe20000001818 */
[----:B------:R-:W3:Y:S05]  /*8a60*/  LDSM.16.M88.4 R144, [R195+0x10800] ;  /* 0x01080000c390783b */ /* 0x000eea0000000200 */
[C---:B-----5:R-:W-:Y:S06]  /*8a70*/  HMMA.16816.F32 R20, R12.reuse, R140, R20 ;  /* 0x0000008c0c14723c */ /* 0x060fec0000001814 */
[----:B------:R-:W-:Y:S01]  /*8a80*/  HMMA.16816.F32 R16, R12, R142, R16 ;  /* 0x0000008e0c10723c */ /* 0x000fe20000001810 */
[----:B------:R-:W5:Y:S05]  /*8a90*/  LDSM.16.M88.4 R140, [R195+0x11000] ;  /* 0x01100000c38c783b */ /* 0x000f6a0000000200 */
[C---:B--2---:R-:W-:Y:S06]  /*8aa0*/  HMMA.16816.F32 R32, R168.reuse, R10, R32 ;  /* 0x0000000aa820723c */ /* 0x044fec0000001820 */
[----:B----4-:R-:W-:Y:S06]  /*8ab0*/  HMMA.16816.F32 R28, R168, R4, R28 ;  /* 0x00000004a81c723c */ /* 0x010fec000000181c */
[C---:B------:R-:W-:Y:S06]  /*8ac0*/  HMMA.16816.F32 R160, R12.reuse, R136, R160 ;  /* 0x000000880ca0723c */ /* 0x040fec00000018a0 */
[----:B------:R-:W-:Y:S01]  /*8ad0*/  HMMA.16816.F32 R156, R12, R138, R156 ;  /* 0x0000008a0c9c723c */ /* 0x000fe2000000189c */
[----:B------:R-:W-:Y:S04]  /*8ae0*/  LDSM.16.M88.4 R12, [R197+0x8000] ;  /* 0x00800000c50c783b */ /* 0x000fe80000000200 */
[----:B------:R-:W-:Y:S01]  /*8af0*/  LDSM.16.M88.4 R136, [R195+0x11800] ;  /* 0x01180000c388783b */ /* 0x000fe20000000200 */
[C---:B------:R-:W-:Y:S03]  /*8b00*/  HMMA.16816.F32 R132, R168.reuse, R8, R132 ;  /* 0x00000008a884723c */ /* 0x040fe60000001884 */
[----:B------:R-:W2:Y:S03]  /*8b10*/  LDSM.16.M88.4 R8, [R188+0x4000] ;  /* 0x00400000bc08783b */ /* 0x000ea60000000200 */
[C---:B------:R-:W-:Y:S01]  /*8b20*/  HMMA.16816.F32 R24, R168.reuse, R6, R24 ;  /* 0x00000006a818723c */ /* 0x040fe20000001818 */
[----:B------:R-:W4:Y:S05]  /*8b30*/  LDSM.16.M88.4 R4, [R188+0x4800] ;  /* 0x00480000bc04783b */ /* 0x000f2a0000000200 */
[C---:B------:R-:W-:Y:S06]  /*8b40*/  HMMA.16816.F32 R20, R168.reuse, R176, R20 ;  /* 0x000000b0a814723c */ /* 0x040fec0000001814 */
[----:B------:R-:W-:Y:S01]  /*8b50*/  HMMA.16816.F32 R16, R168, R178, R16 ;  /* 0x000000b2a810723c */ /* 0x000fe20000001810 */
[----:B------:R-:W4:Y:S05]  /*8b60*/  LDSM.16.M88.4 R176, [R188+0x5000] ;  /* 0x00500000bcb0783b */ /* 0x000f2a0000000200 */
[C---:B-1----:R-:W-:Y:S06]  /*8b70*/  HMMA.16816.F32 R32, R152.reuse, R150, R32 ;  /* 0x000000969820723c */ /* 0x042fec0000001820 */
[----:B---3--:R-:W-:Y:S06]  /*8b80*/  HMMA.16816.F32 R28, R152, R144, R28 ;  /* 0x00000090981c723c */ /* 0x008fec000000181c */
[----:B------:R-:W-:Y:S06]  /*8b90*/  HMMA.16816.F32 R160, R168, R164, R160 ;  /* 0x000000a4a8a0723c */ /* 0x000fec00000018a0 */
[----:B------:R-:W-:Y:S06]  /*8ba0*/  HMMA.16816.F32 R24, R152, R146, R24 ;  /* 0x000000929818723c */ /* 0x000fec0000001818 */
[----:B------:R-:W-:Y:S06]  /*8bb0*/  HMMA.16816.F32 R156, R168, R166, R156 ;  /* 0x000000a6a89c723c */ /* 0x000fec000000189c */
[C---:B-----5:R-:W-:Y:S06]  /*8bc0*/  HMMA.16816.F32 R20, R152.reuse, R140, R20 ;  /* 0x0000008c9814723c */ /* 0x060fec0000001814 */
[----:B------:R-:W-:Y:S01]  /*8bd0*/  HMMA.16816.F32 R16, R152, R142, R16 ;  /* 0x0000008e9810723c */ /* 0x000fe20000001810 */
[----:B------:R-:W1:Y:S01]  /*8be0*/  LDSM.16.M88.4 R140, [R188+0x5800] ;  /* 0x00580000bc8c783b */ /* 0x000e620000000200 */
[----:B------:R-:W-:-:S04]  /*8bf0*/  DEPBAR.LE SB0, 0x0 ;  /* 0x000080000000791a */ /* 0x000fc80000000000 */
[C---:B--2---:R-:W-:Y:S06]  /*8c00*/  HMMA.16816.F32 R32, R12.reuse, R10, R32 ;  /* 0x0000000a0c20723c */ /* 0x044fec0000001820 */
[----:B----4-:R-:W-:Y:S01]  /*8c10*/  HMMA.16816.F32 R28, R12, R4, R28 ;  /* 0x000000040c1c723c */ /* 0x010fe2000000181c */
[----:B------:R-:W-:-:S04]  /*8c20*/  IMAD.U32 R10, RZ, RZ, UR18 ;  /* 0x00000012ff0a7e24 */ /* 0x000fc8000f8e00ff */
[----:B------:R-:W-:Y:S01]  /*8c30*/  IMAD R3, R10, 0x40, R3 ;  /* 0x000000400a037824 */ /* 0x000fe200078e0203 */
[----:B------:R-:W-:Y:S03]  /*8c40*/  HMMA.16816.F32 R160, R152, R136, R160 ;  /* 0x0000008898a0723c */ /* 0x000fe600000018a0 */
[C---:B------:R-:W-:Y:S02]  /*8c50*/  VIADD R11, R3.reuse, 0x8 ;  /* 0x00000008030b7836 */ /* 0x040fe40000000000 */
[----:B------:R-:W-:Y:S01]  /*8c60*/  VIADD R5, R3, 0x9 ;  /* 0x0000000903057836 */ /* 0x000fe20000000000 */
[----:B------:R-:W-:Y:S02]  /*8c70*/  HMMA.16816.F32 R24, R12, R6, R24 ;  /* 0x000000060c18723c */ /* 0x000fe40000001818 */
[C---:B------:R-:W-:Y:S02]  /*8c80*/  ISETP.GE.AND P2, PT, R11.reuse, R214, PT ;  /* 0x000000d60b00720c */ /* 0x040fe40003f46270 */
[----:B------:R-:W-:-:S02]  /*8c90*/  ISETP.GE.AND P1, PT, R11, R2, PT ;  /* 0x000000020b00720c */ /* 0x000fc40003f26270 */
[C---:B------:R-:W-:Y:S01]  /*8ca0*/  HMMA.16816.F32 R132, R152.reuse, R148, R132 ;  /* 0x000000949884723c */ /* 0x040fe20000001884 */
[----:B------:R-:W-:Y:S01]  /*8cb0*/  VIADD R7, R3, 0x10 ;  /* 0x0000001003077836 */ /* 0x000fe20000000000 */
[----:B------:R-:W-:Y:S02]  /*8cc0*/  FSEL R136, R32, -INF , !P2 ;  /* 0xff80000020887808 */ /* 0x000fe40005000000 */
[----:B------:R-:W-:Y:S02]  /*8cd0*/  FSEL R137, R34, -INF , !P1 ;  /* 0xff80000022897808 */ /* 0x000fe40004800000 */
[----:B------:R-:W-:Y:S01]  /*8ce0*/  HMMA.16816.F32 R156, R152, R138, R156 ;  /* 0x0000008a989c723c */ /* 0x000fe2000000189c */
[C---:B------:R-:W-:Y:S02]  /*8cf0*/  ISETP.GE.AND P6, PT, R5.reuse, R214, PT ;  /* 0x000000d60500720c */ /* 0x040fe40003fc6270 */
[----:B------:R-:W-:Y:S01]  /*8d00*/  ISETP.GE.AND P0, PT, R5, R2, PT ;  /* 0x000000020500720c */ /* 0x000fe20003f06270 */
[----:B------:R-:W-:Y:S01]  /*8d10*/  VIADD R5, R3, 0x18 ;  /* 0x0000001803057836 */ /* 0x000fe20000000000 */
[C---:B------:R-:W-:Y:S01]  /*8d20*/  ISETP.GE.AND P2, PT, R7.reuse, R214, PT ;  /* 0x000000d60700720c */ /* 0x040fe20003f46270 */
[----:B------:R-:W-:Y:S01]  /*8d30*/  HMMA.16816.F32 R20, R12, R176, R20 ;  /* 0x000000b00c14723c */ /* 0x000fe20000001814 */
[----:B------:R-:W-:Y:S01]  /*8d40*/  BAR.SYNC.DEFER_BLOCKING 0x0 ;  /* 0x0000000000007b1d */ /* 0x000fe20000010000 */
[----:B------:R-:W-:Y:S01]  /*8d50*/  ISETP.GE.AND P1, PT, R7, R2, PT ;  /* 0x000000020700720c */ /* 0x000fe20003f26270 */
[----:B------:R-:W-:Y:S01]  /*8d60*/  VIADD R7, R3, 0x11 ;  /* 0x0000001103077836 */ /* 0x000fe20000000000 */
[----:B------:R-:W-:-:S02]  /*8d70*/  FSEL R34, R33, -INF , !P6 ;  /* 0xff80000021227808 */ /* 0x000fc40007000000 */
[C---:B------:R-:W-:Y:S01]  /*8d80*/  HMMA.16816.F32 R16, R12.reuse, R178, R16 ;  /* 0x000000b20c10723c */ /* 0x040fe20000001810 */
[----:B------:R-:W-:Y:S02]  /*8d90*/  FSEL R32, R28, -INF , !P2 ;  /* 0xff8000001c207808 */ /* 0x000fe40005000000 */
[----:B------:R-:W-:Y:S02]  /*8da0*/  FSEL R33, R30, -INF , !P1 ;  /* 0xff8000001e217808 */ /* 0x000fe40004800000 */
[----:B------:R-:W-:Y:S01]  /*8db0*/  FSEL R35, R35, -INF , !P0 ;  /* 0xff80000023237808 */ /* 0x000fe20004000000 */
[C---:B-1----:R-:W-:Y:S01]  /*8dc0*/  HMMA.16816.F32 R160, R12.reuse, R140, R160 ;  /* 0x0000008c0ca0723c */ /* 0x042fe200000018a0 */
[-C--:B------:R-:W-:Y:S02]  /*8dd0*/  ISETP.GE.AND P6, PT, R7, R214.reuse, PT ;  /* 0x000000d60700720c */ /* 0x080fe40003fc6270 */
[C---:B------:R-:W-:Y:S02]  /*8de0*/  ISETP.GE.AND P2, PT, R5.reuse, R214, PT ;  /* 0x000000d60500720c */ /* 0x040fe40003f46270 */
[-C--:B------:R-:W-:Y:S01]  /*8df0*/  ISETP.GE.AND P1, PT, R5, R2.reuse, PT ;  /* 0x000000020500720c */ /* 0x080fe20003f26270 */
[----:B------:R-:W-:Y:S01]  /*8e00*/  VIADD R5, R3, 0x20 ;  /* 0x0000002003057836 */ /* 0x000fe20000000000 */
[----:B------:R-:W-:Y:S01]  /*8e10*/  ISETP.GE.AND P0, PT, R7, R2, PT ;  /* 0x000000020700720c */ /* 0x000fe20003f06270 */
[----:B------:R-:W-:Y:S01]  /*8e20*/  VIADD R7, R3, 0x19 ;  /* 0x0000001903077836 */ /* 0x000fe20000000000 */
[----:B------:R-:W-:Y:S01]  /*8e30*/  FSEL R28, R29, -INF , !P6 ;  /* 0xff8000001d1c7808 */ /* 0x000fe20007000000 */
[----:B------:R-:W-:Y:S01]  /*8e40*/  HMMA.16816.F32 R132, R12, R8, R132 ;  /* 0x000000080c84723c */ /* 0x000fe20000001884 */
[----:B------:R-:W-:-:S02]  /*8e50*/  FSEL R30, R24, -INF , !P2 ;  /* 0xff800000181e7808 */ /* 0x000fc40005000000 */
[----:B------:R-:W-:Y:S02]  /*8e60*/  FSEL R29, R26, -INF , !P1 ;  /* 0xff8000001a1d7808 */ /* 0x000fe40004800000 */
[----:B------:R-:W-:Y:S01]  /*8e70*/  FSEL R31, R31, -INF , !P0 ;  /* 0xff8000001f1f7808 */ /* 0x000fe20004000000 */
[----:B------:R-:W-:Y:S01]  /*8e80*/  HMMA.16816.F32 R12, R12, R142, R156 ;  /* 0x0000008e0c0c723c */ /* 0x000fe2000000189c */
[C---:B------:R-:W-:Y:S02]  /*8e90*/  ISETP.GE.AND P2, PT, R5.reuse, R214, PT ;  /* 0x000000d60500720c */ /* 0x040fe40003f46270 */
[----:B------:R-:W-:Y:S01]  /*8ea0*/  ISETP.GE.AND P1, PT, R5, R2, PT ;  /* 0x000000020500720c */ /* 0x000fe20003f26270 */
[----:B------:R-:W-:Y:S01]  /*8eb0*/  VIADD R5, R3, 0x28 ;  /* 0x0000002803057836 */ /* 0x000fe20000000000 */
[C---:B------:R-:W-:Y:S02]  /*8ec0*/  ISETP.GE.AND P6, PT, R7.reuse, R214, PT ;  /* 0x000000d60700720c */ /* 0x040fe40003fc6270 */
[----:B------:R-:W-:Y:S01]  /*8ed0*/  ISETP.GE.AND P0, PT, R7, R2, PT ;  /* 0x000000020700720c */ /* 0x000fe20003f06270 */
[----:B------:R-:W-:Y:S01]  /*8ee0*/  VIADD R7, R3, 0x21 ;  /* 0x0000002103077836 */ /* 0x000fe20000000000 */
[----:B------:R-:W-:-:S02]  /*8ef0*/  FSEL R170, R20, -INF , !P2 ;  /* 0xff80000014aa7808 */ /* 0x000fc40005000000 */
[----:B------:R-:W-:Y:S02]  /*8f00*/  FSEL R171, R22, -INF , !P1 ;  /* 0xff80000016ab7808 */ /* 0x000fe40004800000 */
[----:B------:R-:W-:Y:S02]  /*8f10*/  FSEL R24, R25, -INF , !P6 ;  /* 0xff80000019187808 */ /* 0x000fe40007000000 */
[----:B------:R-:W-:Y:S02]  /*8f20*/  FSEL R27, R27, -INF , !P0 ;  /* 0xff8000001b1b7808 */ /* 0x000fe40004000000 */
[C---:B------:R-:W-:Y:S02]  /*8f30*/  ISETP.GE.AND P2, PT, R5.reuse, R214, PT ;  /* 0x000000d60500720c */ /* 0x040fe40003f46270 */
[----:B------:R-:W-:Y:S01]  /*8f40*/  ISETP.GE.AND P1, PT, R5, R2, PT ;  /* 0x000000020500720c */ /* 0x000fe20003f26270 */
[----:B------:R-:W-:Y:S01]  /*8f50*/  VIADD R5, R3, 0x30 ;  /* 0x0000003003057836 */ /* 0x000fe20000000000 */
[----:B------:R-:W-:-:S02]  /*8f60*/  ISETP.GE.AND P6, PT, R7, R214, PT ;  /* 0x000000d60700720c */ /* 0x000fc40003fc6270 */
[----:B------:R-:W-:Y:S01]  /*8f70*/  ISETP.GE.AND P0, PT, R7, R2, PT ;  /* 0x000000020700720c */ /* 0x000fe20003f06270 */
[----:B------:R-:W-:Y:S01]  /*8f80*/  VIADD R7, R3, 0x29 ;  /* 0x0000002903077836 */ /* 0x000fe20000000000 */
[----:B------:R-:W-:Y:S02]  /*8f90*/  FSEL R168, R16, -INF , !P2 ;  /* 0xff80000010a87808 */ /* 0x000fe40005000000 */
[----:B------:R-:W-:Y:S02]  /*8fa0*/  FSEL R151, R18, -INF , !P1 ;  /* 0xff80000012977808 */ /* 0x000fe40004800000 */
[----:B------:R-:W-:Y:S02]  /*8fb0*/  FSEL R176, R21, -INF , !P6 ;  /* 0xff80000015b07808 */ /* 0x000fe40007000000 */
[----:B------:R-:W-:Y:S02]  /*8fc0*/  FSEL R177, R23, -INF , !P0 ;  /* 0xff80000017b17808 */ /* 0x000fe40004000000 */
[----:B------:R-:W-:-:S02]  /*8fd0*/  ISETP.GE.AND P2, PT, R5, R214, PT ;  /* 0x000000d60500720c */ /* 0x000fc40003f46270 */
[----:B------:R-:W-:Y:S01]  /*8fe0*/  ISETP.GE.AND P1, PT, R5, R2, PT ;  /* 0x000000020500720c */ /* 0x000fe20003f26270 */
[----:B------:R-:W-:Y:S01]  /*8ff0*/  VIADD R5, R3, 0x31 ;  /* 0x0000003103057836 */ /* 0x000fe20000000000 */
[C---:B------:R-:W-:Y:S02]  /*9000*/  ISETP.GE.AND P6, PT, R7.reuse, R214, PT ;  /* 0x000000d60700720c */ /* 0x040fe40003fc6270 */
[----:B------:R-:W-:Y:S01]  /*9010*/  ISETP.GE.AND P0, PT, R7, R2, PT ;  /* 0x000000020700720c */ /* 0x000fe20003f06270 */
[----:B------:R-:W-:Y:S01]  /*9020*/  VIADD R7, R3, 0x1 ;  /* 0x0000000103077836 */ /* 0x000fe20000000000 */
[----:B------:R-:W-:Y:S02]  /*9030*/  FSEL R178, R17, -INF , !P6 ;  /* 0xff80000011b27808 */ /* 0x000fe40007000000 */
[----:B------:R-:W-:Y:S02]  /*9040*/  FSEL R169, R19, -INF , !P0 ;  /* 0xff80000013a97808 */ /* 0x000fe40004000000 */
[----:B------:R-:W-:-:S02]  /*9050*/  ISETP.GE.AND P6, PT, R5, R214, PT ;  /* 0x000000d60500720c */ /* 0x000fc40003fc6270 */
[----:B------:R-:W-:Y:S01]  /*9060*/  ISETP.GE.AND P0, PT, R5, R2, PT ;  /* 0x000000020500720c */ /* 0x000fe20003f06270 */
[----:B------:R-:W-:Y:S01]  /*9070*/  VIADD R5, R3, 0x38 ;  /* 0x0000003803057836 */ /* 0x000fe20000000000 */
[----:B------:R-:W-:Y:S02]  /*9080*/  FSEL R148, R161, -INF , !P6 ;  /* 0xff800000a1947808 */ /* 0x000fe40007000000 */
[----:B------:R-:W-:Y:S02]  /*9090*/  FSEL R145, R163, -INF , !P0 ;  /* 0xff800000a3917808 */ /* 0x000fe40004000000 */
[-C--:B------:R-:W-:Y:S02]  /*90a0*/  ISETP.GE.AND P6, PT, R5, R214.reuse, PT ;  /* 0x000000d60500720c */ /* 0x080fe40003fc6270 */
[----:B------:R-:W-:Y:S02]  /*90b0*/  ISETP.GE.AND P0, PT, R3, R214, PT ;  /* 0x000000d60300720c */ /* 0x000fe40003f06270 */
[----:B------:R-:W-:-:S02]  /*90c0*/  FSEL R146, R12, -INF , !P6 ;  /* 0xff8000000c927808 */ /* 0x000fc40007000000 */
[----:B------:R-:W-:Y:S02]  /*90d0*/  FSEL R150, R160, -INF , !P2 ;  /* 0xff800000a0967808 */ /* 0x000fe40005000000 */
[----:B------:R-:W-:Y:S02]  /*90e0*/  FSEL R12, R132, -INF , !P0 ;  /* 0xff800000840c7808 */ /* 0x000fe40004000000 */
[C---:B------:R-:W-:Y:S02]  /*90f0*/  ISETP.GE.AND P2, PT, R7.reuse, R214, PT ;  /* 0x000000d60700720c */ /* 0x040fe40003f46270 */
[----:B------:R-:W-:Y:S02]  /*9100*/  FSEL R147, R162, -INF , !P1 ;  /* 0xff800000a2937808 */ /* 0x000fe40004800000 */
[----:B------:R-:W-:Y:S02]  /*9110*/  PLOP3.LUT P0, PT, PT, PT, UP0, 0x80, 0x0 ;  /* 0x000000000000781c */ /* 0x000fe40003f0f008 */
[----:B------:R-:W-:-:S02]  /*9120*/  ISETP.GE.AND P1, PT, R7, R2, PT ;  /* 0x000000020700720c */ /* 0x000fc40003f26270 */
[----:B------:R-:W-:Y:S02]  /*9130*/  FSEL R16, R133, -INF , !P2 ;  /* 0xff80000085107808 */ /* 0x000fe40005000000 */
[CC--:B------:R-:W-:Y:S01]  /*9140*/  ISETP.GE.AND P2, PT, R3.reuse, R2.reuse, PT ;  /* 0x000000020300720c */ /* 0x0c0fe20003f46270 */
[----:B------:R-:W-:Y:S01]  /*9150*/  VIADD R3, R3, 0x39 ;  /* 0x0000003903037836 */ /* 0x000fe20000000000 */
[----:B------:R-:W-:Y:S02]  /*9160*/  FSEL R17, R135, -INF , !P1 ;  /* 0xff80000087117808 */ /* 0x000fe40004800000 */
[----:B------:R-:W-:Y:S02]  /*9170*/  ISETP.GE.AND P1, PT, R5, R2, PT ;  /* 0x000000020500720c */ /* 0x000fe40003f26270 */
[----:B------:R-:W-:Y:S02]  /*9180*/  ISETP.GE.AND P6, PT, R3, R214, PT ;  /* 0x000000d60300720c */ /* 0x000fe40003fc6270 */
[----:B------:R-:W-:-:S02]  /*9190*/  FSEL R159, R14, -INF , !P1 ;  /* 0xff8000000e9f7808 */ /* 0x000fc40004800000 */
[----:B------:R-:W-:Y:S02]  /*91a0*/  ISETP.GE.AND P1, PT, R3, R2, PT ;  /* 0x000000020300720c */ /* 0x000fe40003f26270 */
        /* <DEDUP_REMOVED lines=22> */
[C---:B------:R-:W-:Y:S01]  /*9310*/  @!P5 LEA.HI.X R11, R14.reuse, R11, R13, 0x1, P6 ;  /* 0x0000000b0e0bd211 */ /* 0x040fe200030f0c0d */
[----:B------:R-:W1:Y:S01]  /*9320*/  @!P4 LDC.64 R2, c[0x0][0x218] ;  /* 0x00008600ff02cb82 */ /* 0x000e620000000a00 */
[----:B---3--:R-:W-:-:S03]  /*9330*/  @!P4 LEA R8, P2, R14, R8, 0x1 ;  /* 0x000000080e08c211 */ /* 0x008fc600078408ff */
[----:B------:R-:W-:Y:S01]  /*9340*/  @!PT LDS RZ, [RZ] ;  /* 0x00000000fffff984 */ /* 0x000fe20000000800 */
[----:B------:R-:W-:Y:S01]  /*9350*/  @!PT LDS RZ, [RZ] ;  /* 0x00000000fffff984 */ /* 0x000fe20000000800 */
[----:B------:R-:W-:Y:S01]  /*9360*/  @!PT LDS RZ, [RZ] ;  /* 0x00000000fffff984 */ /* 0x000fe20000000800 */
[----:B------:R2:W-:Y:S01]  /*9370*/  @!P5 LDGSTS.E.BYPASS.LTC128B.128 [R203+0xc000], desc[UR20][R10.64] ;  /* 0x0c0000000acbdfae */ /* 0x0005e2000b901d54 */
[C-C-:B------:R-:W-:Y:S02]  /*9380*/  @!P4 LEA.HI.X R9, R14.reuse, R9, R13.reuse, 0x1, P2 ;  /* 0x000000090e09c211 */ /* 0x140fe400010f0c0d */
[C---:B----4-:R-:W-:Y:S01]  /*9390*/  @!P3 LEA R20, P1, R14.reuse, R6, 0x1 ;  /* 0x000000060e14b211 */ /* 0x050fe200078208ff */
[----:B------:R2:W-:Y:S01]  /*93a0*/  @P4 STS.128 [R203+0xe000], RZ ;  /* 0x00e000ffcb004388 */ /* 0x0005e20000000c00 */
[C---:B------:R-:W-:Y:S02]  /*93b0*/  IADD3 R6, P6, R14.reuse, UR24, RZ ;  /* 0x000000180e067c10 */ /* 0x040fe4000ffde0ff */
[----:B------:R-:W-:Y:S01]  /*93c0*/  @!P3 LEA.HI.X R21, R14, R7, R13, 0x1, P1 ;  /* 0x000000070e15b211 */ /* 0x000fe200008f0c0d */
[----:B------:R-:W-:Y:S01]  /*93d0*/  @!PT LDS RZ, [RZ] ;  /* 0x00000000fffff984 */ /* 0x000fe20000000800 */
[----:B------:R-:W-:Y:S01]  /*93e0*/  @!PT LDS RZ, [RZ] ;  /* 0x00000000fffff984 */ /* 0x000fe20000000800 */
[----:B------:R-:W-:Y:S01]  /*93f0*/  @!PT LDS RZ, [RZ] ;  /* 0x00000000fffff984 */ /* 0x000fe20000000800 */
[----:B------:R2:W-:Y:S01]  /*9400*/  @!P4 LDGSTS.E.BYPASS.LTC128B.128 [R203+0xe000], desc[UR20][R8.64+0x80] ;  /* 0x0e00008008cbcfae */ /* 0x0005e2000b901d54 */
[----:B------:R-:W-:Y:S02]  /*9410*/  IADD3.X R13, R13, UR23, RZ, P6, !PT ;  /* 0x000000170d0d7c10 */ /* 0x000fe4000b7fe4ff */
[C---:B-----5:R-:W-:Y:S01]  /*9420*/  @!P5 LEA R4, P1, R6.reuse, R4, 0x1 ;  /* 0x000000040604d211 */ /* 0x060fe200078208ff */
[----:B------:R2:W-:Y:S03]  /*9430*/  @P3 STS.128 [R203+0x10000], RZ ;  /* 0x010000ffcb003388 */ /* 0x0005e60000000c00 */
[C---:B------:R-:W-:Y:S01]  /*9440*/  @!P5 LEA.HI.X R5, R6.reuse, R5, R13, 0x1, P1 ;  /* 0x000000050605d211 */ /* 0x040fe200008f0c0d */
[----:B------:R-:W-:Y:S01]  /*9450*/  @!PT LDS RZ, [RZ] ;  /* 0x00000000fffff984 */ /* 0x000fe20000000800 */
[----:B------:R-:W-:Y:S01]  /*9460*/  @!PT LDS RZ, [RZ] ;  /* 0x00000000fffff984 */ /* 0x000fe20000000800 */
[----:B------:R-:W-:Y:S01]  /*9470*/  @!PT LDS RZ, [RZ] ;  /* 0x00000000fffff984 */ /* 0x000fe20000000800 */
[----:B------:R2:W-:Y:S01]  /*9480*/  @!P3 LDGSTS.E.BYPASS.LTC128B.128 [R203+0x10000], desc[UR20][R20.64+0x100] ;  /* 0x1000010014cbbfae */ /* 0x0005e2000b901d54 */
[----:B-1----:R-:W-:-:S03]  /*9490*/  @!P4 LEA R2, P2, R6, R2, 0x1 ;  /* 0x000000020602c211 */ /* 0x002fc600078408ff */
[----:B------:R2:W-:Y:S01]  /*94a0*/  @P5 STS.128 [R203+0xd000], RZ ;  /* 0x00d000ffcb005388 */ /* 0x0005e20000000c00 */
[----:B------:R-:W-:-:S03]  /*94b0*/  @!P4 LEA.HI.X R3, R6, R3, R13, 0x1, P2 ;  /* 0x000000030603c211 */ /* 0x000fc600010f0c0d */
        /* <DEDUP_REMOVED lines=18> */
.L_x_108:
[----:B------:R-:W-:Y:S05]  /*95e0*/  BSYNC B0 ;  /* 0x0000000000007941 */ /* 0x000fea0003800000 */
.L_x_107:
[----:B------:R-:W0:Y:S02]  /*95f0*/  LDGDEPBAR ;  /* 0x00000000000079af */ /* 0x000e240000000000 */
.L_x_106:
[----:B-12---:R-:W-:Y:S01]  /*9600*/  FMNMX.FTZ R3, R204, R12, !PT ;  /* 0x0000000ccc037209 */ /* 0x006fe20007810000 */
[----:B------:R-:W-:Y:S01]  /*9610*/  LDSM.16.MT88.4 R20, [R196+0x12800] ;  /* 0x01280000c414783b */ /* 0x000fe20000004200 */
[----:B------:R-:W-:Y:S01]  /*9620*/  FMNMX.FTZ R2, R0, R19, !PT ;  /* 0x0000001300027209 */ /* 0x000fe20007810000 */
[----:B------:R-:W-:Y:S01]  /*9630*/  @UP0 UIADD3 UR17, UR17, -0x4, URZ ;  /* 0xfffffffc11110890 */ /* 0x000fe2000fffe03f */
[----:B------:R-:W-:Y:S01]  /*9640*/  FMNMX.FTZ R3, R16, R3, !PT ;  /* 0x0000000310037209 */ /* 0x000fe20007810000 */
[----:B------:R-:W-:Y:S01]  /*9650*/  LDSM.16.MT88.4 R140, [R192+0x16000] ;  /* 0x01600000c08c783b */ /* 0x000fe20000004200 */
        /* <DEDUP_REMOVED lines=35> */
[----:B-1----:R-:W-:-:S04]  /*9890*/  FMNMX.FTZ R132, R5, R132, !PT ;  /* 0x0000008405847209 */ /* 0x002fc80007810000 */
[C---:B------:R-:W-:Y:S01]  /*98a0*/  FSETP.NEU.FTZ.AND P2, PT, R132.reuse, -INF , PT ;  /* 0xff8000008400780b */ /* 0x040fe20003f5d000 */
[----:B------:R-:W-:Y:S01]  /*98b0*/  FMUL.FTZ R149, R132, UR16 ;  /* 0x0000001084957c20 */ /* 0x000fe20008410000 */
[----:B--2---:R-:W-:Y:S02]  /*98c0*/  FMNMX.FTZ R3, R2, R3, !PT ;  /* 0x0000000302037209 */ /* 0x004fe40007810000 */
[----:B------:R-:W-:Y:S02]  /*98d0*/  FSEL R5, R132, RZ, P2 ;  /* 0x000000ff84057208 */ /* 0x000fe40001000000 */
[C---:B------:R-:W-:Y:S01]  /*98e0*/  FSETP.NEU.FTZ.AND P1, PT, R3.reuse, -INF , PT ;  /* 0xff8000000300780b */ /* 0x040fe20003f3d000 */
[----:B------:R-:W-:Y:S01]  /*98f0*/  FMUL.FTZ R158, R3, UR16 ;  /* 0x00000010039e7c20 */ /* 0x000fe20008410000 */
[----:B------:R-:W-:Y:S01]  /*9900*/  FSEL R149, R149, RZ, P2 ;  /* 0x000000ff95957208 */ /* 0x000fe20001000000 */
[----:B------:R-:W-:Y:S01]  /*9910*/  FADD.FTZ R4, R204, -R5 ;  /* 0x80000005cc047221 */ /* 0x000fe20000010000 */
[----:B------:R-:W-:-:S02]  /*9920*/  FSEL R5, R3, RZ, P1 ;  /* 0x000000ff03057208 */ /* 0x000fc40000800000 */
[----:B------:R-:W-:Y:S01]  /*9930*/  FSEL R158, R158, RZ, P1 ;  /* 0x000000ff9e9e7208 */ /* 0x000fe20000800000 */
[----:B------:R-:W-:Y:S01]  /*9940*/  FMUL.FTZ R156, R4, UR16 ;  /* 0x00000010049c7c20 */ /* 0x000fe20008410000 */
[----:B------:R-:W-:Y:S01]  /*9950*/  FFMA.FTZ R153, R16, UR16, -R149 ;  /* 0x0000001010997c23 */ /* 0x000fe20008010895 */
[----:B------:R-:W-:Y:S01]  /*9960*/  FADD.FTZ R5, R0, -R5 ;  /* 0x8000000500057221 */ /* 0x000fe20000010000 */
[--C-:B------:R-:W-:Y:S01]  /*9970*/  FFMA.FTZ R154, R12, UR16, -R149.reuse ;  /* 0x000000100c9a7c23 */ /* 0x100fe20008010895 */
[--C-:B------:R-:W-:Y:S01]  /*9980*/  FFMA.FTZ R134, R19, UR16, -R158.reuse ;  /* 0x0000001013867c23 */ /* 0x100fe2000801089e */
[--C-:B------:R-:W-:Y:S01]  /*9990*/  FFMA.FTZ R133, R17, UR16, -R158.reuse ;  /* 0x0000001011857c23 */ /* 0x100fe2000801089e */
[----:B------:R-:W-:Y:S01]  /*99a0*/  FMUL.FTZ R0, R5, UR16 ;  /* 0x0000001005007c20 */ /* 0x000fe20008410000 */
[----:B------:R-:W-:Y:S01]  /*99b0*/  LDSM.16.MT88.4 R16, [R193+0x12000] ;  /* 0x01200000c110783b */ /* 0x000fe20000004200 */
[--C-:B------:R-:W-:Y:S01]  /*99c0*/  FFMA.FTZ R152, R136, UR16, -R149.reuse ;  /* 0x0000001088987c23 */ /* 0x100fe20008010895 */
[--C-:B------:R-:W-:Y:S01]  /*99d0*/  FFMA.FTZ R135, R34, UR16, -R149.reuse ;  /* 0x0000001022877c23 */ /* 0x100fe20008010895 */
[--C-:B------:R-:W-:Y:S01]  /*99e0*/  FFMA.FTZ R2, R137, UR16, -R158.reuse ;  /* 0x0000001089027c23 */ /* 0x100fe2000801089e */
[----:B------:R-:W1:Y:S01]  /*99f0*/  LDSM.16.MT88.4 R4, [R194+0x12000] ;  /* 0x01200000c204783b */ /* 0x000e620000004200 */
[--C-:B------:R-:W-:Y:S01]  /*9a00*/  FFMA.FTZ R155, R35, UR16, -R158.reuse ;  /* 0x00000010239b7c23 */ /* 0x100fe2000801089e */
[----:B------:R-:W-:Y:S01]  /*9a10*/  MUFU.EX2 R154, R154 ;  /* 0x0000009a009a7308 */ /* 0x000fe20000000800 */
[--C-:B------:R-:W-:Y:S01]  /*9a20*/  FFMA.FTZ R161, R32, UR16, -R149.reuse ;  /* 0x0000001020a17c23 */ /* 0x100fe20008010895 */
[----:B------:R-:W2:Y:S01]  /*9a30*/  LDSM.16.MT88.4 R12, [R196+0x12000] ;  /* 0x01200000c40c783b */ /* 0x000ea20000004200 */
        /* <DEDUP_REMOVED lines=21> */
[----:B------:R-:W4:Y:S01]  /*9b90*/  MUFU.EX2 R135, R135 ;  /* 0x0000008700877308 */ /* 0x000f220000000800 */
[----:B---3--:R-:W-:Y:S01]  /*9ba0*/  F2FP.F16.F32.PACK_AB R8, R153, R154 ;  /* 0x0000009a9908723e */ /* 0x008fe200000000ff */
[--C-:B------:R-:W-:Y:S01]  /*9bb0*/  FFMA.FTZ R169, R150, UR16, -R149.reuse ;  /* 0x0000001096a97c23 */ /* 0x100fe20008010895 */
[--C-:B------:R-:W-:Y:S01]  /*9bc0*/  FFMA.FTZ R204, R148, UR16, -R149.reuse ;  /* 0x0000001094cc7c23 */ /* 0x100fe20008010895 */
[--C-:B------:R-:W-:Y:S01]  /*9bd0*/  FFMA.FTZ R206, R146, UR16, -R149.reuse ;  /* 0x0000001092ce7c23 */ /* 0x100fe20008010895 */
[----:B------:R-:W-:Y:S01]  /*9be0*/  FFMA.FTZ R207, R144, UR16, -R149 ;  /* 0x0000001090cf7c23 */ /* 0x000fe20008010895 */
[--C-:B------:R-:W-:Y:S01]  /*9bf0*/  FFMA.FTZ R214, R147, UR16, -R158.reuse ;  /* 0x0000001093d67c23 */ /* 0x100fe2000801089e */
[----:B------:R-:W-:Y:S01]  /*9c00*/  LDSM.16.MT88.4 R148, [R192+0x17000] ;  /* 0x01700000c094783b */ /* 0x000fe20000004200 */
[----:B------:R-:W-:Y:S01]  /*9c10*/  MUFU.EX2 R134, R134 ;  /* 0x0000008600867308 */ /* 0x000fe20000000800 */
[--C-:B------:R-:W-:Y:S01]  /*9c20*/  FFMA.FTZ R215, R145, UR16, -R158.reuse ;  /* 0x0000001091d77c23 */ /* 0x100fe2000801089e */
[--C-:B------:R-:W-:Y:S01]  /*9c30*/  FFMA.FTZ R159, R159, UR16, -R158.reuse ;  /* 0x000000109f9f7c23 */ /* 0x100fe2000801089e */
[----:B------:R-:W-:Y:S01]  /*9c40*/  FFMA.FTZ R158, R157, UR16, -R158 ;  /* 0x000000109d9e7c23 */ /* 0x000fe2000801089e */
[----:B------:R-:W-:Y:S04]  /*9c50*/  LDSM.16.MT88.4 R144, [R196+0x13800] ;  /* 0x01380000c490783b */ /* 0x000fe80000004200 */
        /* <DEDUP_REMOVED lines=25> */
[C---:B-1----:R-:W-:Y:S01]  /*9df0*/  HMMA.16816.F32 R36, R8.reuse, R4, R36 ;  /* 0x000000040824723c */ /* 0x042fe20000001824 */
[-C--:B------:R-:W-:Y:S01]  /*9e00*/  FMUL.FTZ R128, R128, R156.reuse ;  /* 0x0000009c80807220 */ /* 0x080fe20000410000 */
[-C--:B------:R-:W-:Y:S01]  /*9e10*/  FMUL.FTZ R129, R129, R156.reuse ;  /* 0x0000009c81817220 */ /* 0x080fe20000410000 */
[-C--:B------:R-:W-:Y:S01]  /*9e20*/  FMUL.FTZ R124, R124, R156.reuse ;  /* 0x0000009c7c7c7220 */ /* 0x080fe20000410000 */
[----:B------:R-:W-:Y:S01]  /*9e30*/  FMUL.FTZ R125, R125, R156 ;  /* 0x0000009c7d7d7220 */ /* 0x000fe20000410000 */
[-C--:B------:R-:W-:Y:S01]  /*9e40*/  FMUL.FTZ R130, R130, R0.reuse ;  /* 0x0000000082827220 */ /* 0x080fe20000410000 */
[C---:B------:R-:W-:Y:S01]  /*9e50*/  HMMA.16816.F32 R40, R8.reuse, R6, R40 ;  /* 0x000000060828723c */ /* 0x040fe20000001828 */
[----:B------:R-:W1:Y:S01]  /*9e60*/  LDSM.16.MT88.4 R4, [R196+0x14000] ;  /* 0x01400000c404783b */ /* 0x000e620000004200 */
[-C--:B------:R-:W-:Y:S01]  /*9e70*/  FMUL.FTZ R131, R131, R0.reuse ;  /* 0x0000000083837220 */ /* 0x080fe20000410000 */
[-C--:B------:R-:W-:Y:S01]  /*9e80*/  FMUL.FTZ R126, R126, R0.reuse ;  /* 0x000000007e7e7220 */ /* 0x080fe20000410000 */
[----:B------:R-:W-:Y:S01]  /*9e90*/  FMUL.FTZ R127, R127, R0 ;  /* 0x000000007f7f7220 */ /* 0x000fe20000410000 */
[-C--:B------:R-:W-:Y:S01]  /*9ea0*/  FMUL.FTZ R60, R60, R156.reuse ;  /* 0x0000009c3c3c7220 */ /* 0x080fe20000410000 */
[C---:B------:R-:W-:Y:S01]  /*9eb0*/  HMMA.16816.F32 R44, R8.reuse, R16, R44 ;  /* 0x00000010082c723c */ /* 0x040fe2000000182c */
[-C--:B------:R-:W-:Y:S01]  /*9ec0*/  FMUL.FTZ R61, R61, R156.reuse ;  /* 0x0000009c3d3d7220 */ /* 0x080fe20000410000 */
[-C--:B------:R-:W-:Y:S01]  /*9ed0*/  FMUL.FTZ R64, R64, R156.reuse ;  /* 0x0000009c40407220 */ /* 0x080fe20000410000 */
[----:B------:R-:W-:Y:S01]  /*9ee0*/  FMUL.FTZ R65, R65, R156 ;  /* 0x0000009c41417220 */ /* 0x000fe20000410000 */
[-C--:B------:R-:W-:Y:S01]  /*9ef0*/  FMUL.FTZ R62, R62, R0.reuse ;  /* 0x000000003e3e7220 */ /* 0x080fe20000410000 */
[-C--:B------:R-:W-:Y:S01]  /*9f00*/  FMUL.FTZ R63, R63, R0.reuse ;  /* 0x000000003f3f7220 */ /* 0x080fe20000410000 */
[C---:B------:R-:W-:Y:S01]  /*9f10*/  HMMA.16816.F32 R48, R8.reuse, R18, R48 ;  /* 0x000000120830723c */ /* 0x040fe20000001830 */
[----:B------:R-:W3:Y:S01]  /*9f20*/  LDSM.16.MT88.4 R16, [R194+0x14000] ;  /* 0x01400000c210783b */ /* 0x000ee20000004200 */
[-C--:B------:R-:W-:Y:S01]  /*9f30*/  FMUL.FTZ R66, R66, R0.reuse ;  /* 0x0000000042427220 */ /* 0x080fe20000410000 */
[----:B------:R-:W-:Y:S01]  /*9f40*/  FMUL.FTZ R67, R67, R0 ;  /* 0x0000000043437220 */ /* 0x000fe20000410000 */
[-C--:B------:R-:W-:Y:S01]  /*9f50*/  FMUL.FTZ R68, R68, R156.reuse ;  /* 0x0000009c44447220 */ /* 0x080fe20000410000 */
[-C--:B------:R-:W-:Y:S01]  /*9f60*/  FMUL.FTZ R69, R69, R156.reuse ;  /* 0x0000009c45457220 */ /* 0x080fe20000410000 */
[C---:B--2---:R-:W-:Y:S01]  /*9f70*/  HMMA.16816.F32 R128, R8.reuse, R12, R128 ;  /* 0x0000000c0880723c */ /* 0x044fe20000001880 */
[-C--:B------:R-:W-:Y:S01]  /*9f80*/  FMUL.FTZ R72, R72, R156.reuse ;  /* 0x0000009c48487220 */ /* 0x080fe20000410000 */
[----:B------:R-:W-:Y:S01]  /*9f90*/  FMUL.FTZ R73, R73, R156 ;  /* 0x0000009c49497220 */ /* 0x000fe20000410000 */
[-C--:B------:R-:W-:Y:S01]  /*9fa0*/  FMUL.FTZ R70, R70, R0.reuse ;  /* 0x0000000046467220 */ /* 0x080fe20000410000 */
[-C--:B------:R-:W-:Y:S01]  /*9fb0*/  FMUL.FTZ R71, R71, R0.reuse ;  /* 0x0000000047477220 */ /* 0x080fe20000410000 */
[-C--:B------:R-:W-:Y:S01]  /*9fc0*/  FMUL.FTZ R74, R74, R0.reuse ;  /* 0x000000004a4a7220 */ /* 0x080fe20000410000 */
[C---:B------:R-:W-:Y:S01]  /*9fd0*/  HMMA.16816.F32 R124, R8.reuse, R14, R124 ;  /* 0x0000000e087c723c */ /* 0x040fe2000000187c */
[----:B------:R-:W2:Y:S01]  /*9fe0*/  LDSM.16.MT88.4 R12, [R192+0x12000] ;  /* 0x01200000c00c783b */ /* 0x000ea20000004200 */
[----:B------:R-:W-:Y:S01]  /*9ff0*/  FMUL.FTZ R75, R75, R0 ;  /* 0x000000004b4b7220 */ /* 0x000fe20000410000 */
[-C--:B------:R-:W-:Y:S01]  /*a000*/  FMUL.FTZ R52, R52, R156.reuse ;  /* 0x0000009c34347220 */ /* 0x080fe20000410000 */
[-C--:B------:R-:W-:Y:S01]  /*a010*/  FMUL.FTZ R53, R53, R156.reuse ;  /* 0x0000009c35357220 */ /* 0x080fe20000410000 */
[-C--:B------:R-:W-:Y:S01]  /*a020*/  FMUL.FTZ R56, R56, R156.reuse ;  /* 0x0000009c38387220 */ /* 0x080fe20000410000 */
[----:B------:R-:W-:Y:S01]  /*a030*/  FMUL.FTZ R57, R57, R156 ;  /* 0x0000009c39397220 */ /* 0x000fe20000410000 */
[-C--:B------:R-:W-:Y:S01]  /*a040*/  FMUL.FTZ R54, R54, R0.reuse ;  /* 0x0000000036367220 */ /* 0x080fe20000410000 */
[-C--:B------:R-:W-:Y:S01]  /*a050*/  FMUL.FTZ R55, R55, R0.reuse ;  /* 0x0000000037377220 */ /* 0x080fe20000410000 */
[-C--:B------:R-:W-:Y:S01]  /*a060*/  FMUL.FTZ R58, R58, R0.reuse ;  /* 0x000000003a3a7220 */ /* 0x080fe20000410000 */
[----:B------:R-:W-:Y:S01]  /*a070*/  FMUL.FTZ R59, R59, R0 ;  /* 0x000000003b3b7220 */ /* 0x000fe20000410000 */
[-C--:B------:R-:W-:Y:S01]  /*a080*/  FMUL.FTZ R84, R84, R156.reuse ;  /* 0x0000009c54547220 */ /* 0x080fe20000410000 */
        /* <DEDUP_REMOVED lines=11> */
[C---:B------:R-:W-:Y:S01]  /*a140*/  HMMA.16816.F32 R64, R8.reuse, R6, R64 ;  /* 0x000000060840723c */ /* 0x040fe20000001840 */
[----:B------:R-:W1:Y:S01]  /*a150*/  LDSM.16.MT88.4 R4, [R192+0x14000] ;  /* 0x01400000c004783b */ /* 0x000e620000004200 */
[----:B------:R-:W-:Y:S01]  /*a160*/  FMUL.FTZ R95, R95, R0 ;  /* 0x000000005f5f7220 */ /* 0x000fe20000410000 */
[-C--:B------:R-:W-:Y:S01]  /*a170*/  FMUL.FTZ R96, R96, R156.reuse ;  /* 0x0000009c60607220 */ /* 0x080fe20000410000 */
[----:B------:R-:W-:Y:S01]  /*a180*/  FMUL.FTZ R97, R97, R156 ;  /* 0x0000009c61617220 */ /* 0x000fe20000410000 */
[-C--:B------:R-:W-:Y:S01]  /*a190*/  FMUL.FTZ R98, R98, R0.reuse ;  /* 0x0000000062627220 */ /* 0x080fe20000410000 */
[C---:B---3--:R-:W-:Y:S01]  /*a1a0*/  HMMA.16816.F32 R68, R8.reuse, R16, R68 ;  /* 0x000000100844723c */ /* 0x048fe20000001844 */
[----:B------:R-:W-:Y:S01]  /*a1b0*/  FMUL.FTZ R99, R99, R0 ;  /* 0x0000000063637220 */ /* 0x000fe20000410000 */
[----:B------:R-:W3:Y:S01]  /*a1c0*/  MUFU.EX2 R160, R160 ;  /* 0x000000a000a07308 */ /* 0x000ee20000000800 */
[-C--:B------:R-:W-:Y:S01]  /*a1d0*/  FMUL.FTZ R76, R76, R156.reuse ;  /* 0x0000009c4c4c7220 */ /* 0x080fe20000410000 */
[-C--:B------:R-:W-:Y:S01]  /*a1e0*/  FMUL.FTZ R77, R77, R156.reuse ;  /* 0x0000009c4d4d7220 */ /* 0x080fe20000410000 */
[-C--:B------:R-:W-:Y:S01]  /*a1f0*/  FMUL.FTZ R80, R80, R156.reuse ;  /* 0x0000009c50507220 */ /* 0x080fe20000410000 */
[C---:B------:R-:W-:Y:S01]  /*a200*/  HMMA.16816.F32 R72, R8.reuse, R18, R72 ;  /* 0x000000120848723c */ /* 0x040fe20000001848 */
[----:B------:R-:W4:Y:S01]  /*a210*/  LDSM.16.MT88.4 R16, [R196+0x16000] ;  /* 0x01600000c410783b */ /* 0x000f220000004200 */
[----:B------:R-:W-:Y:S01]  /*a220*/  FMUL.FTZ R81, R81, R156 ;  /* 0x0000009c51517220 */ /* 0x000fe20000410000 */
[-C--:B------:R-:W-:Y:S01]  /*a230*/  FMUL.FTZ R78, R78, R0.reuse ;  /* 0x000000004e4e7220 */ /* 0x080fe20000410000 */
[----:B------:R-:W-:Y:S01]  /*a240*/  MUFU.EX2 R162, R162 ;  /* 0x000000a200a27308 */ /* 0x000fe20000000800 */
[-C--:B------:R-:W-:Y:S01]  /*a250*/  FMUL.FTZ R79, R79, R0.reuse ;  /* 0x000000004f4f7220 */ /* 0x080fe20000410000 */
[C---:B--2---:R-:W-:Y:S01]  /*a260*/  HMMA.16816.F32 R52, R8.reuse, R12, R52 ;  /* 0x0000000c0834723c */ /* 0x044fe20000001834 */
[-C--:B------:R-:W-:Y:S01]  /*a270*/  FMUL.FTZ R82, R82, R0.reuse ;  /* 0x0000000052527220 */ /* 0x080fe20000410000 */
[----:B------:R-:W-:Y:S01]  /*a280*/  FMUL.FTZ R83, R83, R0 ;  /* 0x0000000053537220 */ /* 0x000fe20000410000 */
[-C--:B------:R-:W-:Y:S01]  /*a290*/  FMUL.FTZ R104, R104, R156.reuse ;  /* 0x0000009c68687220 */ /* 0x080fe20000410000 */
[----:B------:R-:W-:Y:S01]  /*a2a0*/  FMUL.FTZ R105, R105, R156 ;  /* 0x0000009c69697220 */ /* 0x000fe20000410000 */
[-C--:B------:R-:W-:Y:S01]  /*a2b0*/  FMUL.FTZ R106, R106, R0.reuse ;  /* 0x000000006a6a7220 */ /* 0x080fe20000410000 */
[C---:B------:R-:W-:Y:S01]  /*a2c0*/  HMMA.16816.F32 R56, R8.reuse, R14, R56 ;  /* 0x0000000e0838723c */ /* 0x040fe20000001838 */
[----:B------:R-:W2:Y:S01]  /*a2d0*/  LDSM.16.MT88.4 R12, [R193+0x14000] ;  /* 0x01400000c10c783b */ /* 0x000ea20000004200 */
[----:B------:R-:W-:Y:S01]  /*a2e0*/  MUFU.EX2 R163, R163 ;  /* 0x000000a300a37308 */ /* 0x000fe20000000800 */
[----:B------:R-:W-:Y:S01]  /*a2f0*/  FMUL.FTZ R107, R107, R0 ;  /* 0x000000006b6b7220 */ /* 0x000fe20000410000 */
[-C--:B------:R-:W-:Y:S01]  /*a300*/  FMUL.FTZ R116, R116, R156.reuse ;  /* 0x0000009c74747220 */ /* 0x080fe20000410000 */
[----:B------:R-:W-:Y:S01]  /*a310*/  FMUL.FTZ R117, R117, R156 ;  /* 0x0000009c75757220 */ /* 0x000fe20000410000 */
[-C--:B------:R-:W-:Y:S01]  /*a320*/  FMUL.FTZ R118, R118, R0.reuse ;  /* 0x0000000076767220 */ /* 0x080fe20000410000 */
[----:B------:R-:W-:Y:S01]  /*a330*/  FMUL.FTZ R119, R119, R0 ;  /* 0x0000000077777220 */ /* 0x000fe20000410000 */
[-C--:B------:R-:W-:Y:S01]  /*a340*/  FMUL.FTZ R100, R100, R156.reuse ;  /* 0x0000009c64647220 */ /* 0x080fe20000410000 */
[----:B------:R-:W-:Y:S01]  /*a350*/  FMUL.FTZ R101, R101, R156 ;  /* 0x0000009c65657220 */ /* 0x000fe20000410000 */
[----:B------:R-:W-:Y:S01]  /*a360*/  MUFU.EX2 R165, R165 ;  /* 0x000000a500a57308 */ /* 0x000fe20000000800 */
[-C--:B------:R-:W-:Y:S01]  /*a370*/  FMUL.FTZ R102, R102, R0.reuse ;  /* 0x0000000066667220 */ /* 0x080fe20000410000 */
[----:B------:R-:W-:Y:S01]  /*a380*/  FMUL.FTZ R103, R103, R0 ;  /* 0x0000000067677220 */ /* 0x000fe20000410000 */
[-C--:B------:R-:W-:Y:S01]  /*a390*/  FMUL.FTZ R120, R120, R156.reuse ;  /* 0x0000009c78787220 */ /* 0x080fe20000410000 */
[----:B------:R-:W-:Y:S01]  /*a3a0*/  FMUL.FTZ R121, R121, R156 ;  /* 0x0000009c79797220 */ /* 0x000fe20000410000 */
[-C--:B------:R-:W-:Y:S01]  /*a3b0*/  FMUL.FTZ R122, R122, R0.reuse ;  /* 0x000000007a7a7220 */ /* 0x080fe20000410000 */
[----:B------:R-:W-:Y:S01]  /*a3c0*/  FMUL.FTZ R123, R123, R0 ;  /* 0x000000007b7b7220 */ /* 0x000fe20000410000 */
[C---:B-1----:R-:W-:Y:S01]  /*a3d0*/  HMMA.16816.F32 R84, R8.reuse, R4, R84 ;  /* 0x000000040854723c */ /* 0x042fe20000001854 */
[----:B------:R-:W1:Y:S01]  /*a3e0*/  MUFU.EX2 R164, R164 ;  /* 0x000000a400a47308 */ /* 0x000e620000000800 */
[-C--:B------:R-:W-:Y:S01]  /*a3f0*/  FMUL.FTZ R108, R108, R156.reuse ;  /* 0x0000009c6c6c7220 */ /* 0x080fe20000410000 */
[----:B------:R-:W-:Y:S01]  /*a400*/  FMUL.FTZ R109, R109, R156 ;  /* 0x0000009c6d6d7220 */ /* 0x000fe20000410000 */
[-C--:B------:R-:W-:Y:S01]  /*a410*/  FMUL.FTZ R110, R110, R0.reuse ;  /* 0x000000006e6e7220 */ /* 0x080fe20000410000 */
[----:B------:R-:W-:Y:S01]  /*a420*/  FMUL.FTZ R111, R111, R0 ;  /* 0x000000006f6f7220 */ /* 0x000fe20000410000 */
[C---:B------:R-:W-:Y:S01]  /*a430*/  HMMA.16816.F32 R88, R8.reuse, R6, R88 ;  /* 0x000000060858723c */ /* 0x040fe20000001858 */
[----:B------:R-:W5:Y:S01]  /*a440*/  LDSM.16.MT88.4 R4, [R193+0x16000] ;  /* 0x01600000c104783b */ /* 0x000f620000004200 */
[-C--:B------:R-:W-:Y:S01]  /*a450*/  FMUL.FTZ R112, R112, R156.reuse ;  /* 0x0000009c70707220 */ /* 0x080fe20000410000 */
[----:B------:R-:W-:Y:S01]  /*a460*/  MUFU.EX2 R166, R166 ;  /* 0x000000a600a67308 */ /* 0x000fe20000000800 */
[----:B------:R-:W-:Y:S01]  /*a470*/  FMUL.FTZ R113, R113, R156 ;  /* 0x0000009c71717220 */ /* 0x000fe20000410000 */
[-C--:B------:R-:W-:Y:S01]  /*a480*/  FMUL.FTZ R114, R114, R0.reuse ;  /* 0x0000000072727220 */ /* 0x080fe20000410000 */
[----:B----4-:R-:W-:Y:S01]  /*a490*/  HMMA.16816.F32 R92, R8, R16, R92 ;  /* 0x00000010085c723c */ /* 0x010fe2000000185c */
[----:B------:R-:W-:Y:S01]  /*a4a0*/  FMUL.FTZ R115, R115, R0 ;  /* 0x0000000073737220 */ /* 0x000fe20000410000 */
[----:B------:R-:W-:Y:S01]  /*a4b0*/  FFMA.FTZ R154, R219, R156, R154 ;  /* 0x0000009cdb9a7223 */ /* 0x000fe2000001009a */
[----:B------:R-:W-:-:S02]  /*a4c0*/  FFMA.FTZ R0, R217, R0, R134 ;  /* 0x00000000d9007223 */ /* 0x000fc40000010086 */
[----:B------:R-:W4:Y:S01]  /*a4d0*/  MUFU.EX2 R167, R167 ;  /* 0x000000a700a77308 */ /* 0x000f220000000800 */
[----:B------:R-:W-:Y:S01]  /*a4e0*/  HMMA.16816.F32 R96, R8, R18, R96 ;  /* 0x000000120860723c */ /* 0x000fe20000001860 */
[----:B------:R-:W4:Y:S01]  /*a4f0*/  LDSM.16.MT88.4 R16, [R194+0x14800] ;  /* 0x01480000c210783b */ /* 0x000f220000004200 */
[----:B------:R-:W-:Y:S01]  /*a500*/  FADD.FTZ R153, R153, R154 ;  /* 0x0000009a99997221 */ /* 0x000fe20000010000 */
[----:B------:R-:W-:-:S03]  /*a510*/  FADD.FTZ R133, R133, R0 ;  /* 0x0000000085857221 */ /* 0x000fc60000010000 */
[----:B--2---:R-:W-:Y:S01]  /*a520*/  HMMA.16816.F32 R76, R8, R12, R76 ;  /* 0x0000000c084c723c */ /* 0x004fe2000000184c */
[----:B------:R-:W-:Y:S01]  /*a530*/  MUFU.EX2 R170, R170 ;  /* 0x000000aa00aa7308 */ /* 0x000fe20000000800 */
[----:B------:R-:W-:Y:S01]  /*a540*/  FADD.FTZ R152, R152, R153 ;  /* 0x0000009998987221 */ /* 0x000fe20000010000 */
[----:B------:R-:W-:-:S03]  /*a550*/  FADD.FTZ R0, R2, R133 ;  /* 0x0000008502007221 */ /* 0x000fc60000010000 */
[C---:B------:R-:W-:Y:S01]  /*a560*/  HMMA.16816.F32 R80, R8.reuse, R14, R80 ;  /* 0x0000000e0850723c */ /* 0x040fe20000001850 */
[----:B------:R-:W2:Y:S01]  /*a570*/  LDSM.16.MT88.4 R12, [R194+0x16000] ;  /* 0x01600000c20c783b */ /* 0x000ea20000004200 */
[----:B------:R-:W-:Y:S01]  /*a580*/  FADD.FTZ R152, R135, R152 ;  /* 0x0000009887987221 */ /* 0x000fe20000010000 */
[----:B------:R-:W2:Y:S01]  /*a590*/  MUFU.EX2 R179, R179 ;  /* 0x000000b300b37308 */ /* 0x000ea20000000800 */
        /* <DEDUP_REMOVED lines=8> */
[----:B---3--:R-:W-:-:S02]  /*a620*/  F2FP.F16.F32.PACK_AB R4, R160, R161 ;  /* 0x000000a1a004723e */ /* 0x008fc400000000ff */
[C---:B-1----:R-:W-:Y:S01]  /*a630*/  F2FP.F16.F32.PACK_AB R5, R164.reuse, R165 ;  /* 0x000000a5a405723e */ /* 0x042fe200000000ff */
[----:B------:R-:W-:Y:S01]  /*a640*/  MUFU.EX2 R171, R171 ;  /* 0x000000ab00ab7308 */ /* 0x000fe20000000800 */
[----:B------:R-:W-:Y:S02]  /*a650*/  FADD.FTZ R165, R165, R0 ;  /* 0x00000000a5a57221 */ /* 0x000fe40000010000 */
[----:B------:R-:W-:Y:S02]  /*a660*/  F2FP.F16.F32.PACK_AB R6, R163, R162 ;  /* 0x000000a2a306723e */ /* 0x000fe400000000ff */
[----:B----4-:R-:W-:Y:S01]  /*a670*/  F2FP.F16.F32.PACK_AB R7, R167, R166 ;  /* 0x000000a6a707723e */ /* 0x010fe200000000ff */
[----:B------:R-:W-:Y:S02]  /*a680*/  FADD.FTZ R165, R164, R165 ;  /* 0x000000a5a4a57221 */ /* 0x000fe40000010000 */
[----:B------:R-:W1:Y:S02]  /*a690*/  MUFU.EX2 R176, R176 ;  /* 0x000000b000b07308 */ /* 0x000e640000000800 */
[----:B------:R-:W-:-:S02]  /*a6a0*/  FADD.FTZ R166, R166, R165 ;  /* 0x000000a5a6a67221 */ /* 0x000fc40000010000 */
[C---:B------:R-:W-:Y:S02]  /*a6b0*/  HMMA.16816.F32 R128, R4.reuse, R20, R128 ;  /* 0x000000140480723c */ /* 0x040fe40000001880 */
[----:B------:R-:W-:Y:S02]  /*a6c0*/  FADD.FTZ R166, R167, R166 ;  /* 0x000000a6a7a67221 */ /* 0x000fe40000010000 */
[----:B------:R-:W-:Y:S02]  /*a6d0*/  MUFU.EX2 R177, R177 ;  /* 0x000000b100b17308 */ /* 0x000fe40000000800 */
[C---:B------:R-:W-:Y:S01]  /*a6e0*/  HMMA.16816.F32 R124, R4.reuse, R22, R124 ;  /* 0x00000016047c723c */ /* 0x040fe2000000187c */
[----:B------:R-:W3:Y:S05]  /*a6f0*/  LDSM.16.MT88.4 R20, [R192+0x14800] ;  /* 0x01480000c014783b */ /* 0x000eea0000004200 */
[C---:B------:R-:W-:Y:S01]  /*a700*/  HMMA.16816.F32 R68, R4.reuse, R16, R68 ;  /* 0x000000100444723c */ /* 0x040fe20000001844 */
[----:B------:R-:W4:Y:S05]  /*a710*/  MUFU.EX2 R178, R178 ;  /* 0x000000b200b27308 */ /* 0x000f2a0000000800 */
[----:B------:R-:W-:Y:S01]  /*a720*/  HMMA.16816.F32 R72, R4, R18, R72 ;  /* 0x000000120448723c */ /* 0x000fe20000001848 */
[----:B------:R-:W5:Y:S02]  /*a730*/  LDSM.16.MT88.4 R16, [R193+0x16800] ;  /* 0x01680000c110783b */ /* 0x000f640000004200 */
[----:B------:R-:W-:Y:S03]  /*a740*/  MUFU.EX2 R169, R169 ;  /* 0x000000a900a97308 */ /* 0x000fe60000000800 */
[C---:B--2---:R-:W-:Y:S05]  /*a750*/  HMMA.16816.F32 R100, R8.reuse, R12, R100 ;  /* 0x0000000c0864723c */ /* 0x044fea0000001864 */
[----:B------:R-:W2:Y:S01]  /*a760*/  MUFU.EX2 R204, R204 ;  /* 0x000000cc00cc7308 */ /* 0x000ea20000000800 */
[----:B------:R-:W-:Y:S01]  /*a770*/  HMMA.16816.F32 R120, R8, R14, R120 ;  /* 0x0000000e0878723c */ /* 0x000fe20000001878 */
[----:B------:R-:W1:Y:S04]  /*a780*/  LDSM.16.MT88.4 R8, [R196+0x16800] ;  /* 0x01680000c408783b */ /* 0x000e680000004200 */
[----:B------:R-:W2:Y:S01]  /*a790*/  LDSM.16.MT88.4 R12, [R193+0x14800] ;  /* 0x01480000c10c783b */ /* 0x000ea20000004200 */
[C---:B------:R-:W-:Y:S01]  /*a7a0*/  HMMA.16816.F32 R52, R4.reuse, R28, R52 ;  /* 0x0000001c0434723c */ /* 0x040fe20000001834 */
[----:B------:R-:W-:Y:S05]  /*a7b0*/  MUFU.EX2 R206, R206 ;  /* 0x000000ce00ce7308 */ /* 0x000fea0000000800 */
[C---:B------:R-:W-:Y:S01]  /*a7c0*/  HMMA.16816.F32 R56, R4.reuse, R30, R56 ;  /* 0x0000001e0438723c */ /* 0x040fe20000001838 */
[----:B------:R-:W2:Y:S02]  /*a7d0*/  LDSM.16.MT88.4 R28, [R194+0x16800] ;  /* 0x01680000c21c783b */ /* 0x000ea40000004200 */
[----:B------:R-:W-:Y:S03]  /*a7e0*/  MUFU.EX2 R207, R207 ;  /* 0x000000cf00cf7308 */ /* 0x000fe60000000800 */
[C---:B------:R-:W-:Y:S05]  /*a7f0*/  HMMA.16816.F32 R60, R4.reuse, R24, R60 ;  /* 0x00000018043c723c */ /* 0x040fea000000183c */
[----:B------:R-:W-:Y:S01]  /*a800*/  MUFU.EX2 R214, R214 ;  /* 0x000000d600d67308 */ /* 0x000fe20000000800 */
[C---:B------:R-:W-:Y:S01]  /*a810*/  HMMA.16816.F32 R64, R4.reuse, R26, R64 ;  /* 0x0000001a0440723c */ /* 0x040fe20000001840 */
[----:B------:R-:W2:Y:S05]  /*a820*/  LDSM.16.MT88.4 R24, [R196+0x13000] ;  /* 0x01300000c418783b */ /* 0x000eaa0000004200 */
[C---:B---3--:R-:W-:Y:S01]  /*a830*/  HMMA.16816.F32 R84, R4.reuse, R20, R84 ;  /* 0x000000140454723c */ /* 0x048fe20000001854 */
[----:B------:R-:W3:Y:S05]  /*a840*/  MUFU.EX2 R215, R215 ;  /* 0x000000d700d77308 */ /* 0x000eea0000000800 */
[C---:B------:R-:W-:Y:S01]  /*a850*/  HMMA.16816.F32 R88, R4.reuse, R22, R88 ;  /* 0x000000160458723c */ /* 0x040fe20000001858 */
[----:B------:R-:W3:Y:S02]  /*a860*/  LDSM.16.MT88.4 R20, [R196+0x15000] ;  /* 0x01500000c414783b */ /* 0x000ee40000004200 */
[----:B------:R-:W-:Y:S03]  /*a870*/  MUFU.EX2 R159, R159 ;  /* 0x0000009f009f7308 */ /* 0x000fe60000000800 */
[C---:B-----5:R-:W-:Y:S05]  /*a880*/  HMMA.16816.F32 R104, R4.reuse, R16, R104 ;  /* 0x000000100468723c */ /* 0x060fea0000001868 */
[----:B------:R-:W5:Y:S01]  /*a890*/  MUFU.EX2 R158, R158 ;  /* 0x0000009e009e7308 */ /* 0x000f620000000800 */
[C---:B------:R-:W-:Y:S01]  /*a8a0*/  HMMA.16816.F32 R116, R4.reuse, R18, R116 ;  /* 0x000000120474723c */ /* 0x040fe20000001874 */
[----:B------:R-:W5:Y:S05]  /*a8b0*/  LDSM.16.MT88.4 R16, [R194+0x15000] ;  /* 0x01500000c210783b */ /* 0x000f6a0000004200 */
[C---:B-1----:R-:W-:Y:S06]  /*a8c0*/  HMMA.16816.F32 R92, R4.reuse, R8, R92 ;  /* 0x00000008045c723c */ /* 0x042fec000000185c */
[----:B------:R-:W-:Y:S01]  /*a8d0*/  HMMA.16816.F32 R96, R4, R10, R96 ;  /* 0x0000000a0460723c */ /* 0x000fe20000001860 */
[----:B------:R-:W-:-:S02]  /*a8e0*/  F2FP.F16.F32.PACK_AB R8, R179, R170 ;  /* 0x000000aab308723e */ /* 0x000fc400000000ff */
[C---:B------:R-:W-:Y:S01]  /*a8f0*/  F2FP.F16.F32.PACK_AB R9, R176.reuse, R171 ;  /* 0x000000abb009723e */ /* 0x040fe200000000ff */
[----:B------:R-:W-:Y:S02]  /*a900*/  FADD.FTZ R171, R171, R166 ;  /* 0x000000a6abab7221 */ /* 0x000fe40000010000 */
[----:B------:R-:W-:Y:S01]  /*a910*/  HMMA.16816.F32 R36, R4, R136, R36 ;  /* 0x000000880424723c */ /* 0x000fe20000001824 */
[----:B------:R-:W-:Y:S01]  /*a920*/  F2FP.F16.F32.PACK_AB R10, R205, R168 ;  /* 0x000000a8cd0a723e */ /* 0x000fe200000000ff */
[----:B------:R-:W-:Y:S01]  /*a930*/  FADD.FTZ R176, R176, R171 ;  /* 0x000000abb0b07221 */ /* 0x000fe20000010000 */
[----:B----4-:R-:W-:-:S03]  /*a940*/  F2FP.F16.F32.PACK_AB R11, R178, R177 ;  /* 0x000000b1b20b723e */ /* 0x010fc600000000ff */
[----:B------:R-:W-:Y:S01]  /*a950*/  HMMA.16816.F32 R40, R4, R138, R40 ;  /* 0x0000008a0428723c */ /* 0x000fe20000001828 */
[----:B------:R-:W1:Y:S01]  /*a960*/  LDSM.16.MT88.4 R136, [R194+0x13000] ;  /* 0x01300000c288783b */ /* 0x000e620000004200 */
[----:B------:R-:W-:-:S04]  /*a970*/  FADD.FTZ R177, R177, R176 ;  /* 0x000000b0b1b17221 */ /* 0x000fc80000010000 */
[----:B------:R-:W-:Y:S01]  /*a980*/  HMMA.16816.F32 R44, R4, R32, R44 ;  /* 0x00000020042c723c */ /* 0x000fe2000000182c */
[----:B------:R-:W-:-:S05]  /*a990*/  FADD.FTZ R177, R178, R177 ;  /* 0x000000b1b2b17221 */ /* 0x000fca0000010000 */
[C---:B------:R-:W-:Y:S01]  /*a9a0*/  HMMA.16816.F32 R48, R4.reuse, R34, R48 ;  /* 0x000000220430723c */ /* 0x040fe20000001830 */
[----:B------:R-:W4:Y:S05]  /*a9b0*/  LDSM.16.MT88.4 R32, [R193+0x13000] ;  /* 0x01300000c120783b */ /* 0x000f2a0000004200 */
[C---:B--2---:R-:W-:Y:S06]  /*a9c0*/  HMMA.16816.F32 R76, R4.reuse, R12, R76 ;  /* 0x0000000c044c723c */ /* 0x044fec000000184c */
[C---:B------:R-:W-:Y:S01]  /*a9d0*/  HMMA.16816.F32 R80, R4.reuse, R14, R80 ;  /* 0x0000000e0450723c */ /* 0x040fe20000001850 */
[----:B------:R-:W-:Y:S05]  /*a9e0*/  LDSM.16.MT88.4 R12, [R193+0x15000] ;  /* 0x01500000c10c783b */ /* 0x000fea0000004200 */
[C---:B------:R-:W-:Y:S06]  /*a9f0*/  HMMA.16816.F32 R100, R4.reuse, R28, R100 ;  /* 0x0000001c0464723c */ /* 0x040fec0000001864 */
[C---:B------:R-:W-:Y:S01]  /*aa00*/  HMMA.16816.F32 R120, R4.reuse, R30, R120 ;  /* 0x0000001e0478723c */ /* 0x040fe20000001878 */
[----:B------:R-:W2:Y:S05]  /*aa10*/  LDSM.16.MT88.4 R28, [R192+0x13000] ;  /* 0x01300000c01c783b */ /* 0x000eaa0000004200 */
[C---:B------:R-:W-:Y:S06]  /*aa20*/  HMMA.16816.F32 R108, R4.reuse, R140, R108 ;  /* 0x0000008c046c723c */ /* 0x040fec000000186c */
[----:B------:R-:W-:Y:S01]  /*aa30*/  HMMA.16816.F32 R112, R4, R142, R112 ;  /* 0x0000008e0470723c */ /* 0x000fe20000001870 */
[----:B------:R-:W-:Y:S04]  /*aa40*/  LDSM.16.MT88.4 R4, [R196+0x17000] ;  /* 0x01700000c404783b */ /* 0x000fe80000004200 */
[----:B------:R-:W-:Y:S01]  /*aa50*/  LDSM.16.MT88.4 R140, [R194+0x13800] ;  /* 0x01380000c28c783b */ /* 0x000fe20000004200 */
[C---:B------:R-:W-:Y:S06]  /*aa60*/  HMMA.16816.F32 R128, R8.reuse, R24, R128 ;  /* 0x000000180880723c */ /* 0x040fec0000001880 */
[C---:B------:R-:W-:Y:S01]  /*aa70*/  HMMA.16816.F32 R124, R8.reuse, R26, R124 ;  /* 0x0000001a087c723c */ /* 0x040fe2000000187c */
[----:B------:R-:W2:Y:S05]  /*aa80*/  LDSM.16.MT88.4 R24, [R192+0x15000] ;  /* 0x01500000c018783b */ /* 0x000eaa0000004200 */
[C---:B---3--:R-:W-:Y:S06]  /*aa90*/  HMMA.16816.F32 R60, R8.reuse, R20, R60 ;  /* 0x00000014083c723c */ /* 0x048fec000000183c */
[C---:B------:R-:W-:Y:S01]  /*aaa0*/  HMMA.16816.F32 R64, R8.reuse, R22, R64 ;  /* 0x000000160840723c */ /* 0x040fe20000001840 */
[----:B------:R-:W3:Y:S05]  /*aab0*/  LDSM.16.MT88.4 R20, [R194+0x17000] ;  /* 0x01700000c214783b */ /* 0x000eea0000004200 */
[C---:B-----5:R-:W-:Y:S06]  /*aac0*/  HMMA.16816.F32 R68, R8.reuse, R16, R68 ;  /* 0x000000100844723c */ /* 0x060fec0000001844 */
[C---:B------:R-:W-:Y:S01]  /*aad0*/  HMMA.16816.F32 R72, R8.reuse, R18, R72 ;  /* 0x000000120848723c */ /* 0x040fe20000001848 */
[----:B------:R-:W5:Y:S05]  /*aae0*/  LDSM.16.MT88.4 R16, [R193+0x17000] ;  /* 0x01700000c110783b */ /* 0x000f6a0000004200 */
[C---:B-1----:R-:W-:Y:S06]  /*aaf0*/  HMMA.16816.F32 R36, R8.reuse, R136, R36 ;  /* 0x000000880824723c */ /* 0x042fec0000001824 */
[C---:B------:R-:W-:Y:S01]  /*ab00*/  HMMA.16816.F32 R40, R8.reuse, R138, R40 ;  /* 0x0000008a0828723c */ /* 0x040fe20000001828 */
[----:B------:R-:W-:Y:S05]  /*ab10*/  LDSM.16.MT88.4 R136, [R193+0x13800] ;  /* 0x01380000c188783b */ /* 0x000fea0000004200 */
[C---:B----4-:R-:W-:Y:S06]  /*ab20*/  HMMA.16816.F32 R44, R8.reuse, R32, R44 ;  /* 0x00000020082c723c */ /* 0x050fec000000182c */
[C---:B------:R-:W-:Y:S01]  /*ab30*/  HMMA.16816.F32 R48, R8.reuse, R34, R48 ;  /* 0x000000220830723c */ /* 0x040fe20000001830 */
[----:B------:R-:W-:Y:S05]  /*ab40*/  LDSM.16.MT88.4 R32, [R192+0x13800] ;  /* 0x01380000c020783b */ /* 0x000fea0000004200 */
[C---:B--2---:R-:W-:Y:S06]  /*ab50*/  HMMA.16816.F32 R52, R8.reuse, R28, R52 ;  /* 0x0000001c0834723c */ /* 0x044fec0000001834 */
        /* <DEDUP_REMOVED lines=13> */
[----:B---3--:R-:W-:Y:S01]  /*ac30*/  HMMA.16816.F32 R100, R8, R20, R100 ;  /* 0x000000140864723c */ /* 0x008fe20000001864 */
[----:B------:R-:W-:Y:S01]  /*ac40*/  F2FP.F16.F32.PACK_AB R6, R207, R206 ;  /* 0x000000cecf06723e */ /* 0x000fe200000000ff */
[----:B------:R-:W-:Y:S01]  /*ac50*/  FADD.FTZ R214, R215, R214 ;  /* 0x000000d6d7d67221 */ /* 0x000fe20000010000 */
[----:B------:R-:W-:-:S03]  /*ac60*/  F2FP.F16.F32.PACK_AB R7, R158, R159 ;  /* 0x0000009f9e07723e */ /* 0x000fc600000000ff */
[----:B------:R-:W-:Y:S01]  /*ac70*/  HMMA.16816.F32 R120, R8, R22, R120 ;  /* 0x000000160878723c */ /* 0x000fe20000001878 */
[----:B------:R-:W-:Y:S01]  /*ac80*/  LDSM.16.MT88.4 R20, [R193+0x15800] ;  /* 0x01580000c114783b */ /* 0x000fe20000004200 */
[----:B------:R-:W-:-:S04]  /*ac90*/  FADD.FTZ R159, R159, R214 ;  /* 0x000000d69f9f7221 */ /* 0x000fc80000010000 */
[----:B-----5:R-:W-:Y:S01]  /*aca0*/  HMMA.16816.F32 R104, R8, R16, R104 ;  /* 0x000000100868723c */ /* 0x020fe20000001868 */
        /* <DEDUP_REMOVED lines=46> */
.L_x_102:
[----:B------:R-:W-:-:S12]  /*af90*/  UIADD3 UR17, UR18, -0x1, URZ ;  /* 0xffffffff12117890 */ /* 0x000fd8000fffe03f */
.L_x_109:
[----:B------:R-:W-:-:S13]  /*afa0*/  ISETP.LE.AND P0, PT, RZ, UR17, PT ;  /* 0x00000011ff007c0c */ /* 0x000fda000bf03270 */
[----:B------:R-:W-:Y:S05]  /*afb0*/  @!P0 BRA `(.L_x_110) ;  /* 0x0000002c00188947 */ /* 0x000fea0003800000 */
[----:B------:R-:W1:Y:S01]  /*afc0*/  S2R R5, SR_TID.X ;  /* 0x0000000000057919 */ /* 0x000e620000002100 */
[----:B------:R-:W-:Y:S01]  /*afd0*/  ULDC UR4, c[0x0][0x2d0] ;  /* 0x0000b40000047ab9 */ /* 0x000fe20000000800 */
[----:B------:R-:W-:Y:S01]  /*afe0*/  MOV R133, R132 ;  /* 0x0000008400857202 */ /* 0x000fe20000000f00 */
[----:B------:R-:W-:Y:S01]  /*aff0*/  IMAD.MOV.U32 R214, RZ, RZ, R172 ;  /* 0x000000ffffd67224 */ /* 0x000fe200078e00ac */
[----:B------:R-:W-:Y:S01]  /*b000*/  MOV R215, R175 ;  /* 0x000000af00d77202 */ /* 0x000fe20000000f00 */
[----:B------:R-:W-:Y:S01]  /*b010*/  ULDC UR8, c[0x0][0x2d0] ;  /* 0x0000b40000087ab9 */ /* 0x000fe20000000800 */
[----:B------:R-:W-:Y:S01]  /*b020*/  ULDC.64 UR6, c[0x0][0x248] ;  /* 0x0000920000067ab9 */ /* 0x000fe20000000a00 */
[----:B-1----:R-:W-:-:S04]  /*b030*/  SHF.R.S32.HI R0, RZ, 0x1f, R5 ;  /* 0x0000001fff007819 */ /* 0x002fc80000011405 */
[----:B------:R-:W-:-:S04]  /*b040*/  LEA.HI R0, R0, R5, RZ, 0x3 ;  /* 0x0000000500007211 */ /* 0x000fc800078f18ff */
[----:B------:R-:W-:-:S05]  /*b050*/  LOP3.LUT R0, R0, 0xfffffff8, RZ, 0xc0, !PT ;  /* 0xfffffff800007812 */ /* 0x000fca00078ec0ff */
[----:B------:R-:W-:-:S04]  /*b060*/  IMAD.IADD R0, R5, 0x1, -R0 ;  /* 0x0000000105007824 */ /* 0x000fc800078e0a00 */
[----:B------:R-:W-:-:S05]  /*b070*/  IMAD.SHL.U32 R0, R0, 0x8, RZ ;  /* 0x0000000800007824 */ /* 0x000fca00078e00ff */
[----:B------:R-:W-:Y:S01]  /*b080*/  ISETP.GE.AND P4, PT, R0, UR4, PT ;  /* 0x0000000400007c0c */ /* 0x000fe2000bf86270 */
[----:B------:R-:W-:Y:S01]  /*b090*/  IMAD.MOV.U32 R0, RZ, RZ, R3 ;  /* 0x000000ffff007224 */ /* 0x000fe200078e0003 */
[----:B------:R-:W-:-:S11]  /*b0a0*/  ULDC UR4, c[0x0][0x2ec] ;  /* 0x0000bb0000047ab9 */ /* 0x000fd60000000800 */
[----:B------:R-:W1:Y:S08]  /*b0b0*/  @!P4 LDC.64 R206, c[0x0][0x220] ;  /* 0x00008800ffcecb82 */ /* 0x000e700000000a00 */
[----:B------:R-:W2:Y:S01]  /*b0c0*/  @!P4 LDC.64 R204, c[0x0][0x220] ;  /* 0x00008800ffcccb82 */ /* 0x000ea20000000a00 */
[----:B------:R-:W-:Y:S05]  /*b0d0*/  BRA `(.L_x_111) ;  /* 0x0000000000fc7947 */ /* 0x000fea0003800000 */
.L_x_113:
[----:B------:R1:W-:Y:S01]  /*b0e0*/  @P4 STS.128 [R203+0xc000], RZ ;  /* 0x00c000ffcb004388 */ /* 0x0003e20000000c00 */
[----:B------:R-:W2:Y:S01]  /*b0f0*/  @!P4 LDC.64 R144, c[0x0][0x218] ;  /* 0x00008600ff90cb82 */ /* 0x000ea20000000a00 */
[----:B------:R-:W-:Y:S04]  /*b100*/  UIADD3 UR10, UR17, -0x1, URZ ;  /* 0xffffffff110a7890 */ /* 0x000fe8000fffe03f */
[----:B------:R-:W-:Y:S02]  /*b110*/  USHF.R.S32.HI UR9, URZ, 0x1f, UR10 ;  /* 0x0000001f3f097899 */ /* 0x000fe4000801140a */
[----:B------:R-:W-:Y:S01]  /*b120*/  UIMAD.WIDE.U32 UR18, UR10, UR6, URZ ;  /* 0x000000060a1272a5 */ /* 0x000fe2000f8e003f */
[----:B------:R-:W3:Y:S01]  /*b130*/  @!P3 LDC.64 R142, c[0x0][0x218] ;  /* 0x00008600ff8ebb82 */ /* 0x000ee20000000a00 */
[----:B------:R-:W-:Y:S04]  /*b140*/  UIMAD UR9, UR9, UR6, URZ ;  /* 0x00000006090972a4 */ /* 0x000fe8000f8e023f */
[----:B------:R-:W-:Y:S01]  /*b150*/  UIMAD UR9, UR10, UR7, UR9 ;  /* 0x000000070a0972a4 */ /* 0x000fe2000f8e0209 */
[----:B------:R-:W-:Y:S02]  /*b160*/  IMAD.U32 R146, RZ, RZ, UR18 ;  /* 0x00000012ff927e24 */ /* 0x000fe4000f8e00ff */
[----:B------:R-:W4:Y:S01]  /*b170*/  @!P2 LDC.64 R140, c[0x0][0x218] ;  /* 0x00008600ff8cab82 */ /* 0x000f220000000a00 */
[----:B------:R-:W-:Y:S01]  /*b180*/  UIADD3 UR9, UR19, UR9, URZ ;  /* 0x0000000913097290 */ /* 0x000fe2000fffe03f */
[----:B------:R-:W-:Y:S01]  /*b190*/  IMAD.U32 R147, RZ, RZ, UR19 ;  /* 0x00000013ff937e24 */ /* 0x000fe2000f8e00ff */
[C---:B------:R-:W-:Y:S04]  /*b1a0*/  LEA R132, P0, R146.reuse, R210, 0x6 ;  /* 0x000000d292847211 */ /* 0x040fe800078030ff */
[----:B------:R-:W-:Y:S01]  /*b1b0*/  IMAD.U32 R3, RZ, RZ, UR9 ;  /* 0x00000009ff037e24 */ /* 0x000fe2000f8e00ff */
[----:B------:R-:W5:Y:S04]  /*b1c0*/  @!P4 LDC.64 R138, c[0x0][0x218] ;  /* 0x00008600ff8acb82 */ /* 0x000f680000000a00 */
[----:B------:R-:W-:Y:S04]  /*b1d0*/  LEA.HI.X R3, R146, R213, R3, 0x6, P0 ;  /* 0x000000d592037211 */ /* 0x000fe800000f3403 */
[----:B------:R-:W1:Y:S08]  /*b1e0*/  @!P3 LDC.64 R136, c[0x0][0x218] ;  /* 0x00008600ff88bb82 */ /* 0x000e700000000a00 */
[----:B------:R-:W1:Y:S01]  /*b1f0*/  @!P2 LDC.64 R134, c[0x0][0x218] ;  /* 0x00008600ff86ab82 */ /* 0x000e620000000a00 */
[C---:B--2---:R-:W-:Y:S02]  /*b200*/  @!P4 LEA R146, P0, R132.reuse, R144, 0x1 ;  /* 0x000000908492c211 */ /* 0x044fe400078008ff */
[C---:B---3--:R-:W-:Y:S02]  /*b210*/  @!P3 LEA R142, P6, R132.reuse, R142, 0x1 ;  /* 0x0000008e848eb211 */ /* 0x048fe400078c08ff */
[C-C-:B------:R-:W-:Y:S02]  /*b220*/  @!P4 LEA.HI.X R147, R132.reuse, R145, R3.reuse, 0x1, P0 ;  /* 0x000000918493c211 */ /* 0x140fe400000f0c03 */
[C-C-:B------:R-:W-:Y:S02]  /*b230*/  @!P3 LEA.HI.X R143, R132.reuse, R143, R3.reuse, 0x1, P6 ;  /* 0x0000008f848fb211 */ /* 0x140fe400030f0c03 */
[C---:B----4-:R-:W-:Y:S01]  /*b240*/  @!P2 LEA R140, P1, R132.reuse, R140, 0x1 ;  /* 0x0000008c848ca211 */ /* 0x050fe200078208ff */
[----:B------:R-:W-:Y:S01]  /*b250*/  @!PT LDS RZ, [RZ] ;  /* 0x00000000fffff984 */ /* 0x000fe20000000800 */
[----:B------:R-:W-:Y:S01]  /*b260*/  @!PT LDS RZ, [RZ] ;  /* 0x00000000fffff984 */ /* 0x000fe20000000800 */
[----:B------:R-:W-:Y:S01]  /*b270*/  @!PT LDS RZ, [RZ] ;  /* 0x00000000fffff984 */ /* 0x000fe20000000800 */
[----:B------:R2:W-:Y:S01]  /*b280*/  @!P4 LDGSTS.E.BYPASS.LTC128B.128 [R203+0xc000], desc[UR20][R146.64] ;  /* 0x0c00000092cbcfae */ /* 0x0005e2000b901d54 */
[C---:B------:R-:W-:Y:S02]  /*b290*/  IADD3 R144, P0, R132.reuse, UR24, RZ ;  /* 0x0000001884907c10 */ /* 0x040fe4000ff1e0ff */
[----:B------:R-:W-:Y:S01]  /*b2a0*/  @!P2 LEA.HI.X R141, R132, R141, R3, 0x1, P1 ;  /* 0x0000008d848da211 */ /* 0x000fe200008f0c03 */
[----:B------:R2:W-:Y:S01]  /*b2b0*/  @P3 STS.128 [R203+0xe000], RZ ;  /* 0x00e000ffcb003388 */ /* 0x0005e20000000c00 */
[C---:B-----5:R-:W-:Y:S02]  /*b2c0*/  @!P4 LEA R138, P6, R144.reuse, R138, 0x1 ;  /* 0x0000008a908ac211 */ /* 0x060fe400078c08ff */
[C---:B-1----:R-:W-:Y:S01]  /*b2d0*/  @!P3 LEA R136, P1, R144.reuse, R136, 0x1 ;  /* 0x000000889088b211 */ /* 0x042fe200078208ff */
[----:B------:R-:W-:Y:S01]  /*b2e0*/  @!PT LDS RZ, [RZ] ;  /* 0x00000000fffff984 */ /* 0x000fe20000000800 */
[----:B------:R-:W-:Y:S01]  /*b2f0*/  @!PT LDS RZ, [RZ] ;  /* 0x00000000fffff984 */ /* 0x000fe20000000800 */
[----:B------:R-:W-:Y:S01]  /*b300*/  @!PT LDS RZ, [RZ] ;  /* 0x00000000fffff984 */ /* 0x000fe20000000800 */
[----:B------:R2:W-:Y:S01]  /*b310*/  @!P3 LDGSTS.E.BYPASS.LTC128B.128 [R203+0xe000], desc[UR20][R142.64+0x80] ;  /* 0x0e0000808ecbbfae */ /* 0x0005e2000b901d54 */
[----:B------:R-:W-:Y:S03]  /*b320*/  IADD3.X R3, R3, UR23, RZ, P0, !PT ;  /* 0x0000001703037c10 */ /* 0x000fe600087fe4ff */
[----:B------:R2:W-:Y:S01]  /*b330*/  @P2 STS.128 [R203+0x10000], RZ ;  /* 0x010000ffcb002388 */ /* 0x0005e20000000c00 */
[C-C-:B------:R-:W-:Y:S02]  /*b340*/  @!P4 LEA.HI.X R139, R144.reuse, R139, R3.reuse, 0x1, P6 ;  /* 0x0000008b908bc211 */ /* 0x140fe400030f0c03 */
[C-C-:B------:R-:W-:Y:S01]  /*b350*/  @!P3 LEA.HI.X R137, R144.reuse, R137, R3.reuse, 0x1, P1 ;  /* 0x000000899089b211 */ /* 0x140fe200008f0c03 */
[----:B------:R-:W-:Y:S01]  /*b360*/  @!PT LDS RZ, [RZ] ;  /* 0x00000000fffff984 */ /* 0x000fe20000000800 */
[----:B------:R-:W-:Y:S01]  /*b370*/  @!PT LDS RZ, [RZ] ;  /* 0x00000000fffff984 */ /* 0x000fe20000000800 */
[----:B------:R-:W-:Y:S01]  /*b380*/  @!PT LDS RZ, [RZ] ;  /* 0x00000000fffff984 */ /* 0x000fe20000000800 */
[----:B------:R2:W-:Y:S01]  /*b390*/  @!P2 LDGSTS.E.BYPASS.LTC128B.128 [R203+0x10000], desc[UR20][R140.64+0x100] ;  /* 0x100001008ccbafae */ /* 0x0005e2000b901d54 */
[C---:B------:R-:W-:Y:S03]  /*b3a0*/  @!P2 LEA R134, P0, R144.reuse, R134, 0x1 ;  /* 0x000000869086a211 */ /* 0x040fe600078008ff */
[----:B------:R2:W-:Y:S01]  /*b3b0*/  @P4 STS.128 [R203+0xd000], RZ ;  /* 0x00d000ffcb004388 */ /* 0x0005e20000000c00 */
[----:B------:R-:W-:Y:S03]  /*b3c0*/  @!P2 LEA.HI.X R135, R144, R135, R3, 0x1, P0 ;  /* 0x000000879087a211 */ /* 0x000fe600000f0c03 */
        /* <DEDUP_REMOVED lines=14> */
[----:B------:R-:W0:Y:S01]  /*b4b0*/  LDGDEPBAR ;  /* 0x00000000000079af */ /* 0x000e220000000000 */
[----:B------:R-:W-:Y:S05]  /*b4c0*/  BRA `(.L_x_112) ;  /* 0x0000000c00e87947 */ /* 0x000fea0003800000 */
.L_x_111:
[----:B------:R-:W-:Y:S01]  /*b4d0*/  ISETP.GE.AND P3, PT, R209, UR8, PT ;  /* 0x00000008d1007c0c */ /* 0x000fe2000bf66270 */
[----:B------:R-:W-:Y:S04]  /*b4e0*/  DEPBAR.LE SB0, 0x0 ;  /* 0x000080000000791a */ /* 0x000fe80000000000 */
[----:B------:R-:W-:Y:S01]  /*b4f0*/  BAR.SYNC.DEFER_BLOCKING 0x0 ;  /* 0x0000000000007b1d */ /* 0x000fe20000010000 */
[----:B------:R-:W-:Y:S01]  /*b500*/  ISETP.GE.AND P2, PT, R208, UR8, PT ;  /* 0x00000008d0007c0c */ /* 0x000fe2000bf46270 */
[----:B------:R-:W-:Y:S01]  /*b510*/  USHF.R.S32.HI UR10, URZ, 0x1f, UR17 ;  /* 0x0000001f3f0a7899 */ /* 0x000fe20008011411 */
[----:B------:R-:W-:Y:S01]  /*b520*/  IMAD.U32 R225, RZ, RZ, UR17 ;  /* 0x00000011ffe17e24 */ /* 0x000fe2000f8e00ff */
[----:B------:R-:W-:Y:S03]  /*b530*/  UIMAD UR9, UR25, UR17, URZ ;  /* 0x00000011190972a4 */ /* 0x000fe6000f8e023f */
[----:B------:R-:W-:Y:S01]  /*b540*/  IMAD.WIDE.U32 R224, R225, UR26, R214 ;  /* 0x0000001ae1e07c25 */ /* 0x000fe2000f8e00d6 */
[----:B------:R-:W-:Y:S02]  /*b550*/  UIMAD UR9, UR10, UR26, UR9 ;  /* 0x0000001a0a0972a4 */ /* 0x000fe4000f8e0209 */
[C---:B-1----:R-:W-:Y:S04]  /*b560*/  @!P4 LEA R226, P0, R224.reuse, R206, 0x1 ;  /* 0x000000cee0e2c211 */ /* 0x042fe800078008ff */
[----:B------:R-:W-:Y:S01]  /*b570*/  VIADD R216, R225, UR9 ;  /* 0x00000009e1d87c36 */ /* 0x000fe20008000000 */
[C---:B------:R-:W-:Y:S04]  /*b580*/  IADD3 R132, P5, R224.reuse, UR29, RZ ;  /* 0x0000001de0847c10 */ /* 0x040fe8000ffbe0ff */
[C-C-:B------:R-:W-:Y:S01]  /*b590*/  @!P4 LEA.HI.X R227, R224.reuse, R207, R216.reuse, 0x1, P0 ;  /* 0x000000cfe0e3c211 */ /* 0x140fe200000f0cd8 */
[----:B------:R-:W-:Y:S01]  /*b5a0*/  @P4 STS.128 [R203+0x12000], RZ ;  /* 0x012000ffcb004388 */ /* 0x000fe20000000c00 */
[----:B------:R-:W1:Y:S03]  /*b5b0*/  @!P3 LDC.64 R222, c[0x0][0x220] ;  /* 0x00008800ffdebb82 */ /* 0x000e660000000a00 */
[----:B------:R-:W-:Y:S01]  /*b5c0*/  @!PT LDS RZ, [RZ] ;  /* 0x00000000fffff984 */ /* 0x000fe20000000800 */
[----:B------:R-:W-:Y:S01]  /*b5d0*/  @!PT LDS RZ, [RZ] ;  /* 0x00000000fffff984 */ /* 0x000fe20000000800 */
[----:B------:R-:W-:Y:S01]  /*b5e0*/  @!PT LDS RZ, [RZ] ;  /* 0x00000000fffff984 */ /* 0x000fe20000000800 */
[----:B------:R-:W-:Y:S04]  /*b5f0*/  @!P4 LDGSTS.E.BYPASS.LTC128B.128 [R203+0x12000], desc[UR20][R226.64] ;  /* 0x12000000e2cbcfae */ /* 0x000fe8000b901d54 */
[----:B------:R-:W-:Y:S01]  /*b600*/  @P3 STS.128 [R203+0x14000], RZ ;  /* 0x014000ffcb003388 */ /* 0x000fe20000000c00 */
[----:B------:R-:W3:Y:S08]  /*b610*/  @!P2 LDC.64 R220, c[0x0][0x220] ;  /* 0x00008800ffdcab82 */ /* 0x000ef00000000a00 */
[----:B------:R-:W4:Y:S08]  /*b620*/  @!P3 LDC.64 R134, c[0x0][0x220] ;  /* 0x00008800ff86bb82 */ /* 0x000f300000000a00 */
[----:B------:R-:W5:Y:S01]  /*b630*/  @!P2 LDC.64 R2, c[0x0][0x220] ;  /* 0x00008800ff02ab82 */ /* 0x000f620000000a00 */
[C---:B-1----:R-:W-:Y:S04]  /*b640*/  @!P3 LEA R222, P1, R224.reuse, R222, 0x1 ;  /* 0x000000dee0deb211 */ /* 0x042fe800078208ff */
[C-C-:B------:R-:W-:Y:S02]  /*b650*/  @!P3 LEA.HI.X R223, R224.reuse, R223, R216.reuse, 0x1, P1 ;  /* 0x000000dfe0dfb211 */ /* 0x140fe400008f0cd8 */
[C---:B---3--:R-:W-:Y:S03]  /*b660*/  @!P2 LEA R220, P0, R224.reuse, R220, 0x1 ;  /* 0x000000dce0dca211 */ /* 0x048fe600078008ff */
[----:B------:R-:W-:Y:S01]  /*b670*/  @!PT LDS RZ, [RZ] ;  /* 0x00000000fffff984 */ /* 0x000fe20000000800 */
[----:B------:R-:W-:Y:S01]  /*b680*/  @!PT LDS RZ, [RZ] ;  /* 0x00000000fffff984 */ /* 0x000fe20000000800 */
[----:B------:R-:W-:Y:S01]  /*b690*/  @!PT LDS RZ, [RZ] ;  /* 0x00000000fffff984 */ /* 0x000fe20000000800 */
[----:B------:R-:W-:Y:S01]  /*b6a0*/  @!P3 LDGSTS.E.BYPASS.LTC128B.128 [R203+0x14000], desc[UR20][R222.64+0x80] ;  /* 0x14000080decbbfae */ /* 0x000fe2000b901d54 */
[----:B------:R-:W-:Y:S03]  /*b6b0*/  @!P2 LEA.HI.X R221, R224, R221, R216, 0x1, P0 ;  /* 0x000000dde0dda211 */ /* 0x000fe600000f0cd8 */
[----:B------:R-:W-:Y:S01]  /*b6c0*/  @P2 STS.128 [R203+0x16000], RZ ;  /* 0x016000ffcb002388 */ /* 0x000fe20000000c00 */
[----:B------:R-:W-:Y:S02]  /*b6d0*/  IADD3.X R216, R216, UR15, RZ, P5, !PT ;  /* 0x0000000fd8d87c10 */ /* 0x000fe4000affe4ff */
[C---:B--2---:R-:W-:Y:S01]  /*b6e0*/  @!P4 LEA R224, P5, R132.reuse, R204, 0x1 ;  /* 0x000000cc84e0c211 */ /* 0x044fe200078a08ff */
[----:B------:R-:W-:Y:S01]  /*b6f0*/  @!PT LDS RZ, [RZ] ;  /* 0x00000000fffff984 */ /* 0x000fe20000000800 */
[----:B------:R-:W-:Y:S01]  /*b700*/  @!PT LDS RZ, [RZ] ;  /* 0x00000000fffff984 */ /* 0x000fe20000000800 */
[----:B------:R-:W-:Y:S01]  /*b710*/  @!PT LDS RZ, [RZ] ;  /* 0x00000000fffff984 */ /* 0x000fe20000000800 */
[----:B------:R-:W-:Y:S01]  /*b720*/  @!P2 LDGSTS.E.BYPASS.LTC128B.128 [R203+0x16000], desc[UR20][R220.64+0x100] ;  /* 0x16000100dccbafae */ /* 0x000fe2000b901d54 */
[C---:B----4-:R-:W-:Y:S02]  /*b730*/  @!P3 LEA R134, P1, R132.reuse, R134, 0x1 ;  /* 0x000000868486b211 */ /* 0x050fe400078208ff */
[C-C-:B------:R-:W-:Y:S01]  /*b740*/  @!P4 LEA.HI.X R225, R132.reuse, R205, R216.reuse, 0x1, P5 ;  /* 0x000000cd84e1c211 */ /* 0x140fe200028f0cd8 */
[----:B------:R-:W-:Y:S01]  /*b750*/  @P4 STS.128 [R203+0x13000], RZ ;  /* 0x013000ffcb004388 */ /* 0x000fe20000000c00 */
[C-C-:B------:R-:W-:Y:S02]  /*b760*/  @!P3 LEA.HI.X R135, R132.reuse, R135, R216.reuse, 0x1, P1 ;  /* 0x000000878487b211 */ /* 0x140fe400008f0cd8 */
[C---:B-----5:R-:W-:Y:S01]  /*b770*/  @!P2 LEA R2, P0, R132.reuse, R2, 0x1 ;  /* 0x000000028402a211 */ /* 0x060fe200078008ff */
[----:B------:R-:W-:Y:S01]  /*b780*/  @!PT LDS RZ, [RZ] ;  /* 0x00000000fffff984 */ /* 0x000fe20000000800 */
[----:B------:R-:W-:Y:S01]  /*b790*/  @!PT LDS RZ, [RZ] ;  /* 0x00000000fffff984 */ /* 0x000fe20000000800 */
[----:B------:R-:W-:Y:S01]  /*b7a0*/  @!PT LDS RZ, [RZ] ;  /* 0x00000000fffff984 */ /* 0x000fe20000000800 */
[----:B------:R-:W-:Y:S01]  /*b7b0*/  @!P4 LDGSTS.E.BYPASS.LTC128B.128 [R203+0x13000], desc[UR20][R224.64] ;  /* 0x13000000e0cbcfae */ /* 0x000fe2000b901d54 */
[----:B------:R-:W-:Y:S02]  /*b7c0*/  ISETP.LT.AND P5, PT, RZ, UR17, PT ;  /* 0x00000011ff007c0c */ /* 0x000fe4000bfa1270 */
[----:B------:R-:W-:Y:S01]  /*b7d0*/  @!P2 LEA.HI.X R3, R132, R3, R216, 0x1, P0 ;  /* 0x000000038403a211 */ /* 0x000fe200000f0cd8 */
[----:B------:R-:W-:Y:S04]  /*b7e0*/  @P3 STS.128 [R203+0x15000], RZ ;  /* 0x015000ffcb003388 */ /* 0x000fe80000000c00 */
        /* <DEDUP_REMOVED lines=200> */
.L_x_112:
[----:B--2---:R-:W-:Y:S01]  /*c470*/  FMNMX.FTZ R135, R35, R2, !PT ;  /* 0x0000000223877209 */ /* 0x004fe20007810000 */
        /* <DEDUP_REMOVED lines=378> */
.L_x_110:
[----:B------:R-:W1:Y:S01]  /*dc20*/  SHFL.BFLY PT, R4, R217, 0x2, 0x1f ;  /* 0x0c401f00d9047f89 */ /* 0x000e6200000e0000 */
[----:B------:R-:W-:Y:S01]  /*dc30*/  MOV R15, 0x3f800000 ;  /* 0x3f800000000f7802 */ /* 0x000fe20000000f00 */
[----:B------:R-:W2:Y:S01]  /*dc40*/  S2UR UR4, SR_CgaCtaId ;  /* 0x00000000000479c3 */ /* 0x000ea20000008800 */
[----:B------:R-:W-:Y:S01]  /*dc50*/  MOV R14, 0x3f800000 ;  /* 0x3f800000000e7802 */ /* 0x000fe20000000f00 */
[----:B------:R-:W3:Y:S01]  /*dc60*/  SHFL.BFLY PT, R2, R219, 0x2, 0x1f ;  /* 0x0c401f00db027f89 */ /* 0x000ee200000e0000 */
[----:B------:R-:W-:Y:S01]  /*dc70*/  UMOV UR6, 0x400 ;  /* 0x0000040000067882 */ /* 0x000fe20000000000 */
[----:B------:R-:W-:Y:S01]  /*dc80*/  UISETP.NE.AND UP0, UPT, UR12, -0x1, UPT ;  /* 0xffffffff0c00788c */ /* 0x000fe2000bf05270 */
[----:B------:R-:W4:Y:S01]  /*dc90*/  S2R R6, SR_TID.X ;  /* 0x0000000000067919 */ /* 0x000f220000002100 */
[----:B------:R-:W5:Y:S01]  /*dca0*/  S2R R0, SR_TID.X ;  /* 0x0000000000007919 */ /* 0x000f620000002100 */
[----:B-1----:R-:W-:Y:S01]  /*dcb0*/  FADD.FTZ R5, R4, R217 ;  /* 0x000000d904057221 */ /* 0x002fe20000010000 */
[----:B--2---:R-:W-:Y:S01]  /*dcc0*/  ULEA UR4, UR4, UR6, 0x18 ;  /* 0x0000000604047291 */ /* 0x004fe2000f8ec03f */
[----:B---3--:R-:W-:-:S03]  /*dcd0*/  FADD.FTZ R2, R2, R219 ;  /* 0x000000db02027221 */ /* 0x008fc60000010000 */
[----:B------:R-:W1:Y:S03]  /*dce0*/  SHFL.BFLY PT, R10, R5, 0x1, 0x1f ;  /* 0x0c201f00050a7f89 */ /* 0x000e6600000e0000 */
[----:B------:R-:W-:Y:S02]  /*dcf0*/  @UP0 ULDC.64 UR6, c[0x0][0x298] ;  /* 0x0000a60000060ab9 */ /* 0x000fe40000000a00 */
[----:B------:R-:W-:Y:S01]  /*dd00*/  @UP0 UIMAD.WIDE.U32 UR10, UR12, UR6, URZ ;  /* 0x000000060c0a02a5 */ /* 0x000fe2000f8e003f */
[----:B------:R-:W2:Y:S01]  /*dd10*/  SHFL.BFLY PT, R11, R2, 0x1, 0x1f ;  /* 0x0c201f00020b7f89 */ /* 0x000ea200000e0000 */
[----:B----4-:R-:W-:-:S04]  /*dd20*/  SHF.R.S32.HI R9, RZ, 0x1f, R6 ;  /* 0x0000001fff097819 */ /* 0x010fc80000011406 */
[----:B------:R-:W-:Y:S02]  /*dd30*/  LEA.HI R4, R9, R6, RZ, 0x3 ;  /* 0x0000000609047211 */ /* 0x000fe400078f18ff */
[----:B-----5:R-:W-:-:S04]  /*dd40*/  SHF.R.S32.HI R7, RZ, 0x1f, R0 ;  /* 0x0000001fff077819 */ /* 0x020fc80000011400 */
[CC--:B------:R-:W-:Y:S02]  /*dd50*/  LEA.HI R13, R7.reuse, R0.reuse, RZ, 0x2 ;  /* 0x00000000070d7211 */ /* 0x0c0fe400078f10ff */
[----:B------:R-:W-:Y:S01]  /*dd60*/  LEA.HI R8, R7, R0, RZ, 0x5 ;  /* 0x0000000007087211 */ /* 0x000fe200078f28ff */
[----:B-1----:R-:W-:Y:S01]  /*dd70*/  FADD.FTZ R10, R5, R10 ;  /* 0x0000000a050a7221 */ /* 0x002fe20000010000 */
[----:B------:R-:W-:Y:S02]  /*dd80*/  LEA.HI R5, R9, R6, RZ, 0x5 ;  /* 0x0000000609057211 */ /* 0x000fe400078f28ff */
[----:B------:R-:W-:Y:S01]  /*dd90*/  LOP3.LUT R17, R13, 0x3ffffffc, RZ, 0xc0, !PT ;  /* 0x3ffffffc0d117812 */ /* 0x000fe200078ec0ff */
[----:B--2---:R-:W-:Y:S01]  /*dda0*/  FADD.FTZ R11, R2, R11 ;  /* 0x0000000b020b7221 */ /* 0x004fe20000010000 */
[----:B------:R-:W-:Y:S02]  /*ddb0*/  FSETP.NE.FTZ.AND P0, PT, R10, RZ, PT ;  /* 0x000000ff0a00720b */ /* 0x000fe40003f15000 */
[----:B------:R-:W-:-:S02]  /*ddc0*/  LOP3.LUT R5, R5, 0xffffffe0, RZ, 0xc0, !PT ;  /* 0xffffffe005057812 */ /* 0x000fc400078ec0ff */
[----:B------:R-:W-:Y:S02]  /*ddd0*/  LOP3.LUT R2, R4, 0xfffffff8, RZ, 0xc0, !PT ;  /* 0xfffffff804027812 */ /* 0x000fe400078ec0ff */
[-C--:B------:R-:W-:Y:S02]  /*dde0*/  IADD3 R5, -R5, R6.reuse, RZ ;  /* 0x0000000605057210 */ /* 0x080fe40007ffe1ff */
[----:B------:R-:W-:Y:S02]  /*ddf0*/  IADD3 R2, -R2, R6, RZ ;  /* 0x0000000602027210 */ /* 0x000fe40007ffe1ff */
[--C-:B------:R-:W-:Y:S02]  /*de00*/  SHF.R.S32.HI R6, RZ, 0x2, R13.reuse ;  /* 0x00000002ff067819 */ /* 0x100fe4000001140d */
[----:B------:R-:W-:Y:S01]  /*de10*/  SHF.R.S32.HI R13, RZ, 0x1f, R13 ;  /* 0x0000001fff0d7819 */ /* 0x000fe2000001140d */
[----:B------:R-:W1:Y:S01]  /*de20*/  @P0 MUFU.RCP R15, R10 ;  /* 0x0000000a000f0308 */ /* 0x000e620000001000 */
[----:B------:R-:W-:-:S02]  /*de30*/  FSETP.NE.FTZ.AND P3, PT, R11, RZ, PT ;  /* 0x000000ff0b00720b */ /* 0x000fc40003f75000 */
[----:B------:R-:W-:Y:S02]  /*de40*/  LEA.HI R13, R13, R6, RZ, 0x3 ;  /* 0x000000060d0d7211 */ /* 0x000fe400078f18ff */
[----:B------:R-:W-:Y:S02]  /*de50*/  LOP3.LUT R9, R8, 0xffffffe0, RZ, 0xc0, !PT ;  /* 0xffffffe008097812 */ /* 0x000fe400078ec0ff */
[----:B------:R-:W-:Y:S02]  /*de60*/  LOP3.LUT R13, R13, 0xfffffff8, RZ, 0xc0, !PT ;  /* 0xfffffff80d0d7812 */ /* 0x000fe400078ec0ff */
[-C--:B------:R-:W-:Y:S02]  /*de70*/  LEA.HI R7, R7, R0.reuse, RZ, 0x3 ;  /* 0x0000000007077211 */ /* 0x080fe400078f18ff */
[----:B------:R-:W-:Y:S02]  /*de80*/  IADD3 R13, R6, -R13, RZ ;  /* 0x8000000d060d7210 */ /* 0x000fe40007ffe0ff */
[----:B------:R-:W-:Y:S01]  /*de90*/  IADD3 R12, -R17, R0, RZ ;  /* 0x00000000110c7210 */ /* 0x000fe20007ffe1ff */
[----:B------:R-:W2:Y:S01]  /*dea0*/  @P3 MUFU.RCP R14, R11 ;  /* 0x0000000b000e3308 */ /* 0x000ea20000001000 */
[----:B------:R-:W-:-:S02]  /*deb0*/  SHF.L.U32 R6, R13, 0x6, RZ ;  /* 0x000000060d067819 */ /* 0x000fc400000006ff */
[----:B------:R-:W-:Y:S01]  /*dec0*/  IADD3 R0, -R9, R0, RZ ;  /* 0x0000000009007210 */ /* 0x000fe20007ffe1ff */
[C---:B-1----:R-:W-:Y:S01]  /*ded0*/  FMUL.FTZ R131, R15.reuse, R131 ;  /* 0x000000830f837220 */ /* 0x042fe20000410000 */
[----:B------:R-:W-:Y:S01]  /*dee0*/  SHF.R.S32.HI R9, RZ, 0x5, R8 ;  /* 0x00000005ff097819 */ /* 0x000fe20000011408 */
[C---:B------:R-:W-:Y:S01]  /*def0*/  FMUL.FTZ R130, R15.reuse, R130 ;  /* 0x000000820f827220 */ /* 0x040fe20000410000 */
[----:B------:R-:W-:Y:S01]  /*df00*/  LOP3.LUT R6, R6, 0x1c0, RZ, 0xc0, !PT ;  /* 0x000001c006067812 */ /* 0x000fe200078ec0ff */
[----:B------:R-:W-:Y:S01]  /*df10*/  FMUL.FTZ R127, R15, R127 ;  /* 0x0000007f0f7f7220 */ /* 0x000fe20000410000 */
[----:B------:R-:W-:Y:S01]  /*df20*/  LOP3.LUT R8, R13, 0x1, RZ, 0xc0, !PT ;  /* 0x000000010d087812 */ /* 0x000fe200078ec0ff */
        /* <DEDUP_REMOVED lines=45> */
[----:B------:R-:W-:Y:S01]  /*e200*/  LEA R12, R9, R12, 0x9 ;  /* 0x0000000c090c7211 */ /* 0x000fe200078e48ff */
[----:B--2---:R-:W-:Y:S01]  /*e210*/  FMUL.FTZ R128, R14, R128 ;  /* 0x000000800e807220 */ /* 0x004fe20000410000 */
[----:B------:R-:W-:Y:S01]  /*e220*/  LEA.HI R15, R6, R6, RZ, 0x1d ;  /* 0x00000006060f7211 */ /* 0x000fe200078fe8ff */
[----:B------:R-:W-:Y:S01]  /*e230*/  FMUL.FTZ R129, R14, R129 ;  /* 0x000000810e817220 */ /* 0x000fe20000410000 */
[----:B------:R-:W-:Y:S01]  /*e240*/  ISETP.NE.U32.AND P4, PT, R8, 0x1, PT ;  /* 0x000000010800780c */ /* 0x000fe20003f85070 */
[----:B------:R-:W-:Y:S01]  /*e250*/  FMUL.FTZ R124, R14, R124 ;  /* 0x0000007c0e7c7220 */ /* 0x000fe20000410000 */
[----:B------:R-:W-:Y:S01]  /*e260*/  LEA R12, R12, R15, 0x1 ;  /* 0x0000000f0c0c7211 */ /* 0x000fe200078e08ff */
[C---:B------:R-:W-:Y:S01]  /*e270*/  FMUL.FTZ R125, R14.reuse, R125 ;  /* 0x0000007d0e7d7220 */ /* 0x040fe20000410000 */
[----:B------:R-:W-:Y:S01]  /*e280*/  R2P PR, R13, 0x6 ;  /* 0x000000060d007804 */ /* 0x000fe20000000000 */
[----:B------:R-:W-:Y:S01]  /*e290*/  FMUL.FTZ R36, R14, R36 ;  /* 0x000000240e247220 */ /* 0x000fe20000410000 */
[----:B------:R-:W-:Y:S01]  /*e2a0*/  LEA R15, R12, UR4, 0x1 ;  /* 0x000000040c0f7c11 */ /* 0x000fe2000f8e08ff */
[C---:B------:R-:W-:Y:S01]  /*e2b0*/  FMUL.FTZ R37, R14.reuse, R37 ;  /* 0x000000250e257220 */ /* 0x040fe20000410000 */
[----:B------:R-:W-:Y:S01]  /*e2c0*/  MOV R6, 0x20 ;  /* 0x0000002000067802 */ /* 0x000fe20000000f00 */
[C---:B------:R-:W-:Y:S01]  /*e2d0*/  FMUL.FTZ R40, R14.reuse, R40 ;  /* 0x000000280e287220 */ /* 0x040fe20000410000 */
[----:B------:R-:W-:Y:S01]  /*e2e0*/  MOV R8, 0x40 ;  /* 0x0000004000087802 */ /* 0x000fe20000000f00 */
[C---:B------:R-:W-:Y:S01]  /*e2f0*/  FMUL.FTZ R41, R14.reuse, R41 ;  /* 0x000000290e297220 */ /* 0x040fe20000410000 */
[C---:B------:R-:W-:Y:S01]  /*e300*/  IADD3 R13, R15.reuse, -0x10, RZ ;  /* 0xfffffff00f0d7810 */ /* 0x040fe20007ffe0ff */
[----:B------:R-:W-:Y:S01]  /*e310*/  FMUL.FTZ R44, R14, R44 ;  /* 0x0000002c0e2c7220 */ /* 0x000fe20000410000 */
[----:B------:R-:W-:Y:S01]  /*e320*/  SEL R6, R6, 0xffffffe0, !P1 ;  /* 0xffffffe006067807 */ /* 0x000fe20004800000 */
[C---:B------:R-:W-:Y:S01]  /*e330*/  FMUL.FTZ R45, R14.reuse, R45 ;  /* 0x0000002d0e2d7220 */ /* 0x040fe20000410000 */
[----:B------:R-:W-:Y:S01]  /*e340*/  @P4 IADD3 R13, R15, 0x10, RZ ;  /* 0x000000100f0d4810 */ /* 0x000fe20007ffe0ff */
[C---:B------:R-:W-:Y:S01]  /*e350*/  FMUL.FTZ R48, R14.reuse, R48 ;  /* 0x000000300e307220 */ /* 0x040fe20000410000 */
[----:B------:R-:W-:Y:S01]  /*e360*/  F2FP.F16.F32.PACK_AB R128, R129, R128 ;  /* 0x000000808180723e */ /* 0x000fe200000000ff */
[C---:B------:R-:W-:Y:S01]  /*e370*/  FMUL.FTZ R49, R14.reuse, R49 ;  /* 0x000000310e317220 */ /* 0x040fe20000410000 */
[----:B------:R-:W-:Y:S01]  /*e380*/  F2FP.F16.F32.PACK_AB R130, R131, R130 ;  /* 0x000000828382723e */ /* 0x000fe200000000ff */
[----:B------:R-:W-:Y:S01]  /*e390*/  FMUL.FTZ R52, R14, R52 ;  /* 0x000000340e347220 */ /* 0x000fe20000410000 */
[----:B------:R-:W-:Y:S01]  /*e3a0*/  SEL R8, R8, 0xffffffc0, !P2 ;  /* 0xffffffc008087807 */ /* 0x000fe20005000000 */
[----:B------:R1:W-:Y:S01]  /*e3b0*/  STS [R15], R128 ;  /* 0x000000800f007388 */ /* 0x0003e20000000800 */
[----:B------:R-:W-:Y:S01]  /*e3c0*/  F2FP.F16.F32.PACK_AB R124, R125, R124 ;  /* 0x0000007c7d7c723e */ /* 0x000fe200000000ff */
[C---:B------:R-:W-:Y:S01]  /*e3d0*/  FMUL.FTZ R53, R14.reuse, R53 ;  /* 0x000000350e357220 */ /* 0x040fe20000410000 */
[----:B------:R-:W-:Y:S01]  /*e3e0*/  F2FP.F16.F32.PACK_AB R126, R127, R126 ;  /* 0x0000007e7f7e723e */ /* 0x000fe200000000ff */
[----:B------:R1:W-:Y:S01]  /*e3f0*/  STS [R15+0x400], R130 ;  /* 0x000400820f007388 */ /* 0x0003e20000000800 */
[----:B------:R-:W-:Y:S01]  /*e400*/  F2FP.F16.F32.PACK_AB R36, R37, R36 ;  /* 0x000000242524723e */ /* 0x000fe200000000ff */
[C---:B------:R-:W-:Y:S01]  /*e410*/  FMUL.FTZ R56, R14.reuse, R56 ;  /* 0x000000380e387220 */ /* 0x040fe20000410000 */
[----:B------:R-:W-:Y:S01]  /*e420*/  F2FP.F16.F32.PACK_AB R38, R39, R38 ;  /* 0x000000262726723e */ /* 0x000fe200000000ff */
[----:B------:R1:W-:Y:S01]  /*e430*/  STS [R13], R124 ;  /* 0x0000007c0d007388 */ /* 0x0003e20000000800 */
[----:B------:R-:W-:Y:S01]  /*e440*/  IADD3 R17, R15, R6, RZ ;  /* 0x000000060f117210 */ /* 0x000fe20007ffe0ff */
[C---:B------:R-:W-:Y:S01]  /*e450*/  FMUL.FTZ R57, R14.reuse, R57 ;  /* 0x000000390e397220 */ /* 0x040fe20000410000 */
[----:B------:R-:W-:Y:S01]  /*e460*/  F2FP.F16.F32.PACK_AB R40, R41, R40 ;  /* 0x000000282928723e */ /* 0x000fe200000000ff */
[----:B------:R1:W-:Y:S01]  /*e470*/  STS [R13+0x400], R126 ;  /* 0x0004007e0d007388 */ /* 0x0003e20000000800 */
[----:B------:R-:W-:Y:S01]  /*e480*/  F2FP.F16.F32.PACK_AB R42, R43, R42 ;  /* 0x0000002a2b2a723e */ /* 0x000fe200000000ff */
[----:B------:R-:W-:Y:S01]  /*e490*/  FMUL.FTZ R60, R14, R60 ;  /* 0x0000003c0e3c7220 */ /* 0x000fe20000410000 */
[----:B------:R-:W-:Y:S01]  /*e4a0*/  IADD3 R19, R6, R13, RZ ;  /* 0x0000000d06137210 */ /* 0x000fe20007ffe0ff */
[----:B------:R1:W-:Y:S01]  /*e4b0*/  STS [R17], R36 ;  /* 0x0000002411007388 */ /* 0x0003e20000000800 */
[----:B------:R-:W-:Y:S01]  /*e4c0*/  F2FP.F16.F32.PACK_AB R44, R45, R44 ;  /* 0x0000002c2d2c723e */ /* 0x000fe200000000ff */
[C---:B------:R-:W-:Y:S01]  /*e4d0*/  FMUL.FTZ R61, R14.reuse, R61 ;  /* 0x0000003d0e3d7220 */ /* 0x040fe20000410000 */
[----:B------:R-:W-:Y:S01]  /*e4e0*/  F2FP.F16.F32.PACK_AB R46, R47, R46 ;  /* 0x0000002e2f2e723e */ /* 0x000fe200000000ff */
[----:B------:R1:W-:Y:S01]  /*e4f0*/  STS [R17+0x400], R38 ;  /* 0x0004002611007388 */ /* 0x0003e20000000800 */
[----:B------:R-:W-:Y:S01]  /*e500*/  IADD3 R21, R15, R8, RZ ;  /* 0x000000080f157210 */ /* 0x000fe20007ffe0ff */
[C---:B------:R-:W-:Y:S01]  /*e510*/  FMUL.FTZ R64, R14.reuse, R64 ;  /* 0x000000400e407220 */ /* 0x040fe20000410000 */
[----:B------:R-:W-:Y:S01]  /*e520*/  PLOP3.LUT P1, PT, PT, PT, UP0, 0x80, 0x0 ;  /* 0x000000000000781c */ /* 0x000fe20003f2f008 */
        /* <DEDUP_REMOVED lines=74> */
.L_x_114:
[----:B------:R-:W-:Y:S01]  /*e9d0*/  ULDC.U8 UR6, c[0x0][0x3d8] ;  /* 0x0000f60000067ab9 */ /* 0x000fe20000000000 */
[----:B------:R-:W-:Y:S01]  /*e9e0*/  ULDC.U8 UR8, c[0x0][0x3d9] ;  /* 0x0000f64000087ab9 */ /* 0x000fe20000000000 */
[----:B------:R-:W-:Y:S01]  /*e9f0*/  ISETP.NE.AND P5, PT, RZ, UR6, PT ;  /* 0x00000006ff007c0c */ /* 0x000fe2000bfa5270 */
[--C-:B------:R-:W-:Y:S01]  /*ea00*/  IMAD.IADD R23, R17, 0x1, R8.reuse ;  /* 0x0000000111177824 */ /* 0x100fe200078e0208 */
[----:B------:R-:W-:Y:S01]  /*ea10*/  F2FP.F16.F32.PACK_AB R116, R117, R116 ;  /* 0x000000747574723e */ /* 0x000fe200000000ff */
[----:B------:R-:W-:Y:S01]  /*ea20*/  IMAD.IADD R25, R8, 0x1, R13 ;  /* 0x0000000108197824 */ /* 0x000fe200078e020d */
[----:B------:R-:W-:Y:S01]  /*ea30*/  ISETP.NE.OR P1, PT, RZ, UR8, !P5 ;  /* 0x00000008ff007c0c */ /* 0x000fe2000ef25670 */
[----:B------:R-:W-:Y:S01]  /*ea40*/  IMAD.IADD R27, R19, 0x1, R8 ;  /* 0x00000001131b7824 */ /* 0x000fe200078e0208 */
[----:B------:R-:W-:Y:S02]  /*ea50*/  F2FP.F16.F32.PACK_AB R118, R119, R118 ;  /* 0x000000767776723e */ /* 0x000fe400000000ff */
[----:B------:R-:W-:-:S02]  /*ea60*/  CS2R R28, SRZ ;  /* 0x00000000001c7805 */ /* 0x000fc4000001ff00 */
        /* <DEDUP_REMOVED lines=14> */
.L_x_115:
[----:B------:R-:W-:Y:S01]  /*eb50*/  ISETP.NE.AND P1, PT, RZ, UR8, PT ;  /* 0x00000008ff007c0c */ /* 0x000fe2000bf25270 */
[----:B------:R-:W-:Y:S01]  /*eb60*/  STS [R25], R48 ;  /* 0x0000003019007388 */ /* 0x000fe20000000800 */
[----:B------:R-:W-:Y:S01]  /*eb70*/  PLOP3.LUT P4, PT, PT, PT, PT, 0x8, 0x0 ;  /* 0x000000000000781c */ /* 0x000fe20003f8e170 */
[----:B------:R-:W1:Y:S01]  /*eb80*/  S2UR UR6, SR_CTAID.X ;  /* 0x00000000000679c3 */ /* 0x000e620000002500 */
[----:B------:R-:W-:Y:S01]  /*eb90*/  SHF.R.S32.HI R26, RZ, 0x1f, R9 ;  /* 0x0000001fff1a7819 */ /* 0x000fe20000011409 */
[----:B------:R-:W-:Y:S01]  /*eba0*/  STS [R25+0x400], R50 ;  /* 0x0004003219007388 */ /* 0x000fe20000000800 */
[----:B------:R-:W-:Y:S01]  /*ebb0*/  SHF.R.S32.HI R24, RZ, 0x1f, R5 ;  /* 0x0000001fff187819 */ /* 0x000fe20000011405 */
[----:B------:R-:W-:Y:S01]  /*ebc0*/  @P3 MUFU.LG2 R11, R11 ;  /* 0x0000000b000b3308 */ /* 0x000fe20000000c00 */
[----:B------:R-:W-:Y:S01]  /*ebd0*/  LEA.HI R26, R26, R9, RZ, 0x3 ;  /* 0x000000091a1a7211 */ /* 0x000fe200078f18ff */
[----:B------:R-:W-:Y:S01]  /*ebe0*/  STS [R23], R52 ;  /* 0x0000003417007388 */ /* 0x000fe20000000800 */
[----:B------:R-:W-:Y:S01]  /*ebf0*/  LOP3.LUT P6, RZ, R0, 0x3, RZ, 0xc0, !PT ;  /* 0x0000000300ff7812 */ /* 0x000fe200078cc0ff */
[----:B------:R-:W-:Y:S01]  /*ec00*/  BSSY B0, `(.L_x_116) ;  /* 0x0000064000007945 */ /* 0x000fe20003800000 */
[----:B------:R-:W-:Y:S01]  /*ec10*/  SHF.R.S32.HI R30, RZ, 0x3, R4 ;  /* 0x00000003ff1e7819 */ /* 0x000fe20000011404 */
[----:B------:R-:W-:Y:S01]  /*ec20*/  STS [R23+0x400], R54 ;  /* 0x0004003617007388 */ /* 0x000fe20000000800 */
[----:B------:R-:W2:Y:S01]  /*ec30*/  @!P1 LDC R6, c[0x0][0x2c4] ;  /* 0x0000b100ff069b82 */ /* 0x000ea20000000800 */
[----:B------:R-:W-:Y:S01]  /*ec40*/  @!P1 PLOP3.LUT P4, PT, P5, PT, PT, 0x80, 0x0 ;  /* 0x000000000000981c */ /* 0x000fe20002f8f070 */
[----:B------:R-:W3:Y:S01]  /*ec50*/  @P0 MUFU.LG2 R10, R10 ;  /* 0x0000000a000a0308 */ /* 0x000ee20000000c00 */
[----:B------:R-:W-:Y:S01]  /*ec60*/  STS [R27], R56 ;  /* 0x000000381b007388 */ /* 0x000fe20000000800 */
[----:B------:R-:W-:-:S02]  /*ec70*/  LEA.HI R24, R24, R5, RZ, 0x2 ;  /* 0x0000000518187211 */ /* 0x000fc400078f10ff */
[----:B------:R-:W-:Y:S01]  /*ec80*/  LOP3.LUT R26, R26, 0xffffff8, RZ, 0xc0, !PT ;  /* 0x0ffffff81a1a7812 */ /* 0x000fe200078ec0ff */
[----:B------:R-:W-:Y:S01]  /*ec90*/  STS [R27+0x400], R58 ;  /* 0x0004003a1b007388 */ /* 0x000fe20000000800 */
[----:B------:R-:W4:Y:S01]  /*eca0*/  @!P1 LDC R31, c[0x0][0x270] ;  /* 0x00009c00ff1f9b82 */ /* 0x000f220000000800 */
[----:B------:R-:W-:Y:S02]  /*ecb0*/  IADD3 R4, R30, 0x40, RZ ;  /* 0x000000401e047810 */ /* 0x000fe40007ffe0ff */
[----:B------:R-:W-:Y:S01]  /*ecc0*/  STS [R15+0x4000], R60 ;  /* 0x0040003c0f007388 */ /* 0x000fe20000000800 */
[----:B------:R-:W-:Y:S01]  /*ecd0*/  IMAD.IADD R26, R9, 0x1, -R26 ;  /* 0x00000001091a7824 */ /* 0x000fe200078e0a1a */
[----:B------:R-:W-:Y:S02]  /*ece0*/  SHF.R.S32.HI R9, RZ, 0x2, R24 ;  /* 0x00000002ff097819 */ /* 0x000fe40000011418 */
[----:B------:R-:W-:Y:S01]  /*ecf0*/  STS [R15+0x4400], R62 ;  /* 0x0044003e0f007388 */ /* 0x000fe20000000800 */
[----:B------:R-:W5:Y:S02]  /*ed00*/  @P0 LDC R0, c[0x0][0x2e8] ;  /* 0x0000ba00ff000b82 */ /* 0x000f640000000800 */
[----:B------:R-:W-:Y:S01]  /*ed10*/  IMAD R26, R26, 0x10, R9 ;  /* 0x000000101a1a7824 */ /* 0x000fe200078e0209 */
[----:B------:R-:W-:Y:S01]  /*ed20*/  STS [R13+0x4000], R64 ;  /* 0x004000400d007388 */ /* 0x000fe20000000800 */
[----:B---3--:R-:W-:-:S03]  /*ed30*/  @P0 FMUL.FTZ R10, R10, 0.69314718246459960938 ;  /* 0x3f3172180a0a0820 */ /* 0x008fc60000410000 */
[----:B------:R-:W-:Y:S01]  /*ed40*/  STS [R13+0x4400], R66 ;  /* 0x004400420d007388 */ /* 0x000fe20000000800 */
[----:B--2---:R-:W2:Y:S03]  /*ed50*/  @P4 LDC R6, c[0x0][0x2e4] ;  /* 0x0000b900ff064b82 */ /* 0x004ea60000000800 */
[----:B------:R-:W-:Y:S04]  /*ed60*/  STS [R17+0x4000], R68 ;  /* 0x0040004411007388 */ /* 0x000fe80000000800 */
[----:B------:R-:W-:Y:S01]  /*ed70*/  STS [R17+0x4400], R70 ;  /* 0x0044004611007388 */ /* 0x000fe20000000800 */
[----:B------:R-:W3:Y:S03]  /*ed80*/  @P3 LDC R5, c[0x0][0x2e8] ;  /* 0x0000ba00ff053b82 */ /* 0x000ee60000000800 */
[----:B------:R-:W-:Y:S04]  /*ed90*/  STS [R19+0x4000], R72 ;  /* 0x0040004813007388 */ /* 0x000fe80000000800 */
        /* <DEDUP_REMOVED lines=10> */
[----:B------:R1:W-:Y:S04]  /*ee40*/  STS [R15+0x8400], R94 ;  /* 0x0084005e0f007388 */ /* 0x0003e80000000800 */
[----:B------:R-:W-:Y:S04]  /*ee50*/  STS [R13+0x8000], R96 ;  /* 0x008000600d007388 */ /* 0x000fe80000000800 */
[----:B------:R4:W-:Y:S04]  /*ee60*/  STS [R13+0x8400], R98 ;  /* 0x008400620d007388 */ /* 0x0009e80000000800 */
[----:B------:R-:W-:Y:S04]  /*ee70*/  STS [R17+0x8000], R100 ;  /* 0x0080006411007388 */ /* 0x000fe80000000800 */
[----:B------:R-:W-:Y:S04]  /*ee80*/  STS [R17+0x8400], R102 ;  /* 0x0084006611007388 */ /* 0x000fe80000000800 */
[----:B------:R-:W-:Y:S04]  /*ee90*/  STS [R19+0x8000], R120 ;  /* 0x0080007813007388 */ /* 0x000fe80000000800 */
[----:B------:R-:W-:Y:S01]  /*eea0*/  STS [R19+0x8400], R122 ;  /* 0x0084007a13007388 */ /* 0x000fe20000000800 */
[----:B-1----:R-:W1:Y:S03]  /*eeb0*/  @P1 LDC.64 R14, c[0x0][0x2c0] ;  /* 0x0000b000ff0e1b82 */ /* 0x002e660000000a00 */
[----:B------:R-:W-:Y:S04]  /*eec0*/  STS [R21+0x8000], R104 ;  /* 0x0080006815007388 */ /* 0x000fe80000000800 */
[----:B------:R-:W-:Y:S01]  /*eed0*/  STS [R21+0x8400], R106 ;  /* 0x0084006a15007388 */ /* 0x000fe20000000800 */
[----:B----4-:R-:W4:Y:S03]  /*eee0*/  @P1 LDC R13, c[0x0][0x2c0] ;  /* 0x0000b000ff0d1b82 */ /* 0x010f260000000800 */
[----:B------:R-:W-:Y:S04]  /*eef0*/  STS [R25+0x8000], R116 ;  /* 0x0080007419007388 */ /* 0x000fe80000000800 */
[----:B------:R5:W-:Y:S04]  /*ef00*/  STS [R25+0x8400], R118 ;  /* 0x0084007619007388 */ /* 0x000be80000000800 */
[----:B------:R1:W-:Y:S04]  /*ef10*/  STS [R23+0x8000], R108 ;  /* 0x0080006c17007388 */ /* 0x0003e80000000800 */
[----:B------:R1:W-:Y:S02]  /*ef20*/  STS [R23+0x8400], R110 ;  /* 0x0084006e17007388 */ /* 0x0003e40000000800 */
[----:B-1----:R-:W-:-:S02]  /*ef30*/  @P1 IMAD R15, R15, R14, RZ ;  /* 0x0000000e0f0f1224 */ /* 0x002fc400078e02ff */
[----:B--2---:R-:W-:Y:S01]  /*ef40*/  @!P1 IMAD.MOV.U32 R15, RZ, RZ, R6 ;  /* 0x000000ffff0f9224 */ /* 0x004fe200078e0006 */
[----:B------:R1:W-:Y:S04]  /*ef50*/  STS [R27+0x8000], R112 ;  /* 0x008000701b007388 */ /* 0x0003e80000000800 */
[----:B------:R1:W-:Y:S01]  /*ef60*/  STS [R27+0x8400], R114 ;  /* 0x008400721b007388 */ /* 0x0003e20000000800 */
[----:B------:R-:W-:Y:S01]  /*ef70*/  @!P1 IMAD.MOV.U32 R13, RZ, RZ, 0x1 ;  /* 0x00000001ff0d9424 */ /* 0x000fe200078e00ff */
[----:B------:R-:W-:Y:S01]  /*ef80*/  BAR.SYNC.DEFER_BLOCKING 0x0 ;  /* 0x0000000000007b1d */ /* 0x000fe20000010000 */
[----:B-----5:R-:W-:Y:S02]  /*ef90*/  @P1 IMAD.MOV.U32 R25, RZ, RZ, 0x1 ;  /* 0x00000001ff191424 */ /* 0x020fe400078e00ff */
[----:B------:R-:W-:-:S03]  /*efa0*/  @!P1 IMAD R25, R6, R31, RZ ;  /* 0x0000001f06199224 */ /* 0x000fc600078e02ff */
[----:B------:R-:W2:Y:S01]  /*efb0*/  S2R R8, SR_CTAID.Y ;  /* 0x0000000000087919 */ /* 0x000ea20000002600 */
[----:B------:R-:W-:Y:S01]  /*efc0*/  VIADD R6, R30, 0x20 ;  /* 0x000000201e067836 */ /* 0x000fe20000000000 */
[----:B------:R-:W-:Y:S01]  /*efd0*/  ISETP.GE.AND P1, PT, R4, UR5, PT ;  /* 0x0000000504007c0c */ /* 0x000fe2000bf26270 */
[----:B------:R-:W5:Y:S01]  /*efe0*/  S2R R12, SR_CTAID.Z ;  /* 0x00000000000c7919 */ /* 0x000f620000002700 */
[----:B------:R1:W1:Y:S04]  /*eff0*/  LDS.128 R20, [R203+0x3000] ;  /* 0x00300000cb147984 */ /* 0x0002680000000c00 */
[----:B------:R1:W1:Y:S01]  /*f000*/  LDS.128 R16, [R203+0x7000] ;  /* 0x00700000cb107984 */ /* 0x0002620000000c00 */
[----:B--2---:R-:W-:Y:S02]  /*f010*/  IMAD R8, R8, R25, RZ ;  /* 0x0000001908087224 */ /* 0x004fe400078e02ff */
[----:B------:R-:W-:-:S03]  /*f020*/  @P3 FMUL.FTZ R25, R11, 0.69314718246459960938 ;  /* 0x3f3172180b193820 */ /* 0x000fc60000410000 */
[----:B------:R-:W-:Y:S02]  /*f030*/  SEL R8, R8, RZ, !P2 ;  /* 0x000000ff08087207 */ /* 0x000fe40005000000 */
[----:B------:R-:W-:Y:S01]  /*f040*/  ISETP.GE.AND P2, PT, R6, UR5, PT ;  /* 0x0000000506007c0c */ /* 0x000fe2000bf46270 */
[----:B----4-:R-:W-:Y:S02]  /*f050*/  IMAD R6, R13, UR6, RZ ;  /* 0x000000060d067c24 */ /* 0x010fe4000f8e02ff */
[----:B-----5:R-:W-:Y:S02]  /*f060*/  IMAD R15, R12, R15, R8 ;  /* 0x0000000f0c0f7224 */ /* 0x020fe400078e0208 */
[----:B------:R-:W-:Y:S01]  /*f070*/  IMAD.SHL.U32 R9, R6, 0x80, RZ ;  /* 0x0000008006097824 */ /* 0x000fe200078e00ff */
[----:B------:R-:W-:Y:S01]  /*f080*/  MOV R6, 0x7f800000 ;  /* 0x7f80000000067802 */ /* 0x000fe20000000f00 */
[----:B------:R-:W-:Y:S02]  /*f090*/  IMAD.MOV.U32 R8, RZ, RZ, 0x7f800000 ;  /* 0x7f800000ff087424 */ /* 0x000fe400078e00ff */
[----:B------:R-:W-:Y:S01]  /*f0a0*/  @P0 FFMA.FTZ R6, R3, R0, R10 ;  /* 0x0000000003060223 */ /* 0x000fe2000001000a */
[----:B---3--:R-:W-:Y:S01]  /*f0b0*/  @P3 FFMA.FTZ R8, R132, R5, R25 ;  /* 0x0000000584083223 */ /* 0x008fe20000010019 */
[----:B------:R-:W-:Y:S01]  /*f0c0*/  SHF.R.S32.HI R11, RZ, 0x1f, R9 ;  /* 0x0000001fff0b7819 */ /* 0x000fe20000011409 */
[----:B------:R-:W-:Y:S01]  /*f0d0*/  IMAD.SHL.U32 R0, R2, 0x8, RZ ;  /* 0x0000000802007824 */ /* 0x000fe200078e00ff */
[----:B------:R-:W-:-:S02]  /*f0e0*/  IADD3 R9, P5, P4, R9, R28, R15 ;  /* 0x0000001c09097210 */ /* 0x000fc40007cbe00f */
[----:B------:R-:W-:-:S04]  /*f0f0*/  SHF.R.S32.HI R28, RZ, 0x1f, R15 ;  /* 0x0000001fff1c7819 */ /* 0x000fc8000001140f */
[----:B------:R-:W-:Y:S01]  /*f100*/  IADD3.X R28, R11, R29, R28, P5, P4 ;  /* 0x0000001d0b1c7210 */ /* 0x000fe20002fe841c */
[----:B-1----:R-:W-:Y:S06]  /*f110*/  @P6 BRA `(.L_x_117) ;  /* 0x0000000000486947 */ /* 0x002fec0003800000 */
        /* <DEDUP_REMOVED lines=8> */
[----:B------:R-:W2:Y:S01]  /*f1a0*/  @!P4 LDC.64 R2, c[0x0][0x2b0] ;  /* 0x0000ac00ff02cb82 */ /* 0x000ea20000000a00 */
[C---:B------:R-:W-:Y:S02]  /*f1b0*/  @!P4 IADD3 R9, P0, R13.reuse, R9, RZ ;  /* 0x000000090d09c210 */ /* 0x040fe40007f1e0ff */
[-C--:B------:R-:W-:Y:S02]  /*f1c0*/  @!P5 LEA.HI.X.SX32 R26, R26, R28.reuse, 0x1, P3 ;  /* 0x0000001c1a1ad211 */ /* 0x080fe400018f0eff */
[----:B------:R-:W-:Y:S02]  /*f1d0*/  @!P4 LEA.HI.X.SX32 R28, R13, R28, 0x1, P0 ;  /* 0x0000001c0d1cc211 */ /* 0x000fe400000f0eff */
[----:B-1----:R-:W-:-:S04]  /*f1e0*/  @!P5 LEA R4, P3, R10, R4, 0x2 ;  /* 0x000000040a04d211 */ /* 0x002fc800078610ff */
[----:B------:R-:W-:Y:S02]  /*f1f0*/  @!P5 LEA.HI.X R5, R10, R5, R26, 0x2, P3 ;  /* 0x000000050a05d211 */ /* 0x000fe400018f141a */
[----:B--2---:R-:W-:-:S03]  /*f200*/  @!P4 LEA R2, P0, R9, R2, 0x2 ;  /* 0x000000020902c211 */ /* 0x004fc600078010ff */
[----:B------:R1:W-:Y:S01]  /*f210*/  @!P5 STG.E desc[UR20][R4.64], R8 ;  /* 0x000000080400d986 */ /* 0x0003e2000c101914 */
[----:B------:R-:W-:-:S05]  /*f220*/  @!P4 LEA.HI.X R3, R9, R3, R28, 0x2, P0 ;  /* 0x000000030903c211 */ /* 0x000fca00000f141c */
[----:B------:R1:W-:Y:S04]  /*f230*/  @!P4 STG.E desc[UR20][R2.64], R6 ;  /* 0x000000060200c986 */ /* 0x0003e8000c101914 */
.L_x_117:
[----:B------:R-:W-:Y:S05]  /*f240*/  BSYNC B0 ;  /* 0x0000000000007941 */ /* 0x000fea0003800000 */
.L_x_116:
[----:B-1----:R-:W-:Y:S01]  /*f250*/  SHF.R.S32.HI R4, RZ, 0x1f, R12 ;  /* 0x0000001fff047819 */ /* 0x002fe2000001140c */
[----:B------:R-:W-:Y:S01]  /*f260*/  UIMAD UR14, UR6, -0x80, UR14 ;  /* 0xffffff80060e78a4 */ /* 0x000fe2000f8e020e */
[----:B------:R-:W-:Y:S01]  /*f270*/  SHF.R.S32.HI R3, RZ, 0x1f, R0 ;  /* 0x0000001fff037819 */ /* 0x000fe20000011400 */
[----:B------:R-:W-:Y:S01]  /*f280*/  VIADD R2, R30, 0x60 ;  /* 0x000000601e027836 */ /* 0x000fe20000000000 */
[----:B------:R-:W-:Y:S01]  /*f290*/  IADD3 R8, P3, R0, UR10, RZ ;  /* 0x0000000a00087c10 */ /* 0x000fe2000ff7e0ff */
[----:B------:R-:W-:Y:S01]  /*f2a0*/  ULDC.64 UR6, c[0x0][0x2a0] ;  /* 0x0000a80000067ab9 */ /* 0x000fe20000000a00 */
[----:B------:R-:W-:Y:S01]  /*f2b0*/  SHF.R.S32.HI R7, RZ, 0x3, R7 ;  /* 0x00000003ff077819 */ /* 0x000fe20000011407 */
[----:B------:R-:W-:Y:S01]  /*f2c0*/  IMAD R29, R4, UR6, RZ ;  /* 0x00000006041d7c24 */ /* 0x000fe2000f8e02ff */
[----:B------:R-:W-:Y:S01]  /*f2d0*/  IADD3.X R9, R3, UR4, RZ, P3, !PT ;  /* 0x0000000403097c10 */ /* 0x000fe20009ffe4ff */
[----:B------:R-:W-:Y:S01]  /*f2e0*/  IMAD.U32 R25, RZ, RZ, UR13 ;  /* 0x0000000dff197e24 */ /* 0x000fe2000f8e00ff */
[----:B------:R-:W-:Y:S01]  /*f2f0*/  ISETP.GE.AND P0, PT, R2, UR5, PT ;  /* 0x0000000502007c0c */ /* 0x000fe2000bf06270 */
[C---:B------:R-:W-:Y:S01]  /*f300*/  IMAD R29, R12.reuse, UR7, R29 ;  /* 0x000000070c1d7c24 */ /* 0x040fe2000f8e021d */
[----:B------:R-:W-:Y:S01]  /*f310*/  ISETP.GE.AND P3, PT, R7, UR14, PT ;  /* 0x0000000e07007c0c */ /* 0x000fe2000bf66270 */
[----:B------:R-:W-:Y:S01]  /*f320*/  IMAD.WIDE.U32 R2, R12, UR6, R8 ;  /* 0x000000060c027c25 */ /* 0x000fe2000f8e0008 */
[----:B------:R1:W2:Y:S01]  /*f330*/  LDS.128 R4, [R203+0x8000] ;  /* 0x00800000cb047984 */ /* 0x0002a20000000c00 */
[--C-:B------:R-:W-:Y:S01]  /*f340*/  SHF.R.S32.HI R31, RZ, 0x1f, R30.reuse ;  /* 0x0000001fff1f7819 */ /* 0x100fe2000001141e */
[----:B------:R-:W-:Y:S01]  /*f350*/  BSSY B0, `(.L_x_118) ;  /* 0x0000016000007945 */ /* 0x000fe20003800000 */
[----:B------:R-:W-:Y:S01]  /*f360*/  IMAD.IADD R29, R3, 0x1, R29 ;  /* 0x00000001031d7824 */ /* 0x000fe200078e021d */
[----:B------:R1:W3:Y:S01]  /*f370*/  LDS.128 R12, [R203] ;  /* 0x00000000cb0c7984 */ /* 0x0002e20000000c00 */
[----:B------:R-:W-:-:S03]  /*f380*/  IMAD.WIDE R24, R25, 0x80, R30 ;  /* 0x0000008019187825 */ /* 0x000fc600078e021e */
[----:B------:R1:W4:Y:S03]  /*f390*/  LDS.128 R8, [R203+0x4000] ;  /* 0x00400000cb087984 */ /* 0x0003260000000c00 */
[----:B------:R-:W-:Y:S05]  /*f3a0*/  @P3 BRA `(.L_x_119) ;  /* 0x0000000000403947 */ /* 0x000fea0003800000 */
[----:B------:R-:W-:Y:S01]  /*f3b0*/  ULDC.64 UR6, c[0x0][0x298] ;  /* 0x0000a60000067ab9 */ /* 0x000fe20000000a00 */
[----:B------:R-:W-:Y:S01]  /*f3c0*/  IMAD.MOV.U32 R28, RZ, RZ, R2 ;  /* 0x000000ffff1c7224 */ /* 0x000fe200078e0002 */
[----:B------:R-:W-:Y:S01]  /*f3d0*/  ULDC UR4, c[0x0][0x2d0] ;  /* 0x0000b40000047ab9 */ /* 0x000fe20000000800 */
[----:B------:R-:W-:Y:S01]  /*f3e0*/  IMAD R27, R25, UR6, RZ ;  /* 0x00000006191b7c24 */ /* 0x000fe2000f8e02ff */
[----:B------:R-:W-:Y:S01]  /*f3f0*/  ISETP.GE.AND P6, PT, R0, UR4, PT ;  /* 0x0000000400007c0c */ /* 0x000fe2000bfc6270 */
[----:B------:R-:W-:Y:S01]  /*f400*/  IMAD.WIDE.U32 R30, R24, UR6, R28 ;  /* 0x00000006181e7c25 */ /* 0x000fe2000f8e001c */
[----:B------:R-:W-:Y:S02]  /*f410*/  ISETP.GE.AND P5, PT, R209, UR4, PT ;  /* 0x00000004d1007c0c */ /* 0x000fe4000bfa6270 */
[----:B------:R-:W-:Y:S01]  /*f420*/  ISETP.GE.AND P4, PT, R208, UR4, PT ;  /* 0x00000004d0007c0c */ /* 0x000fe2000bf86270 */
[----:B------:R-:W-:Y:S01]  /*f430*/  IMAD R26, R24, UR7, R27 ;  /* 0x00000007181a7c24 */ /* 0x000fe2000f8e021b */
[----:B------:R-:W-:-:S02]  /*f440*/  ULDC.64 UR6, c[0x0][0x280] ;  /* 0x0000a00000067ab9 */ /* 0x000fc40000000a00 */
[----:B------:R-:W-:Y:S01]  /*f450*/  LEA R32, P3, R30, UR6, 0x1 ;  /* 0x000000061e207c11 */ /* 0x000fe2000f8608ff */
[----:B------:R-:W-:-:S05]  /*f460*/  IMAD.IADD R26, R31, 0x1, R26 ;  /* 0x000000011f1a7824 */ /* 0x000fca00078e021a */
[----:B------:R-:W-:-:S05]  /*f470*/  LEA.HI.X R33, R30, UR7, R26, 0x1, P3 ;  /* 0x000000071e217c11 */ /* 0x000fca00098f0c1a */
[----:B---3--:R3:W-:Y:S04]  /*f480*/  @!P6 STG.E.128 desc[UR20][R32.64], R12 ;  /* 0x0000000c2000e986 */ /* 0x0087e8000c101d14 */
[----:B----4-:R3:W-:Y:S04]  /*f490*/  @!P5 STG.E.128 desc[UR20][R32.64+0x80], R8 ;  /* 0x000080082000d986 */ /* 0x0107e8000c101d14 */
[----:B--2---:R3:W-:Y:S02]  /*f4a0*/  @!P4 STG.E.128 desc[UR20][R32.64+0x100], R4 ;  /* 0x000100042000c986 */ /* 0x0047e4000c101d14 */
.L_x_119:
[----:B------:R-:W-:Y:S05]  /*f4b0*/  BSYNC B0 ;  /* 0x0000000000007941 */ /* 0x000fea0003800000 */
.L_x_118:
[----:B---3--:R3:W1:Y:S01]  /*f4c0*/  LDS.128 R12, [R203+0x1000] ;  /* 0x00100000cb0c7984 */ /* 0x0086620000000c00 */
[----:B------:R-:W-:Y:S03]  /*f4d0*/  BSSY B0, `(.L_x_120) ;  /* 0x0000017000007945 */ /* 0x000fe60003800000 */
[----:B----4-:R3:W4:Y:S04]  /*f4e0*/  LDS.128 R8, [R203+0x5000] ;  /* 0x00500000cb087984 */ /* 0x0107280000000c00 */
[----:B--2---:R3:W2:Y:S01]  /*f4f0*/  LDS.128 R4, [R203+0x9000] ;  /* 0x00900000cb047984 */ /* 0x0046a20000000c00 */
[----:B------:R-:W-:Y:S05]  /*f500*/  @P2 BRA `(.L_x_121) ;  /* 0x00000000004c2947 */ /* 0x000fea0003800000 */
[----:B------:R-:W-:Y:S01]  /*f510*/  IADD3 R27, P2, R24, 0x20, RZ ;  /* 0x00000020181b7810 */ /* 0x000fe20007f5e0ff */
[----:B------:R-:W-:Y:S01]  /*f520*/  ULDC.64 UR6, c[0x0][0x298] ;  /* 0x0000a60000067ab9 */ /* 0x000fe20000000a00 */
[----:B------:R-:W-:Y:S01]  /*f530*/  MOV R31, R29 ;  /* 0x0000001d001f7202 */ /* 0x000fe20000000f00 */
[----:B------:R-:W-:Y:S01]  /*f540*/  IMAD.MOV.U32 R30, RZ, RZ, R2 ;  /* 0x000000ffff1e7224 */ /* 0x000fe200078e0002 */
[----:B------:R-:W-:Y:S01]  /*f550*/  ULDC UR4, c[0x0][0x2d0] ;  /* 0x0000b40000047ab9 */ /* 0x000fe20000000800 */
[----:B------:R-:W-:Y:S01]  /*f560*/  IMAD.X R26, RZ, RZ, R25, P2 ;  /* 0x000000ffff1a7224 */ /* 0x000fe200010e0619 */
[----:B------:R-:W-:Y:S01]  /*f570*/  ISETP.GE.AND P4, PT, R0, UR4, PT ;  /* 0x0000000400007c0c */ /* 0x000fe2000bf86270 */
[----:B------:R-:W-:Y:S01]  /*f580*/  IMAD.WIDE.U32 R30, R27, UR6, R30 ;  /* 0x000000061b1e7c25 */ /* 0x000fe2000f8e001e */
[----:B------:R-:W-:Y:S02]  /*f590*/  ISETP.GE.AND P3, PT, R209, UR4, PT ;  /* 0x00000004d1007c0c */ /* 0x000fe4000bf66270 */
[----:B------:R-:W-:Y:S01]  /*f5a0*/  ISETP.GE.AND P2, PT, R208, UR4, PT ;  /* 0x00000004d0007c0c */ /* 0x000fe2000bf46270 */
[----:B------:R-:W-:-:S04]  /*f5b0*/  IMAD R26, R26, UR6, RZ ;  /* 0x000000061a1a7c24 */ /* 0x000fc8000f8e02ff */
[----:B------:R-:W-:Y:S01]  /*f5c0*/  IMAD R26, R27, UR7, R26 ;  /* 0x000000071b1a7c24 */ /* 0x000fe2000f8e021a */
[----:B------:R-:W-:Y:S02]  /*f5d0*/  ULDC.64 UR6, c[0x0][0x280] ;  /* 0x0000a00000067ab9 */ /* 0x000fe40000000a00 */
[----:B------:R-:W-:Y:S01]  /*f5e0*/  LEA R32, P5, R30, UR6, 0x1 ;  /* 0x000000061e207c11 */ /* 0x000fe2000f8a08ff */
[----:B------:R-:W-:-:S05]  /*f5f0*/  IMAD.IADD R26, R31, 0x1, R26 ;  /* 0x000000011f1a7824 */ /* 0x000fca00078e021a */
[----:B------:R-:W-:-:S05]  /*f600*/  LEA.HI.X R33, R30, UR7, R26, 0x1, P5 ;  /* 0x000000071e217c11 */ /* 0x000fca000a8f0c1a */
[----:B-1----:R1:W-:Y:S04]  /*f610*/  @!P4 STG.E.128 desc[UR20][R32.64], R12 ;  /* 0x0000000c2000c986 */ /* 0x0023e8000c101d14 */
[----:B----4-:R1:W-:Y:S04]  /*f620*/  @!P3 STG.E.128 desc[UR20][R32.64+0x80], R8 ;  /* 0x000080082000b986 */ /* 0x0103e8000c101d14 */
[----:B--2---:R1:W-:Y:S02]  /*f630*/  @!P2 STG.E.128 desc[UR20][R32.64+0x100], R4 ;  /* 0x000100042000a986 */ /* 0x0043e4000c101d14 */
.L_x_121:
[----:B------:R-:W-:Y:S05]  /*f640*/  BSYNC B0 ;  /* 0x0000000000007941 */ /* 0x000fea0003800000 */
.L_x_120:
[----:B-1----:R1:W1:Y:S01]  /*f650*/  LDS.128 R12, [R203+0x2000] ;  /* 0x00200000cb0c7984 */ /* 0x0022620000000c00 */
[----:B------:R-:W-:Y:S03]  /*f660*/  BSSY B0, `(.L_x_122) ;  /* 0x0000017000007945 */ /* 0x000fe60003800000 */
[----:B----4-:R4:W1:Y:S04]  /*f670*/  LDS.128 R8, [R203+0x6000] ;  /* 0x00600000cb087984 */ /* 0x0108680000000c00 */
        /* <DEDUP_REMOVED lines=19> */
[----:B------:R1:W-:Y:S04]  /*f7b0*/  @!P2 STG.E.128 desc[UR20][R32.64+0x80], R8 ;  /* 0x000080082000a986 */ /* 0x0003e8000c101d14 */
[----:B--2---:R1:W-:Y:S02]  /*f7c0*/  @!P1 STG.E.128 desc[UR20][R32.64+0x100], R4 ;  /* 0x0001000420009986 */ /* 0x0043e4000c101d14 */
.L_x_123:
[----:B------:R-:W-:Y:S05]  /*f7d0*/  BSYNC B0 ;  /* 0x0000000000007941 */ /* 0x000fea0003800000 */
.L_x_122:
[----:B-12---:R1:W2:Y:S01]  /*f7e0*/  LDS.128 R4, [R203+0xb000] ;  /* 0x00b00000cb047984 */ /* 0x0062a20000000c00 */
[----:B------:R-:W-:Y:S05]  /*f7f0*/  @P0 EXIT ;  /* 0x000000000000094d */ /* 0x000fea0003800000 */
        /* <DEDUP_REMOVED lines=16> */
[----:B------:R1:W-:Y:S04]  /*f900*/  @!P2 STG.E.128 desc[UR20][R2.64], R20 ;  /* 0x000000140200a986 */ /* 0x0003e8000c101d14 */
[----:B------:R1:W-:Y:S01]  /*f910*/  @!P1 STG.E.128 desc[UR20][R2.64+0x80], R16 ;  /* 0x0000801002009986 */ /* 0x0003e2000c101d14 */
[----:B------:R-:W-:Y:S05]  /*f920*/  @P0 EXIT ;  /* 0x000000000000094d */ /* 0x000fea0003800000 */
[----:B--2---:R-:W-:Y:S01]  /*f930*/  STG.E.128 desc[UR20][R2.64+0x100], R4 ;  /* 0x0001000402007986 */ /* 0x004fe2000c101d14 */
[----:B------:R-:W-:Y:S05]  /*f940*/  EXIT ;  /* 0x000000000000794d */ /* 0x000fea0003800000 */
.L_x_80:
[----:B------:R-:W-:Y:S01]  /*f950*/  UISETP.NE.AND UP4, UPT, UR12, -0x1, UPT ;  /* 0xffffffff0c00788c */ /* 0x000fe2000bf85270 */
[----:B------:R-:W-:Y:S01]  /*f960*/  SHF.R.S32.HI R3, RZ, 0x1f, R4 ;  /* 0x0000001fff037819 */ /* 0x000fe20000011404 */
[----:B------:R-:W-:Y:S01]  /*f970*/  ULDC.U8 UR5, c[0x0][0x3d9] ;  /* 0x0000f64000057ab9 */ /* 0x000fe20000000000 */
[----:B------:R-:W-:Y:S01]  /*f980*/  UIADD3 UR14, -UR19, UR14, URZ ;  /* 0x0000000e130e7290 */ /* 0x000fe2000fffe13f */
[----:B------:R-:W-:Y:S01]  /*f990*/  IMAD.U32 R15, RZ, RZ, UR13 ;  /* 0x0000000dff0f7e24 */ /* 0x000fe2000f8e00ff */
[----:B------:R-:W-:Y:S01]  /*f9a0*/  UISETP.NE.AND UP2, UPT, UR5, URZ, UPT ;  /* 0x0000003f0500728c */ /* 0x000fe2000bf45270 */
[----:B------:R-:W-:Y:S01]  /*f9b0*/  LEA.HI R16, R3, R4, RZ, 0x3 ;  /* 0x0000000403107211 */ /* 0x000fe200078f18ff */
[----:B------:R-:W-:Y:S01]  /*f9c0*/  UMOV UR24, URZ ;  /* 0x0000003f00187c82 */ /* 0x000fe20008000000 */
[----:B------:R-:W-:Y:S01]  /*f9d0*/  UMOV UR25, URZ ;  /* 0x0000003f00197c82 */ /* 0x000fe20008000000 */
[----:B------:R-:W-:Y:S01]  /*f9e0*/  BSSY B0, `(.L_x_124) ;  /* 0x0000050000007945 */ /* 0x000fe20003800000 */
        /* <DEDUP_REMOVED lines=8> */
[--C-:B------:R-:W-:Y:S01]  /*fa70*/  SHF.R.S32.HI R17, RZ, 0x1f, R16.reuse ;  /* 0x0000001fff117819 */ /* 0x100fe20000011410 */
[----:B------:R-:W-:Y:S01]  /*fa80*/  @!UP4 UIMAD.WIDE.U32 UR22, UR16, UR6, URZ ;  /* 0x000000061016c2a5 */ /* 0x000fe2000f8e003f */
[C---:B------:R-:W-:Y:S01]  /*fa90*/  IMAD.SHL.U32 R6, R4.reuse, 0x8, RZ ;  /* 0x0000000804067824 */ /* 0x040fe200078e00ff */
[----:B------:R-:W-:Y:S01]  /*faa0*/  ULDC.U8 UR15, c[0x0][0x3d8] ;  /* 0x0000f600000f7ab9 */ /* 0x000fe20000000000 */
[----:B------:R-:W-:Y:S01]  /*fab0*/  @!UP4 UIMAD UR8, UR16, UR7, UR8 ;  /* 0x000000071008c2a4 */ /* 0x000fe2000f8e0208 */
[----:B------:R-:W-:Y:S01]  /*fac0*/  ISETP.NE.AND P3, PT, R4, RZ, PT ;  /* 0x000000ff0400720c */ /* 0x000fe20003f65270 */
[----:B------:R-:W-:Y:S01]  /*fad0*/  @UP4 UIMAD UR9, UR12, UR9, UR11 ;  /* 0x000000090c0942a4 */ /* 0x000fe2000f8e020b */
[----:B------:R-:W-:Y:S01]  /*fae0*/  IMAD.WIDE R14, R15, 0x80, R16 ;  /* 0x000000800f0e7825 */ /* 0x000fe200078e0210 */
[----:B------:R-:W-:Y:S01]  /*faf0*/  @UP2 ULDC.64 UR6, c[0x0][0x2c0] ;  /* 0x0000b00000062ab9 */ /* 0x000fe20000000a00 */
[----:B------:R-:W-:Y:S01]  /*fb00*/  UISETP.NE.AND UP0, UPT, UR15, URZ, !UP2 ;  /* 0x0000003f0f00728c */ /* 0x000fe2000d705270 */
[----:B------:R-:W-:Y:S01]  /*fb10*/  IADD3 R4, R6, 0x80, RZ ;  /* 0x0000008006047810 */ /* 0x000fe20007ffe0ff */
[----:B------:R-:W-:Y:S01]  /*fb20*/  USHF.R.S32.HI UR11, URZ, 0x1f, UR4 ;  /* 0x0000001f3f0b7899 */ /* 0x000fe20008011404 */
[----:B------:R-:W-:Y:S01]  /*fb30*/  VIADD R0, R16, 0x60 ;  /* 0x0000006010007836 */ /* 0x000fe20000000000 */
[----:B------:R-:W-:Y:S01]  /*fb40*/  UISETP.NE.AND UP3, UPT, UR15, URZ, UPT ;  /* 0x0000003f0f00728c */ /* 0x000fe2000bf65270 */
[----:B------:R-:W-:Y:S01]  /*fb50*/  VIADD R5, R6, 0x40 ;  /* 0x0000004006057836 */ /* 0x000fe20000000000 */
[----:B------:R-:W-:-:S02]  /*fb60*/  @UP2 UIMAD UR17, UR7, UR6, URZ ;  /* 0x00000006071122a4 */ /* 0x000fc4000f8e023f */
[----:B------:R-:W-:Y:S01]  /*fb70*/  UISETP.NE.OR UP3, UPT, UR5, URZ, !UP3 ;  /* 0x0000003f0500728c */ /* 0x000fe2000df65670 */
[----:B------:R-:W-:Y:S02]  /*fb80*/  ULDC.64 UR6, c[0x0][0x2a0] ;  /* 0x0000a80000067ab9 */ /* 0x000fe40000000a00 */
[----:B------:R-:W-:Y:S01]  /*fb90*/  @!UP2 ULDC UR5, c[0x0][0x270] ;  /* 0x00009c000005aab9 */ /* 0x000fe20000000800 */
[----:B------:R-:W-:Y:S01]  /*fba0*/  UIMAD UR11, UR11, UR6, URZ ;  /* 0x000000060b0b72a4 */ /* 0x000fe2000f8e023f */
[----:B------:R-:W-:Y:S01]  /*fbb0*/  IMAD.U32 R10, RZ, RZ, UR6 ;  /* 0x00000006ff0a7e24 */ /* 0x000fe2000f8e00ff */
[----:B------:R-:W-:Y:S01]  /*fbc0*/  UISETP.NE.OR UP1, UPT, UR12, -0x1, UP3 ;  /* 0xffffffff0c00788c */ /* 0x000fe20009f25670 */
[----:B------:R-:W-:Y:S01]  /*fbd0*/  @!UP2 ULDC UR6, c[0x0][0x2c4] ;  /* 0x0000b1000006aab9 */ /* 0x000fe20000000800 */
[----:B------:R-:W-:Y:S01]  /*fbe0*/  UIMAD UR7, UR4, UR7, UR11 ;  /* 0x00000007040772a4 */ /* 0x000fe2000f8e020b */
[----:B------:R-:W-:Y:S02]  /*fbf0*/  @UP0 ULDC UR6, c[0x0][0x2e4] ;  /* 0x0000b90000060ab9 */ /* 0x000fe40000000800 */
[----:B------:R-:W-:Y:S01]  /*fc00*/  @UP2 UMOV UR11, 0x1 ;  /* 0x00000001000b2882 */ /* 0x000fe20000000000 */
[----:B------:R-:W-:Y:S01]  /*fc10*/  @UP4 UMOV UR18, UR10 ;  /* 0x0000000a00124c82 */ /* 0x000fe20008000000 */
[----:B------:R-:W-:-:S02]  /*fc20*/  @!UP2 UIMAD UR11, UR6, UR5, URZ ;  /* 0x00000005060ba2a4 */ /* 0x000fc4000f8e023f */
[----:B------:R-:W-:Y:S01]  /*fc30*/  @!UP4 UIADD3 UR9, UR23, UR8, URZ ;  /* 0x000000081709c290 */ /* 0x000fe2000fffe03f */
[----:B------:R-:W-:Y:S01]  /*fc40*/  @!UP4 UMOV UR18, UR22 ;  /* 0x000000160012cc82 */ /* 0x000fe20008000000 */
[----:B------:R-:W-:Y:S01]  /*fc50*/  UIMAD UR11, UR16, UR11, URZ ;  /* 0x0000000b100b72a4 */ /* 0x000fe2000f8e023f */
[C---:B------:R-:W-:Y:S01]  /*fc60*/  IADD3 R2, P0, R6.reuse, UR18, RZ ;  /* 0x0000001206027c10 */ /* 0x040fe2000ff1e0ff */
[----:B------:R-:W-:Y:S01]  /*fc70*/  @!UP3 ULDC UR10, c[0x0][0x2c4] ;  /* 0x0000b100000abab9 */ /* 0x000fe20000000800 */
[----:B------:R-:W-:Y:S01]  /*fc80*/  @UP2 ULDC UR15, c[0x0][0x2c0] ;  /* 0x0000b000000f2ab9 */ /* 0x000fe20000000800 */
[----:B------:R-:W-:Y:S01]  /*fc90*/  @!UP1 UIMAD UR12, UR16, UR10, URZ ;  /* 0x0000000a100c92a4 */ /* 0x000fe2000f8e023f */
[----:B------:R-:W-:Y:S01]  /*fca0*/  LEA.HI.X.SX32 R3, R6, UR9, 0x1, P0 ;  /* 0x0000000906037c11 */ /* 0x000fe200080f0eff */
[----:B------:R-:W-:Y:S01]  /*fcb0*/  USEL UR11, UR11, URZ, UP3 ;  /* 0x0000003f0b0b7287 */ /* 0x000fe20009800000 */
[----:B------:R-:W-:Y:S01]  /*fcc0*/  ISETP.GE.AND P0, PT, R16, UR14, PT ;  /* 0x0000000e10007c0c */ /* 0x000fe2000bf06270 */
[----:B------:R-:W-:Y:S01]  /*fcd0*/  @!UP2 UMOV UR15, 0x1 ;  /* 0x00000001000fa882 */ /* 0x000fe20000000000 */
[----:B------:R-:W-:Y:S01]  /*fce0*/  @!UP2 UMOV UR17, UR6 ;  /* 0x000000060011ac82 */ /* 0x000fe20008000000 */
[----:B------:R-:W-:Y:S01]  /*fcf0*/  UIMAD UR6, UR19, UR15, URZ ;  /* 0x0000000f130672a4 */ /* 0x000fe2000f8e023f */
[----:B------:R-:W-:Y:S01]  /*fd00*/  IMAD.WIDE.U32 R10, R10, UR4, R2 ;  /* 0x000000040a0a7c25 */ /* 0x000fe2000f8e0002 */
[----:B------:R-:W-:Y:S01]  /*fd10*/  UIMAD UR17, UR4, UR17, UR11 ;  /* 0x00000011041172a4 */ /* 0x000fe2000f8e020b */
[C---:B------:R-:W-:Y:S01]  /*fd20*/  IADD3 R2, R16.reuse, 0x40, RZ ;  /* 0x0000004010027810 */ /* 0x040fe20007ffe0ff */
[----:B------:R-:W-:Y:S01]  /*fd30*/  @!UP3 UMOV UR24, UR12 ;  /* 0x0000000c0018bc82 */ /* 0x000fe20008000000 */
[----:B------:R-:W-:Y:S01]  /*fd40*/  USHF.R.S32.HI UR4, URZ, 0x1f, UR6 ;  /* 0x0000001f3f047899 */ /* 0x000fe20008011406 */
[----:B------:R-:W-:Y:S01]  /*fd50*/  VIADD R3, R16, 0x20 ;  /* 0x0000002010037836 */ /* 0x000fe20000000000 */
[----:B------:R-:W-:Y:S01]  /*fd60*/  @!UP3 USHF.R.S32.HI UR25, URZ, 0x1f, UR12 ;  /* 0x0000001f3f19b899 */ /* 0x000fe2000801140c */
[----:B------:R-:W-:Y:S01]  /*fd70*/  VIADD R13, R11, UR7 ;  /* 0x000000070b0d7c36 */ /* 0x000fe20008000000 */
[----:B------:R-:W-:Y:S01]  /*fd80*/  USHF.R.S32.HI UR5, URZ, 0x1f, UR17 ;  /* 0x0000001f3f057899 */ /* 0x000fe20008011411 */
[----:B------:R-:W-:Y:S01]  /*fd90*/  ISETP.GE.AND P1, PT, R2, UR14, PT ;  /* 0x0000000e02007c0c */ /* 0x000fe2000bf26270 */
[----:B------:R-:W-:Y:S01]  /*fda0*/  UIADD3 UR6, UP1, UP0, UR6, UR24, UR17 ;  /* 0x0000001806067290 */ /* 0x000fe2000f83e011 */
[----:B------:R-:W-:-:S03]  /*fdb0*/  ISETP.GE.AND P2, PT, R3, UR14, PT ;  /* 0x0000000e03007c0c */ /* 0x000fc6000bf46270 */
[----:B------:R-:W-:Y:S01]  /*fdc0*/  UIADD3.X UR24, UR4, UR25, UR5, UP1, UP0 ;  /* 0x0000001904187290 */ /* 0x000fe20008fe0405 */
[----:B------:R-:W-:Y:S11]  /*fdd0*/  @P0 BRA `(.L_x_125) ;  /* 0x0000000000400947 */ /* 0x000ff60003800000 */
        /* <DEDUP_REMOVED lines=13> */
[----:B------:R1:W-:Y:S04]  /*feb0*/  @!P5 STG.E.128 desc[UR20][R18.64], RZ ;  /* 0x000000ff1200d986 */ /* 0x0003e8000c101d14 */
[----:B------:R1:W-:Y:S04]  /*fec0*/  @!P4 STG.E.128 desc[UR20][R18.64+0x80], RZ ;  /* 0x000080ff1200c986 */ /* 0x0003e8000c101d14 */
[----:B------:R1:W-:Y:S02]  /*fed0*/  @!P0 STG.E.128 desc[UR20][R18.64+0x100], RZ ;  /* 0x000100ff12008986 */ /* 0x0003e4000c101d14 */
.L_x_125:
[----:B------:R-:W-:Y:S05]  /*fee0*/  BSYNC B0 ;  /* 0x0000000000007941 */ /* 0x000fea0003800000 */
.L_x_124:
[----:B------:R-:W-:Y:S01]  /*fef0*/  BSSY B0, `(.L_x_126) ;  /* 0x0000016000007945 */ /* 0x000fe20003800000 */
[----:B------:R-:W-:-:S03]  /*ff00*/  ISETP.GE.AND P0, PT, R0, UR14, PT ;  /* 0x0000000e00007c0c */ /* 0x000fc6000bf06270 */
[----:B------:R-:W-:Y:S10]  /*ff10*/  @P2 BRA `(.L_x_127) ;  /* 0x00000000004c2947 */ /* 0x000ff40003800000 */
[----:B------:R-:W-:Y:S01]  /*ff20*/  IADD3 R8, P2, R14, 0x20, RZ ;  /* 0x000000200e087810 */ /* 0x000fe20007f5e0ff */
[----:B------:R-:W-:Y:S01]  /*ff30*/  ULDC.64 UR4, c[0x0][0x298] ;  /* 0x0000a60000047ab9 */ /* 0x000fe20000000a00 */
[----:B-1----:R-:W-:Y:S01]  /*ff40*/  MOV R19, R13 ;  /* 0x0000000d00137202 */ /* 0x002fe20000000f00 */
        /* <DEDUP_REMOVED lines=13> */
[----:B------:R2:W-:Y:S04]  /*10020*/  @!P5 STG.E.128 desc[UR20][R8.64], RZ ;  /* 0x000000ff0800d986 */ /* 0x0005e8000c101d14 */
[----:B------:R2:W-:Y:S04]  /*10030*/  @!P4 STG.E.128 desc[UR20][R8.64+0x80], RZ ;  /* 0x000080ff0800c986 */ /* 0x0005e8000c101d14 */
[----:B------:R2:W-:Y:S02]  /*10040*/  @!P2 STG.E.128 desc[UR20][R8.64+0x100], RZ ;  /* 0x000100ff0800a986 */ /* 0x0005e4000c101d14 */
.L_x_127:
[----:B------:R-:W-:Y:S05]  /*10050*/  BSYNC B0 ;  /* 0x0000000000007941 */ /* 0x000fea0003800000 */
.L_x_126:
[----:B------:R-:W-:Y:S01]  /*10060*/  BSSY B0, `(.L_x_128) ;  /* 0x0000016000007945 */ /* 0x000fe20003800000 */
[----:B------:R-:W-:-:S03]  /*10070*/  ISETP.GE.OR P6, PT, R16, UR14, P3 ;  /* 0x0000000e10007c0c */ /* 0x000fc60009fc6670 */
[----:B------:R-:W-:Y:S10]  /*10080*/  @P1 BRA `(.L_x_129) ;  /* 0x00000000004c1947 */ /* 0x000ff40003800000 */
[----:B--2---:R-:W-:Y:S01]  /*10090*/  IADD3 R8, P1, R14, 0x40, RZ ;  /* 0x000000400e087810 */ /* 0x004fe20007f3e0ff */
        /* <DEDUP_REMOVED lines=18> */
.L_x_129:
[----:B------:R-:W-:Y:S05]  /*101c0*/  BSYNC B0 ;  /* 0x0000000000007941 */ /* 0x000fea0003800000 */
.L_x_128:
[----:B------:R-:W-:Y:S01]  /*101d0*/  BSSY B0, `(.L_x_130) ;  /* 0x0000017000007945 */ /* 0x000fe20003800000 */
[----:B------:R-:W-:Y:S02]  /*101e0*/  ISETP.GE.OR P5, PT, R3, UR14, P3 ;  /* 0x0000000e03007c0c */ /* 0x000fe40009fa6670 */
[----:B------:R-:W-:Y:S02]  /*101f0*/  ISETP.GE.OR P4, PT, R2, UR14, P3 ;  /* 0x0000000e02007c0c */ /* 0x000fe40009f86670 */
[----:B------:R-:W-:Y:S01]  /*10200*/  ISETP.GE.OR P3, PT, R0, UR14, P3 ;  /* 0x0000000e00007c0c */ /* 0x000fe20009f66670 */
[----:B------:R-:W-:-:S12]  /*10210*/  @P0 BRA `(.L_x_131) ;  /* 0x0000000000480947 */ /* 0x000fd80003800000 */
[----:B------:R-:W-:Y:S01]  /*10220*/  IADD3 R7, P0, R14, 0x60, RZ ;  /* 0x000000600e077810 */ /* 0x000fe20007f1e0ff */
[----:B------:R-:W-:Y:S01]  /*10230*/  ULDC.64 UR4, c[0x0][0x298] ;  /* 0x0000a60000047ab9 */ /* 0x000fe20000000a00 */
[----:B------:R-:W-:Y:S01]  /*10240*/  IMAD.MOV.U32 R11, RZ, RZ, R13 ;  /* 0x000000ffff0b7224 */ /* 0x000fe200078e000d */
[----:B------:R-:W-:Y:S02]  /*10250*/  ULDC UR7, c[0x0][0x2d0] ;  /* 0x0000b40000077ab9 */ /* 0x000fe40000000800 */
[----:B--23--:R-:W-:Y:S01]  /*10260*/  IMAD.X R8, RZ, RZ, R15, P0 ;  /* 0x000000ffff087224 */ /* 0x00cfe200000e060f */
[----:B------:R-:W-:Y:S01]  /*10270*/  ISETP.GE.AND P2, PT, R6, UR7, PT ;  /* 0x0000000706007c0c */ /* 0x000fe2000bf46270 */
[----:B------:R-:W-:Y:S01]  /*10280*/  IMAD.WIDE.U32 R10, R7, UR4, R10 ;  /* 0x00000004070a7c25 */ /* 0x000fe2000f8e000a */
[----:B------:R-:W-:-:S03]  /*10290*/  ISETP.GE.AND P1, PT, R5, UR7, PT ;  /* 0x0000000705007c0c */ /* 0x000fc6000bf26270 */
[----:B------:R-:W-:-:S04]  /*102a0*/  IMAD R8, R8, UR4, RZ ;  /* 0x0000000408087c24 */ /* 0x000fc8000f8e02ff */
[----:B------:R-:W-:Y:S01]  /*102b0*/  IMAD R8, R7, UR5, R8 ;  /* 0x0000000507087c24 */ /* 0x000fe2000f8e0208 */
[----:B------:R-:W-:Y:S02]  /*102c0*/  ULDC.64 UR4, c[0x0][0x280] ;  /* 0x0000a00000047ab9 */ /* 0x000fe40000000a00 */
[----:B------:R-:W-:Y:S01]  /*102d0*/  LEA R12, P0, R10, UR4, 0x1 ;  /* 0x000000040a0c7c11 */ /* 0x000fe2000f8008ff */
[----:B------:R-:W-:-:S05]  /*102e0*/  IMAD.IADD R7, R11, 0x1, R8 ;  /* 0x000000010b077824 */ /* 0x000fca00078e0208 */
[----:B------:R-:W-:Y:S02]  /*102f0*/  LEA.HI.X R13, R10, UR5, R7, 0x1, P0 ;  /* 0x000000050a0d7c11 */ /* 0x000fe400080f0c07 */
[----:B------:R-:W-:-:S03]  /*10300*/  ISETP.GE.AND P0, PT, R4, UR7, PT ;  /* 0x0000000704007c0c */ /* 0x000fc6000bf06270 */
[----:B------:R4:W-:Y:S04]  /*10310*/  @!P2 STG.E.128 desc[UR20][R12.64], RZ ;  /* 0x000000ff0c00a986 */ /* 0x0009e8000c101d14 */
[----:B------:R4:W-:Y:S06]  /*10320*/  @!P1 STG.E.128 desc[UR20][R12.64+0x80], RZ ;  /* 0x000080ff0c009986 */ /* 0x0009ec000c101d14 */
[----:B------:R4:W-:Y:S02]  /*10330*/  @!P0 STG.E.128 desc[UR20][R12.64+0x100], RZ ;  /* 0x000100ff0c008986 */ /* 0x0009e4000c101d14 */
.L_x_131:
[----:B------:R-:W-:Y:S05]  /*10340*/  BSYNC B0 ;  /* 0x0000000000007941 */ /* 0x000fea0003800000 */
.L_x_130:
[----:B------:R-:W-:Y:S04]  /*10350*/  BSSY B0, `(.L_x_132) ;  /* 0x000000a000007945 */ /* 0x000fe80003800000 */
[----:B------:R-:W-:Y:S05]  /*10360*/  @P6 BRA `(.L_x_133) ;  /* 0x0000000000206947 */ /* 0x000fea0003800000 */
[----:B------:R-:W-:Y:S01]  /*10370*/  IMAD R4, R16, UR15, RZ ;  /* 0x0000000f10047c24 */ /* 0x000fe2000f8e02ff */
[----:B------:R-:W-:-:S04]  /*10380*/  ULDC.64 UR4, c[0x0][0x2b0] ;  /* 0x0000ac0000047ab9 */ /* 0x000fc80000000a00 */
[----:B------:R-:W-:-:S04]  /*10390*/  IADD3 R5, P0, R4, UR6, RZ ;  /* 0x0000000604057c10 */ /* 0x000fc8000ff1e0ff */
[----:B------:R-:W-:Y:S02]  /*103a0*/  LEA.HI.X.SX32 R4, R4, UR24, 0x1, P0 ;  /* 0x0000001804047c11 */ /* 0x000fe400080f0eff */
[----:B------:R-:W-:-:S04]  /*103b0*/  LEA R6, P0, R5, UR4, 0x2 ;  /* 0x0000000405067c11 */ /* 0x000fc8000f8010ff */
[----:B------:R-:W-:Y:S01]  /*103c0*/  LEA.HI.X R7, R5, UR5, R4, 0x2, P0 ;  /* 0x0000000505077c11 */ /* 0x000fe200080f1404 */
[----:B------:R-:W-:-:S05]  /*103d0*/  IMAD.MOV.U32 R5, RZ, RZ, 0x7f800000 ;  /* 0x7f800000ff057424 */ /* 0x000fca00078e00ff */
[----:B------:R1:W-:Y:S03]  /*103e0*/  STG.E desc[UR20][R6.64], R5 ;  /* 0x0000000506007986 */ /* 0x0003e6000c101914 */
.L_x_133:
[----:B------:R-:W-:Y:S05]  /*103f0*/  BSYNC B0 ;  /* 0x0000000000007941 */ /* 0x000fea0003800000 */
.L_x_132:
[----:B------:R-:W-:Y:S04]  /*10400*/  BSSY B0, `(.L_x_134) ;  /* 0x000000a000007945 */ /* 0x000fe80003800000 */
[----:B------:R-:W-:Y:S05]  /*10410*/  @P5 BRA `(.L_x_135) ;  /* 0x0000000000205947 */ /* 0x000fea0003800000 */
[----:B------:R-:W-:Y:S01]  /*10420*/  IMAD R3, R3, UR15, RZ ;  /* 0x0000000f03037c24 */ /* 0x000fe2000f8e02ff */
[----:B------:R-:W-:-:S04]  /*10430*/  ULDC.64 UR4, c[0x0][0x2b0] ;  /* 0x0000ac0000047ab9 */ /* 0x000fc80000000a00 */
[----:B------:R-:W-:-:S04]  /*10440*/  IADD3 R4, P0, R3, UR6, RZ ;  /* 0x0000000603047c10 */ /* 0x000fc8000ff1e0ff */
[----:B------:R-:W-:Y:S02]  /*10450*/  LEA.HI.X.SX32 R3, R3, UR24, 0x1, P0 ;  /* 0x0000001803037c11 */ /* 0x000fe400080f0eff */
[----:B-1----:R-:W-:-:S04]  /*10460*/  LEA R6, P0, R4, UR4, 0x2 ;  /* 0x0000000404067c11 */ /* 0x002fc8000f8010ff */
[----:B------:R-:W-:Y:S01]  /*10470*/  LEA.HI.X R7, R4, UR5, R3, 0x2, P0 ;  /* 0x0000000504077c11 */ /* 0x000fe200080f1403 */
[----:B------:R-:W-:-:S05]  /*10480*/  IMAD.MOV.U32 R3, RZ, RZ, 0x7f800000 ;  /* 0x7f800000ff037424 */ /* 0x000fca00078e00ff */
[----:B------:R1:W-:Y:S03]  /*10490*/  STG.E desc[UR20][R6.64], R3 ;  /* 0x0000000306007986 */ /* 0x0003e6000c101914 */
.L_x_135:
[----:B------:R-:W-:Y:S05]  /*104a0*/  BSYNC B0 ;  /* 0x0000000000007941 */ /* 0x000fea0003800000 */
.L_x_134:
[----:B------:R-:W-:Y:S04]  /*104b0*/  BSSY B0, `(.L_x_136) ;  /* 0x000000a000007945 */ /* 0x000fe80003800000 */
[----:B------:R-:W-:Y:S05]  /*104c0*/  @P4 BRA `(.L_x_137) ;  /* 0x0000000000204947 */ /* 0x000fea0003800000 */
[----:B------:R-:W-:Y:S01]  /*104d0*/  IMAD R2, R2, UR15, RZ ;  /* 0x0000000f02027c24 */ /* 0x000fe2000f8e02ff */
[----:B------:R-:W-:-:S04]  /*104e0*/  ULDC.64 UR4, c[0x0][0x2b0] ;  /* 0x0000ac0000047ab9 */ /* 0x000fc80000000a00 */
[----:B-1----:R-:W-:-:S04]  /*104f0*/  IADD3 R3, P0, R2, UR6, RZ ;  /* 0x0000000602037c10 */ /* 0x002fc8000ff1e0ff */
[----:B------:R-:W-:Y:S02]  /*10500*/  LEA.HI.X.SX32 R2, R2, UR24, 0x1, P0 ;  /* 0x0000001802027c11 */ /* 0x000fe400080f0eff */
[----:B------:R-:W-:-:S04]  /*10510*/  LEA R4, P0, R3, UR4, 0x2 ;  /* 0x0000000403047c11 */ /* 0x000fc8000f8010ff */
[----:B------:R-:W-:Y:S01]  /*10520*/  LEA.HI.X R5, R3, UR5, R2, 0x2, P0 ;  /* 0x0000000503057c11 */ /* 0x000fe200080f1402 */
[----:B------:R-:W-:-:S05]  /*10530*/  IMAD.MOV.U32 R3, RZ, RZ, 0x7f800000 ;  /* 0x7f800000ff037424 */ /* 0x000fca00078e00ff */
[----:B------:R1:W-:Y:S03]  /*10540*/  STG.E desc[UR20][R4.64], R3 ;  /* 0x0000000304007986 */ /* 0x0003e6000c101914 */
.L_x_137:
[----:B------:R-:W-:Y:S05]  /*10550*/  BSYNC B0 ;  /* 0x0000000000007941 */ /* 0x000fea0003800000 */
.L_x_136:
[----:B------:R-:W-:Y:S05]  /*10560*/  @P3 EXIT ;  /* 0x000000000000394d */ /* 0x000fea0003800000 */
[----:B------:R-:W-:Y:S01]  /*10570*/  IMAD R0, R0, UR15, RZ ;  /* 0x0000000f00007c24 */ /* 0x000fe2000f8e02ff */
[----:B------:R-:W-:Y:S01]  /*10580*/  ULDC.64 UR4, c[0x0][0x2b0] ;  /* 0x0000ac0000047ab9 */ /* 0x000fe20000000a00 */
[----:B-1----:R-:W-:-:S03]  /*10590*/  IMAD.MOV.U32 R5, RZ, RZ, 0x7f800000 ;  /* 0x7f800000ff057424 */ /* 0x002fc600078e00ff */
[----:B------:R-:W-:-:S04]  /*105a0*/  IADD3 R3, P0, R0, UR6, RZ ;  /* 0x0000000600037c10 */ /* 0x000fc8000ff1e0ff */
[----:B------:R-:W-:Y:S02]  /*105b0*/  LEA.HI.X.SX32 R0, R0, UR24, 0x1, P0 ;  /* 0x0000001800007c11 */ /* 0x000fe400080f0eff */
[----:B------:R-:W-:-:S04]  /*105c0*/  LEA R2, P0, R3, UR4, 0x2 ;  /* 0x0000000403027c11 */ /* 0x000fc8000f8010ff */
[----:B------:R-:W-:-:S05]  /*105d0*/  LEA.HI.X R3, R3, UR5, R0, 0x2, P0 ;  /* 0x0000000503037c11 */ /* 0x000fca00080f1400 */
[----:B------:R-:W-:Y:S01]  /*105e0*/  STG.E desc[UR20][R2.64], R5 ;  /* 0x0000000502007986 */ /* 0x000fe2000c101914 */
[----:B------:R-:W-:Y:S05]  /*105f0*/  EXIT ;  /* 0x000000000000794d */ /* 0x000fea0003800000 */
.L_x_138:
        /* <DEDUP_REMOVED lines=16> */
.L_x_801:


//--------------------- .text._ZN5flash16flash_fwd_kernelI23Flash_fwd_kernel_traitsILi192ELi128ELi64ELi8ELb0ELb0EN7cutlass6half_tE19Flash_kernel_traitsILi192ELi128ELi64ELi8ES3_EELb0ELb1ELb0ELb0ELb0ELb0ELb1ELb0EEEvNS_16Flash_fwd_paramsE --------------------------
	.section	.text._ZN5flash16flash_fwd_kernelI23Flash_fwd_kernel_traitsILi192ELi128ELi64ELi8ELb0ELb0EN7cutlass6half_tE19Flash_kernel_traitsILi192ELi128ELi64ELi8ES3_EELb0ELb1ELb0ELb0ELb0ELb0ELb1ELb0EEEvNS_16Flash_fwd_paramsE,"ax",@progbits
	.align	128
        .global         _ZN5flash16flash_fwd_kernelI23Flash_fwd_kernel_traitsILi192ELi128ELi64ELi8ELb0ELb0EN7cutlass6half_tE19Flash_kernel_traitsILi192ELi128ELi64ELi8ES3_EELb0ELb1ELb0ELb0ELb0ELb0ELb1ELb0EEEvNS_16Flash_fwd_paramsE
        .type           _ZN5flash16flash_fwd_kernelI23Flash_fwd_kernel_traitsILi192ELi128ELi64ELi8ELb0ELb0EN7cutlass6half_tE19Flash_kernel_traitsILi192ELi128ELi64ELi8ES3_EELb0ELb1ELb0ELb0ELb0ELb0ELb1ELb0EEEvNS_16Flash_fwd_paramsE,@function
        .size           _ZN5flash16flash_fwd_kernelI23Flash_fwd_kernel_traitsILi192ELi128ELi64ELi8ELb0ELb0EN7cutlass6half_tE19Flash_kernel_traitsILi192ELi128ELi64ELi8ES3_EELb0ELb1ELb0ELb0ELb0ELb0ELb1ELb0EEEvNS_16Flash_fwd_paramsE,(.L_x_802 - _ZN5flash16flash_fwd_kernelI23Flash_fwd_kernel_traitsILi192ELi128ELi64ELi8ELb0ELb0EN7cutlass6half_tE19Flash_kernel_traitsILi192ELi128ELi64ELi8ES3_EELb0ELb1ELb0ELb0ELb0ELb0ELb1ELb0EEEvNS_16Flash_fwd_paramsE)
        .other          _ZN5flash16flash_fwd_kernelI23Flash_fwd_kernel_traitsILi192ELi128ELi64ELi8ELb0ELb0EN7cutlass6half_tE19Flash_kernel_traitsILi192ELi128ELi64ELi8ES3_EELb0ELb1ELb0ELb0ELb0ELb0ELb1ELb0EEEvNS_16Flash_fwd_paramsE,@"STO_CUDA_ENTRY STV_DEFAULT"
_ZN5flash16flash_fwd_kernelI23Flash_fwd_kernel_traitsILi192ELi128ELi64ELi8ELb0ELb0EN7cutlass6half_tE19Flash_kernel_traitsILi192ELi128ELi64ELi8ES3_EELb0ELb1ELb0ELb0ELb0ELb0ELb1ELb0EEEvNS_16Flash_fwd_paramsE:
.text._ZN5flash16flash_fwd_kernelI23Flash_fwd_kernel_traitsILi192ELi128ELi64ELi8ELb0ELb0EN7cutlass6half_tE19Flash_kernel_traitsILi192ELi128ELi64ELi8ES3_EELb0ELb1ELb0ELb0ELb0ELb0ELb1ELb0EEEvNS_16Flash_fwd_paramsE:
        /* <DEDUP_REMOVED lines=54> */
.L_x_139:
[----:B------:R-:W-:-:S05]  /*0360*/  ULDC UR5, c[0x0][0x2c8] ;  /* 0x0000b20000057ab9 */ /* 0x000fca0000000800 */
.L_x_140:
        /* <DEDUP_REMOVED lines=116> */
.L_x_142:
        /* <DEDUP_REMOVED lines=25> */
.L_x_143:
        /* <DEDUP_REMOVED lines=81> */
.L_x_145:
[----:B------:R-:W-:Y:S05]  /*1150*/  BSYNC B0 ;  /* 0x0000000000007941 */ /* 0x000fea0003800000 */
.L_x_144:
        /* <DEDUP_REMOVED lines=40> */
.L_x_147:
[----:B------:R-:W-:Y:S05]  /*13e0*/  BSYNC B0 ;  /* 0x0000000000007941 */ /* 0x000fea0003800000 */
.L_x_146:
        /* <DEDUP_REMOVED lines=40> */
.L_x_149:
[----:B------:R-:W-:Y:S05]  /*1670*/  BSYNC B0 ;  /* 0x0000000000007941 */ /* 0x000fea0003800000 */
.L_x_148:
        /* <DEDUP_REMOVED lines=39> */
.L_x_151:
[----:B------:R-:W-:Y:S05]  /*18f0*/  BSYNC B0 ;  /* 0x0000000000007941 */ /* 0x000fea0003800000 */
.L_x_150:
        /* <DEDUP_REMOVED lines=51> */
.L_x_153:
[----:B------:R-:W-:Y:S05]  /*1c30*/  BSYNC B0 ;  /* 0x0000000000007941 */ /* 0x000fea0003800000 */
.L_x_152:
        /* <DEDUP_REMOVED lines=36> */
.L_x_155:
[----:B------:R-:W-:Y:S05]  /*1e80*/  BSYNC B0 ;  /* 0x0000000000007941 */ /* 0x000fea0003800000 */
.L_x_154:
        /* <DEDUP_REMOVED lines=58> */
.L_x_157:
[----:B------:R-:W-:Y:S05]  /*2230*/  BSYNC B0 ;  /* 0x0000000000007941 */ /* 0x000fea0003800000 */
.L_x_156:
        /* <DEDUP_REMOVED lines=39> */
.L_x_159:
[----:B------:R-:W-:Y:S05]  /*24b0*/  BSYNC B0 ;  /* 0x0000000000007941 */ /* 0x000fea0003800000 */
.L_x_158:
[----:B------:R-:W-:Y:S01]  /*24c0*/  LDSM.16.M88.4 R16, [R206] ;  /* 0x00000000ce10783b */ /* 0x000fe20000000200 */
[----:B------:R-:W-:Y:S01]  /*24d0*/  R2P PR, R5, 0x6 ;  /* 0x0000000605007804 */ /* 0x000fe20000000000 */
[----:B------:R-:W-:Y:S01]  /*24e0*/  IMAD.MOV.U32 R7, RZ, RZ, 0x10 ;  /* 0x00000010ff077424 */ /* 0x000fe200078e00ff */
[C---:B------:R-:W-:Y:S01]  /*24f0*/  LOP3.LUT P0, RZ, R2.reuse, 0x2, RZ, 0xc0, !PT ;  /* 0x0000000202ff7812 */ /* 0x040fe2000780c0ff */
[----:B------:R-:W5:Y:S01]  /*2500*/  LDSM.16.M88.4 R32, [R205+0xc000] ;  /* 0x00c00000cd20783b */ /* 0x000f620000000200 */
[----:B------:R-:W-:Y:S01]  /*2510*/  VIADD R5, R205, 0xc000 ;  /* 0x0000c000cd057836 */ /* 0x000fe20000000000 */
[----:B------:R-:W-:Y:S01]  /*2520*/  ULDC UR30, c[0x0][0x39c] ;  /* 0x0000e700001e7ab9 */ /* 0x000fe20000000800 */
[----:B------:R-:W-:Y:S01]  /*2530*/  SEL R7, R7, 0xfffffff0, !P0 ;  /* 0xfffffff007077807 */ /* 0x000fe20004000000 */
[----:B------:R-:W-:Y:S01]  /*2540*/  VIADD R203, R205, 0xc020 ;  /* 0x0000c020cdcb7836 */ /* 0x000fe20000000000 */
[----:B------:R-:W4:Y:S01]  /*2550*/  LDSM.16.M88.4 R40, [R205+0xc800] ;  /* 0x00c80000cd28783b */ /* 0x000f220000000200 */
[----:B------:R-:W-:Y:S01]  /*2560*/  LOP3.LUT P0, RZ, R2, 0x4, RZ, 0xc0, !PT ;  /* 0x0000000402ff7812 */ /* 0x000fe2000780c0ff */
[----:B------:R-:W-:Y:S01]  /*2570*/  IMAD.MOV.U32 R2, RZ, RZ, 0x40 ;  /* 0x00000040ff027424 */ /* 0x000fe200078e00ff */
[----:B------:R-:W-:Y:S01]  /*2580*/  LEA R101, R101, UR19, 0x4 ;  /* 0x0000001365657c11 */ /* 0x000fe2000f8e20ff */
[----:B------:R-:W-:Y:S01]  /*2590*/  IMAD R204, R7, 0x2, R206 ;  /* 0x0000000207cc7824 */ /* 0x000fe200078e02ce */
[----:B------:R-:W4:Y:S01]  /*25a0*/  LDSM.16.M88.4 R76, [R205+0xd000] ;  /* 0x00d00000cd4c783b */ /* 0x000f220000000200 */
[----:B------:R-:W-:Y:S01]  /*25b0*/  @P1 VIADD R203, R5, 0xffffffe0 ;  /* 0xffffffe005cb1836 */ /* 0x000fe20000000000 */
[----:B------:R-:W-:Y:S01]  /*25c0*/  SEL R2, R2, 0xffffffc0, !P2 ;  /* 0xffffffc002027807 */ /* 0x000fe20005000000 */
[----:B------:R-:W-:Y:S01]  /*25d0*/  IMAD.MOV.U32 R5, RZ, RZ, 0x20 ;  /* 0x00000020ff057424 */ /* 0x000fe200078e00ff */
[----:B------:R-:W-:Y:S01]  /*25e0*/  LDSM.16.M88.4 R36, [R204] ;  /* 0x00000000cc24783b */ /* 0x000fe20000000200 */
[----:B------:R-:W-:Y:S01]  /*25f0*/  IMAD.SHL.U32 R133, R4, 0x2, RZ ;  /* 0x0000000204857824 */ /* 0x000fe200078e00ff */
[----:B------:R-:W-:Y:S01]  /*2600*/  UISETP.GE.AND UP0, UPT, UR17, 0x2, UPT ;  /* 0x000000021100788c */ /* 0x000fe2000bf06270 */
[----:B------:R-:W-:Y:S01]  /*2610*/  IMAD.IADD R199, R205, 0x1, R2 ;  /* 0x00000001cdc77824 */ /* 0x000fe200078e0202 */
[----:B------:R-:W4:Y:S01]  /*2620*/  LDSM.16.M88.4 R12, [R203] ;  /* 0x00000000cb0c783b */ /* 0x000f220000000200 */
[----:B------:R-:W-:Y:S01]  /*2630*/  SEL R5, R5, 0xffffffe0, !P0 ;  /* 0xffffffe005057807 */ /* 0x000fe20004000000 */
[----:B------:R-:W-:Y:S01]  /*2640*/  IMAD.IADD R192, R2, 0x1, R203 ;  /* 0x0000000102c07824 */ /* 0x000fe200078e02cb */
[----:B------:R-:W-:Y:S01]  /*2650*/  LOP3.LUT R133, R133, 0x6, RZ, 0xc0, !PT ;  /* 0x0000000685857812 */ /* 0x000fe200078ec0ff */
[----:B------:R-:W4:Y:S01]  /*2660*/  LDSM.16.M88.4 R20, [R205+0xd800] ;  /* 0x00d80000cd14783b */ /* 0x000f220000000200 */
[----:B------:R-:W-:-:S02]  /*2670*/  VIADD R195, R203, 0x800 ;  /* 0x00000800cbc37836 */ /* 0x000fc40000000000 */
[C---:B------:R-:W-:Y:S01]  /*2680*/  IMAD R202, R5.reuse, 0x2, R206 ;  /* 0x0000000205ca7824 */ /* 0x040fe200078e02ce */
[----:B-123--:R-:W-:Y:S01]  /*2690*/  LDSM.16.M88.4 R8, [R199+0xc000] ;  /* 0x00c00000c708783b */ /* 0x00efe20000000200 */
[----:B------:R-:W-:Y:S02]  /*26a0*/  IMAD R201, R5, 0x2, R204 ;  /* 0x0000000205c97824 */ /* 0x000fe400078e02cc */
[C---:B------:R-:W-:Y:S01]  /*26b0*/  VIADD R194, R203.reuse, 0x1000 ;  /* 0x00001000cbc27836 */ /* 0x040fe20000000000 */
[----:B------:R-:W1:Y:S01]  /*26c0*/  LDSM.16.M88.4 R68, [R202] ;  /* 0x00000000ca44783b */ /* 0x000e620000000200 */
[C---:B------:R-:W-:Y:S02]  /*26d0*/  VIADD R193, R203.reuse, 0x1800 ;  /* 0x00001800cbc17836 */ /* 0x040fe40000000000 */
[C---:B------:R-:W-:Y:S01]  /*26e0*/  VIADD R191, R203.reuse, 0x2000 ;  /* 0x00002000cbbf7836 */ /* 0x040fe20000000000 */
[----:B------:R-:W2:Y:S01]  /*26f0*/  LDSM.16.M88.4 R64, [R203+0x800] ;  /* 0x00080000cb40783b */ /* 0x000ea20000000200 */
[----:B------:R-:W-:-:S02]  /*2700*/  VIADD R190, R203, 0x2800 ;  /* 0x00002800cbbe7836 */ /* 0x000fc40000000000 */
[C---:B------:R-:W-:Y:S01]  /*2710*/  VIADD R189, R203.reuse, 0x3000 ;  /* 0x00003000cbbd7836 */ /* 0x040fe20000000000 */
[----:B------:R-:W3:Y:S01]  /*2720*/  LDSM.16.M88.4 R60, [R203+0x1000] ;  /* 0x00100000cb3c783b */ /* 0x000ee20000000200 */
[C---:B------:R-:W-:Y:S01]  /*2730*/  VIADD R188, R203.reuse, 0x3800 ;  /* 0x00003800cbbc7836 */ /* 0x040fe20000000000 */
[C---:B-----5:R-:W-:Y:S01]  /*2740*/  HMMA.16816.F32 R24, R16.reuse, R32, RZ ;  /* 0x000000201018723c */ /* 0x060fe200000018ff */
[C---:B------:R-:W-:Y:S01]  /*2750*/  VIADD R187, R203.reuse, 0x4000 ;  /* 0x00004000cbbb7836 */ /* 0x040fe20000000000 */
[----:B------:R-:W5:Y:S01]  /*2760*/  LDSM.16.M88.4 R52, [R203+0x1800] ;  /* 0x00180000cb34783b */ /* 0x000f620000000200 */
[C---:B------:R-:W-:Y:S02]  /*2770*/  VIADD R186, R203.reuse, 0x4800 ;  /* 0x00004800cbba7836 */ /* 0x040fe40000000000 */
[C---:B------:R-:W-:Y:S01]  /*2780*/  VIADD R185, R203.reuse, 0x5000 ;  /* 0x00005000cbb97836 */ /* 0x040fe20000000000 */
[----:B------:R-:W-:Y:S01]  /*2790*/  HMMA.16816.F32 R32, R16, R34, RZ ;  /* 0x000000221020723c */ /* 0x000fe200000018ff */
[----:B------:R-:W-:Y:S01]  /*27a0*/  LDSM.16.M88.4 R48, [R201] ;  /* 0x00000000c930783b */ /* 0x000fe20000000200 */
[----:B------:R-:W-:-:S03]  /*27b0*/  VIADD R184, R203, 0x5800 ;  /* 0x00005800cbb87836 */ /* 0x000fc60000000000 */
[----:B------:R-:W-:Y:S01]  /*27c0*/  LDSM.16.M88.4 R80, [R199+0xc800] ;  /* 0x00c80000c750783b */ /* 0x000fe20000000200 */
[C---:B----4-:R-:W-:Y:S03]  /*27d0*/  HMMA.16816.F32 R44, R16.reuse, R40, RZ ;  /* 0x00000028102c723c */ /* 0x050fe600000018ff */
[----:B------:R-:W-:Y:S03]  /*27e0*/  LDSM.16.M88.4 R28, [R199+0xd000] ;  /* 0x00d00000c71c783b */ /* 0x000fe60000000200 */
[----:B------:R-:W-:Y:S01]  /*27f0*/  HMMA.16816.F32 R56, R16, R76, RZ ;  /* 0x0000004c1038723c */ /* 0x000fe200000018ff */
[----:B------:R-:W-:Y:S04]  /*2800*/  LDSM.16.M88.4 R84, [R202+0x4000] ;  /* 0x00400000ca54783b */ /* 0x000fe80000000200 */
[----:B------:R-:W-:Y:S01]  /*2810*/  LDSM.16.M88.4 R96, [R192+0x2800] ;  /* 0x00280000c060783b */ /* 0x000fe20000000200 */
[----:B------:R-:W-:Y:S03]  /*2820*/  HMMA.16816.F32 R24, R36, R12, R24 ;  /* 0x0000000c2418723c */ /* 0x000fe60000001818 */
[----:B------:R-:W-:Y:S03]  /*2830*/  LDSM.16.M88.4 R92, [R203+0x4000] ;  /* 0x00400000cb5c783b */ /* 0x000fe60000000200 */
[C---:B------:R-:W-:Y:S01]  /*2840*/  HMMA.16816.F32 R40, R16.reuse, R42, RZ ;  /* 0x0000002a1028723c */ /* 0x040fe200000018ff */
[----:B------:R-:W-:Y:S04]  /*2850*/  LDSM.16.M88.4 R88, [R199+0xf000] ;  /* 0x00f00000c758783b */ /* 0x000fe80000000200 */
[----:B------:R-:W0:Y:S01]  /*2860*/  LDGDEPBAR ;  /* 0x00000000000079af */ /* 0x000e220000000000 */
[C---:B------:R-:W-:Y:S06]  /*2870*/  HMMA.16816.F32 R76, R16.reuse, R78, RZ ;  /* 0x0000004e104c723c */ /* 0x040fec00000018ff */
[C---:B------:R-:W-:Y:S06]  /*2880*/  HMMA.16816.F32 R72, R16.reuse, R20, RZ ;  /* 0x000000141048723c */ /* 0x040fec00000018ff */
[----:B------:R-:W-:Y:S01]  /*2890*/  HMMA.16816.F32 R16, R16, R22, RZ ;  /* 0x000000161010723c */ /* 0x000fe200000018ff */
[----:B------:R-:W-:Y:S05]  /*28a0*/  LDSM.16.M88.4 R20, [R199+0xd800] ;  /* 0x00d80000c714783b */ /* 0x000fea0000000200 */
[----:B------:R-:W-:Y:S01]  /*28b0*/  HMMA.16816.F32 R32, R36, R14, R32 ;  /* 0x0000000e2420723c */ /* 0x000fe20000001820 */
[----:B------:R-:W4:Y:S05]  /*28c0*/  LDSM.16.M88.4 R12, [R192] ;  /* 0x00000000c00c783b */ /* 0x000f2a0000000200 */
[----:B-1----:R-:W-:Y:S06]  /*28d0*/  HMMA.16816.F32 R24, R68, R8, R24 ;  /* 0x000000084418723c */ /* 0x002fec0000001818 */
[C---:B--2---:R-:W-:Y:S06]  /*28e0*/  HMMA.16816.F32 R44, R36.reuse, R64, R44 ;  /* 0x00000040242c723c */ /* 0x044fec000000182c */
[C---:B------:R-:W-:Y:S01]  /*28f0*/  HMMA.16816.F32 R40, R36.reuse, R66, R40 ;  /* 0x000000422428723c */ /* 0x040fe20000001828 */
[----:B------:R-:W-:Y:S05]  /*2900*/  LDSM.16.M88.4 R64, [R192+0x800] ;  /* 0x00080000c040783b */ /* 0x000fea0000000200 */
[C---:B---3--:R-:W-:Y:S06]  /*2910*/  HMMA.16816.F32 R56, R36.reuse, R60, R56 ;  /* 0x0000003c2438723c */ /* 0x048fec0000001838 */
[C---:B------:R-:W-:Y:S01]  /*2920*/  HMMA.16816.F32 R76, R36.reuse, R62, R76 ;  /* 0x0000003e244c723c */ /* 0x040fe2000000184c */
[----:B------:R-:W-:Y:S05]  /*2930*/  LDSM.16.M88.4 R60, [R192+0x1000] ;  /* 0x00100000c03c783b */ /* 0x000fea0000000200 */
[C---:B-----5:R-:W-:Y:S06]  /*2940*/  HMMA.16816.F32 R72, R36.reuse, R52, R72 ;  /* 0x000000342448723c */ /* 0x060fec0000001848 */
[----:B------:R-:W-:Y:S01]  /*2950*/  HMMA.16816.F32 R16, R36, R54, R16 ;  /* 0x000000362410723c */ /* 0x000fe20000001810 */
[----:B------:R-:W-:Y:S04]  /*2960*/  LDSM.16.M88.4 R36, [R205+0xe000] ;  /* 0x00e00000cd24783b */ /* 0x000fe80000000200 */
[----:B------:R-:W-:Y:S01]  /*2970*/  LDSM.16.M88.4 R52, [R192+0x1800] ;  /* 0x00180000c034783b */ /* 0x000fe20000000200 */
[----:B------:R-:W-:Y:S03]  /*2980*/  HMMA.16816.F32 R32, R68, R10, R32 ;  /* 0x0000000a4420723c */ /* 0x000fe60000001820 */
[----:B------:R-:W1:Y:S03]  /*2990*/  LDSM.16.M88.4 R8, [R206+0x4000] ;  /* 0x00400000ce08783b */ /* 0x000e660000000200 */
[----:B----4-:R-:W-:Y:S06]  /*29a0*/  HMMA.16816.F32 R24, R48, R12, R24 ;  /* 0x0000000c3018723c */ /* 0x010fec0000001818 */
[C---:B------:R-:W-:Y:S06]  /*29b0*/  HMMA.16816.F32 R44, R68.reuse, R80, R44 ;  /* 0x00000050442c723c */ /* 0x040fec000000182c */
[C---:B------:R-:W-:Y:S01]  /*29c0*/  HMMA.16816.F32 R40, R68.reuse, R82, R40 ;  /* 0x000000524428723c */ /* 0x040fe20000001828 */
[----:B------:R-:W-:Y:S05]  /*29d0*/  LDSM.16.M88.4 R80, [R199+0xf800] ;  /* 0x00f80000c750783b */ /* 0x000fea0000000200 */
[C---:B------:R-:W-:Y:S06]  /*29e0*/  HMMA.16816.F32 R56, R68.reuse, R28, R56 ;  /* 0x0000001c4438723c */ /* 0x040fec0000001838 */
[C---:B------:R-:W-:Y:S01]  /*29f0*/  HMMA.16816.F32 R76, R68.reuse, R30, R76 ;  /* 0x0000001e444c723c */ /* 0x040fe2000000184c */
[----:B------:R-:W-:Y:S05]  /*2a00*/  LDSM.16.M88.4 R28, [R205+0xf000] ;  /* 0x00f00000cd1c783b */ /* 0x000fea0000000200 */
[C---:B------:R-:W-:Y:S06]  /*2a10*/  HMMA.16816.F32 R72, R68.reuse, R20, R72 ;  /* 0x000000144448723c */ /* 0x040fec0000001848 */
[----:B------:R-:W-:Y:S01]  /*2a20*/  HMMA.16816.F32 R68, R68, R22, R16 ;  /* 0x000000164444723c */ /* 0x000fe20000001810 */
[----:B------:R-:W-:Y:S04]  /*2a30*/  LDSM.16.M88.4 R20, [R203+0x2000] ;  /* 0x00200000cb14783b */ /* 0x000fe80000000200 */
[----:B------:R-:W-:Y:S01]  /*2a40*/  LDSM.16.M88.4 R16, [R205+0xe800] ;  /* 0x00e80000cd10783b */ /* 0x000fe20000000200 */
[----:B------:R-:W-:Y:S03]  /*2a50*/  HMMA.16816.F32 R32, R48, R14, R32 ;  /* 0x0000000e3020723c */ /* 0x000fe60000001820 */
[----:B------:R-:W2:Y:S03]  /*2a60*/  LDSM.16.M88.4 R12, [R204+0x4000] ;  /* 0x00400000cc0c783b */ /* 0x000ea60000000200 */
[----:B-1----:R-:W-:Y:S06]  /*2a70*/  HMMA.16816.F32 R24, R8, R36, R24 ;  /* 0x000000240818723c */ /* 0x002fec0000001818 */
[C---:B------:R-:W-:Y:S06]  /*2a80*/  HMMA.16816.F32 R56, R48.reuse, R60, R56 ;  /* 0x0000003c3038723c */ /* 0x040fec0000001838 */
[C---:B------:R-:W-:Y:S01]  /*2a90*/  HMMA.16816.F32 R76, R48.reuse, R62, R76 ;  /* 0x0000003e304c723c */ /* 0x040fe2000000184c */
[----:B------:R-:W1:Y:S05]  /*2aa0*/  LDSM.16.M88.4 R60, [R199+0xe000] ;  /* 0x00e00000c73c783b */ /* 0x000e6a0000000200 */
[C---:B------:R-:W-:Y:S06]  /*2ab0*/  HMMA.16816.F32 R44, R48.reuse, R64, R44 ;  /* 0x00000040302c723c */ /* 0x040fec000000182c */
[C---:B------:R-:W-:Y:S01]  /*2ac0*/  HMMA.16816.F32 R40, R48.reuse, R66, R40 ;  /* 0x000000423028723c */ /* 0x040fe20000001828 */
[----:B------:R-:W-:Y:S05]  /*2ad0*/  LDSM.16.M88.4 R64, [R201+0x4000] ;  /* 0x00400000c940783b */ /* 0x000fea0000000200 */
[C---:B------:R-:W-:Y:S06]  /*2ae0*/  HMMA.16816.F32 R72, R48.reuse, R52, R72 ;  /* 0x000000343048723c */ /* 0x040fec0000001848 */
[----:B------:R-:W-:Y:S01]  /*2af0*/  HMMA.16816.F32 R68, R48, R54, R68 ;  /* 0x000000363044723c */ /* 0x000fe20000001844 */
[----:B------:R-:W3:Y:S04]  /*2b00*/  LDSM.16.M88.4 R52, [R205+0xf800] ;  /* 0x00f80000cd34783b */ /* 0x000ee80000000200 */
[----:B------:R-:W4:Y:S01]  /*2b10*/  LDSM.16.M88.4 R48, [R203+0x2800] ;  /* 0x00280000cb30783b */ /* 0x000f220000000200 */
[----:B------:R-:W-:Y:S03]  /*2b20*/  HMMA.16816.F32 R32, R8, R38, R32 ;  /* 0x000000260820723c */ /* 0x000fe60000001820 */
[----:B------:R-:W5:Y:S03]  /*2b30*/  LDSM.16.M88.4 R36, [R192+0x2000] ;  /* 0x00200000c024783b */ /* 0x000f660000000200 */
[----:B--2---:R-:W-:Y:S06]  /*2b40*/  HMMA.16816.F32 R24, R12, R20, R24 ;  /* 0x000000140c18723c */ /* 0x004fec0000001818 */
[C---:B------:R-:W-:Y:S06]  /*2b50*/  HMMA.16816.F32 R44, R8.reuse, R16, R44 ;  /* 0x00000010082c723c */ /* 0x040fec000000182c */
[----:B------:R-:W-:Y:S01]  /*2b60*/  HMMA.16816.F32 R40, R8, R18, R40 ;  /* 0x000000120828723c */ /* 0x000fe20000001828 */
[----:B------:R-:W2:Y:S05]  /*2b70*/  LDSM.16.M88.4 R16, [R203+0x3000] ;  /* 0x00300000cb10783b */ /* 0x000eaa0000000200 */
[----:B------:R-:W-:Y:S01]  /*2b80*/  HMMA.16816.F32 R32, R12, R22, R32 ;  /* 0x000000160c20723c */ /* 0x000fe20000001820 */
[----:B------:R-:W2:Y:S05]  /*2b90*/  LDSM.16.M88.4 R20, [R199+0xe800] ;  /* 0x00e80000c714783b */ /* 0x000eaa0000000200 */
[----:B-1----:R-:W-:Y:S06]  /*2ba0*/  HMMA.16816.F32 R24, R84, R60, R24 ;  /* 0x0000003c5418723c */ /* 0x002fec0000001818 */
[C---:B------:R-:W-:Y:S06]  /*2bb0*/  HMMA.16816.F32 R56, R8.reuse, R28, R56 ;  /* 0x0000001c0838723c */ /* 0x040fec0000001838 */
[C---:B------:R-:W-:Y:S01]  /*2bc0*/  HMMA.16816.F32 R76, R8.reuse, R30, R76 ;  /* 0x0000001e084c723c */ /* 0x040fe2000000184c */
[----:B------:R-:W-:Y:S05]  /*2bd0*/  LDSM.16.M88.4 R28, [R203+0x3800] ;  /* 0x00380000cb1c783b */ /* 0x000fea0000000200 */
[C---:B---3--:R-:W-:Y:S06]  /*2be0*/  HMMA.16816.F32 R72, R8.reuse, R52, R72 ;  /* 0x000000340848723c */ /* 0x048fec0000001848 */
[----:B------:R-:W-:Y:S01]  /*2bf0*/  HMMA.16816.F32 R68, R8, R54, R68 ;  /* 0x000000360844723c */ /* 0x000fe20000001844 */
[----:B------:R-:W-:Y:S04]  /*2c00*/  LDSM.16.M88.4 R52, [R206+0x8000] ;  /* 0x00800000ce34783b */ /* 0x000fe80000000200 */
[----:B------:R-:W1:Y:S01]  /*2c10*/  LDSM.16.M88.4 R8, [R205+0x10000] ;  /* 0x01000000cd08783b */ /* 0x000e620000000200 */
[C---:B----4-:R-:W-:Y:S06]  /*2c20*/  HMMA.16816.F32 R44, R12.reuse, R48, R44 ;  /* 0x000000300c2c723c */ /* 0x050fec000000182c */
[----:B------:R-:W-:Y:S01]  /*2c30*/  HMMA.16816.F32 R40, R12, R50, R40 ;  /* 0x000000320c28723c */ /* 0x000fe20000001828 */
[----:B------:R-:W-:Y:S05]  /*2c40*/  LDSM.16.M88.4 R48, [R205+0x10800] ;  /* 0x01080000cd30783b */ /* 0x000fea0000000200 */
[----:B------:R-:W-:Y:S01]  /*2c50*/  HMMA.16816.F32 R32, R84, R62, R32 ;  /* 0x0000003e5420723c */ /* 0x000fe20000001820 */
[----:B------:R-:W-:Y:S05]  /*2c60*/  LDSM.16.M88.4 R60, [R192+0x3000] ;  /* 0x00300000c03c783b */ /* 0x000fea0000000200 */
[----:B-----5:R-:W-:Y:S06]  /*2c70*/  HMMA.16816.F32 R24, R64, R36, R24 ;  /* 0x000000244018723c */ /* 0x020fec0000001818 */
[C---:B--2---:R-:W-:Y:S06]  /*2c80*/  HMMA.16816.F32 R56, R12.reuse, R16, R56 ;  /* 0x000000100c38723c */ /* 0x044fec0000001838 */
[----:B------:R-:W-:Y:S01]  /*2c90*/  HMMA.16816.F32 R76, R12, R18, R76 ;  /* 0x000000120c4c723c */ /* 0x000fe2000000184c */
[----:B------:R-:W2:Y:S05]  /*2ca0*/  LDSM.16.M88.4 R16, [R204+0x8000] ;  /* 0x00800000cc10783b */ /* 0x000eaa0000000200 */
[C---:B------:R-:W-:Y:S06]  /*2cb0*/  HMMA.16816.F32 R44, R84.reuse, R20, R44 ;  /* 0x00000014542c723c */ /* 0x040fec000000182c */
[----:B------:R-:W-:Y:S01]  /*2cc0*/  HMMA.16816.F32 R40, R84, R22, R40 ;  /* 0x000000165428723c */ /* 0x000fe20000001828 */
[----:B------:R-:W-:Y:S05]  /*2cd0*/  LDSM.16.M88.4 R20, [R192+0x4000] ;  /* 0x00400000c014783b */ /* 0x000fea0000000200 */
[----:B------:R-:W-:Y:S01]  /*2ce0*/  HMMA.16816.F32 R32, R64, R38, R32 ;  /* 0x000000264020723c */ /* 0x000fe20000001820 */
[----:B------:R-:W-:Y:S05]  /*2cf0*/  LDSM.16.M88.4 R36, [R203+0x4800] ;  /* 0x00480000cb24783b */ /* 0x000fea0000000200 */
[----:B-1----:R-:W-:Y:S06]  /*2d00*/  HMMA.16816.F32 R24, R52, R8, R24 ;  /* 0x000000083418723c */ /* 0x002fec0000001818 */
[C---:B------:R-:W-:Y:S06]  /*2d10*/  HMMA.16816.F32 R72, R12.reuse, R28, R72 ;  /* 0x0000001c0c48723c */ /* 0x040fec0000001848 */
[----:B------:R-:W-:Y:S01]  /*2d20*/  HMMA.16816.F32 R68, R12, R30, R68 ;  /* 0x0000001e0c44723c */ /* 0x000fe20000001844 */
[----:B------:R-:W-:Y:S04]  /*2d30*/  LDSM.16.M88.4 R12, [R202+0x8000] ;  /* 0x00800000ca0c783b */ /* 0x000fe80000000200 */
[----:B------:R-:W1:Y:S01]  /*2d40*/  LDSM.16.M88.4 R28, [R199+0x10000] ;  /* 0x01000000c71c783b */ /* 0x000e620000000200 */
[C---:B------:R-:W-:Y:S06]  /*2d50*/  HMMA.16816.F32 R44, R64.reuse, R96, R44 ;  /* 0x00000060402c723c */ /* 0x040fec000000182c */
[----:B------:R-:W-:Y:S06]  /*2d60*/  HMMA.16816.F32 R40, R64, R98, R40 ;  /* 0x000000624028723c */ /* 0x000fec0000001828 */
[----:B------:R-:W-:Y:S01]  /*2d70*/  HMMA.16816.F32 R32, R52, R10, R32 ;  /* 0x0000000a3420723c */ /* 0x000fe20000001820 */
[----:B------:R-:W3:Y:S05]  /*2d80*/  LDSM.16.M88.4 R8, [R201+0x8000] ;  /* 0x00800000c908783b */ /* 0x000eea0000000200 */
[----:B--2---:R-:W-:Y:S06]  /*2d90*/  HMMA.16816.F32 R24, R16, R92, R24 ;  /* 0x0000005c1018723c */ /* 0x004fec0000001818 */
[----:B------:R-:W-:Y:S06]  /*2da0*/  HMMA.16816.F32 R56, R84, R88, R56 ;  /* 0x000000585438723c */ /* 0x000fec0000001838 */
[C---:B------:R-:W-:Y:S06]  /*2db0*/  HMMA.16816.F32 R44, R52.reuse, R48, R44 ;  /* 0x00000030342c723c */ /* 0x040fec000000182c */
[----:B------:R-:W-:Y:S01]  /*2dc0*/  HMMA.16816.F32 R40, R52, R50, R40 ;  /* 0x000000323428723c */ /* 0x000fe20000001828 */
[----:B------:R-:W-:Y:S05]  /*2dd0*/  LDSM.16.M88.4 R48, [R205+0x11000] ;  /* 0x01100000cd30783b */ /* 0x000fea0000000200 */
[----:B------:R-:W-:Y:S06]  /*2de0*/  HMMA.16816.F32 R32, R16, R94, R32 ;  /* 0x0000005e1020723c */ /* 0x000fec0000001820 */
[----:B-1----:R-:W-:Y:S06]  /*2df0*/  HMMA.16816.F32 R24, R12, R28, R24 ;  /* 0x0000001c0c18723c */ /* 0x002fec0000001818 */
[----:B------:R-:W-:Y:S01]  /*2e00*/  HMMA.16816.F32 R88, R84, R90, R76 ;  /* 0x0000005a5458723c */ /* 0x000fe2000000184c */
[----:B------:R-:W1:Y:S05]  /*2e10*/  LDSM.16.M88.4 R76, [R199+0x10800] ;  /* 0x01080000c74c783b */ /* 0x000e6a0000000200 */
[----:B------:R-:W-:Y:S06]  /*2e20*/  HMMA.16816.F32 R56, R64, R60, R56 ;  /* 0x0000003c4038723c */ /* 0x000fec0000001838 */
[C---:B------:R-:W-:Y:S06]  /*2e30*/  HMMA.16816.F32 R44, R16.reuse, R36, R44 ;  /* 0x00000024102c723c */ /* 0x040fec000000182c */
[----:B------:R-:W-:Y:S01]  /*2e40*/  HMMA.16816.F32 R40, R16, R38, R40 ;  /* 0x000000261028723c */ /* 0x000fe20000001828 */
[----:B------:R-:W-:Y:S05]  /*2e50*/  LDSM.16.M88.4 R36, [R203+0x5000] ;  /* 0x00500000cb24783b */ /* 0x000fea0000000200 */
[----:B------:R-:W-:Y:S01]  /*2e60*/  HMMA.16816.F32 R32, R12, R30, R32 ;  /* 0x0000001e0c20723c */ /* 0x000fe20000001820 */
[----:B------:R-:W-:Y:S05]  /*2e70*/  LDSM.16.M88.4 R28, [R192+0x4800] ;  /* 0x00480000c01c783b */ /* 0x000fea0000000200 */
[----:B---3--:R-:W-:Y:S06]  /*2e80*/  HMMA.16816.F32 R24, R8, R20, R24 ;  /* 0x000000140818723c */ /* 0x008fec0000001818 */
[----:B------:R-:W-:Y:S01]  /*2e90*/  HMMA.16816.F32 R88, R64, R62, R88 ;  /* 0x0000003e4058723c */ /* 0x000fe20000001858 */
[----:B------:R-:W2:Y:S05]  /*2ea0*/  LDSM.16.M88.4 R60, [R192+0x3800] ;  /* 0x00380000c03c783b */ /* 0x000eaa0000000200 */
[----:B------:R-:W-:Y:S06]  /*2eb0*/  HMMA.16816.F32 R72, R84, R80, R72 ;  /* 0x000000505448723c */ /* 0x000fec0000001848 */
[----:B-1----:R-:W-:Y:S06]  /*2ec0*/  HMMA.16816.F32 R44, R12, R76, R44 ;  /* 0x0000004c0c2c723c */ /* 0x002fec000000182c */
[----:B------:R-:W-:Y:S01]  /*2ed0*/  HMMA.16816.F32 R56, R52, R48, R56 ;  /* 0x000000303438723c */ /* 0x000fe20000001838 */
[----:B------:R-:W-:Y:S01]  /*2ee0*/  FMUL.FTZ R76, R24, UR30 ;  /* 0x0000001e184c7c20 */ /* 0x000fe20008410000 */
[----:B------:R-:W-:Y:S01]  /*2ef0*/  FMUL.FTZ R80, R25, UR30 ;  /* 0x0000001e19507c20 */ /* 0x000fe20008410000 */
[----:B------:R-:W-:-:S03]  /*2f00*/  FMUL.FTZ R77, R26, UR30 ;  /* 0x0000001e1a4d7c20 */ /* 0x000fc60008410000 */
[----:B------:R-:W-:Y:S01]  /*2f10*/  HMMA.16816.F32 R40, R12, R78, R40 ;  /* 0x0000004e0c28723c */ /* 0x000fe20000001828 */
[----:B------:R-:W-:Y:S05]  /*2f20*/  MUFU.TANH R76, R76 ;  /* 0x0000004c004c7308 */ /* 0x000fea0000002400 */
[----:B------:R-:W-:Y:S01]  /*2f30*/  HMMA.16816.F32 R32, R8, R22, R32 ;  /* 0x000000160820723c */ /* 0x000fe20000001820 */
[----:B------:R-:W-:Y:S01]  /*2f40*/  FMUL.FTZ R78, R27, UR30 ;  /* 0x0000001e1b4e7c20 */ /* 0x000fe20008410000 */
[----:B------:R-:W-:Y:S01]  /*2f50*/  LDSM.16.M88.4 R20, [R199+0x11000] ;  /* 0x01100000c714783b */ /* 0x000fe20000000200 */
[----:B------:R-:W1:Y:S03]  /*2f60*/  MUFU.TANH R80, R80 ;  /* 0x0000005000507308 */ /* 0x000e660000002400 */
[----:B------:R-:W-:Y:S01]  /*2f70*/  HMMA.16816.F32 R88, R52, R50, R88 ;  /* 0x000000323458723c */ /* 0x000fe20000001858 */
[----:B------:R-:W3:Y:S04]  /*2f80*/  LDSM.16.M88.4 R24, [R205+0x11800] ;  /* 0x01180000cd18783b */ /* 0x000ee80000000200 */
[----:B------:R-:W-:Y:S01]  /*2f90*/  LDSM.16.M88.4 R48, [R192+0x5000] ;  /* 0x00500000c030783b */ /* 0x000fe20000000200 */
[----:B------:R-:W-:Y:S01]  /*2fa0*/  HMMA.16816.F32 R68, R84, R82, R68 ;  /* 0x000000525444723c */ /* 0x000fe20000001844 */
[----:B------:R-:W4:Y:S05]  /*2fb0*/  MUFU.TANH R78, R78 ;  /* 0x0000004e004e7308 */ /* 0x000f2a0000002400 */
[----:B--2---:R-:W-:Y:S03]  /*2fc0*/  HMMA.16816.F32 R72, R64, R60, R72 ;  /* 0x0000003c4048723c */ /* 0x004fe60000001848 */
[----:B------:R-:W-:Y:S03]  /*2fd0*/  MUFU.TANH R77, R77 ;  /* 0x0000004d004d7308 */ /* 0x000fe60000002400 */
[----:B------:R-:W-:Y:S06]  /*2fe0*/  HMMA.16816.F32 R44, R8, R28, R44 ;  /* 0x0000001c082c723c */ /* 0x000fec000000182c */
[----:B------:R-:W-:Y:S01]  /*2ff0*/  HMMA.16816.F32 R56, R16, R36, R56 ;  /* 0x000000241038723c */ /* 0x000fe20000001838 */
[----:B------:R-:W-:Y:S01]  /*3000*/  FMUL.FTZ R28, R32, UR30 ;  /* 0x0000001e201c7c20 */ /* 0x000fe20008410000 */
[----:B------:R-:W-:-:S04]  /*3010*/  FMUL.FTZ R29, R33, UR30 ;  /* 0x0000001e211d7c20 */ /* 0x000fc80008410000 */
[----:B------:R-:W-:Y:S01]  /*3020*/  HMMA.16816.F32 R88, R16, R38, R88 ;  /* 0x000000261058723c */ /* 0x000fe20000001858 */
[----:B------:R-:W-:Y:S01]  /*3030*/  FMUL.FTZ R36, R34, UR30 ;  /* 0x0000001e22247c20 */ /* 0x000fe20008410000 */
[----:B------:R-:W-:Y:S01]  /*3040*/  FMUL.FTZ R37, R35, UR30 ;  /* 0x0000001e23257c20 */ /* 0x000fe20008410000 */
[----:B------:R-:W2:Y:S01]  /*3050*/  MUFU.TANH R28, R28 ;  /* 0x0000001c001c7308 */ /* 0x000ea20000002400 */
[----:B------:R-:W5:Y:S02]  /*3060*/  LDSM.16.M88.4 R32, [R203+0x5800] ;  /* 0x00580000cb20783b */ /* 0x000f640000000200 */
[----:B------:R-:W-:Y:S05]  /*3070*/  HMMA.16816.F32 R68, R64, R62, R68 ;  /* 0x0000003e4044723c */ /* 0x000fea0000001844 */
[----:B------:R-:W2:Y:S01]  /*3080*/  MUFU.TANH R37, R37 ;  /* 0x0000002500257308 */ /* 0x000ea20000002400 */
[----:B---3--:R-:W-:Y:S01]  /*3090*/  HMMA.16816.F32 R72, R52, R24, R72 ;  /* 0x000000183448723c */ /* 0x008fe20000001848 */
[----:B------:R-:W-:Y:S01]  /*30a0*/  FMUL.FTZ R38, R46, UR30 ;  /* 0x0000001e2e267c20 */ /* 0x000fe20008410000 */
[----:B------:R-:W-:-:S04]  /*30b0*/  FMUL.FTZ R39, R47, UR30 ;  /* 0x0000001e2f277c20 */ /* 0x000fc80008410000 */
[C---:B------:R-:W-:Y:S01]  /*30c0*/  HMMA.16816.F32 R56, R12.reuse, R20, R56 ;  /* 0x000000140c38723c */ /* 0x040fe20000001838 */
[----:B------:R-:W-:Y:S01]  /*30d0*/  LOP3.LUT R25, R6, 0xffffffe0, RZ, 0xc0, !PT ;  /* 0xffffffe006197812 */ /* 0x000fe200078ec0ff */
[----:B------:R-:W-:Y:S04]  /*30e0*/  MUFU.TANH R36, R36 ;  /* 0x0000002400247308 */ /* 0x000fe80000002400 */
[----:B------:R-:W-:Y:S01]  /*30f0*/  HMMA.16816.F32 R88, R12, R22, R88 ;  /* 0x000000160c58723c */ /* 0x000fe20000001858 */
[----:B------:R-:W3:Y:S01]  /*3100*/  LDSM.16.M88.4 R20, [R199+0x11800] ;  /* 0x01180000c714783b */ /* 0x000ee20000000200 */
[----:B------:R-:W-:Y:S02]  /*3110*/  IMAD.IADD R2, R4, 0x1, -R25 ;  /* 0x0000000104027824 */ /* 0x000fe400078e0a19 */
[----:B------:R-:W-:Y:S01]  /*3120*/  IMAD.U32 R4, RZ, RZ, UR16 ;  /* 0x00000010ff047e24 */ /* 0x000fe2000f8e00ff */
[----:B------:R-:W-:Y:S01]  /*3130*/  MUFU.TANH R29, R29 ;  /* 0x0000001d001d7308 */ /* 0x000fe20000002400 */
[----:B------:R-:W-:Y:S01]  /*3140*/  HMMA.16816.F32 R68, R52, R26, R68 ;  /* 0x0000001a3444723c */ /* 0x000fe20000001844 */
[----:B------:R-:W-:-:S04]  /*3150*/  SHF.R.S32.HI R25, RZ, 0x1f, R2 ;  /* 0x0000001fff197819 */ /* 0x000fc80000011402 */
[----:B------:R-:W-:Y:S01]  /*3160*/  LEA.HI R2, R25, R2, RZ, 0x2 ;  /* 0x0000000219027211 */ /* 0x000fe200078f10ff */
[----:B------:R-:W-:Y:S01]  /*3170*/  HMMA.16816.F32 R40, R8, R30, R40 ;  /* 0x0000001e0828723c */ /* 0x000fe20000001828 */
[----:B------:R-:W4:Y:S01]  /*3180*/  LDSM.16.M88.4 R24, [R192+0x5800] ;  /* 0x00580000c018783b */ /* 0x000f220000000200 */
[----:B------:R-:W-:Y:S01]  /*3190*/  MUFU.TANH R38, R38 ;  /* 0x0000002600267308 */ /* 0x000fe20000002400 */
[----:B------:R-:W-:Y:S01]  /*31a0*/  SHF.R.S32.HI R2, RZ, 0x2, R2 ;  /* 0x00000002ff027819 */ /* 0x000fe20000011402 */
[----:B------:R-:W-:-:S04]  /*31b0*/  DEPBAR.LE SB0, 0x0 ;  /* 0x000080000000791a */ /* 0x000fc80000000000 */
[----:B-----5:R-:W-:Y:S01]  /*31c0*/  HMMA.16816.F32 R72, R16, R32, R72 ;  /* 0x000000201048723c */ /* 0x020fe20000001848 */
[----:B------:R-:W-:Y:S01]  /*31d0*/  IADD3 R2, R101, 0x1, R2 ;  /* 0x0000000165027810 */ /* 0x000fe20007ffe002 */
[----:B------:R-:W-:Y:S01]  /*31e0*/  FMUL.FTZ R30, R44, UR30 ;  /* 0x0000001e2c1e7c20 */ /* 0x000fe20008410000 */
[----:B------:R-:W-:Y:S01]  /*31f0*/  FMUL.FTZ R31, R45, UR30 ;  /* 0x0000001e2d1f7c20 */ /* 0x000fe20008410000 */
[----:B------:R-:W-:Y:S02]  /*3200*/  MUFU.TANH R39, R39 ;  /* 0x0000002700277308 */ /* 0x000fe40000002400 */
[----:B------:R-:W-:Y:S01]  /*3210*/  HMMA.16816.F32 R56, R8, R48, R56 ;  /* 0x000000300838723c */ /* 0x000fe20000001838 */
[----:B------:R-:W-:-:S05]  /*3220*/  IMAD.U32 R33, RZ, RZ, UR22 ;  /* 0x00000016ff217e24 */ /* 0x000fca000f8e00ff */
[----:B------:R-:W-:Y:S01]  /*3230*/  HMMA.16816.F32 R68, R16, R34, R68 ;  /* 0x000000221044723c */ /* 0x000fe20000001844 */
[----:B------:R-:W-:Y:S01]  /*3240*/  IADD3 R2, R33, -UR14, R2 ;  /* 0x8000000e21027c10 */ /* 0x000fe2000fffe002 */
[----:B------:R-:W5:Y:S02]  /*3250*/  MUFU.TANH R30, R30 ;  /* 0x0000001e001e7308 */ /* 0x000f640000002400 */
[----:B------:R-:W-:Y:S01]  /*3260*/  FMUL.FTZ R32, R43, UR30 ;  /* 0x0000001e2b207c20 */ /* 0x000fe20008410000 */
[----:B------:R-:W-:Y:S01]  /*3270*/  IMAD R43, R4, 0x40, R133 ;  /* 0x00000040042b7824 */ /* 0x000fe200078e0285 */
[----:B------:R-:W-:Y:S01]  /*3280*/  HMMA.16816.F32 R88, R8, R50, R88 ;  /* 0x000000320858723c */ /* 0x000fe20000001858 */
[----:B------:R-:W-:Y:S02]  /*3290*/  VIADD R220, R2, UR18 ;  /* 0x0000001202dc7c36 */ /* 0x000fe40008000000 */
[----:B------:R-:W-:Y:S01]  /*32a0*/  FMUL.FTZ R40, R40, UR30 ;  /* 0x0000001e28287c20 */ /* 0x000fe20008410000 */
[----:B------:R-:W-:-:S02]  /*32b0*/  VIADD R17, R43, 0x8 ;  /* 0x000000082b117836 */ /* 0x000fc40000000000 */
[----:B------:R-:W-:Y:S01]  /*32c0*/  FMUL.FTZ R41, R41, UR30 ;  /* 0x0000001e29297c20 */ /* 0x000fe20008410000 */
[----:B------:R-:W-:Y:S01]  /*32d0*/  FMUL.FTZ R6, R42, UR30 ;  /* 0x0000001e2a067c20 */ /* 0x000fe20008410000 */
[C---:B---3--:R-:W-:Y:S01]  /*32e0*/  HMMA.16816.F32 R72, R12.reuse, R20, R72 ;  /* 0x000000140c48723c */ /* 0x048fe20000001848 */
[C---:B------:R-:W-:Y:S01]  /*32f0*/  VIADDMNMX R2, R220.reuse, 0x8, R33, PT ;  /* 0x00000008dc027846 */ /* 0x040fe20003800121 */
[----:B------:R-:W3:Y:S01]  /*3300*/  MUFU.TANH R31, R31 ;  /* 0x0000001f001f7308 */ /* 0x000ee20000002400 */
[----:B------:R-:W-:Y:S01]  /*3310*/  VIMNMX R220, R220, UR22, PT ;  /* 0x00000016dcdc7c48 */ /* 0x000fe2000bfe0100 */
[----:B------:R-:W-:Y:S01]  /*3320*/  VIADD R19, R43, 0x9 ;  /* 0x000000092b137836 */ /* 0x000fe20000000000 */
[----:B------:R-:W-:Y:S01]  /*3330*/  ISETP.GE.AND P1, PT, R17, R2, PT ;  /* 0x000000021100720c */ /* 0x000fe20003f26270 */
[----:B------:R-:W-:Y:S01]  /*3340*/  FMUL.FTZ R56, R56, UR30 ;  /* 0x0000001e38387c20 */ /* 0x000fe20008410000 */
[----:B------:R-:W-:Y:S01]  /*3350*/  VIADD R21, R43, 0x1 ;  /* 0x000000012b157836 */ /* 0x000fe20000000000 */
[----:B------:R-:W-:Y:S01]  /*3360*/  ISETP.GE.AND P4, PT, R17, R220, PT ;  /* 0x000000dc1100720c */ /* 0x000fe20003f86270 */
[----:B------:R-:W-:Y:S01]  /*3370*/  VIADD R17, R43, 0x10 ;  /* 0x000000102b117836 */ /* 0x000fe20000000000 */
[----:B------:R-:W3:Y:S01]  /*3380*/  MUFU.TANH R40, R40 ;  /* 0x0000002800287308 */ /* 0x000ee20000002400 */
[----:B------:R-:W-:Y:S01]  /*3390*/  ISETP.GE.AND P5, PT, R19, R2, PT ;  /* 0x000000021300720c */ /* 0x000fe20003fa6270 */
[----:B------:R-:W-:Y:S01]  /*33a0*/  HMMA.16816.F32 R68, R12, R22, R68 ;  /* 0x000000160c44723c */ /* 0x000fe20000001844 */
[-C--:B------:R-:W-:Y:S01]  /*33b0*/  ISETP.GE.AND P6, PT, R21, R220.reuse, PT ;  /* 0x000000dc1500720c */ /* 0x080fe20003fc6270 */
[----:B------:R-:W-:Y:S01]  /*33c0*/  FMUL.FTZ R58, R58, UR30 ;  /* 0x0000001e3a3a7c20 */ /* 0x000fe20008410000 */
[----:B------:R-:W-:Y:S01]  /*33d0*/  ISETP.GE.AND P2, PT, R17, R220, PT ;  /* 0x000000dc1100720c */ /* 0x000fe20003f46270 */
[----:B------:R-:W-:Y:S01]  /*33e0*/  FMUL.FTZ R57, R57, UR30 ;  /* 0x0000001e39397c20 */ /* 0x000fe20008410000 */
[----:B-1----:R-:W-:Y:S01]  /*33f0*/  FSEL R33, R80, -INF , !P6 ;  /* 0xff80000050217808 */ /* 0x002fe20007000000 */
[----:B------:R-:W-:Y:S01]  /*3400*/  MUFU.TANH R41, R41 ;  /* 0x0000002900297308 */ /* 0x000fe20000002400 */
[-C--:B------:R-:W-:Y:S01]  /*3410*/  ISETP.GE.AND P6, PT, R17, R2.reuse, PT ;  /* 0x000000021100720c */ /* 0x080fe20003fc6270 */
[----:B------:R-:W-:Y:S01]  /*3420*/  VIADD R17, R43, 0x11 ;  /* 0x000000112b117836 */ /* 0x000fe20000000000 */
[----:B------:R-:W-:Y:S01]  /*3430*/  ISETP.GE.AND P3, PT, R21, R2, PT ;  /* 0x000000021500720c */ /* 0x000fe20003f66270 */
[----:B------:R-:W-:Y:S01]  /*3440*/  FMUL.FTZ R88, R88, UR30 ;  /* 0x0000001e58587c20 */ /* 0x000fe20008410000 */
[C---:B------:R-:W-:Y:S01]  /*3450*/  VIADD R13, R43.reuse, 0x19 ;  /* 0x000000192b0d7836 */ /* 0x040fe20000000000 */
[C---:B----4-:R-:W-:Y:S01]  /*3460*/  HMMA.16816.F32 R72, R8.reuse, R24, R72 ;  /* 0x000000180848723c */ /* 0x050fe20000001848 */
[----:B------:R-:W-:Y:S01]  /*3470*/  FSEL R78, R78, -INF , !P3 ;  /* 0xff8000004e4e7808 */ /* 0x000fe20005800000 */
[----:B------:R-:W1:Y:S01]  /*3480*/  MUFU.TANH R6, R6 ;  /* 0x0000000600067308 */ /* 0x000e620000002400 */
[----:B--2---:R-:W-:Y:S01]  /*3490*/  FSEL R35, R28, -INF , !P4 ;  /* 0xff8000001c237808 */ /* 0x004fe20006000000 */
[----:B------:R-:W-:Y:S01]  /*34a0*/  VIADD R15, R43, 0x21 ;  /* 0x000000212b0f7836 */ /* 0x000fe20000000000 */
[----:B------:R-:W-:Y:S01]  /*34b0*/  ISETP.GE.AND P3, PT, R17, R220, PT ;  /* 0x000000dc1100720c */ /* 0x000fe20003f66270 */
[----:B------:R-:W-:Y:S01]  /*34c0*/  FMUL.FTZ R91, R91, UR30 ;  /* 0x0000001e5b5b7c20 */ /* 0x000fe20008410000 */
[----:B------:R-:W-:Y:S01]  /*34d0*/  ISETP.GE.AND P4, PT, R17, R2, PT ;  /* 0x000000021100720c */ /* 0x000fe20003f86270 */
[----:B------:R-:W-:Y:S01]  /*34e0*/  VIADD R17, R43, 0x18 ;  /* 0x000000182b117836 */ /* 0x000fe20000000000 */
[-C--:B------:R-:W-:Y:S01]  /*34f0*/  ISETP.GE.AND P0, PT, R19, R220.reuse, PT ;  /* 0x000000dc1300720c */ /* 0x080fe20003f06270 */
[----:B------:R-:W2:Y:S01]  /*3500*/  MUFU.TANH R32, R32 ;  /* 0x0000002000207308 */ /* 0x000ea20000002400 */
[----:B------:R-:W-:Y:S01]  /*3510*/  FSEL R16, R37, -INF , !P5 ;  /* 0xff80000025107808 */ /* 0x000fe20006800000 */
[----:B------:R-:W-:Y:S01]  /*3520*/  HMMA.16816.F32 R8, R8, R26, R68 ;  /* 0x0000001a0808723c */ /* 0x000fe20000001844 */
[----:B-----5:R-:W-:Y:S01]  /*3530*/  FSEL R19, R30, -INF , !P2 ;  /* 0xff8000001e137808 */ /* 0x020fe20005000000 */
[----:B------:R-:W-:Y:S01]  /*3540*/  FMUL.FTZ R59, R59, UR30 ;  /* 0x0000001e3b3b7c20 */ /* 0x000fe20008410000 */
[----:B------:R-:W-:Y:S01]  /*3550*/  ISETP.GE.AND P5, PT, R13, R220, PT ;  /* 0x000000dc0d00720c */ /* 0x000fe20003fa6270 */
[----:B------:R-:W-:Y:S01]  /*3560*/  VIADD R23, R43, 0x28 ;  /* 0x000000282b177836 */ /* 0x000fe20000000000 */
[----:B------:R-:W-:Y:S01]  /*3570*/  ISETP.GE.AND P2, PT, R13, R2, PT ;  /* 0x000000020d00720c */ /* 0x000fe20003f46270 */
[----:B------:R-:W4:Y:S01]  /*3580*/  MUFU.TANH R169, R56 ;  /* 0x0000003800a97308 */ /* 0x000f220000002400 */
[----:B------:R-:W-:Y:S01]  /*3590*/  VIADD R13, R43, 0x20 ;  /* 0x000000202b0d7836 */ /* 0x000fe20000000000 */
[----:B------:R-:W-:Y:S01]  /*35a0*/  FSEL R36, R36, -INF , !P1 ;  /* 0xff80000024247808 */ /* 0x000fe20004800000 */
[----:B------:R-:W-:Y:S01]  /*35b0*/  FMUL.FTZ R89, R89, UR30 ;  /* 0x0000001e59597c20 */ /* 0x000fe20008410000 */
[----:B------:R-:W-:Y:S01]  /*35c0*/  ISETP.GE.AND P1, PT, R17, R220, PT ;  /* 0x000000dc1100720c */ /* 0x000fe20003f26270 */
[----:B------:R-:W-:Y:S01]  /*35d0*/  FMUL.FTZ R90, R90, UR30 ;  /* 0x0000001e5a5a7c20 */ /* 0x000fe20008410000 */
[----:B------:R-:W-:Y:S01]  /*35e0*/  FMUL.FTZ R75, R75, UR30 ;  /* 0x0000001e4b4b7c20 */ /* 0x000fe20008410000 */
[----:B------:R-:W-:Y:S01]  /*35f0*/  FSEL R29, R29, -INF , !P0 ;  /* 0xff8000001d1d7808 */ /* 0x000fe20004000000 */
[----:B------:R-:W5:Y:S01]  /*3600*/  MUFU.TANH R165, R88 ;  /* 0x0000005800a57308 */ /* 0x000f620000002400 */
[----:B------:R-:W-:Y:S01]  /*3610*/  ISETP.GE.AND P0, PT, R17, R2, PT ;  /* 0x000000021100720c */ /* 0x000fe20003f06270 */
[----:B------:R-:W-:Y:S01]  /*3620*/  FMUL.FTZ R72, R72, UR30 ;  /* 0x0000001e48487c20 */ /* 0x000fe20008410000 */
[----:B------:R-:W-:Y:S01]  /*3630*/  FSEL R14, R38, -INF , !P6 ;  /* 0xff800000260e7808 */ /* 0x000fe20007000000 */
[----:B------:R-:W-:Y:S01]  /*3640*/  FMUL.FTZ R73, R73, UR30 ;  /* 0x0000001e49497c20 */ /* 0x000fe20008410000 */
[----:B---3--:R-:W-:Y:S01]  /*3650*/  FSEL R17, R31, -INF , !P3 ;  /* 0xff8000001f117808 */ /* 0x008fe20005800000 */
[----:B------:R-:W-:Y:S01]  /*3660*/  VIADD R21, R43, 0x29 ;  /* 0x000000292b157836 */ /* 0x000fe20000000000 */
[C---:B------:R-:W-:Y:S01]  /*3670*/  ISETP.GE.AND P6, PT, R13.reuse, R220, PT ;  /* 0x000000dc0d00720c */ /* 0x040fe20003fc6270 */
[----:B------:R-:W3:Y:S01]  /*3680*/  MUFU.TANH R162, R58 ;  /* 0x0000003a00a27308 */ /* 0x000ee20000002400 */
[----:B------:R-:W-:Y:S01]  /*3690*/  ISETP.GE.AND P3, PT, R13, R2, PT ;  /* 0x000000020d00720c */ /* 0x000fe20003f66270 */
[----:B------:R-:W-:Y:S01]  /*36a0*/  FMUL.FTZ R74, R74, UR30 ;  /* 0x0000001e4a4a7c20 */ /* 0x000fe20008410000 */
[----:B------:R-:W-:Y:S01]  /*36b0*/  FSEL R12, R39, -INF , !P4 ;  /* 0xff800000270c7808 */ /* 0x000fe20006000000 */
[----:B------:R-:W-:Y:S01]  /*36c0*/  FMUL.FTZ R8, R8, UR30 ;  /* 0x0000001e08087c20 */ /* 0x000fe20008410000 */
[----:B------:R-:W-:Y:S01]  /*36d0*/  FSEL R13, R40, -INF , !P1 ;  /* 0xff800000280d7808 */ /* 0x000fe20004800000 */
[----:B------:R-:W-:Y:S01]  /*36e0*/  FMUL.FTZ R9, R9, UR30 ;  /* 0x0000001e09097c20 */ /* 0x000fe20008410000 */
[C---:B------:R-:W-:Y:S01]  /*36f0*/  ISETP.GE.AND P4, PT, R15.reuse, R220, PT ;  /* 0x000000dc0f00720c */ /* 0x040fe20003f86270 */
[----:B------:R-:W3:Y:S01]  /*3700*/  MUFU.TANH R170, R75 ;  /* 0x0000004b00aa7308 */ /* 0x000ee20000002400 */
[----:B------:R-:W-:Y:S01]  /*3710*/  ISETP.GE.AND P1, PT, R15, R2, PT ;  /* 0x000000020f00720c */ /* 0x000fe20003f26270 */
[----:B------:R-:W-:Y:S01]  /*3720*/  FMUL.FTZ R10, R10, UR30 ;  /* 0x0000001e0a0a7c20 */ /* 0x000fe20008410000 */
[----:B-1----:R-:W-:Y:S01]  /*3730*/  FSEL R6, R6, -INF , !P0 ;  /* 0xff80000006067808 */ /* 0x002fe20004000000 */
[----:B------:R-:W-:Y:S01]  /*3740*/  FMUL.FTZ R11, R11, UR30 ;  /* 0x0000001e0b0b7c20 */ /* 0x000fe20008410000 */
[----:B------:R-:W-:Y:S01]  /*3750*/  FSEL R15, R41, -INF , !P5 ;  /* 0xff800000290f7808 */ /* 0x000fe20006800000 */
[----:B------:R-:W-:Y:S01]  /*3760*/  UMOV UR18, UR16 ;  /* 0x0000001000127c82 */ /* 0x000fe20008000000 */
[C---:B------:R-:W-:Y:S01]  /*3770*/  ISETP.GE.AND P0, PT, R23.reuse, R220, PT ;  /* 0x000000dc1700720c */ /* 0x040fe20003f06270 */
[----:B------:R-:W1:Y:S01]  /*3780*/  MUFU.TANH R161, R57 ;  /* 0x0000003900a17308 */ /* 0x000e620000002400 */
[----:B------:R-:W-:Y:S01]  /*3790*/  ISETP.GE.AND P5, PT, R23, R2, PT ;  /* 0x000000021700720c */ /* 0x000fe20003fa6270 */
[----:B------:R-:W-:Y:S01]  /*37a0*/  VIADD R23, R43, 0x31 ;  /* 0x000000312b177836 */ /* 0x000fe20000000000 */
[----:B--2---:R-:W-:-:S02]  /*37b0*/  FSEL R4, R32, -INF , !P2 ;  /* 0xff80000020047808 */ /* 0x004fc40005000000 */
[----:B----4-:R-:W-:Y:S02]  /*37c0*/  FSEL R169, R169, -INF , !P6 ;  /* 0xff800000a9a97808 */ /* 0x010fe40007000000 */
[C---:B------:R-:W-:Y:S01]  /*37d0*/  ISETP.GE.AND P2, PT, R21.reuse, R220, PT ;  /* 0x000000dc1500720c */ /* 0x040fe20003f46270 */
[----:B------:R-:W2:Y:S01]  /*37e0*/  MUFU.TANH R176, R91 ;  /* 0x0000005b00b07308 */ /* 0x000ea20000002400 */
[-C--:B------:R-:W-:Y:S01]  /*37f0*/  ISETP.GE.AND P6, PT, R21, R2.reuse, PT ;  /* 0x000000021500720c */ /* 0x080fe20003fc6270 */
[----:B------:R-:W-:Y:S01]  /*3800*/  VIADD R21, R43, 0x30 ;  /* 0x000000302b157836 */ /* 0x000fe20000000000 */
[----:B-----5:R-:W-:Y:S02]  /*3810*/  FSEL R165, R165, -INF , !P0 ;  /* 0xff800000a5a57808 */ /* 0x020fe40004000000 */
[----:B------:R-:W-:Y:S02]  /*3820*/  ISETP.GE.AND P0, PT, R23, R2, PT ;  /* 0x000000021700720c */ /* 0x000fe40003f06270 */
[----:B---3--:R-:W-:Y:S01]  /*3830*/  FSEL R162, R162, -INF , !P3 ;  /* 0xff800000a2a27808 */ /* 0x008fe20005800000 */
[----:B------:R-:W3:Y:S01]  /*3840*/  MUFU.TANH R177, R72 ;  /* 0x0000004800b17308 */ /* 0x000ee20000002400 */
[----:B------:R-:W-:-:S02]  /*3850*/  FSEL R170, R170, -INF , !P0 ;  /* 0xff800000aaaa7808 */ /* 0x000fc40004000000 */
[----:B------:R-:W-:Y:S02]  /*3860*/  ISETP.GE.AND P3, PT, R21, R220, PT ;  /* 0x000000dc1500720c */ /* 0x000fe40003f66270 */
[----:B------:R-:W-:Y:S02]  /*3870*/  PLOP3.LUT P0, PT, PT, PT, UP0, 0x80, 0x0 ;  /* 0x000000000000781c */ /* 0x000fe40003f0f008 */
[----:B-1----:R-:W-:Y:S01]  /*3880*/  FSEL R161, R161, -INF , !P4 ;  /* 0xff800000a1a17808 */ /* 0x002fe20006000000 */
[----:B------:R-:W1:Y:S01]  /*3890*/  MUFU.TANH R178, R59 ;  /* 0x0000003b00b27308 */ /* 0x000e620000002400 */
[----:B------:R-:W-:Y:S01]  /*38a0*/  ISETP.GE.AND P4, PT, R21, R2, PT ;  /* 0x000000021500720c */ /* 0x000fe20003f86270 */
[C---:B------:R-:W-:Y:S01]  /*38b0*/  VIADD R21, R43.reuse, 0x38 ;  /* 0x000000382b157836 */ /* 0x040fe20000000000 */
[----:B--2---:R-:W-:Y:S02]  /*38c0*/  FSEL R176, R176, -INF , !P6 ;  /* 0xff800000b0b07808 */ /* 0x004fe40007000000 */
[----:B------:R-:W-:-:S03]  /*38d0*/  ISETP.GE.AND P6, PT, R43, R220, PT ;  /* 0x000000dc2b00720c */ /* 0x000fc60003fc6270 */
[----:B------:R-:W2:Y:S01]  /*38e0*/  MUFU.TANH R163, R89 ;  /* 0x0000005900a37308 */ /* 0x000ea20000002400 */
[----:B---3--:R-:W-:Y:S02]  /*38f0*/  FSEL R177, R177, -INF , !P3 ;  /* 0xff800000b1b17808 */ /* 0x008fe40005800000 */
[C---:B------:R-:W-:Y:S01]  /*3900*/  ISETP.GE.AND P3, PT, R43.reuse, R2, PT ;  /* 0x000000022b00720c */ /* 0x040fe20003f66270 */
[----:B------:R-:W-:Y:S01]  /*3910*/  VIADD R43, R43, 0x39 ;  /* 0x000000392b2b7836 */ /* 0x000fe20000000000 */
[----:B------:R-:W-:Y:S02]  /*3920*/  FSEL R27, R76, -INF , !P6 ;  /* 0xff8000004c1b7808 */ /* 0x000fe40007000000 */
[----:B------:R-:W-:Y:S01]  /*3930*/  FSEL R18, R77, -INF , !P3 ;  /* 0xff8000004d127808 */ /* 0x000fe20005800000 */
[----:B------:R-:W3:Y:S01]  /*3940*/  MUFU.TANH R166, R90 ;  /* 0x0000005a00a67308 */ /* 0x000ee20000002400 */
[----:B-1----:R-:W-:Y:S02]  /*3950*/  FSEL R178, R178, -INF , !P1 ;  /* 0xff800000b2b27808 */ /* 0x002fe40004800000 */
[----:B------:R-:W-:-:S05]  /*3960*/  ISETP.GE.AND P1, PT, R23, R220, PT ;  /* 0x000000dc1700720c */ /* 0x000fca0003f26270 */
[----:B------:R-:W1:Y:S01]  /*3970*/  MUFU.TANH R175, R73 ;  /* 0x0000004900af7308 */ /* 0x000e620000002400 */
[----:B--2---:R-:W-:Y:S02]  /*3980*/  FSEL R163, R163, -INF , !P2 ;  /* 0xff800000a3a37808 */ /* 0x004fe40005000000 */
[----:B------:R-:W-:-:S05]  /*3990*/  ISETP.GE.AND P2, PT, R21, R2, PT ;  /* 0x000000021500720c */ /* 0x000fca0003f46270 */
[----:B------:R-:W2:Y:S01]  /*39a0*/  MUFU.TANH R172, R74 ;  /* 0x0000004a00ac7308 */ /* 0x000ea20000002400 */
[----:B---3--:R-:W-:Y:S01]  /*39b0*/  FSEL R166, R166, -INF , !P5 ;  /* 0xff800000a6a67808 */ /* 0x008fe20006800000 */
[----:B------:R-:W-:Y:S01]  /*39c0*/  BAR.SYNC.DEFER_BLOCKING 0x0 ;  /* 0x0000000000007b1d */ /* 0x000fe20000010000 */
[----:B------:R-:W-:-:S05]  /*39d0*/  ISETP.GE.AND P5, PT, R21, R220, PT ;  /* 0x000000dc1500720c */ /* 0x000fca0003fa6270 */
[----:B------:R-:W3:Y:S01]  /*39e0*/  MUFU.TANH R173, R8 ;  /* 0x0000000800ad7308 */ /* 0x000ee20000002400 */
[----:B-1----:R-:W-:Y:S02]  /*39f0*/  FSEL R175, R175, -INF , !P1 ;  /* 0xff800000afaf7808 */ /* 0x002fe40004800000 */
[----:B------:R-:W-:-:S05]  /*3a00*/  ISETP.GE.AND P1, PT, R43, R2, PT ;  /* 0x000000022b00720c */ /* 0x000fca0003f26270 */
[----:B------:R-:W1:Y:S01]  /*3a10*/  MUFU.TANH R171, R9 ;  /* 0x0000000900ab7308 */ /* 0x000e620000002400 */
[----:B--2---:R-:W-:Y:S02]  /*3a20*/  FSEL R172, R172, -INF , !P4 ;  /* 0xff800000acac7808 */ /* 0x004fe40006000000 */
[----:B------:R-:W-:-:S05]  /*3a30*/  ISETP.GE.AND P4, PT, R43, R220, PT ;  /* 0x000000dc2b00720c */ /* 0x000fca0003f86270 */
[----:B------:R-:W2:Y:S01]  /*3a40*/  MUFU.TANH R168, R10 ;  /* 0x0000000a00a87308 */ /* 0x000ea20000002400 */
[----:B---3--:R-:W-:-:S07]  /*3a50*/  FSEL R173, R173, -INF , !P5 ;  /* 0xff800000adad7808 */ /* 0x008fce0006800000 */
[----:B------:R-:W3:Y:S01]  /*3a60*/  MUFU.TANH R164, R11 ;  /* 0x0000000b00a47308 */ /* 0x000ee20000002400 */
[----:B-1----:R-:W-:Y:S02]  /*3a70*/  FSEL R171, R171, -INF , !P4 ;  /* 0xff800000abab7808 */ /* 0x002fe40006000000 */
[----:B--2---:R-:W-:Y:S02]  /*3a80*/  FSEL R168, R168, -INF , !P2 ;  /* 0xff800000a8a87808 */ /* 0x004fe40005000000 */
[----:B---3--:R-:W-:Y:S01]  /*3a90*/  FSEL R164, R164, -INF , !P1 ;  /* 0xff800000a4a47808 */ /* 0x008fe20004800000 */
        /* <DEDUP_REMOVED lines=63> */
.L_x_162:
[----:B------:R-:W-:Y:S05]  /*3e90*/  BSYNC B0 ;  /* 0x0000000000007941 */ /* 0x000fea0003800000 */
.L_x_161:
[----:B------:R-:W0:Y:S02]  /*3ea0*/  LDGDEPBAR ;  /* 0x00000000000079af */ /* 0x000e240000000000 */
.L_x_160:
        /* <DEDUP_REMOVED lines=46> */
[----:B------:R-:W3:Y:S04]  /*4190*/  LDSM.16.MT88.4 R80, [R198+0x16000] ;  /* 0x01600000c650783b */ /* 0x000ee80000004200 */
        /* <DEDUP_REMOVED lines=28> */
[----:B------:R-:W1:Y:S01]  /*4360*/  LDSM.16.MT88.4 R12, [R198+0x12800] ;  /* 0x01280000c60c783b */ /* 0x000e620000004200 */
[--C-:B------:R-:W-:Y:S01]  /*4370*/  FFMA.FTZ R148, R17, UR16, -R174.reuse ;  /* 0x0000001011947c23 */ /* 0x100fe200080108ae */
[--C-:B------:R-:W-:Y:S01]  /*4380*/  FFMA.FTZ R145, R6, UR16, -R167.reuse ;  /* 0x0000001006917c23 */ /* 0x100fe200080108a7 */
[----:B------:R-:W2:Y:S01]  /*4390*/  MUFU.EX2 R154, R154 ;  /* 0x0000009a009a7308 */ /* 0x000ea20000000800 */
[--C-:B------:R-:W-:Y:S01]  /*43a0*/  FFMA.FTZ R144, R4, UR16, -R167.reuse ;  /* 0x0000001004907c23 */ /* 0x100fe200080108a7 */
[----:B------:R-:W4:Y:S01]  /*43b0*/  LDSM.16.MT88.4 R16, [R196+0x14800] ;  /* 0x01480000c410783b */ /* 0x000f220000004200 */
        /* <DEDUP_REMOVED lines=9> */
[--C-:B------:R-:W-:Y:S01]  /*4450*/  FFMA.FTZ R166, R166, UR16, -R167.reuse ;  /* 0x00000010a6a67c23 */ /* 0x100fe200080108a7 */
[--C-:B------:R-:W-:Y:S01]  /*4460*/  FFMA.FTZ R169, R176, UR16, -R167.reuse ;  /* 0x00000010b0a97c23 */ /* 0x100fe200080108a7 */
[----:B------:R-:W-:Y:S01]  /*4470*/  LDSM.16.MT88.4 R32, [R197+0x12800] ;  /* 0x01280000c520783b */ /* 0x000fe20000004200 */
[--C-:B------:R-:W-:Y:S01]  /*4480*/  FFMA.FTZ R176, R177, UR16, -R174.reuse ;  /* 0x00000010b1b07c23 */ /* 0x100fe200080108ae */
[----:B------:R-:W5:Y:S01]  /*4490*/  MUFU.EX2 R150, R150 ;  /* 0x0000009600967308 */ /* 0x000f620000000800 */
[----:B--2---:R-:W-:Y:S01]  /*44a0*/  F2FP.F16.F32.PACK_AB R96, R154, R157 ;  /* 0x0000009d9a60723e */ /* 0x004fe200000000ff */
        /* <DEDUP_REMOVED lines=11> */
[----:B------:R-:W-:-:S03]  /*4560*/  FADD.FTZ R154, R157, R154 ;  /* 0x0000009a9d9a7221 */ /* 0x000fc60000010000 */
[----:B------:R-:W2:Y:S01]  /*4570*/  MUFU.EX2 R159, R159 ;  /* 0x0000009f009f7308 */ /* 0x000ea20000000800 */
[----:B-----5:R-:W-:Y:S01]  /*4580*/  F2FP.F16.F32.PACK_AB R98, R150, R153 ;  /* 0x000000999662723e */ /* 0x020fe200000000ff */
[----:B------:R-:W-:-:S04]  /*4590*/  FADD.FTZ R153, R153, R154 ;  /* 0x0000009a99997221 */ /* 0x000fc80000010000 */
[----:B------:R-:W-:Y:S02]  /*45a0*/  FADD.FTZ R150, R150, R153 ;  /* 0x0000009996967221 */ /* 0x000fe40000010000 */
[----:B------:R-:W-:Y:S08]  /*45b0*/  MUFU.EX2 R155, R155 ;  /* 0x0000009b009b7308 */ /* 0x000ff00000000800 */
[----:B------:R-:W5:Y:S01]  /*45c0*/  MUFU.EX2 R152, R152 ;  /* 0x0000009800987308 */ /* 0x000f620000000800 */
[----:B--2---:R-:W-:Y:S01]  /*45d0*/  F2FP.F16.F32.PACK_AB R97, R159, R156 ;  /* 0x0000009c9f61723e */ /* 0x004fe200000000ff */
[----:B------:R-:W-:-:S06]  /*45e0*/  FADD.FTZ R156, R156, R159 ;  /* 0x0000009f9c9c7221 */ /* 0x000fcc0000010000 */
[----:B------:R-:W-:Y:S08]  /*45f0*/  MUFU.EX2 R151, R151 ;  /* 0x0000009700977308 */ /* 0x000ff00000000800 */
[----:B------:R-:W2:Y:S01]  /*4600*/  MUFU.EX2 R148, R148 ;  /* 0x0000009400947308 */ /* 0x000ea20000000800 */
[----:B-----5:R-:W-:Y:S01]  /*4610*/  F2FP.F16.F32.PACK_AB R99, R152, R155 ;  /* 0x0000009b9863723e */ /* 0x020fe200000000ff */
[----:B------:R-:W-:-:S04]  /*4620*/  FADD.FTZ R155, R155, R156 ;  /* 0x0000009c9b9b7221 */ /* 0x000fc80000010000 */
[----:B------:R-:W-:Y:S02]  /*4630*/  FADD.FTZ R152, R152, R155 ;  /* 0x0000009b98987221 */ /* 0x000fe40000010000 */
[C---:B------:R-:W-:Y:S01]  /*4640*/  HMMA.16816.F32 R120, R96.reuse, R116, RZ ;  /* 0x000000746078723c */ /* 0x040fe200000018ff */
[----:B------:R-:W-:Y:S05]  /*4650*/  MUFU.EX2 R147, R147 ;  /* 0x0000009300937308 */ /* 0x000fea0000000800 */
[C---:B------:R-:W-:Y:S03]  /*4660*/  HMMA.16816.F32 R36, R96.reuse, R40, RZ ;  /* 0x000000286024723c */ /* 0x040fe600000018ff */
[----:B------:R-:W5:Y:S01]  /*4670*/  MUFU.EX2 R0, R0 ;  /* 0x0000000000007308 */ /* 0x000f620000000800 */
[C---:B--2---:R-:W-:Y:S01]  /*4680*/  F2FP.F16.F32.PACK_AB R4, R148.reuse, R151 ;  /* 0x000000979404723e */ /* 0x044fe200000000ff */
[----:B------:R-:W-:Y:S01]  /*4690*/  FADD.FTZ R151, R151, R150 ;  /* 0x0000009697977221 */ /* 0x000fe20000010000 */
[----:B------:R-:W-:Y:S03]  /*46a0*/  HMMA.16816.F32 R116, R96, R118, RZ ;  /* 0x000000766074723c */ /* 0x000fe600000018ff */
[----:B------:R-:W-:-:S02]  /*46b0*/  FADD.FTZ R148, R148, R151 ;  /* 0x0000009794947221 */ /* 0x000fc40000010000 */
[----:B------:R-:W-:Y:S01]  /*46c0*/  MUFU.EX2 R149, R149 ;  /* 0x0000009500957308 */ /* 0x000fe20000000800 */
[C---:B------:R-:W-:Y:S06]  /*46d0*/  HMMA.16816.F32 R40, R96.reuse, R42, RZ ;  /* 0x0000002a6028723c */ /* 0x040fec00000018ff */
[----:B------:R-:W-:Y:S01]  /*46e0*/  HMMA.16816.F32 R52, R96, R56, RZ ;  /* 0x000000386034723c */ /* 0x000fe200000018ff */
[----:B------:R-:W2:Y:S01]  /*46f0*/  MUFU.EX2 R146, R146 ;  /* 0x0000009200927308 */ /* 0x000ea20000000800 */
[----:B-----5:R-:W-:Y:S01]  /*4700*/  F2FP.F16.F32.PACK_AB R6, R0, R147 ;  /* 0x000000930006723e */ /* 0x020fe200000000ff */
[----:B------:R-:W-:-:S03]  /*4710*/  FADD.FTZ R147, R147, R148 ;  /* 0x0000009493937221 */ /* 0x000fc60000010000 */
[C---:B------:R-:W-:Y:S01]  /*4720*/  HMMA.16816.F32 R60, R96.reuse, R64, RZ ;  /* 0x00000040603c723c */ /* 0x040fe200000018ff */
[----:B------:R-:W-:Y:S02]  /*4730*/  FADD.FTZ R147, R0, R147 ;  /* 0x0000009300937221 */ /* 0x000fe40000010000 */
[----:B------:R-:W-:Y:S03]  /*4740*/  MUFU.EX2 R145, R145 ;  /* 0x0000009100917308 */ /* 0x000fe60000000800 */
[C---:B------:R-:W-:Y:S05]  /*4750*/  HMMA.16816.F32 R56, R96.reuse, R58, RZ ;  /* 0x0000003a6038723c */ /* 0x040fea00000018ff */
[----:B------:R-:W5:Y:S01]  /*4760*/  MUFU.EX2 R144, R144 ;  /* 0x0000009000907308 */ /* 0x000f620000000800 */
[----:B--2---:R-:W-:Y:S01]  /*4770*/  F2FP.F16.F32.PACK_AB R5, R146, R149 ;  /* 0x000000959205723e */ /* 0x004fe200000000ff */
[----:B------:R-:W-:Y:S01]  /*4780*/  HMMA.16816.F32 R64, R96, R66, RZ ;  /* 0x000000426040723c */ /* 0x000fe200000018ff */
[----:B------:R-:W-:-:S04]  /*4790*/  FADD.FTZ R149, R149, R152 ;  /* 0x0000009895957221 */ /* 0x000fc80000010000 */
[----:B------:R-:W-:Y:S01]  /*47a0*/  FADD.FTZ R146, R146, R149 ;  /* 0x0000009592927221 */ /* 0x000fe20000010000 */
[C---:B------:R-:W-:Y:S01]  /*47b0*/  HMMA.16816.F32 R68, R96.reuse, R72, RZ ;  /* 0x000000486044723c */ /* 0x040fe200000018ff */
[----:B------:R-:W-:Y:S05]  /*47c0*/  MUFU.EX2 R158, R158 ;  /* 0x0000009e009e7308 */ /* 0x000fea0000000800 */
[----:B---3--:R-:W-:Y:S01]  /*47d0*/  HMMA.16816.F32 R76, R96, R80, RZ ;  /* 0x00000050604c723c */ /* 0x008fe200000018ff */
[----:B-----5:R-:W-:Y:S02]  /*47e0*/  F2FP.F16.F32.PACK_AB R7, R144, R145 ;  /* 0x000000919007723e */ /* 0x020fe400000000ff */
[----:B------:R-:W2:Y:S01]  /*47f0*/  MUFU.EX2 R161, R161 ;  /* 0x000000a100a17308 */ /* 0x000ea20000000800 */
[----:B------:R-:W-:-:S02]  /*4800*/  FADD.FTZ R145, R145, R146 ;  /* 0x0000009291917221 */ /* 0x000fc40000010000 */
[----:B------:R-:W-:Y:S02]  /*4810*/  HMMA.16816.F32 R72, R96, R74, RZ ;  /* 0x0000004a6048723c */ /* 0x000fe400000018ff */
[----:B------:R-:W-:-:S04]  /*4820*/  FADD.FTZ R145, R144, R145 ;  /* 0x0000009190917221 */ /* 0x000fc80000010000 */
[C---:B-1----:R-:W-:Y:S01]  /*4830*/  HMMA.16816.F32 R120, R4.reuse, R12, R120 ;  /* 0x0000000c0478723c */ /* 0x042fe20000001878 */
[----:B------:R-:W-:Y:S05]  /*4840*/  MUFU.EX2 R160, R160 ;  /* 0x000000a000a07308 */ /* 0x000fea0000000800 */
[C---:B------:R-:W-:Y:S01]  /*4850*/  HMMA.16816.F32 R116, R4.reuse, R14, R116 ;  /* 0x0000000e0474723c */ /* 0x040fe20000001874 */
[----:B------:R-:W1:Y:S02]  /*4860*/  LDSM.16.MT88.4 R12, [R200+0x16800] ;  /* 0x01680000c80c783b */ /* 0x000e640000004200 */
[----:B------:R-:W-:Y:S03]  /*4870*/  MUFU.EX2 R163, R163 ;  /* 0x000000a300a37308 */ /* 0x000fe60000000800 */
[C---:B------:R-:W-:Y:S05]  /*4880*/  HMMA.16816.F32 R36, R4.reuse, R8, R36 ;  /* 0x000000080424723c */ /* 0x040fea0000001824 */
[----:B------:R-:W-:Y:S01]  /*4890*/  MUFU.EX2 R162, R162 ;  /* 0x000000a200a27308 */ /* 0x000fe20000000800 */
[----:B------:R-:W-:Y:S01]  /*48a0*/  HMMA.16816.F32 R40, R4, R10, R40 ;  /* 0x0000000a0428723c */ /* 0x000fe20000001828 */
[----:B------:R-:W3:Y:S05]  /*48b0*/  LDSM.16.MT88.4 R8, [R198+0x16800] ;  /* 0x01680000c608783b */ /* 0x000eea0000004200 */
[C---:B------:R-:W-:Y:S01]  /*48c0*/  HMMA.16816.F32 R80, R96.reuse, R82, RZ ;  /* 0x000000526050723c */ /* 0x040fe200000018ff */
[----:B------:R-:W5:Y:S05]  /*48d0*/  MUFU.EX2 R165, R165 ;  /* 0x000000a500a57308 */ /* 0x000f6a0000000800 */
[----:B------:R-:W-:Y:S03]  /*48e0*/  HMMA.16816.F32 R112, R96, R108, RZ ;  /* 0x0000006c6070723c */ /* 0x000fe600000018ff */
[----:B------:R-:W-:Y:S03]  /*48f0*/  MUFU.EX2 R166, R166 ;  /* 0x000000a600a67308 */ /* 0x000fe60000000800 */
[C---:B------:R-:W-:Y:S05]  /*4900*/  HMMA.16816.F32 R52, R4.reuse, R20, R52 ;  /* 0x000000140434723c */ /* 0x040fea0000001834 */
[----:B------:R-:W5:Y:S01]  /*4910*/  MUFU.EX2 R169, R169 ;  /* 0x000000a900a97308 */ /* 0x000f620000000800 */
[C---:B------:R-:W-:Y:S01]  /*4920*/  HMMA.16816.F32 R56, R4.reuse, R22, R56 ;  /* 0x000000160438723c */ /* 0x040fe20000001838 */
[----:B------:R-:W2:Y:S05]  /*4930*/  LDSM.16.MT88.4 R20, [R197+0x16800] ;  /* 0x01680000c514783b */ /* 0x000eaa0000004200 */
[C---:B----4-:R-:W-:Y:S01]  /*4940*/  HMMA.16816.F32 R60, R4.reuse, R16, R60 ;  /* 0x00000010043c723c */ /* 0x050fe2000000183c */
[----:B------:R-:W-:Y:S05]  /*4950*/  MUFU.EX2 R176, R176 ;  /* 0x000000b000b07308 */ /* 0x000fea0000000800 */
[----:B------:R-:W-:Y:S01]  /*4960*/  HMMA.16816.F32 R64, R4, R18, R64 ;  /* 0x000000120440723c */ /* 0x000fe20000001840 */
[----:B------:R-:W4:Y:S02]  /*4970*/  LDSM.16.MT88.4 R16, [R196+0x16800] ;  /* 0x01680000c410783b */ /* 0x000f240000004200 */
[----:B------:R-:W5:Y:S03]  /*4980*/  MUFU.EX2 R175, R175 ;  /* 0x000000af00af7308 */ /* 0x000f660000000800 */
[----:B------:R-:W-:Y:S05]  /*4990*/  HMMA.16816.F32 R108, R96, R110, RZ ;  /* 0x0000006e606c723c */ /* 0x000fea00000018ff */
[----:B------:R-:W-:Y:S01]  /*49a0*/  MUFU.EX2 R173, R173 ;  /* 0x000000ad00ad7308 */ /* 0x000fe20000000800 */
[C---:B-1----:R-:W-:Y:S06]  /*49b0*/  HMMA.16816.F32 R68, R4.reuse, R12, R68 ;  /* 0x0000000c0444723c */ /* 0x042fec0000001844 */
[C---:B------:R-:W-:Y:S01]  /*49c0*/  HMMA.16816.F32 R72, R4.reuse, R14, R72 ;  /* 0x0000000e0448723c */ /* 0x040fe20000001848 */
[----:B------:R-:W1:Y:S01]  /*49d0*/  LDSM.16.MT88.4 R12, [R197+0x13000] ;  /* 0x01300000c50c783b */ /* 0x000e620000004200 */
        /* <DEDUP_REMOVED lines=31> */
[C---:B--2---:R-:W-:Y:S06]  /*4bd0*/  HMMA.16816.F32 R84, R4.reuse, R20, R84 ;  /* 0x000000140454723c */ /* 0x044fec0000001854 */
[C---:B------:R-:W-:Y:S01]  /*4be0*/  HMMA.16816.F32 R88, R4.reuse, R22, R88 ;  /* 0x000000160458723c */ /* 0x040fe20000001858 */
[----:B------:R-:W2:Y:S05]  /*4bf0*/  LDSM.16.MT88.4 R20, [R196+0x15000] ;  /* 0x01500000c414783b */ /* 0x000eaa0000004200 */
[C---:B----4-:R-:W-:Y:S06]  /*4c00*/  HMMA.16816.F32 R92, R4.reuse, R16, R92 ;  /* 0x00000010045c723c */ /* 0x050fec000000185c */
[----:B------:R-:W-:Y:S01]  /*4c10*/  HMMA.16816.F32 R96, R4, R18, R96 ;  /* 0x000000120460723c */ /* 0x000fe20000001860 */
[----:B------:R-:W4:Y:S06]  /*4c20*/  LDSM.16.MT88.4 R16, [R200+0x17000] ;  /* 0x01700000c810783b */ /* 0x000f2c0000004200 */
[----:B------:R-:W-:Y:S01]  /*4c30*/  F2FP.F16.F32.PACK_AB R4, R161, R158 ;  /* 0x0000009ea104723e */ /* 0x000fe200000000ff */
[----:B------:R-:W-:Y:S01]  /*4c40*/  FADD.FTZ R158, R158, R147 ;  /* 0x000000939e9e7221 */ /* 0x000fe20000010000 */
[----:B-----5:R-:W-:Y:S01]  /*4c50*/  F2FP.F16.F32.PACK_AB R5, R165, R162 ;  /* 0x000000a2a505723e */ /* 0x020fe200000000ff */
[----:B------:R-:W-:Y:S01]  /*4c60*/  FADD.FTZ R162, R162, R145 ;  /* 0x00000091a2a27221 */ /* 0x000fe20000010000 */
[----:B------:R-:W-:Y:S01]  /*4c70*/  F2FP.F16.F32.PACK_AB R6, R163, R160 ;  /* 0x000000a0a306723e */ /* 0x000fe200000000ff */
[----:B------:R-:W-:Y:S01]  /*4c80*/  FADD.FTZ R161, R161, R158 ;  /* 0x0000009ea1a17221 */ /* 0x000fe20000010000 */
[----:B------:R-:W-:Y:S01]  /*4c90*/  F2FP.F16.F32.PACK_AB R7, R169, R166 ;  /* 0x000000a6a907723e */ /* 0x000fe200000000ff */
[----:B------:R-:W-:-:S02]  /*4ca0*/  FADD.FTZ R165, R165, R162 ;  /* 0x000000a2a5a57221 */ /* 0x000fc40000010000 */
[----:B------:R-:W-:Y:S02]  /*4cb0*/  FADD.FTZ R160, R160, R161 ;  /* 0x000000a1a0a07221 */ /* 0x000fe40000010000 */
[----:B------:R-:W-:Y:S02]  /*4cc0*/  FADD.FTZ R166, R166, R165 ;  /* 0x000000a5a6a67221 */ /* 0x000fe40000010000 */
[----:B-1----:R-:W-:Y:S01]  /*4cd0*/  HMMA.16816.F32 R112, R4, R12, R112 ;  /* 0x0000000c0470723c */ /* 0x002fe20000001870 */
[----:B------:R-:W-:Y:S01]  /*4ce0*/  FADD.FTZ R163, R163, R160 ;  /* 0x000000a0a3a37221 */ /* 0x000fe20000010000 */
[----:B------:R-:W-:-:S04]  /*4cf0*/  FADD.FTZ R166, R169, R166 ;  /* 0x000000a6a9a67221 */ /* 0x000fc80000010000 */
        /* <DEDUP_REMOVED lines=8> */
[C---:B----4-:R-:W-:Y:S06]  /*4d80*/  HMMA.16816.F32 R68, R4.reuse, R16, R68 ;  /* 0x000000100444723c */ /* 0x050fec0000001844 */
[C---:B------:R-:W-:Y:S01]  /*4d90*/  HMMA.16816.F32 R72, R4.reuse, R18, R72 ;  /* 0x000000120448723c */ /* 0x040fe20000001848 */
[----:B------:R-:W4:Y:S05]  /*4da0*/  LDSM.16.MT88.4 R16, [R200+0x13800] ;  /* 0x01380000c810783b */ /* 0x000f2a0000004200 */
[C---:B-1----:R-:W-:Y:S06]  /*4db0*/  HMMA.16816.F32 R76, R4.reuse, R12, R76 ;  /* 0x0000000c044c723c */ /* 0x042fec000000184c */
[C---:B------:R-:W-:Y:S01]  /*4dc0*/  HMMA.16816.F32 R80, R4.reuse, R14, R80 ;  /* 0x0000000e0450723c */ /* 0x040fe20000001850 */
[----:B------:R-:W1:Y:S05]  /*4dd0*/  LDSM.16.MT88.4 R12, [R198+0x13800] ;  /* 0x01380000c60c783b */ /* 0x000e6a0000004200 */
        /* <DEDUP_REMOVED lines=18> */
[C---:B--2---:R-:W-:Y:S06]  /*4f00*/  HMMA.16816.F32 R92, R4.reuse, R20, R92 ;  /* 0x00000014045c723c */ /* 0x044fec000000185c */
[----:B------:R-:W-:Y:S01]  /*4f10*/  HMMA.16816.F32 R96, R4, R22, R96 ;  /* 0x000000160460723c */ /* 0x000fe20000001860 */
[----:B------:R-:W2:Y:S06]  /*4f20*/  LDSM.16.MT88.4 R20, [R200+0x17800] ;  /* 0x01780000c814783b */ /* 0x000eac0000004200 */
        /* <DEDUP_REMOVED lines=31> */
[C---:B--2---:R-:W-:Y:S06]  /*5120*/  HMMA.16816.F32 R68, R4.reuse, R20, R68 ;  /* 0x000000140444723c */ /* 0x044fec0000001844 */
[C---:B------:R-:W-:Y:S06]  /*5130*/  HMMA.16816.F32 R72, R4.reuse, R22, R72 ;  /* 0x000000160448723c */ /* 0x040fec0000001848 */
[C---:B----4-:R-:W-:Y:S06]  /*5140*/  HMMA.16816.F32 R76, R4.reuse, R16, R76 ;  /* 0x00000010044c723c */ /* 0x050fec000000184c */
[C---:B------:R-:W-:Y:S06]  /*5150*/  HMMA.16816.F32 R80, R4.reuse, R18, R80 ;  /* 0x000000120450723c */ /* 0x040fec0000001850 */
[C---:B-1----:R-:W-:Y:S06]  /*5160*/  HMMA.16816.F32 R84, R4.reuse, R12, R84 ;  /* 0x0000000c0454723c */ /* 0x042fec0000001854 */
        /* <DEDUP_REMOVED lines=57> */
[----:B------:R-:W-:Y:S01]  /*5500*/  @!P5 LDGSTS.E.BYPASS.LTC128B.128 [R207+0x13000], desc[UR20][R8.64] ;  /* 0x1300000008cfdfae */ /* 0x000fe2000b901d54 */
[----:B------:R-:W-:-:S03]  /*5510*/  @!P4 LEA.HI.X R21, R14, R7, R0, 0x1, P1 ;  /* 0x000000070e15c211 */ /* 0x000fc600008f0c00 */
[----:B------:R-:W-:Y:S01]  /*5520*/  @P4 STS.128 [R207+0x15000], RZ ;  /* 0x015000ffcf004388 */ /* 0x000fe20000000c00 */
[----:B-----5:R-:W-:-:S03]  /*5530*/  @!P3 LEA R22, P0, R14, R4, 0x1 ;  /* 0x000000040e16b211 */ /* 0x020fc600078008ff */
[----:B------:R-:W-:Y:S01]  /*5540*/  @!PT LDS RZ, [RZ] ;  /* 0x00000000fffff984 */ /* 0x000fe20000000800 */
[----:B------:R-:W-:Y:S01]  /*5550*/  @!PT LDS RZ, [RZ] ;  /* 0x00000000fffff984 */ /* 0x000fe20000000800 */
[----:B------:R-:W-:Y:S01]  /*5560*/  @!PT LDS RZ, [RZ] ;  /* 0x00000000fffff984 */ /* 0x000fe20000000800 */
[----:B------:R-:W-:Y:S01]  /*5570*/  @!P4 LDGSTS.E.BYPASS.LTC128B.128 [R207+0x15000], desc[UR20][R20.64+0x80] ;  /* 0x1500008014cfcfae */ /* 0x000fe2000b901d54 */
[----:B------:R-:W-:-:S03]  /*5580*/  @!P3 LEA.HI.X R23, R14, R5, R0, 0x1, P0 ;  /* 0x000000050e17b211 */ /* 0x000fc600000f0c00 */
[----:B------:R-:W-:Y:S04]  /*5590*/  @P3 STS.128 [R207+0x17000], RZ ;  /* 0x017000ffcf003388 */ /* 0x000fe80000000c00 */
[----:B------:R-:W-:Y:S01]  /*55a0*/  @!PT LDS RZ, [RZ] ;  /* 0x00000000fffff984 */ /* 0x000fe20000000800 */
[----:B------:R-:W-:Y:S01]  /*55b0*/  @!PT LDS RZ, [RZ] ;  /* 0x00000000fffff984 */ /* 0x000fe20000000800 */
[----:B------:R-:W-:Y:S01]  /*55c0*/  @!PT LDS RZ, [RZ] ;  /* 0x00000000fffff984 */ /* 0x000fe20000000800 */
[----:B------:R1:W-:Y:S04]  /*55d0*/  @!P3 LDGSTS.E.BYPASS.LTC128B.128 [R207+0x17000], desc[UR20][R22.64+0x100] ;  /* 0x1700010016cfbfae */ /* 0x0003e8000b901d54 */
[----:B------:R-:W-:Y:S04]  /*55e0*/  LDSM.16.M88.4 R180, [R206] ;  /* 0x00000000ceb4783b */ /* 0x000fe80000000200 */
[----:B--2---:R-:W2:Y:S04]  /*55f0*/  LDSM.16.M88.4 R16, [R205+0xc000] ;  /* 0x00c00000cd10783b */ /* 0x004ea80000000200 */
[----:B------:R-:W-:Y:S04]  /*5600*/  LDSM.16.M88.4 R32, [R204] ;  /* 0x00000000cc20783b */ /* 0x000fe80000000200 */
[----:B------:R-:W-:Y:S04]  /*5610*/  LDSM.16.M88.4 R24, [R203] ;  /* 0x00000000cb18783b */ /* 0x000fe80000000200 */
[----:B------:R-:W4:Y:S04]  /*5620*/  LDSM.16.M88.4 R140, [R205+0xc800] ;  /* 0x00c80000cd8c783b */ /* 0x000f280000000200 */
[----:B---3--:R-:W-:Y:S04]  /*5630*/  LDSM.16.M88.4 R12, [R202] ;  /* 0x00000000ca0c783b */ /* 0x008fe80000000200 */
[----:B------:R-:W-:Y:S04]  /*5640*/  LDSM.16.M88.4 R208, [R199+0xc000] ;  /* 0x00c00000c7d0783b */ /* 0x000fe80000000200 */
[----:B------:R-:W3:Y:S04]  /*5650*/  LDSM.16.M88.4 R168, [R205+0xd000] ;  /* 0x00d00000cda8783b */ /* 0x000ee80000000200 */
[----:B-1----:R-:W1:Y:S04]  /*5660*/  LDSM.16.M88.4 R20, [R205+0xd800] ;  /* 0x00d80000cd14783b */ /* 0x002e680000000200 */
[----:B------:R-:W5:Y:S04]  /*5670*/  LDSM.16.M88.4 R224, [R195] ;  /* 0x00000000c3e0783b */ /* 0x000f680000000200 */
[----:B------:R-:W-:Y:S01]  /*5680*/  LDSM.16.M88.4 R8, [R201] ;  /* 0x00000000c908783b */ /* 0x000fe20000000200 */
[C---:B--2---:R-:W-:Y:S03]  /*5690*/  HMMA.16816.F32 R4, R180.reuse, R16, RZ ;  /* 0x00000010b404723c */ /* 0x044fe600000018ff */
[----:B------:R-:W2:Y:S04]  /*56a0*/  LDSM.16.M88.4 R148, [R192] ;  /* 0x00000000c094783b */ /* 0x000ea80000000200 */
[----:B------:R-:W2:Y:S01]  /*56b0*/  LDSM.16.M88.4 R176, [R194] ;  /* 0x00000000c2b0783b */ /* 0x000ea20000000200 */
[C---:B------:R-:W-:Y:S03]  /*56c0*/  HMMA.16816.F32 R16, R180.reuse, R18, RZ ;  /* 0x00000012b410723c */ /* 0x040fe600000018ff */
[----:B------:R-:W2:Y:S03]  /*56d0*/  LDSM.16.M88.4 R156, [R193] ;  /* 0x00000000c19c783b */ /* 0x000ea60000000200 */
[C---:B----4-:R-:W-:Y:S01]  /*56e0*/  HMMA.16816.F32 R28, R180.reuse, R140, RZ ;  /* 0x0000008cb41c723c */ /* 0x050fe200000018ff */
[----:B------:R-:W4:Y:S04]  /*56f0*/  LDSM.16.M88.4 R172, [R199+0xc800] ;  /* 0x00c80000c7ac783b */ /* 0x000f280000000200 */
[----:B------:R-:W-:Y:S01]  /*5700*/  LDSM.16.M88.4 R144, [R199+0xd000] ;  /* 0x00d00000c790783b */ /* 0x000fe20000000200 */
[----:B------:R-:W-:Y:S03]  /*5710*/  HMMA.16816.F32 R140, R180, R142, RZ ;  /* 0x0000008eb48c723c */ /* 0x000fe600000018ff */
[----:B------:R-:W-:Y:S03]  /*5720*/  LDSM.16.M88.4 R136, [R199+0xd800] ;  /* 0x00d80000c788783b */ /* 0x000fe60000000200 */
[C---:B------:R-:W-:Y:S01]  /*5730*/  HMMA.16816.F32 R4, R32.reuse, R24, R4 ;  /* 0x000000182004723c */ /* 0x040fe20000001804 */
[----:B------:R-:W-:Y:S04]  /*5740*/  LDSM.16.M88.4 R160, [R192+0x800] ;  /* 0x00080000c0a0783b */ /* 0x000fe80000000200 */
[----:B------:R-:W-:Y:S01]  /*5750*/  LDSM.16.M88.4 R232, [R199+0xf000] ;  /* 0x00f00000c7e8783b */ /* 0x000fe20000000200 */
[----:B------:R-:W-:Y:S03]  /*5760*/  HMMA.16816.F32 R16, R32, R26, R16 ;  /* 0x0000001a2010723c */ /* 0x000fe60000001810 */
[----:B------:R-:W-:Y:S03]  /*5770*/  LDSM.16.M88.4 R24, [R206+0x4000] ;  /* 0x00400000ce18783b */ /* 0x000fe60000000200 */
[C---:B---3--:R-:W-:Y:S01]  /*5780*/  HMMA.16816.F32 R152, R180.reuse, R168, RZ ;  /* 0x000000a8b498723c */ /* 0x048fe200000018ff */
[----:B------:R-:W-:Y:S04]  /*5790*/  LDSM.16.M88.4 R228, [R205+0x10800] ;  /* 0x01080000cde4783b */ /* 0x000fe80000000200 */
[----:B------:R-:W-:Y:S01]  /*57a0*/  LDSM.16.M88.4 R236, [R188] ;  /* 0x00000000bcec783b */ /* 0x000fe20000000200 */
[----:B------:R-:W-:Y:S03]  /*57b0*/  HMMA.16816.F32 R168, R180, R170, RZ ;  /* 0x000000aab4a8723c */ /* 0x000fe600000018ff */
[----:B------:R-:W0:Y:S03]  /*57c0*/  LDGDEPBAR ;  /* 0x00000000000079af */ /* 0x000e260000000000 */
[----:B------:R-:W-:Y:S06]  /*57d0*/  HMMA.16816.F32 R4, R12, R208, R4 ;  /* 0x000000d00c04723c */ /* 0x000fec0000001804 */
[----:B-1----:R-:W-:Y:S06]  /*57e0*/  HMMA.16816.F32 R164, R180, R20, RZ ;  /* 0x00000014b4a4723c */ /* 0x002fec00000018ff */
[----:B------:R-:W-:Y:S01]  /*57f0*/  HMMA.16816.F32 R16, R12, R210, R16 ;  /* 0x000000d20c10723c */ /* 0x000fe20000001810 */
[----:B------:R-:W-:Y:S05]  /*5800*/  LDSM.16.M88.4 R208, [R204+0x4000] ;  /* 0x00400000ccd0783b */ /* 0x000fea0000000200 */
[----:B------:R-:W-:Y:S01]  /*5810*/  HMMA.16816.F32 R180, R180, R22, RZ ;  /* 0x00000016b4b4723c */ /* 0x000fe200000018ff */
[----:B------:R-:W1:Y:S05]  /*5820*/  LDSM.16.M88.4 R20, [R205+0xe000] ;  /* 0x00e00000cd14783b */ /* 0x000e6a0000000200 */
[C---:B-----5:R-:W-:Y:S06]  /*5830*/  HMMA.16816.F32 R28, R32.reuse, R224, R28 ;  /* 0x000000e0201c723c */ /* 0x060fec000000181c */
[----:B------:R-:W-:Y:S01]  /*5840*/  HMMA.16816.F32 R140, R32, R226, R140 ;  /* 0x000000e2208c723c */ /* 0x000fe2000000188c */
[----:B------:R-:W-:Y:S05]  /*5850*/  LDSM.16.M88.4 R224, [R199+0x10000] ;  /* 0x01000000c7e0783b */ /* 0x000fea0000000200 */
[C---:B--2---:R-:W-:Y:S06]  /*5860*/  HMMA.16816.F32 R4, R8.reuse, R148, R4 ;  /* 0x000000940804723c */ /* 0x044fec0000001804 */
[----:B------:R-:W-:Y:S01]  /*5870*/  HMMA.16816.F32 R16, R8, R150, R16 ;  /* 0x000000960810723c */ /* 0x000fe20000001810 */
[----:B------:R-:W-:Y:S05]  /*5880*/  LDSM.16.M88.4 R148, [R205+0xe800] ;  /* 0x00e80000cd94783b */ /* 0x000fea0000000200 */
[C---:B------:R-:W-:Y:S06]  /*5890*/  HMMA.16816.F32 R152, R32.reuse, R176, R152 ;  /* 0x000000b02098723c */ /* 0x040fec0000001898 */
[C---:B------:R-:W-:Y:S01]  /*58a0*/  HMMA.16816.F32 R168, R32.reuse, R178, R168 ;  /* 0x000000b220a8723c */ /* 0x040fe200000018a8 */
[----:B------:R-:W-:Y:S05]  /*58b0*/  LDSM.16.M88.4 R176, [R202+0x4000] ;  /* 0x00400000cab0783b */ /* 0x000fea0000000200 */
[C---:B------:R-:W-:Y:S06]  /*58c0*/  HMMA.16816.F32 R164, R32.reuse, R156, R164 ;  /* 0x0000009c20a4723c */ /* 0x040fec00000018a4 */
[----:B------:R-:W-:Y:S01]  /*58d0*/  HMMA.16816.F32 R180, R32, R158, R180 ;  /* 0x0000009e20b4723c */ /* 0x000fe200000018b4 */
[----:B------:R-:W2:Y:S04]  /*58e0*/  LDSM.16.M88.4 R32, [R191] ;  /* 0x00000000bf20783b */ /* 0x000ea80000000200 */
[----:B------:R-:W3:Y:S01]  /*58f0*/  LDSM.16.M88.4 R156, [R192+0x1000] ;  /* 0x00100000c09c783b */ /* 0x000ee20000000200 */
[C---:B----4-:R-:W-:Y:S06]  /*5900*/  HMMA.16816.F32 R28, R12.reuse, R172, R28 ;  /* 0x000000ac0c1c723c */ /* 0x050fec000000181c */
[----:B------:R-:W-:Y:S01]  /*5910*/  HMMA.16816.F32 R140, R12, R174, R140 ;  /* 0x000000ae0c8c723c */ /* 0x000fe2000000188c */
[----:B------:R-:W-:Y:S05]  /*5920*/  LDSM.16.M88.4 R172, [R205+0xf800] ;  /* 0x00f80000cdac783b */ /* 0x000fea0000000200 */
[C---:B-1----:R-:W-:Y:S06]  /*5930*/  HMMA.16816.F32 R4, R24.reuse, R20, R4 ;  /* 0x000000141804723c */ /* 0x042fec0000001804 */
[----:B------:R-:W-:Y:S01]  /*5940*/  HMMA.16816.F32 R16, R24, R22, R16 ;  /* 0x000000161810723c */ /* 0x000fe20000001810 */
[----:B------:R-:W-:Y:S05]  /*5950*/  LDSM.16.M88.4 R20, [R190] ;  /* 0x00000000be14783b */ /* 0x000fea0000000200 */
[C---:B------:R-:W-:Y:S06]  /*5960*/  HMMA.16816.F32 R152, R12.reuse, R144, R152 ;  /* 0x000000900c98723c */ /* 0x040fec0000001898 */
[C---:B------:R-:W-:Y:S01]  /*5970*/  HMMA.16816.F32 R168, R12.reuse, R146, R168 ;  /* 0x000000920ca8723c */ /* 0x040fe200000018a8 */
[----:B------:R-:W-:Y:S05]  /*5980*/  LDSM.16.M88.4 R144, [R192+0x1800] ;  /* 0x00180000c090783b */ /* 0x000fea0000000200 */
[C---:B------:R-:W-:Y:S06]  /*5990*/  HMMA.16816.F32 R164, R12.reuse, R136, R164 ;  /* 0x000000880ca4723c */ /* 0x040fec00000018a4 */
[----:B------:R-:W-:Y:S01]  /*59a0*/  HMMA.16816.F32 R180, R12, R138, R180 ;  /* 0x0000008a0cb4723c */ /* 0x000fe200000018b4 */
[----:B------:R-:W1:Y:S04]  /*59b0*/  LDSM.16.M88.4 R12, [R199+0xe000] ;  /* 0x00e00000c70c783b */ /* 0x000e680000000200 */
[----:B------:R-:W4:Y:S01]  /*59c0*/  LDSM.16.M88.4 R136, [R205+0xf000] ;  /* 0x00f00000cd88783b */ /* 0x000f220000000200 */
[C---:B------:R-:W-:Y:S06]  /*59d0*/  HMMA.16816.F32 R28, R8.reuse, R160, R28 ;  /* 0x000000a0081c723c */ /* 0x040fec000000181c */
[----:B------:R-:W-:Y:S01]  /*59e0*/  HMMA.16816.F32 R140, R8, R162, R140 ;  /* 0x000000a2088c723c */ /* 0x000fe2000000188c */
[----:B------:R-:W-:Y:S05]  /*59f0*/  LDSM.16.M88.4 R160, [R201+0x4000] ;  /* 0x00400000c9a0783b */ /* 0x000fea0000000200 */
[C---:B--2---:R-:W-:Y:S06]  /*5a00*/  HMMA.16816.F32 R4, R208.reuse, R32, R4 ;  /* 0x00000020d004723c */ /* 0x044fec0000001804 */
[----:B------:R-:W-:Y:S01]  /*5a10*/  HMMA.16816.F32 R16, R208, R34, R16 ;  /* 0x00000022d010723c */ /* 0x000fe20000001810 */
[----:B------:R-:W-:Y:S05]  /*5a20*/  LDSM.16.M88.4 R32, [R199+0xe800] ;  /* 0x00e80000c720783b */ /* 0x000fea0000000200 */
[C---:B---3--:R-:W-:Y:S06]  /*5a30*/  HMMA.16816.F32 R152, R8.reuse, R156, R152 ;  /* 0x0000009c0898723c */ /* 0x048fec0000001898 */
[----:B------:R-:W-:Y:S01]  /*5a40*/  HMMA.16816.F32 R168, R8, R158, R168 ;  /* 0x0000009e08a8723c */ /* 0x000fe200000018a8 */
[----:B------:R-:W2:Y:S05]  /*5a50*/  LDSM.16.M88.4 R156, [R192+0x2000] ;  /* 0x00200000c09c783b */ /* 0x000eaa0000000200 */
[C---:B------:R-:W-:Y:S06]  /*5a60*/  HMMA.16816.F32 R28, R24.reuse, R148, R28 ;  /* 0x00000094181c723c */ /* 0x040fec000000181c */
[----:B------:R-:W-:Y:S01]  /*5a70*/  HMMA.16816.F32 R140, R24, R150, R140 ;  /* 0x00000096188c723c */ /* 0x000fe2000000188c */
[----:B------:R-:W-:Y:S05]  /*5a80*/  LDSM.16.M88.4 R148, [R206+0x8000] ;  /* 0x00800000ce94783b */ /* 0x000fea0000000200 */
[C---:B-1----:R-:W-:Y:S06]  /*5a90*/  HMMA.16816.F32 R4, R176.reuse, R12, R4 ;  /* 0x0000000cb004723c */ /* 0x042fec0000001804 */
[----:B------:R-:W-:Y:S01]  /*5aa0*/  HMMA.16816.F32 R16, R176, R14, R16 ;  /* 0x0000000eb010723c */ /* 0x000fe20000001810 */
[----:B------:R-:W1:Y:S05]  /*5ab0*/  LDSM.16.M88.4 R12, [R189] ;  /* 0x00000000bd0c783b */ /* 0x000e6a0000000200 */
[C---:B------:R-:W-:Y:S06]  /*5ac0*/  HMMA.16816.F32 R164, R8.reuse, R144, R164 ;  /* 0x0000009008a4723c */ /* 0x040fec00000018a4 */
[----:B------:R-:W-:Y:S01]  /*5ad0*/  HMMA.16816.F32 R180, R8, R146, R180 ;  /* 0x0000009208b4723c */ /* 0x000fe200000018b4 */
[----:B------:R-:W3:Y:S04]  /*5ae0*/  LDSM.16.M88.4 R8, [R205+0x10000] ;  /* 0x01000000cd08783b */ /* 0x000ee80000000200 */
[----:B------:R-:W5:Y:S01]  /*5af0*/  LDSM.16.M88.4 R144, [R192+0x2800] ;  /* 0x00280000c090783b */ /* 0x000f620000000200 */
[----:B----4-:R-:W-:Y:S06]  /*5b00*/  HMMA.16816.F32 R152, R24, R136, R152 ;  /* 0x000000881898723c */ /* 0x010fec0000001898 */
[C---:B------:R-:W-:Y:S06]  /*5b10*/  HMMA.16816.F32 R28, R208.reuse, R20, R28 ;  /* 0x00000014d01c723c */ /* 0x040fec000000181c */
[----:B------:R-:W-:Y:S01]  /*5b20*/  HMMA.16816.F32 R140, R208, R22, R140 ;  /* 0x00000016d08c723c */ /* 0x000fe2000000188c */
[----:B------:R-:W-:Y:S05]  /*5b30*/  LDSM.16.M88.4 R20, [R187] ;  /* 0x00000000bb14783b */ /* 0x000fea0000000200 */
[C---:B--2---:R-:W-:Y:S06]  /*5b40*/  HMMA.16816.F32 R4, R160.reuse, R156, R4 ;  /* 0x0000009ca004723c */ /* 0x044fec0000001804 */
[----:B------:R-:W-:Y:S01]  /*5b50*/  HMMA.16816.F32 R16, R160, R158, R16 ;  /* 0x0000009ea010723c */ /* 0x000fe20000001810 */
[----:B------:R-:W-:Y:S05]  /*5b60*/  LDSM.16.M88.4 R156, [R192+0x3000] ;  /* 0x00300000c09c783b */ /* 0x000fea0000000200 */
[----:B------:R-:W-:Y:S01]  /*5b70*/  HMMA.16816.F32 R168, R24, R138, R168 ;  /* 0x0000008a18a8723c */ /* 0x000fe200000018a8 */
[----:B------:R-:W2:Y:S05]  /*5b80*/  LDSM.16.M88.4 R136, [R204+0x8000] ;  /* 0x00800000cc88783b */ /* 0x000eaa0000000200 */
[----:B-1----:R-:W-:Y:S06]  /*5b90*/  HMMA.16816.F32 R152, R208, R12, R152 ;  /* 0x0000000cd098723c */ /* 0x002fec0000001898 */
[----:B------:R-:W-:Y:S06]  /*5ba0*/  HMMA.16816.F32 R28, R176, R32, R28 ;  /* 0x00000020b01c723c */ /* 0x000fec000000181c */
[----:B---3--:R-:W-:Y:S06]  /*5bb0*/  HMMA.16816.F32 R4, R148, R8, R4 ;  /* 0x000000089404723c */ /* 0x008fec0000001804 */
[----:B------:R-:W-:Y:S01]  /*5bc0*/  HMMA.16816.F32 R140, R176, R34, R140 ;  /* 0x00000022b08c723c */ /* 0x000fe2000000188c */
[----:B------:R-:W-:Y:S05]  /*5bd0*/  LDSM.16.M88.4 R32, [R186] ;  /* 0x00000000ba20783b */ /* 0x000fea0000000200 */
[----:B------:R-:W-:Y:S01]  /*5be0*/  HMMA.16816.F32 R16, R148, R10, R16 ;  /* 0x0000000a9410723c */ /* 0x000fe20000001810 */
[----:B------:R-:W-:Y:S05]  /*5bf0*/  LDSM.16.M88.4 R8, [R192+0x4000] ;  /* 0x00400000c008783b */ /* 0x000fea0000000200 */
[C---:B------:R-:W-:Y:S06]  /*5c00*/  HMMA.16816.F32 R164, R24.reuse, R172, R164 ;  /* 0x000000ac18a4723c */ /* 0x040fec00000018a4 */
[----:B------:R-:W-:Y:S01]  /*5c10*/  HMMA.16816.F32 R180, R24, R174, R180 ;  /* 0x000000ae18b4723c */ /* 0x000fe200000018b4 */
[----:B------:R-:W1:Y:S04]  /*5c20*/  LDSM.16.M88.4 R24, [R202+0x8000] ;  /* 0x00800000ca18783b */ /* 0x000e680000000200 */
[----:B------:R-:W-:Y:S01]  /*5c30*/  LDSM.16.M88.4 R172, [R199+0xf800] ;  /* 0x00f80000c7ac783b */ /* 0x000fe20000000200 */
[----:B------:R-:W-:Y:S06]  /*5c40*/  HMMA.16816.F32 R152, R176, R232, R152 ;  /* 0x000000e8b098723c */ /* 0x000fec0000001898 */
[----:B-----5:R-:W-:Y:S06]  /*5c50*/  HMMA.16816.F32 R28, R160, R144, R28 ;  /* 0x00000090a01c723c */ /* 0x020fec000000181c */
[----:B--2---:R-:W-:Y:S06]  /*5c60*/  HMMA.16816.F32 R4, R136, R20, R4 ;  /* 0x000000148804723c */ /* 0x004fec0000001804 */
[----:B------:R-:W-:Y:S01]  /*5c70*/  HMMA.16816.F32 R140, R160, R146, R140 ;  /* 0x00000092a08c723c */ /* 0x000fe2000000188c */
[----:B------:R-:W2:Y:S05]  /*5c80*/  LDSM.16.M88.4 R144, [R205+0x11000] ;  /* 0x01100000cd90783b */ /* 0x000eaa0000000200 */
[----:B------:R-:W-:Y:S01]  /*5c90*/  HMMA.16816.F32 R16, R136, R22, R16 ;  /* 0x000000168810723c */ /* 0x000fe20000001810 */
[----:B------:R-:W-:Y:S05]  /*5ca0*/  LDSM.16.M88.4 R20, [R199+0x10800] ;  /* 0x01080000c714783b */ /* 0x000fea0000000200 */
[----:B------:R-:W-:Y:S01]  /*5cb0*/  HMMA.16816.F32 R168, R208, R14, R168 ;  /* 0x0000000ed0a8723c */ /* 0x000fe200000018a8 */
[----:B------:R-:W3:Y:S05]  /*5cc0*/  LDSM.16.M88.4 R12, [R201+0x8000] ;  /* 0x00800000c90c783b */ /* 0x000eea0000000200 */
[----:B------:R-:W-:Y:S06]  /*5cd0*/  HMMA.16816.F32 R152, R160, R156, R152 ;  /* 0x0000009ca098723c */ /* 0x000fec0000001898 */
[----:B------:R-:W-:Y:S06]  /*5ce0*/  HMMA.16816.F32 R28, R148, R228, R28 ;  /* 0x000000e4941c723c */ /* 0x000fec000000181c */
[----:B-1----:R-:W-:Y:S06]  /*5cf0*/  HMMA.16816.F32 R4, R24, R224, R4 ;  /* 0x000000e01804723c */ /* 0x002fec0000001804 */
[----:B------:R-:W-:Y:S06]  /*5d00*/  HMMA.16816.F32 R140, R148, R230, R140 ;  /* 0x000000e6948c723c */ /* 0x000fec000000188c */
[C---:B------:R-:W-:Y:S06]  /*5d10*/  HMMA.16816.F32 R164, R208.reuse, R236, R164 ;  /* 0x000000ecd0a4723c */ /* 0x040fec00000018a4 */
[----:B------:R-:W-:Y:S01]  /*5d20*/  HMMA.16816.F32 R180, R208, R238, R180 ;  /* 0x000000eed0b4723c */ /* 0x000fe200000018b4 */
[----:B------:R-:W1:Y:S05]  /*5d30*/  LDSM.16.M88.4 R208, [R185] ;  /* 0x00000000b9d0783b */ /* 0x000e6a0000000200 */
[----:B------:R-:W-:Y:S06]  /*5d40*/  HMMA.16816.F32 R16, R24, R226, R16 ;  /* 0x000000e21810723c */ /* 0x000fec0000001810 */
[----:B--2---:R-:W-:Y:S06]  /*5d50*/  HMMA.16816.F32 R152, R148, R144, R152 ;  /* 0x000000909498723c */ /* 0x004fec0000001898 */
[----:B------:R-:W-:Y:S06]  /*5d60*/  HMMA.16816.F32 R28, R136, R32, R28 ;  /* 0x00000020881c723c */ /* 0x000fec000000181c */
[----:B---3--:R-:W-:Y:S06]  /*5d70*/  HMMA.16816.F32 R4, R12, R8, R4 ;  /* 0x000000080c04723c */ /* 0x008fec0000001804 */
[----:B------:R-:W-:Y:S01]  /*5d80*/  HMMA.16816.F32 R140, R136, R34, R140 ;  /* 0x00000022888c723c */ /* 0x000fe2000000188c */
[----:B------:R-:W2:Y:S05]  /*5d90*/  LDSM.16.M88.4 R32, [R192+0x3800] ;  /* 0x00380000c020783b */ /* 0x000eaa0000000200 */
[----:B------:R-:W-:Y:S01]  /*5da0*/  HMMA.16816.F32 R16, R12, R10, R16 ;  /* 0x0000000a0c10723c */ /* 0x000fe20000001810 */
[----:B------:R-:W3:Y:S05]  /*5db0*/  LDSM.16.M88.4 R8, [R199+0x11000] ;  /* 0x01100000c708783b */ /* 0x000eea0000000200 */
[C---:B------:R-:W-:Y:S06]  /*5dc0*/  HMMA.16816.F32 R164, R176.reuse, R172, R164 ;  /* 0x000000acb0a4723c */ /* 0x040fec00000018a4 */
[C---:B------:R-:W-:Y:S01]  /*5dd0*/  HMMA.16816.F32 R180, R176.reuse, R174, R180 ;  /* 0x000000aeb0b4723c */ /* 0x040fe200000018b4 */
[----:B------:R-:W4:Y:S01]  /*5de0*/  LDSM.16.M88.4 R172, [R192+0x4800] ;  /* 0x00480000c0ac783b */ /* 0x000f220000000200 */
[----:B------:R-:W-:Y:S01]  /*5df0*/  FMUL.FTZ R0, R4, UR30 ;  /* 0x0000001e04007c20 */ /* 0x000fe20008410000 */
[----:B------:R-:W-:Y:S01]  /*5e00*/  FMUL.FTZ R134, R5, UR30 ;  /* 0x0000001e05867c20 */ /* 0x000fe20008410000 */
[----:B------:R-:W-:Y:S01]  /*5e10*/  FMUL.FTZ R156, R6, UR30 ;  /* 0x0000001e069c7c20 */ /* 0x000fe20008410000 */
[----:B------:R-:W-:Y:S01]  /*5e20*/  FMUL.FTZ R135, R7, UR30 ;  /* 0x0000001e07877c20 */ /* 0x000fe20008410000 */
[----:B------:R-:W-:Y:S01]  /*5e30*/  HMMA.16816.F32 R168, R176, R234, R168 ;  /* 0x000000eab0a8723c */ /* 0x000fe200000018a8 */
[----:B------:R-:W5:Y:S01]  /*5e40*/  LDSM.16.M88.4 R4, [R205+0x11800] ;  /* 0x01180000cd04783b */ /* 0x000f620000000200 */
[----:B------:R-:W-:Y:S04]  /*5e50*/  MUFU.TANH R0, R0 ;  /* 0x0000000000007308 */ /* 0x000fe80000002400 */
[----:B-1----:R-:W-:Y:S01]  /*5e60*/  HMMA.16816.F32 R152, R136, R208, R152 ;  /* 0x000000d08898723c */ /* 0x002fe20000001898 */
[----:B------:R-:W-:Y:S01]  /*5e70*/  FMUL.FTZ R144, R16, UR30 ;  /* 0x0000001e10907c20 */ /* 0x000fe20008410000 */
[----:B------:R-:W-:-:S02]  /*5e80*/  FMUL.FTZ R145, R17, UR30 ;  /* 0x0000001e11917c20 */ /* 0x000fc40008410000 */
[----:B------:R-:W-:Y:S02]  /*5e90*/  MUFU.TANH R134, R134 ;  /* 0x0000008600867308 */ /* 0x000fe40000002400 */
[----:B------:R-:W-:Y:S06]  /*5ea0*/  HMMA.16816.F32 R28, R24, R20, R28 ;  /* 0x00000014181c723c */ /* 0x000fec000000181c */
[C---:B--2---:R-:W-:Y:S01]  /*5eb0*/  HMMA.16816.F32 R164, R160.reuse, R32, R164 ;  /* 0x00000020a0a4723c */ /* 0x044fe200000018a4 */
[----:B------:R-:W1:Y:S05]  /*5ec0*/  MUFU.TANH R144, R144 ;  /* 0x0000009000907308 */ /* 0x000e6a0000002400 */
[----:B------:R-:W-:Y:S01]  /*5ed0*/  HMMA.16816.F32 R168, R160, R158, R168 ;  /* 0x0000009ea0a8723c */ /* 0x000fe200000018a8 */
[----:B------:R-:W-:-:S02]  /*5ee0*/  FMUL.FTZ R32, R18, UR30 ;  /* 0x0000001e12207c20 */ /* 0x000fc40008410000 */
[----:B------:R-:W-:Y:S03]  /*5ef0*/  MUFU.TANH R135, R135 ;  /* 0x0000008700877308 */ /* 0x000fe60000002400 */
[----:B---3--:R-:W-:Y:S05]  /*5f00*/  HMMA.16816.F32 R152, R24, R8, R152 ;  /* 0x000000081898723c */ /* 0x008fea0000001898 */
[----:B------:R-:W2:Y:S01]  /*5f10*/  MUFU.TANH R32, R32 ;  /* 0x0000002000207308 */ /* 0x000ea20000002400 */
[----:B----4-:R-:W-:Y:S01]  /*5f20*/  HMMA.16816.F32 R28, R12, R172, R28 ;  /* 0x000000ac0c1c723c */ /* 0x010fe2000000181c */
[----:B------:R-:W-:-:S02]  /*5f30*/  FMUL.FTZ R8, R19, UR30 ;  /* 0x0000001e13087c20 */ /* 0x000fc40008410000 */
[----:B------:R-:W3:Y:S03]  /*5f40*/  LDSM.16.M88.4 R16, [R184] ;  /* 0x00000000b810783b */ /* 0x000ee60000000200 */
[----:B------:R-:W-:Y:S01]  /*5f50*/  HMMA.16816.F32 R180, R160, R34, R180 ;  /* 0x00000022a0b4723c */ /* 0x000fe200000018b4 */
[----:B------:R-:W-:Y:S05]  /*5f60*/  MUFU.TANH R145, R145 ;  /* 0x0000009100917308 */ /* 0x000fea0000002400 */
[C---:B------:R-:W-:Y:S03]  /*5f70*/  HMMA.16816.F32 R168, R148.reuse, R146, R168 ;  /* 0x0000009294a8723c */ /* 0x040fe600000018a8 */
[----:B------:R-:W-:Y:S03]  /*5f80*/  MUFU.TANH R8, R8 ;  /* 0x0000000800087308 */ /* 0x000fe60000002400 */
[----:B-----5:R-:W-:Y:S05]  /*5f90*/  HMMA.16816.F32 R164, R148, R4, R164 ;  /* 0x0000000494a4723c */ /* 0x020fea00000018a4 */
[----:B------:R-:W-:Y:S01]  /*5fa0*/  MUFU.TANH R156, R156 ;  /* 0x0000009c009c7308 */ /* 0x000fe20000002400 */
[----:B------:R-:W-:Y:S01]  /*5fb0*/  FMUL.FTZ R9, R28, UR30 ;  /* 0x0000001e1c097c20 */ /* 0x000fe20008410000 */
[----:B------:R-:W-:Y:S01]  /*5fc0*/  FMUL.FTZ R33, R29, UR30 ;  /* 0x0000001e1d217c20 */ /* 0x000fe20008410000 */
[----:B------:R-:W-:Y:S01]  /*5fd0*/  FMUL.FTZ R146, R30, UR30 ;  /* 0x0000001e1e927c20 */ /* 0x000fe20008410000 */
[----:B------:R-:W-:Y:S01]  /*5fe0*/  FMUL.FTZ R34, R31, UR30 ;  /* 0x0000001e1f227c20 */ /* 0x000fe20008410000 */
[----:B------:R-:W-:Y:S01]  /*5ff0*/  HMMA.16816.F32 R140, R24, R22, R140 ;  /* 0x00000016188c723c */ /* 0x000fe2000000188c */
[----:B------:R-:W4:Y:S02]  /*6000*/  LDSM.16.M88.4 R28, [R199+0x11800] ;  /* 0x01180000c71c783b */ /* 0x000f240000000200 */
[----:B------:R-:W5:Y:S02]  /*6010*/  MUFU.TANH R9, R9 ;  /* 0x0000000900097308 */ /* 0x000f640000002400 */
[----:B------:R-:W1:Y:S01]  /*6020*/  LDSM.16.M88.4 R20, [R192+0x5000] ;  /* 0x00500000c014783b */ /* 0x000e620000000200 */
[----:B------:R-:W-:Y:S03]  /*6030*/  HMMA.16816.F32 R180, R148, R6, R180 ;  /* 0x0000000694b4723c */ /* 0x000fe600000018b4 */
[----:B------:R-:W2:Y:S01]  /*6040*/  LDSM.16.M88.4 R4, [R192+0x5800] ;  /* 0x00580000c004783b */ /* 0x000ea20000000200 */
[----:B------:R-:W-:-:S04]  /*6050*/  DEPBAR.LE SB0, 0x0 ;  /* 0x000080000000791a */ /* 0x000fc80000000000 */
[C---:B------:R-:W-:Y:S01]  /*6060*/  HMMA.16816.F32 R168, R136.reuse, R210, R168 ;  /* 0x000000d288a8723c */ /* 0x040fe200000018a8 */
[----:B------:R-:W5:Y:S05]  /*6070*/  MUFU.TANH R146, R146 ;  /* 0x0000009200927308 */ /* 0x000f6a0000002400 */
[----:B---3--:R-:W-:Y:S03]  /*6080*/  HMMA.16816.F32 R164, R136, R16, R164 ;  /* 0x0000001088a4723c */ /* 0x008fe600000018a4 */
[----:B------:R-:W-:Y:S03]  /*6090*/  MUFU.TANH R33, R33 ;  /* 0x0000002100217308 */ /* 0x000fe60000002400 */
[----:B------:R-:W-:Y:S05]  /*60a0*/  HMMA.16816.F32 R140, R12, R174, R140 ;  /* 0x000000ae0c8c723c */ /* 0x000fea000000188c */
[----:B------:R-:W-:Y:S01]  /*60b0*/  MUFU.TANH R34, R34 ;  /* 0x0000002200227308 */ /* 0x000fe20000002400 */
[----:B------:R-:W-:Y:S06]  /*60c0*/  HMMA.16816.F32 R180, R136, R18, R180 ;  /* 0x0000001288b4723c */ /* 0x000fec00000018b4 */
[C---:B------:R-:W-:Y:S06]  /*60d0*/  HMMA.16816.F32 R168, R24.reuse, R10, R168 ;  /* 0x0000000a18a8723c */ /* 0x040fec00000018a8 */
[----:B----4-:R-:W-:Y:S06]  /*60e0*/  HMMA.16816.F32 R164, R24, R28, R164 ;  /* 0x0000001c18a4723c */ /* 0x010fec00000018a4 */
[----:B-1----:R-:W-:Y:S01]  /*60f0*/  HMMA.16816.F32 R152, R12, R20, R152 ;  /* 0x000000140c98723c */ /* 0x002fe20000001898 */
[----:B------:R-:W-:Y:S01]  /*6100*/  FMUL.FTZ R11, R142, UR30 ;  /* 0x0000001e8e0b7c20 */ /* 0x000fe20008410000 */
[----:B------:R-:W-:Y:S01]  /*6110*/  FMUL.FTZ R10, R141, UR30 ;  /* 0x0000001e8d0a7c20 */ /* 0x000fe20008410000 */
[----:B------:R-:W-:-:S03]  /*6120*/  FMUL.FTZ R143, R143, UR30 ;  /* 0x0000001e8f8f7c20 */ /* 0x000fc60008410000 */
[----:B------:R-:W-:Y:S01]  /*6130*/  HMMA.16816.F32 R180, R24, R30, R180 ;  /* 0x0000001e18b4723c */ /* 0x000fe200000018b4 */
[----:B------:R-:W-:Y:S01]  /*6140*/  FMUL.FTZ R20, R140, UR30 ;  /* 0x0000001e8c147c20 */ /* 0x000fe20008410000 */
[----:B------:R-:W-:Y:S04]  /*6150*/  MUFU.TANH R11, R11 ;  /* 0x0000000b000b7308 */ /* 0x000fe80000002400 */
[C---:B------:R-:W-:Y:S04]  /*6160*/  HMMA.16816.F32 R168, R12.reuse, R22, R168 ;  /* 0x000000160ca8723c */ /* 0x040fe800000018a8 */
[----:B------:R-:W1:Y:S02]  /*6170*/  MUFU.TANH R20, R20 ;  /* 0x0000001400147308 */ /* 0x000e640000002400 */
[----:B--2---:R-:W-:Y:S01]  /*6180*/  HMMA.16816.F32 R164, R12, R4, R164 ;  /* 0x000000040ca4723c */ /* 0x004fe200000018a4 */
[----:B------:R-:W-:-:S04]  /*6190*/  IMAD.U32 R22, RZ, RZ, UR18 ;  /* 0x00000012ff167e24 */ /* 0x000fc8000f8e00ff */
[----:B------:R-:W-:Y:S02]  /*61a0*/  IMAD R29, R22, 0x40, R133 ;  /* 0x00000040161d7824 */ /* 0x000fe400078e0285 */
[----:B------:R-:W-:Y:S01]  /*61b0*/  FMUL.FTZ R16, R152, UR30 ;  /* 0x0000001e98107c20 */ /* 0x000fe20008410000 */
[----:B------:R-:W-:Y:S01]  /*61c0*/  FMUL.FTZ R147, R154, UR30 ;  /* 0x0000001e9a937c20 */ /* 0x000fe20008410000 */
[----:B------:R-:W-:Y:S01]  /*61d0*/  MUFU.TANH R10, R10 ;  /* 0x0000000a000a7308 */ /* 0x000fe20000002400 */
[----:B------:R-:W-:Y:S02]  /*61e0*/  VIADD R17, R29, 0x8 ;  /* 0x000000081d117836 */ /* 0x000fe40000000000 */
[----:B------:R-:W-:Y:S01]  /*61f0*/  FMUL.FTZ R21, R153, UR30 ;  /* 0x0000001e99157c20 */ /* 0x000fe20008410000 */
[C---:B------:R-:W-:Y:S01]  /*6200*/  VIADD R19, R29.reuse, 0x1 ;  /* 0x000000011d137836 */ /* 0x040fe20000000000 */
[----:B------:R-:W-:Y:S01]  /*6210*/  HMMA.16816.F32 R180, R12, R6, R180 ;  /* 0x000000060cb4723c */ /* 0x000fe200000018b4 */
[----:B------:R-:W-:Y:S01]  /*6220*/  VIADD R5, R29, 0x10 ;  /* 0x000000101d057836 */ /* 0x000fe20000000000 */
[----:B------:R-:W-:Y:S01]  /*6230*/  ISETP.GE.AND P0, PT, R17, R220, PT ;  /* 0x000000dc1100720c */ /* 0x000fe20003f06270 */
[----:B------:R-:W-:Y:S01]  /*6240*/  VIADD R25, R29, 0x18 ;  /* 0x000000181d197836 */ /* 0x000fe20000000000 */
[----:B------:R-:W-:Y:S01]  /*6250*/  ISETP.GE.AND P2, PT, R17, R2, PT ;  /* 0x000000021100720c */ /* 0x000fe20003f46270 */
[----:B------:R-:W2:Y:S01]  /*6260*/  MUFU.TANH R16, R16 ;  /* 0x0000001000107308 */ /* 0x000ea20000002400 */
[C---:B------:R-:W-:Y:S01]  /*6270*/  ISETP.GE.AND P6, PT, R19.reuse, R220, PT ;  /* 0x000000dc1300720c */ /* 0x040fe20003fc6270 */
[----:B------:R-:W-:Y:S01]  /*6280*/  FMUL.FTZ R142, R168, UR30 ;  /* 0x0000001ea88e7c20 */ /* 0x000fe20008410000 */
[----:B------:R-:W-:Y:S01]  /*6290*/  ISETP.GE.AND P1, PT, R19, R2, PT ;  /* 0x000000021300720c */ /* 0x000fe20003f26270 */
[----:B------:R-:W-:Y:S01]  /*62a0*/  VIADD R19, R29, 0x9 ;  /* 0x000000091d137836 */ /* 0x000fe20000000000 */
[----:B------:R-:W-:Y:S01]  /*62b0*/  FSEL R22, R144, -INF , !P0 ;  /* 0xff80000090167808 */ /* 0x000fe20004000000 */
[----:B------:R-:W-:Y:S01]  /*62c0*/  FMUL.FTZ R28, R155, UR30 ;  /* 0x0000001e9b1c7c20 */ /* 0x000fe20008410000 */
[----:B------:R-:W-:Y:S01]  /*62d0*/  FSEL R23, R32, -INF , !P2 ;  /* 0xff80000020177808 */ /* 0x000fe20005000000 */
[----:B------:R-:W3:Y:S01]  /*62e0*/  MUFU.TANH R147, R147 ;  /* 0x0000009300937308 */ /* 0x000ee20000002400 */
[C---:B------:R-:W-:Y:S01]  /*62f0*/  ISETP.GE.AND P0, PT, R5.reuse, R220, PT ;  /* 0x000000dc0500720c */ /* 0x040fe20003f06270 */
[----:B------:R-:W-:Y:S01]  /*6300*/  FMUL.FTZ R164, R164, UR30 ;  /* 0x0000001ea4a47c20 */ /* 0x000fe20008410000 */
[----:B------:R-:W-:Y:S01]  /*6310*/  ISETP.GE.AND P2, PT, R5, R2, PT ;  /* 0x000000020500720c */ /* 0x000fe20003f46270 */
[C---:B------:R-:W-:Y:S01]  /*6320*/  VIADD R5, R29.reuse, 0x11 ;  /* 0x000000111d057836 */ /* 0x040fe20000000000 */
[----:B------:R-:W-:Y:S01]  /*6330*/  FSEL R18, R134, -INF , !P6 ;  /* 0xff80000086127808 */ /* 0x000fe20007000000 */
[----:B------:R-:W-:Y:S01]  /*6340*/  VIADD R7, R29, 0x20 ;  /* 0x000000201d077836 */ /* 0x000fe20000000000 */
[----:B------:R-:W-:Y:S01]  /*6350*/  FSEL R17, R135, -INF , !P1 ;  /* 0xff80000087117808 */ /* 0x000fe20004800000 */
[----:B------:R4:W3:Y:S01]  /*6360*/  MUFU.TANH R149, R143 ;  /* 0x0000008f00957308 */ /* 0x0008e20000002400 */
[----:B------:R-:W-:Y:S01]  /*6370*/  ISETP.GE.AND P6, PT, R19, R220, PT ;  /* 0x000000dc1300720c */ /* 0x000fe20003fc6270 */
[----:B------:R-:W-:Y:S01]  /*6380*/  FMUL.FTZ R140, R169, UR30 ;  /* 0x0000001ea98c7c20 */ /* 0x000fe20008410000 */
[----:B------:R-:W-:Y:S01]  /*6390*/  ISETP.GE.AND P1, PT, R19, R2, PT ;  /* 0x000000021300720c */ /* 0x000fe20003f26270 */
[----:B------:R-:W-:Y:S01]  /*63a0*/  FMUL.FTZ R141, R171, UR30 ;  /* 0x0000001eab8d7c20 */ /* 0x000fe20008410000 */
[----:B-----5:R-:W-:Y:S01]  /*63b0*/  FSEL R148, R9, -INF , !P0 ;  /* 0xff80000009947808 */ /* 0x020fe20004000000 */
[----:B------:R-:W-:Y:S01]  /*63c0*/  FMUL.FTZ R168, R165, UR30 ;  /* 0x0000001ea5a87c20 */ /* 0x000fe20008410000 */
[----:B------:R-:W-:Y:S01]  /*63d0*/  FSEL R135, R146, -INF , !P2 ;  /* 0xff80000092877808 */ /* 0x000fe20005000000 */
[----:B------:R-:W5:Y:S01]  /*63e0*/  MUFU.TANH R142, R142 ;  /* 0x0000008e008e7308 */ /* 0x000f620000002400 */
[C---:B------:R-:W-:Y:S01]  /*63f0*/  ISETP.GE.AND P0, PT, R25.reuse, R220, PT ;  /* 0x000000dc1900720c */ /* 0x040fe20003f06270 */
[----:B------:R-:W-:Y:S01]  /*6400*/  FMUL.FTZ R4, R166, UR30 ;  /* 0x0000001ea6047c20 */ /* 0x000fe20008410000 */
[----:B------:R-:W-:Y:S01]  /*6410*/  ISETP.GE.AND P2, PT, R25, R2, PT ;  /* 0x000000021900720c */ /* 0x000fe20003f46270 */
[----:B------:R-:W-:Y:S01]  /*6420*/  FMUL.FTZ R165, R167, UR30 ;  /* 0x0000001ea7a57c20 */ /* 0x000fe20008410000 */
[----:B------:R-:W-:Y:S01]  /*6430*/  FSEL R24, R145, -INF , !P6 ;  /* 0xff80000091187808 */ /* 0x000fe20007000000 */
[----:B------:R-:W-:Y:S01]  /*6440*/  FMUL.FTZ R166, R180, UR30 ;  /* 0x0000001eb4a67c20 */ /* 0x000fe20008410000 */
[----:B------:R-:W-:Y:S01]  /*6450*/  FSEL R19, R8, -INF , !P1 ;  /* 0xff80000008137808 */ /* 0x000fe20004800000 */
[----:B------:R-:W5:Y:S01]  /*6460*/  MUFU.TANH R21, R21 ;  /* 0x0000001500157308 */ /* 0x000f620000002400 */
[----:B----4-:R-:W-:Y:S01]  /*6470*/  FMUL.FTZ R143, R170, UR30 ;  /* 0x0000001eaa8f7c20 */ /* 0x010fe20008410000 */
[C---:B------:R-:W-:Y:S01]  /*6480*/  ISETP.GE.AND P6, PT, R5.reuse, R220, PT ;  /* 0x000000dc0500720c */ /* 0x040fe20003fc6270 */
[----:B------:R-:W-:Y:S01]  /*6490*/  FMUL.FTZ R163, R182, UR30 ;  /* 0x0000001eb6a37c20 */ /* 0x000fe20008410000 */
[----:B------:R-:W-:Y:S01]  /*64a0*/  ISETP.GE.AND P1, PT, R5, R2, PT ;  /* 0x000000020500720c */ /* 0x000fe20003f26270 */
[----:B------:R-:W-:Y:S01]  /*64b0*/  VIADD R5, R29, 0x19 ;  /* 0x000000191d057836 */ /* 0x000fe20000000000 */
[----:B-1----:R-:W-:Y:S01]  /*64c0*/  FSEL R138, R20, -INF , !P0 ;  /* 0xff800000148a7808 */ /* 0x002fe20004000000 */
[----:B------:R-:W-:Y:S01]  /*64d0*/  FMUL.FTZ R161, R183, UR30 ;  /* 0x0000001eb7a17c20 */ /* 0x000fe20008410000 */
[----:B------:R-:W1:Y:S01]  /*64e0*/  MUFU.TANH R28, R28 ;  /* 0x0000001c001c7308 */ /* 0x000e620000002400 */
[----:B------:R-:W-:-:S02]  /*64f0*/  FSEL R151, R11, -INF , !P2 ;  /* 0xff8000000b977808 */ /* 0x000fc40005000000 */
[C---:B------:R-:W-:Y:S02]  /*6500*/  ISETP.GE.AND P0, PT, R7.reuse, R220, PT ;  /* 0x000000dc0700720c */ /* 0x040fe40003f06270 */
[----:B------:R-:W-:Y:S01]  /*6510*/  ISETP.GE.AND P2, PT, R7, R2, PT ;  /* 0x000000020700720c */ /* 0x000fe20003f46270 */
[----:B------:R-:W-:Y:S01]  /*6520*/  VIADD R7, R29, 0x28 ;  /* 0x000000281d077836 */ /* 0x000fe20000000000 */
[----:B------:R-:W-:Y:S01]  /*6530*/  FSEL R134, R33, -INF , !P6 ;  /* 0xff80000021867808 */ /* 0x000fe20007000000 */
[----:B------:R4:W1:Y:S01]  /*6540*/  MUFU.TANH R172, R164 ;  /* 0x000000a400ac7308 */ /* 0x0008620000002400 */
[----:B------:R-:W-:Y:S02]  /*6550*/  FSEL R133, R34, -INF , !P1 ;  /* 0xff80000022857808 */ /* 0x000fe40004800000 */
[C---:B------:R-:W-:Y:S02]  /*6560*/  ISETP.GE.AND P6, PT, R5.reuse, R220, PT ;  /* 0x000000dc0500720c */ /* 0x040fe40003fc6270 */
[----:B------:R-:W-:Y:S01]  /*6570*/  ISETP.GE.AND P1, PT, R5, R2, PT ;  /* 0x000000020500720c */ /* 0x000fe20003f26270 */
[----:B------:R-:W-:Y:S01]  /*6580*/  VIADD R5, R29, 0x21 ;  /* 0x000000211d057836 */ /* 0x000fe20000000000 */
[----:B--2---:R-:W-:Y:S01]  /*6590*/  FSEL R146, R16, -INF , !P0 ;  /* 0xff80000010927808 */ /* 0x004fe20004000000 */
[----:B------:R-:W-:Y:S01]  /*65a0*/  MUFU.TANH R140, R140 ;  /* 0x0000008c008c7308 */ /* 0x000fe20000002400 */
[----:B---3--:R-:W-:-:S02]  /*65b0*/  FSEL R147, R147, -INF , !P2 ;  /* 0xff80000093937808 */ /* 0x008fc40005000000 */
[C---:B------:R-:W-:Y:S02]  /*65c0*/  ISETP.GE.AND P0, PT, R7.reuse, R220, PT ;  /* 0x000000dc0700720c */ /* 0x040fe40003f06270 */
[----:B------:R-:W-:Y:S01]  /*65d0*/  ISETP.GE.AND P2, PT, R7, R2, PT ;  /* 0x000000020700720c */ /* 0x000fe20003f46270 */
[----:B------:R-:W-:Y:S01]  /*65e0*/  VIADD R7, R29, 0x30 ;  /* 0x000000301d077836 */ /* 0x000fe20000000000 */
[----:B------:R-:W-:Y:S01]  /*65f0*/  FSEL R136, R10, -INF , !P6 ;  /* 0xff8000000a887808 */ /* 0x000fe20007000000 */
[----:B------:R-:W2:Y:S01]  /*6600*/  MUFU.TANH R143, R143 ;  /* 0x0000008f008f7308 */ /* 0x000ea20000002400 */
[----:B------:R-:W-:Y:S01]  /*6610*/  FSEL R149, R149, -INF , !P1 ;  /* 0xff80000095957808 */ /* 0x000fe20004800000 */
[----:B----4-:R-:W-:Y:S01]  /*6620*/  FMUL.FTZ R164, R181, UR30 ;  /* 0x0000001eb5a47c20 */ /* 0x010fe20008410000 */
[C---:B------:R-:W-:Y:S02]  /*6630*/  ISETP.GE.AND P6, PT, R5.reuse, R220, PT ;  /* 0x000000dc0500720c */ /* 0x040fe40003fc6270 */
[----:B------:R-:W-:Y:S01]  /*6640*/  ISETP.GE.AND P1, PT, R5, R2, PT ;  /* 0x000000020500720c */ /* 0x000fe20003f26270 */
[----:B------:R-:W-:Y:S01]  /*6650*/  VIADD R5, R29, 0x29 ;  /* 0x000000291d057836 */ /* 0x000fe20000000000 */
[----:B-----5:R-:W-:Y:S01]  /*6660*/  FSEL R142, R142, -INF , !P0 ;  /* 0xff8000008e8e7808 */ /* 0x020fe20004000000 */
[----:B------:R-:W3:Y:S01]  /*6670*/  MUFU.TANH R141, R141 ;  /* 0x0000008d008d7308 */ /* 0x000ee20000002400 */
[----:B------:R-:W-:-:S02]  /*6680*/  ISETP.GE.AND P0, PT, R7, R220, PT ;  /* 0x000000dc0700720c */ /* 0x000fc40003f06270 */
[----:B------:R-:W-:Y:S02]  /*6690*/  FSEL R144, R21, -INF , !P6 ;  /* 0xff80000015907808 */ /* 0x000fe40007000000 */
[----:B-1----:R-:W-:Y:S02]  /*66a0*/  FSEL R145, R28, -INF , !P1 ;  /* 0xff8000001c917808 */ /* 0x002fe40004800000 */
[C---:B------:R-:W-:Y:S01]  /*66b0*/  ISETP.GE.AND P6, PT, R5.reuse, R220, PT ;  /* 0x000000dc0500720c */ /* 0x040fe20003fc6270 */
[----:B------:R-:W1:Y:S01]  /*66c0*/  MUFU.TANH R4, R4 ;  /* 0x0000000400047308 */ /* 0x000e620000002400 */
[----:B------:R-:W-:Y:S01]  /*66d0*/  ISETP.GE.AND P1, PT, R5, R2, PT ;  /* 0x000000020500720c */ /* 0x000fe20003f26270 */
[C---:B------:R-:W-:Y:S01]  /*66e0*/  VIADD R5, R29.reuse, 0x31 ;  /* 0x000000311d057836 */ /* 0x040fe20000000000 */
[----:B------:R-:W-:Y:S02]  /*66f0*/  FSEL R172, R172, -INF , !P0 ;  /* 0xff800000acac7808 */ /* 0x000fe40004000000 */
[----:B------:R-:W-:-:S02]  /*6700*/  ISETP.GE.AND P0, PT, R29, R220, PT ;  /* 0x000000dc1d00720c */ /* 0x000fc40003f06270 */
[----:B--2---:R-:W-:Y:S01]  /*6710*/  FSEL R143, R143, -INF , !P2 ;  /* 0xff8000008f8f7808 */ /* 0x004fe20005000000 */
[----:B------:R-:W2:Y:S01]  /*6720*/  MUFU.TANH R168, R168 ;  /* 0x000000a800a87308 */ /* 0x000ea20000002400 */
[----:B------:R-:W-:Y:S02]  /*6730*/  FSEL R140, R140, -INF , !P6 ;  /* 0xff8000008c8c7808 */ /* 0x000fe40007000000 */
[----:B---3--:R-:W-:Y:S02]  /*6740*/  FSEL R141, R141, -INF , !P1 ;  /* 0xff8000008d8d7808 */ /* 0x008fe40004800000 */
[----:B------:R-:W-:Y:S02]  /*6750*/  FSEL R0, R0, -INF , !P0 ;  /* 0xff80000000007808 */ /* 0x000fe40004000000 */
[----:B------:R-:W-:Y:S01]  /*6760*/  ISETP.GE.AND P2, PT, R7, R2, PT ;  /* 0x000000020700720c */ /* 0x000fe20003f46270 */
[----:B------:R-:W3:Y:S01]  /*6770*/  MUFU.TANH R165, R165 ;  /* 0x000000a500a57308 */ /* 0x000ee20000002400 */
[----:B------:R-:W-:-:S02]  /*6780*/  ISETP.GE.AND P6, PT, R5, R220, PT ;  /* 0x000000dc0500720c */ /* 0x000fc40003fc6270 */
[-C--:B------:R-:W-:Y:S01]  /*6790*/  ISETP.GE.AND P1, PT, R5, R2.reuse, PT ;  /* 0x000000020500720c */ /* 0x080fe20003f26270 */
[C---:B------:R-:W-:Y:S01]  /*67a0*/  VIADD R5, R29.reuse, 0x38 ;  /* 0x000000381d057836 */ /* 0x040fe20000000000 */
[----:B------:R-:W-:Y:S02]  /*67b0*/  PLOP3.LUT P0, PT, PT, PT, UP0, 0x80, 0x0 ;  /* 0x000000000000781c */ /* 0x000fe40003f0f008 */
[----:B-1----:R-:W-:Y:S01]  /*67c0*/  FSEL R167, R4, -INF , !P2 ;  /* 0xff80000004a77808 */ /* 0x002fe20005000000 */
[----:B------:R-:W1:Y:S01]  /*67d0*/  MUFU.TANH R166, R166 ;  /* 0x000000a600a67308 */ /* 0x000e620000002400 */
[----:B------:R-:W-:Y:S01]  /*67e0*/  BAR.SYNC.DEFER_BLOCKING 0x0 ;  /* 0x0000000000007b1d */ /* 0x000fe20000010000 */
[C---:B------:R-:W-:Y:S01]  /*67f0*/  ISETP.GE.AND P2, PT, R29.reuse, R2, PT ;  /* 0x000000021d00720c */ /* 0x040fe20003f46270 */
[----:B------:R-:W-:Y:S01]  /*6800*/  VIADD R29, R29, 0x39 ;  /* 0x000000391d1d7836 */ /* 0x000fe20000000000 */
[----:B--2---:R-:W-:Y:S02]  /*6810*/  FSEL R168, R168, -INF , !P6 ;  /* 0xff800000a8a87808 */ /* 0x004fe40007000000 */
[----:B------:R-:W-:-:S02]  /*6820*/  ISETP.GE.AND P6, PT, R5, R220, PT ;  /* 0x000000dc0500720c */ /* 0x000fc40003fc6270 */
[----:B------:R-:W2:Y:S01]  /*6830*/  MUFU.TANH R163, R163 ;  /* 0x000000a300a37308 */ /* 0x000ea20000002400 */
[----:B---3--:R-:W-:Y:S02]  /*6840*/  FSEL R165, R165, -INF , !P1 ;  /* 0xff800000a5a57808 */ /* 0x008fe40004800000 */
[----:B------:R-:W-:Y:S02]  /*6850*/  ISETP.GE.AND P1, PT, R5, R2, PT ;  /* 0x000000020500720c */ /* 0x000fe40003f26270 */
[----:B------:R-:W-:-:S03]  /*6860*/  FSEL R15, R156, -INF , !P2 ;  /* 0xff8000009c0f7808 */ /* 0x000fc60005000000 */
[----:B------:R-:W3:Y:S01]  /*6870*/  MUFU.TANH R164, R164 ;  /* 0x000000a400a47308 */ /* 0x000ee20000002400 */
[----:B-1----:R-:W-:Y:S02]  /*6880*/  FSEL R166, R166, -INF , !P6 ;  /* 0xff800000a6a67808 */ /* 0x002fe40007000000 */
[----:B------:R-:W-:-:S05]  /*6890*/  ISETP.GE.AND P6, PT, R29, R220, PT ;  /* 0x000000dc1d00720c */ /* 0x000fca0003fc6270 */
[----:B------:R-:W1:Y:S01]  /*68a0*/  MUFU.TANH R161, R161 ;  /* 0x000000a100a17308 */ /* 0x000e620000002400 */
[----:B--2---:R-:W-:Y:S02]  /*68b0*/  FSEL R163, R163, -INF , !P1 ;  /* 0xff800000a3a37808 */ /* 0x004fe40004800000 */
[----:B------:R-:W-:Y:S02]  /*68c0*/  ISETP.GE.AND P1, PT, R29, R2, PT ;  /* 0x000000021d00720c */ /* 0x000fe40003f26270 */
[----:B---3--:R-:W-:Y:S02]  /*68d0*/  FSEL R164, R164, -INF , !P6 ;  /* 0xff800000a4a47808 */ /* 0x008fe40007000000 */
[----:B-1----:R-:W-:Y:S01]  /*68e0*/  FSEL R161, R161, -INF , !P1 ;  /* 0xff800000a1a17808 */ /* 0x002fe20004800000 */
[----:B------:R-:W-:Y:S08]  /*68f0*/  @!P0 BRA `(.L_x_164) ;  /* 0x0000000400048947 */ /* 0x000ff00003800000 */
        /* <DEDUP_REMOVED lines=63> */
.L_x_166:
[----:B------:R-:W-:Y:S05]  /*6cf0*/  BSYNC B0 ;  /* 0x0000000000007941 */ /* 0x000fea0003800000 */
.L_x_165:
[----:B------:R-:W0:Y:S02]  /*6d00*/  LDGDEPBAR ;  /* 0x00000000000079af */ /* 0x000e240000000000 */
.L_x_164:
[----:B-12---:R-:W-:Y:S01]  /*6d10*/  FMNMX.FTZ R5, R132, R0, !PT ;  /* 0x0000000084057209 */ /* 0x006fe20007810000 */
        /* <DEDUP_REMOVED lines=34> */
[----:B-1----:R-:W-:-:S03]  /*6f40*/  FMNMX.FTZ R7, R8, R7, !PT ;  /* 0x0000000708077209 */ /* 0x002fc60007810000 */
[----:B------:R-:W-:Y:S01]  /*6f50*/  LDSM.16.MT88.4 R8, [R200+0x12000] ;  /* 0x01200000c808783b */ /* 0x000fe20000004200 */
[----:B--2---:R-:W-:-:S03]  /*6f60*/  FMNMX.FTZ R5, R6, R5, !PT ;  /* 0x0000000506057209 */ /* 0x004fc60007810000 */
[----:B------:R-:W1:Y:S04]  /*6f70*/  SHFL.BFLY PT, R222, R7, 0x1, 0x1f ;  /* 0x0c201f0007de7f89 */ /* 0x000e6800000e0000 */
[----:B------:R-:W2:Y:S01]  /*6f80*/  SHFL.BFLY PT, R4, R5, 0x1, 0x1f ;  /* 0x0c201f0005047f89 */ /* 0x000ea200000e0000 */
[----:B-1----:R-:W-:-:S04]  /*6f90*/  FMNMX.FTZ R222, R7, R222, !PT ;  /* 0x000000de07de7209 */ /* 0x002fc80007810000 */
[C---:B------:R-:W-:Y:S01]  /*6fa0*/  FSETP.NEU.FTZ.AND P2, PT, R222.reuse, -INF , PT ;  /* 0xff800000de00780b */ /* 0x040fe20003f5d000 */
[----:B------:R-:W-:-:S05]  /*6fb0*/  FMUL.FTZ R169, R222, UR16 ;  /* 0x00000010dea97c20 */ /* 0x000fca0008410000 */
[----:B------:R-:W-:-:S05]  /*6fc0*/  FSEL R169, R169, RZ, P2 ;  /* 0x000000ffa9a97208 */ /* 0x000fca0001000000 */
[--C-:B------:R-:W-:Y:S01]  /*6fd0*/  FFMA.FTZ R158, R0, UR16, -R169.reuse ;  /* 0x00000010009e7c23 */ /* 0x100fe200080108a9 */
[----:B--2---:R-:W-:Y:S01]  /*6fe0*/  FMNMX.FTZ R0, R5, R4, !PT ;  /* 0x0000000405007209 */ /* 0x004fe20007810000 */
[--C-:B------:R-:W-:Y:S01]  /*6ff0*/  FFMA.FTZ R157, R18, UR16, -R169.reuse ;  /* 0x00000010129d7c23 */ /* 0x100fe200080108a9 */
[----:B------:R-:W-:Y:S01]  /*7000*/  FSEL R5, R222, RZ, P2 ;  /* 0x000000ffde057208 */ /* 0x000fe20001000000 */
[--C-:B------:R-:W-:Y:S01]  /*7010*/  FFMA.FTZ R156, R22, UR16, -R169.reuse ;  /* 0x00000010169c7c23 */ /* 0x100fe200080108a9 */
[C---:B------:R-:W-:Y:S01]  /*7020*/  FSETP.NEU.FTZ.AND P1, PT, R0.reuse, -INF , PT ;  /* 0xff8000000000780b */ /* 0x040fe20003f3d000 */
[----:B------:R-:W-:Y:S01]  /*7030*/  FMUL.FTZ R162, R0, UR16 ;  /* 0x0000001000a27c20 */ /* 0x000fe20008410000 */
[----:B------:R-:W-:Y:S01]  /*7040*/  FFMA.FTZ R155, R24, UR16, -R169 ;  /* 0x00000010189b7c23 */ /* 0x000fe200080108a9 */
[----:B------:R-:W-:Y:S01]  /*7050*/  FADD.FTZ R4, R132, -R5 ;  /* 0x8000000584047221 */ /* 0x000fe20000010000 */
[----:B------:R-:W-:Y:S01]  /*7060*/  FSEL R6, R0, RZ, P1 ;  /* 0x000000ff00067208 */ /* 0x000fe20000800000 */
[----:B------:R-:W-:Y:S01]  /*7070*/  MUFU.EX2 R158, R158 ;  /* 0x0000009e009e7308 */ /* 0x000fe20000000800 */
[----:B------:R-:W-:Y:S01]  /*7080*/  FSEL R162, R162, RZ, P1 ;  /* 0x000000ffa2a27208 */ /* 0x000fe20000800000 */
[----:B------:R-:W-:Y:S01]  /*7090*/  FMUL.FTZ R160, R4, UR16 ;  /* 0x0000001004a07c20 */ /* 0x000fe20008410000 */
[----:B------:R-:W-:Y:S01]  /*70a0*/  LDSM.16.MT88.4 R24, [R197+0x12000] ;  /* 0x01200000c518783b */ /* 0x000fe20000004200 */
[----:B------:R-:W-:Y:S01]  /*70b0*/  FADD.FTZ R6, R3, -R6 ;  /* 0x8000000603067221 */ /* 0x000fe20000010000 */
[--C-:B------:R-:W-:Y:S01]  /*70c0*/  FFMA.FTZ R170, R148, UR16, -R169.reuse ;  /* 0x0000001094aa7c23 */ /* 0x100fe200080108a9 */
[--C-:B------:R-:W-:Y:S01]  /*70d0*/  FFMA.FTZ R153, R17, UR16, -R162.reuse ;  /* 0x0000001011997c23 */ /* 0x100fe200080108a2 */
[--C-:B------:R-:W-:Y:S01]  /*70e0*/  FFMA.FTZ R159, R19, UR16, -R162.reuse ;  /* 0x00000010139f7c23 */ /* 0x100fe200080108a2 */
[--C-:B------:R-:W-:Y:S01]  /*70f0*/  FFMA.FTZ R154, R15, UR16, -R162.reuse ;  /* 0x000000100f9a7c23 */ /* 0x100fe200080108a2 */
[----:B------:R-:W1:Y:S01]  /*7100*/  LDSM.16.MT88.4 R16, [R198+0x12000] ;  /* 0x01200000c610783b */ /* 0x000e620000004200 */
[--C-:B------:R-:W-:Y:S01]  /*7110*/  FFMA.FTZ R152, R23, UR16, -R162.reuse ;  /* 0x0000001017987c23 */ /* 0x100fe200080108a2 */
[----:B------:R-:W-:Y:S01]  /*7120*/  FMUL.FTZ R3, R6, UR16 ;  /* 0x0000001006037c20 */ /* 0x000fe20008410000 */
[----:B------:R-:W2:Y:S01]  /*7130*/  MUFU.EX2 R157, R157 ;  /* 0x0000009d009d7308 */ /* 0x000ea20000000800 */
        /* <DEDUP_REMOVED lines=15> */
[----:B------:R-:W3:Y:S01]  /*7230*/  MUFU.EX2 R155, R155 ;  /* 0x0000009b009b7308 */ /* 0x000ee20000000800 */
[----:B--2---:R-:W-:Y:S01]  /*7240*/  F2FP.F16.F32.PACK_AB R4, R157, R158 ;  /* 0x0000009e9d04723e */ /* 0x004fe200000000ff */
[----:B------:R-:W-:Y:S01]  /*7250*/  LDSM.16.MT88.4 R144, [R200+0x15000] ;  /* 0x01500000c890783b */ /* 0x000fe20000004200 */
[----:B------:R-:W-:Y:S01]  /*7260*/  FFMA.FTZ R182, R140, UR16, -R169 ;  /* 0x000000108cb67c23 */ /* 0x000fe200080108a9 */
[--C-:B------:R-:W-:Y:S01]  /*7270*/  FFMA.FTZ R209, R143, UR16, -R162.reuse ;  /* 0x000000108fd17c23 */ /* 0x100fe200080108a2 */
[--C-:B------:R-:W-:Y:S01]  /*7280*/  FFMA.FTZ R210, R141, UR16, -R162.reuse ;  /* 0x000000108dd27c23 */ /* 0x100fe200080108a2 */
[----:B------:R-:W-:Y:S01]  /*7290*/  LDSM.16.MT88.4 R148, [R196+0x13000] ;  /* 0x01300000c494783b */ /* 0x000fe20000004200 */
[--C-:B------:R-:W-:Y:S01]  /*72a0*/  FFMA.FTZ R165, R165, UR16, -R162.reuse ;  /* 0x00000010a5a57c23 */ /* 0x100fe200080108a2 */
[----:B------:R-:W-:Y:S01]  /*72b0*/  MUFU.EX2 R154, R154 ;  /* 0x0000009a009a7308 */ /* 0x000fe20000000800 */
[----:B------:R-:W-:Y:S01]  /*72c0*/  FFMA.FTZ R163, R163, UR16, -R162 ;  /* 0x00000010a3a37c23 */ /* 0x000fe200080108a2 */
[----:B------:R-:W-:Y:S06]  /*72d0*/  LDSM.16.MT88.4 R140, [R198+0x15000] ;  /* 0x01500000c68c783b */ /* 0x000fec0000004200 */
[----:B------:R-:W2:Y:S01]  /*72e0*/  MUFU.EX2 R153, R153 ;  /* 0x0000009900997308 */ /* 0x000ea20000000800 */
[----:B---3--:R-:W-:-:S07]  /*72f0*/  F2FP.F16.F32.PACK_AB R6, R155, R156 ;  /* 0x0000009c9b06723e */ /* 0x008fce00000000ff */
[----:B------:R-:W-:Y:S08]  /*7300*/  MUFU.EX2 R152, R152 ;  /* 0x0000009800987308 */ /* 0x000ff00000000800 */
[----:B------:R-:W3:Y:S01]  /*7310*/  MUFU.EX2 R159, R159 ;  /* 0x0000009f009f7308 */ /* 0x000ee20000000800 */
[----:B--2---:R-:W-:-:S07]  /*7320*/  F2FP.F16.F32.PACK_AB R5, R153, R154 ;  /* 0x0000009a9905723e */ /* 0x004fce00000000ff */
[----:B------:R-:W2:Y:S08]  /*7330*/  MUFU.EX2 R160, R160 ;  /* 0x000000a000a07308 */ /* 0x000eb00000000800 */
[----:B------:R-:W4:Y:S01]  /*7340*/  MUFU.EX2 R3, R3 ;  /* 0x0000000300037308 */ /* 0x000f220000000800 */
[----:B---3--:R-:W-:-:S07]  /*7350*/  F2FP.F16.F32.PACK_AB R7, R159, R152 ;  /* 0x000000989f07723e */ /* 0x008fce00000000ff */
[----:B------:R-:W-:Y:S01]  /*7360*/  MUFU.EX2 R170, R170 ;  /* 0x000000aa00aa7308 */ /* 0x000fe20000000800 */
[-C--:B--2---:R-:W-:Y:S01]  /*7370*/  FMUL.FTZ R20, R120, R160.reuse ;  /* 0x000000a078147220 */ /* 0x084fe20000410000 */
        /* <DEDUP_REMOVED lines=14> */
[----:B------:R-:W-:Y:S01]  /*7460*/  LDSM.16.MT88.4 R112, [R198+0x14000] ;  /* 0x01400000c670783b */ /* 0x000fe20000004200 */
[C---:B-1----:R-:W-:Y:S01]  /*7470*/  HMMA.16816.F32 R20, R4.reuse, R16, R20 ;  /* 0x000000100414723c */ /* 0x042fe20000001814 */
[-C--:B------:R-:W-:Y:S01]  /*7480*/  FMUL.FTZ R111, R111, R3.reuse ;  /* 0x000000036f6f7220 */ /* 0x080fe20000410000 */
[----:B------:R-:W-:Y:S01]  /*7490*/  MUFU.EX2 R173, R173 ;  /* 0x000000ad00ad7308 */ /* 0x000fe20000000800 */
[-C--:B------:R-:W-:Y:S01]  /*74a0*/  FMUL.FTZ R88, R88, R160.reuse ;  /* 0x000000a058587220 */ /* 0x080fe20000410000 */
[-C--:B------:R-:W-:Y:S01]  /*74b0*/  FMUL.FTZ R89, R89, R160.reuse ;  /* 0x000000a059597220 */ /* 0x080fe20000410000 */
[-C--:B------:R-:W-:Y:S01]  /*74c0*/  FMUL.FTZ R90, R90, R3.reuse ;  /* 0x000000035a5a7220 */ /* 0x080fe20000410000 */
[C---:B------:R-:W-:Y:S01]  /*74d0*/  HMMA.16816.F32 R16, R4.reuse, R18, R116 ;  /* 0x000000120410723c */ /* 0x040fe20000001874 */
[----:B------:R-:W1:Y:S01]  /*74e0*/  LDSM.16.MT88.4 R116, [R200+0x14000] ;  /* 0x01400000c874783b */ /* 0x000e620000004200 */
[-C--:B------:R-:W-:Y:S01]  /*74f0*/  FMUL.FTZ R91, R91, R3.reuse ;  /* 0x000000035b5b7220 */ /* 0x080fe20000410000 */
[-C--:B------:R-:W-:Y:S01]  /*7500*/  FMUL.FTZ R12, R128, R160.reuse ;  /* 0x000000a0800c7220 */ /* 0x080fe20000410000 */
[----:B------:R-:W-:Y:S01]  /*7510*/  MUFU.EX2 R171, R171 ;  /* 0x000000ab00ab7308 */ /* 0x000fe20000000800 */
        /* <DEDUP_REMOVED lines=22> */
[----:B------:R-:W2:Y:S01]  /*7680*/  MUFU.EX2 R175, R175 ;  /* 0x000000af00af7308 */ /* 0x000ea20000000800 */
[C---:B------:R-:W-:Y:S01]  /*7690*/  HMMA.16816.F32 R12, R4.reuse, R8, R12 ;  /* 0x00000008040c723c */ /* 0x040fe2000000180c */
[----:B------:R-:W-:Y:S01]  /*76a0*/  LDSM.16.MT88.4 R128, [R197+0x12800] ;  /* 0x01280000c580783b */ /* 0x000fe20000004200 */
[-C--:B------:R-:W-:Y:S01]  /*76b0*/  FMUL.FTZ R92, R92, R160.reuse ;  /* 0x000000a05c5c7220 */ /* 0x080fe20000410000 */
[-C--:B------:R-:W-:Y:S01]  /*76c0*/  FMUL.FTZ R93, R93, R160.reuse ;  /* 0x000000a05d5d7220 */ /* 0x080fe20000410000 */
[-C--:B------:R-:W-:Y:S01]  /*76d0*/  FMUL.FTZ R94, R94, R3.reuse ;  /* 0x000000035e5e7220 */ /* 0x080fe20000410000 */
[----:B------:R-:W-:Y:S01]  /*76e0*/  LDSM.16.MT88.4 R120, [R200+0x14800] ;  /* 0x01480000c878783b */ /* 0x000fe20000004200 */
[C---:B------:R-:W-:Y:S01]  /*76f0*/  HMMA.16816.F32 R100, R4.reuse, R32, R108 ;  /* 0x000000200464723c */ /* 0x040fe2000000186c */
[----:B------:R-:W3:Y:S01]  /*7700*/  MUFU.EX2 R178, R178 ;  /* 0x000000b200b27308 */ /* 0x000ee20000000800 */
[-C--:B------:R-:W-:Y:S01]  /*7710*/  FMUL.FTZ R95, R95, R3.reuse ;  /* 0x000000035f5f7220 */ /* 0x080fe20000410000 */
[----:B------:R-:W4:Y:S01]  /*7720*/  LDSM.16.MT88.4 R108, [R197+0x14000] ;  /* 0x01400000c56c783b */ /* 0x000f220000004200 */
[-C--:B------:R-:W-:Y:S01]  /*7730*/  FMUL.FTZ R96, R96, R160.reuse ;  /* 0x000000a060607220 */ /* 0x080fe20000410000 */
[-C--:B------:R-:W-:Y:S01]  /*7740*/  FMUL.FTZ R97, R97, R160.reuse ;  /* 0x000000a061617220 */ /* 0x080fe20000410000 */
[C---:B------:R-:W-:Y:S01]  /*7750*/  HMMA.16816.F32 R32, R4.reuse, R34, R104 ;  /* 0x000000220420723c */ /* 0x040fe20000001868 */
[-C--:B------:R-:W-:Y:S01]  /*7760*/  FMUL.FTZ R98, R98, R3.reuse ;  /* 0x0000000362627220 */ /* 0x080fe20000410000 */
[-C--:B------:R-:W-:Y:S01]  /*7770*/  FMUL.FTZ R99, R99, R3.reuse ;  /* 0x0000000363637220 */ /* 0x080fe20000410000 */
[----:B------:R-:W-:Y:S01]  /*7780*/  MUFU.EX2 R176, R176 ;  /* 0x000000b000b07308 */ /* 0x000fe20000000800 */
[-C--:B------:R-:W-:Y:S01]  /*7790*/  FFMA.FTZ R158, R223, R160.reuse, R158 ;  /* 0x000000a0df9e7223 */ /* 0x080fe2000001009e */
[-C--:B------:R-:W-:Y:S01]  /*77a0*/  FFMA.FTZ R154, R221, R3.reuse, R154 ;  /* 0x00000003dd9a7223 */ /* 0x080fe2000001009a */
[C---:B------:R-:W-:Y:S01]  /*77b0*/  HMMA.16816.F32 R8, R4.reuse, R10, R124 ;  /* 0x0000000a0408723c */ /* 0x040fe2000000187c */
        /* <DEDUP_REMOVED lines=8> */
[----:B------:R-:W5:Y:S01]  /*7840*/  MUFU.EX2 R177, R177 ;  /* 0x000000b100b17308 */ /* 0x000f620000000800 */
[----:B------:R-:W-:Y:S01]  /*7850*/  LDSM.16.MT88.4 R124, [R196+0x12800] ;  /* 0x01280000c47c783b */ /* 0x000fe20000004200 */
[C---:B-1----:R-:W-:Y:S01]  /*7860*/  HMMA.16816.F32 R40, R4.reuse, R116, R104 ;  /* 0x000000740428723c */ /* 0x042fe20000001868 */
[----:B------:R-:W-:Y:S01]  /*7870*/  FADD.FTZ R157, R157, R158 ;  /* 0x0000009e9d9d7221 */ /* 0x000fe20000010000 */
[----:B------:R-:W-:Y:S01]  /*7880*/  FADD.FTZ R153, R153, R154 ;  /* 0x0000009a99997221 */ /* 0x000fe20000010000 */
[----:B------:R-:W1:Y:S02]  /*7890*/  LDSM.16.MT88.4 R104, [R196+0x14000] ;  /* 0x01400000c468783b */ /* 0x000e640000004200 */
[----:B------:R-:W-:Y:S01]  /*78a0*/  FADD.FTZ R156, R156, R157 ;  /* 0x0000009d9c9c7221 */ /* 0x000fe20000010000 */
[C---:B------:R-:W-:Y:S01]  /*78b0*/  HMMA.16816.F32 R36, R4.reuse, R118, R36 ;  /* 0x000000760424723c */ /* 0x040fe20000001824 */
[-C--:B------:R-:W-:Y:S01]  /*78c0*/  FMUL.FTZ R116, R44, R160.reuse ;  /* 0x000000a02c747220 */ /* 0x080fe20000410000 */
[-C--:B------:R-:W-:Y:S01]  /*78d0*/  FMUL.FTZ R117, R45, R160.reuse ;  /* 0x000000a02d757220 */ /* 0x080fe20000410000 */
[-C--:B------:R-:W-:Y:S01]  /*78e0*/  FMUL.FTZ R44, R48, R160.reuse ;  /* 0x000000a0302c7220 */ /* 0x080fe20000410000 */
[----:B------:R-:W-:Y:S01]  /*78f0*/  FMUL.FTZ R45, R49, R160 ;  /* 0x000000a0312d7220 */ /* 0x000fe20000410000 */
[----:B------:R-:W-:Y:S01]  /*7900*/  MUFU.EX2 R179, R179 ;  /* 0x000000b300b37308 */ /* 0x000fe20000000800 */
[C---:B------:R-:W-:Y:S01]  /*7910*/  HMMA.16816.F32 R92, R4.reuse, R136, R92 ;  /* 0x00000088045c723c */ /* 0x040fe2000000185c */
[-C--:B------:R-:W-:Y:S01]  /*7920*/  FMUL.FTZ R118, R46, R3.reuse ;  /* 0x000000032e767220 */ /* 0x080fe20000410000 */
[-C--:B------:R-:W-:Y:S01]  /*7930*/  FMUL.FTZ R119, R47, R3.reuse ;  /* 0x000000032f777220 */ /* 0x080fe20000410000 */
[-C--:B------:R-:W-:Y:S01]  /*7940*/  FMUL.FTZ R46, R50, R3.reuse ;  /* 0x00000003322e7220 */ /* 0x080fe20000410000 */
[----:B------:R-:W-:Y:S01]  /*7950*/  FMUL.FTZ R47, R51, R3 ;  /* 0x00000003332f7220 */ /* 0x000fe20000410000 */
[----:B------:R-:W-:Y:S01]  /*7960*/  FADD.FTZ R152, R152, R153 ;  /* 0x0000009998987221 */ /* 0x000fe20000010000 */
[----:B------:R-:W-:Y:S01]  /*7970*/  FADD.FTZ R155, R155, R156 ;  /* 0x0000009c9b9b7221 */ /* 0x000fe20000010000 */
[----:B------:R-:W5:Y:S02]  /*7980*/  MUFU.EX2 R180, R180 ;  /* 0x000000b400b47308 */ /* 0x000f640000000800 */
[----:B------:R-:W-:Y:S01]  /*7990*/  HMMA.16816.F32 R48, R4, R112, R116 ;  /* 0x000000700430723c */ /* 0x000fe20000001874 */
[----:B------:R-:W-:-:S05]  /*79a0*/  FADD.FTZ R152, R159, R152 ;  /* 0x000000989f987221 */ /* 0x000fca0000010000 */
[C---:B------:R-:W-:Y:S01]  /*79b0*/  HMMA.16816.F32 R44, R4.reuse, R114, R44 ;  /* 0x00000072042c723c */ /* 0x040fe2000000182c */
[----:B------:R-:W2:Y:S01]  /*79c0*/  LDSM.16.MT88.4 R112, [R200+0x16000] ;  /* 0x01600000c870783b */ /* 0x000ea20000004200 */
        /* <DEDUP_REMOVED lines=8> */
[----:B------:R-:W-:Y:S02]  /*7a50*/  MUFU.EX2 R181, R181 ;  /* 0x000000b500b57308 */ /* 0x000fe40000000800 */
[C---:B----4-:R-:W-:Y:S06]  /*7a60*/  HMMA.16816.F32 R56, R4.reuse, R108, R116 ;  /* 0x0000006c0438723c */ /* 0x050fec0000001874 */
        /* <DEDUP_REMOVED lines=9> */
[----:B------:R-:W4:Y:S01]  /*7b00*/  LDSM.16.MT88.4 R108, [R198+0x16000] ;  /* 0x01600000c66c783b */ /* 0x000f220000004200 */
[----:B------:R-:W-:Y:S01]  /*7b10*/  MUFU.EX2 R182, R182 ;  /* 0x000000b600b67308 */ /* 0x000fe20000000800 */
[C---:B-1----:R-:W-:Y:S06]  /*7b20*/  HMMA.16816.F32 R64, R4.reuse, R104, R116 ;  /* 0x000000680440723c */ /* 0x042fec0000001874 */
[C---:B------:R-:W-:Y:S01]  /*7b30*/  HMMA.16816.F32 R60, R4.reuse, R106, R60 ;  /* 0x0000006a043c723c */ /* 0x040fe2000000183c */
[----:B------:R-:W1:Y:S01]  /*7b40*/  LDSM.16.MT88.4 R104, [R197+0x16000] ;  /* 0x01600000c568783b */ /* 0x000e620000004200 */
        /* <DEDUP_REMOVED lines=9> */
[C---:B--2---:R-:W-:Y:S01]  /*7be0*/  HMMA.16816.F32 R72, R4.reuse, R112, R116 ;  /* 0x000000700448723c */ /* 0x044fe20000001874 */
[----:B------:R-:W2:Y:S05]  /*7bf0*/  LDSM.16.MT88.4 R116, [R198+0x12800] ;  /* 0x01280000c674783b */ /* 0x000eaa0000004200 */
[----:B------:R-:W-:Y:S01]  /*7c00*/  HMMA.16816.F32 R68, R4, R114, R68 ;  /* 0x000000720444723c */ /* 0x000fe20000001844 */
[-C--:B------:R-:W-:Y:S01]  /*7c10*/  FMUL.FTZ R112, R80, R160.reuse ;  /* 0x000000a050707220 */ /* 0x080fe20000410000 */
[-C--:B------:R-:W-:Y:S01]  /*7c20*/  FMUL.FTZ R113, R81, R160.reuse ;  /* 0x000000a051717220 */ /* 0x080fe20000410000 */
[-C--:B------:R-:W-:Y:S01]  /*7c30*/  FMUL.FTZ R80, R84, R160.reuse ;  /* 0x000000a054507220 */ /* 0x080fe20000410000 */
[----:B------:R-:W-:Y:S01]  /*7c40*/  FMUL.FTZ R81, R85, R160 ;  /* 0x000000a055517220 */ /* 0x000fe20000410000 */
[----:B------:R-:W2:Y:S02]  /*7c50*/  MUFU.EX2 R208, R208 ;  /* 0x000000d000d07308 */ /* 0x000ea40000000800 */
[-C--:B------:R-:W-:Y:S01]  /*7c60*/  FMUL.FTZ R114, R82, R3.reuse ;  /* 0x0000000352727220 */ /* 0x080fe20000410000 */
[-C--:B------:R-:W-:Y:S01]  /*7c70*/  FMUL.FTZ R115, R83, R3.reuse ;  /* 0x0000000353737220 */ /* 0x080fe20000410000 */
[-C--:B------:R-:W-:Y:S01]  /*7c80*/  FMUL.FTZ R82, R86, R3.reuse ;  /* 0x0000000356527220 */ /* 0x080fe20000410000 */
[----:B------:R-:W-:Y:S01]  /*7c90*/  FMUL.FTZ R83, R87, R3 ;  /* 0x0000000357537220 */ /* 0x000fe20000410000 */
[----:B------:R-:W-:-:S02]  /*7ca0*/  FADD.FTZ R3, R175, R152 ;  /* 0x00000098af037221 */ /* 0x000fc40000010000 */
[----:B------:R-:W-:Y:S01]  /*7cb0*/  MUFU.EX2 R209, R209 ;  /* 0x000000d100d17308 */ /* 0x000fe20000000800 */
[----:B----4-:R-:W-:Y:S01]  /*7cc0*/  HMMA.16816.F32 R76, R4, R108, R76 ;  /* 0x0000006c044c723c */ /* 0x010fe2000000184c */
[----:B---3--:R-:W-:-:S05]  /*7cd0*/  FADD.FTZ R3, R178, R3 ;  /* 0x00000003b2037221 */ /* 0x008fca0000010000 */
[C---:B------:R-:W-:Y:S01]  /*7ce0*/  HMMA.16816.F32 R84, R4.reuse, R110, R112 ;  /* 0x0000006e0454723c */ /* 0x040fe20000001870 */
[----:B------:R-:W3:Y:S01]  /*7cf0*/  LDSM.16.MT88.4 R112, [R198+0x14800] ;  /* 0x01480000c670783b */ /* 0x000ee20000004200 */
[----:B------:R-:W4:Y:S03]  /*7d00*/  MUFU.EX2 R210, R210 ;  /* 0x000000d200d27308 */ /* 0x000f260000000800 */
[----:B------:R-:W4:Y:S01]  /*7d10*/  LDSM.16.MT88.4 R108, [R197+0x14800] ;  /* 0x01480000c56c783b */ /* 0x000f220000004200 */
[C---:B-1----:R-:W-:Y:S04]  /*7d20*/  HMMA.16816.F32 R80, R4.reuse, R104, R80 ;  /* 0x000000680450723c */ /* 0x042fe80000001850 */
[----:B------:R-:W-:Y:S02]  /*7d30*/  MUFU.EX2 R165, R165 ;  /* 0x000000a500a57308 */ /* 0x000fe40000000800 */
[----:B------:R-:W-:Y:S01]  /*7d40*/  HMMA.16816.F32 R88, R4, R106, R88 ;  /* 0x0000006a0458723c */ /* 0x000fe20000001858 */
[----:B------:R-:W-:-:S02]  /*7d50*/  F2FP.F16.F32.PACK_AB R104, R173, R170 ;  /* 0x000000aaad68723e */ /* 0x000fc400000000ff */
[----:B------:R-:W-:-:S03]  /*7d60*/  F2FP.F16.F32.PACK_AB R105, R178, R175 ;  /* 0x000000afb269723e */ /* 0x000fc600000000ff */
[----:B------:R-:W-:Y:S01]  /*7d70*/  HMMA.16816.F32 R4, R4, R138, R96 ;  /* 0x0000008a0404723c */ /* 0x000fe20000001860 */
[----:B------:R-:W-:Y:S01]  /*7d80*/  F2FP.F16.F32.PACK_AB R106, R174, R171 ;  /* 0x000000abae6a723e */ /* 0x000fe200000000ff */
[----:B------:R-:W-:Y:S01]  /*7d90*/  LDSM.16.MT88.4 R96, [R197+0x16800] ;  /* 0x01680000c560783b */ /* 0x000fe20000004200 */
[----:B-----5:R-:W-:Y:S01]  /*7da0*/  F2FP.F16.F32.PACK_AB R107, R177, R176 ;  /* 0x000000b0b16b723e */ /* 0x020fe200000000ff */
[----:B------:R-:W-:Y:S02]  /*7db0*/  MUFU.EX2 R163, R163 ;  /* 0x000000a300a37308 */ /* 0x000fe40000000800 */
[----:B------:R-:W-:Y:S04]  /*7dc0*/  LDSM.16.MT88.4 R136, [R196+0x15000] ;  /* 0x01500000c488783b */ /* 0x000fe80000004200 */
[C---:B--2---:R-:W-:Y:S06]  /*7dd0*/  HMMA.16816.F32 R20, R104.reuse, R116, R20 ;  /* 0x000000746814723c */ /* 0x044fec0000001814 */
[C---:B------:R-:W-:Y:S01]  /*7de0*/  HMMA.16816.F32 R16, R104.reuse, R118, R16 ;  /* 0x000000766810723c */ /* 0x040fe20000001810 */
[----:B------:R-:W1:Y:S05]  /*7df0*/  LDSM.16.MT88.4 R116, [R196+0x14800] ;  /* 0x01480000c474783b */ /* 0x000e6a0000004200 */
[C---:B------:R-:W-:Y:S06]  /*7e00*/  HMMA.16816.F32 R28, R104.reuse, R128, R28 ;  /* 0x00000080681c723c */ /* 0x040fec000000181c */
[C---:B------:R-:W-:Y:S01]  /*7e10*/  HMMA.16816.F32 R24, R104.reuse, R130, R24 ;  /* 0x000000826818723c */ /* 0x040fe20000001818 */
[----:B------:R-:W2:Y:S05]  /*7e20*/  LDSM.16.MT88.4 R128, [R200+0x16800] ;  /* 0x01680000c880783b */ /* 0x000eaa0000004200 */
[C---:B------:R-:W-:Y:S06]  /*7e30*/  HMMA.16816.F32 R100, R104.reuse, R124, R100 ;  /* 0x0000007c6864723c */ /* 0x040fec0000001864 */
[C---:B------:R-:W-:Y:S01]  /*7e40*/  HMMA.16816.F32 R32, R104.reuse, R126, R32 ;  /* 0x0000007e6820723c */ /* 0x040fe20000001820 */
[----:B------:R-:W-:Y:S05]  /*7e50*/  LDSM.16.MT88.4 R124, [R200+0x13000] ;  /* 0x01300000c87c783b */ /* 0x000fea0000004200 */
        /* <DEDUP_REMOVED lines=8> */
[----:B------:R-:W5:Y:S05]  /*7ee0*/  LDSM.16.MT88.4 R120, [R198+0x16800] ;  /* 0x01680000c678783b */ /* 0x000f6a0000004200 */
[C---:B-1----:R-:W-:Y:S06]  /*7ef0*/  HMMA.16816.F32 R64, R104.reuse, R116, R64 ;  /* 0x000000746840723c */ /* 0x042fec0000001840 */
[C---:B------:R-:W-:Y:S01]  /*7f00*/  HMMA.16816.F32 R60, R104.reuse, R118, R60 ;  /* 0x00000076683c723c */ /* 0x040fe2000000183c */
[----:B------:R-:W1:Y:S05]  /*7f10*/  LDSM.16.MT88.4 R116, [R198+0x13000] ;  /* 0x01300000c674783b */ /* 0x000e6a0000004200 */
[C---:B------:R-:W-:Y:S06]  /*7f20*/  HMMA.16816.F32 R12, R104.reuse, R132, R12 ;  /* 0x00000084680c723c */ /* 0x040fec000000180c */
[C---:B------:R-:W-:Y:S01]  /*7f30*/  HMMA.16816.F32 R8, R104.reuse, R134, R8 ;  /* 0x000000866808723c */ /* 0x040fe20000001808 */
[----:B------:R-:W1:Y:S05]  /*7f40*/  LDSM.16.MT88.4 R132, [R197+0x15000] ;  /* 0x01500000c584783b */ /* 0x000e6a0000004200 */
[C---:B------:R-:W-:Y:S06]  /*7f50*/  HMMA.16816.F32 R80, R104.reuse, R96, R80 ;  /* 0x000000606850723c */ /* 0x040fec0000001850 */
[----:B------:R-:W-:Y:S01]  /*7f60*/  HMMA.16816.F32 R88, R104, R98, R88 ;  /* 0x000000626858723c */ /* 0x000fe20000001858 */
[----:B------:R-:W-:-:S02]  /*7f70*/  F2FP.F16.F32.PACK_AB R96, R180, R179 ;  /* 0x000000b3b460723e */ /* 0x000fc400000000ff */
[----:B------:R-:W-:-:S03]  /*7f80*/  F2FP.F16.F32.PACK_AB R97, R208, R183 ;  /* 0x000000b7d061723e */ /* 0x000fc600000000ff */
[----:B--2---:R-:W-:Y:S01]  /*7f90*/  HMMA.16816.F32 R72, R104, R128, R72 ;  /* 0x000000806848723c */ /* 0x004fe20000001848 */
[----:B------:R-:W-:Y:S02]  /*7fa0*/  F2FP.F16.F32.PACK_AB R98, R182, R181 ;  /* 0x000000b5b662723e */ /* 0x000fe400000000ff */
[----:B------:R-:W-:-:S03]  /*7fb0*/  F2FP.F16.F32.PACK_AB R99, R210, R209 ;  /* 0x000000d1d263723e */ /* 0x000fc600000000ff */
[C---:B------:R-:W-:Y:S06]  /*7fc0*/  HMMA.16816.F32 R68, R104.reuse, R130, R68 ;  /* 0x000000826844723c */ /* 0x040fec0000001844 */
[C---:B---3--:R-:W-:Y:S06]  /*7fd0*/  HMMA.16816.F32 R92, R104.reuse, R112, R92 ;  /* 0x00000070685c723c */ /* 0x048fec000000185c */
[----:B------:R-:W-:Y:S06]  /*7fe0*/  HMMA.16816.F32 R4, R104, R114, R4 ;  /* 0x000000726804723c */ /* 0x000fec0000001804 */
[C---:B------:R-:W-:Y:S06]  /*7ff0*/  HMMA.16816.F32 R128, R96.reuse, R124, R12 ;  /* 0x0000007c6080723c */ /* 0x040fec000000180c */
[C---:B------:R-:W-:Y:S01]  /*8000*/  HMMA.16816.F32 R124, R96.reuse, R126, R8 ;  /* 0x0000007e607c723c */ /* 0x040fe20000001808 */
[----:B------:R-:W2:Y:S05]  /*8010*/  LDSM.16.MT88.4 R8, [R200+0x17000] ;  /* 0x01700000c808783b */ /* 0x000eaa0000004200 */
[C---:B----4-:R-:W-:Y:S06]  /*8020*/  HMMA.16816.F32 R112, R96.reuse, R108, R28 ;  /* 0x0000006c6070723c */ /* 0x050fec000000181c */
[----:B------:R-:W-:Y:S06]  /*8030*/  HMMA.16816.F32 R28, R96, R144, R40 ;  /* 0x00000090601c723c */ /* 0x000fec0000001828 */
[C---:B-----5:R-:W-:Y:S06]  /*8040*/  HMMA.16816.F32 R76, R104.reuse, R120, R76 ;  /* 0x00000078684c723c */ /* 0x060fec000000184c */
[----:B------:R-:W-:Y:S01]  /*8050*/  HMMA.16816.F32 R84, R104, R122, R84 ;  /* 0x0000007a6854723c */ /* 0x000fe20000001854 */
[----:B------:R-:W-:Y:S05]  /*8060*/  LDSM.16.MT88.4 R104, [R197+0x13800] ;  /* 0x01380000c568783b */ /* 0x000fea0000004200 */
[C---:B------:R-:W-:Y:S01]  /*8070*/  HMMA.16816.F32 R40, R96.reuse, R146, R36 ;  /* 0x000000926028723c */ /* 0x040fe20000001824 */
[----:B------:R-:W3:Y:S04]  /*8080*/  LDSM.16.MT88.4 R36, [R198+0x17000] ;  /* 0x01700000c624783b */ /* 0x000ee80000004200 */
[----:B------:R-:W-:Y:S01]  /*8090*/  LDSM.16.MT88.4 R144, [R196+0x17000] ;  /* 0x01700000c490783b */ /* 0x000fe20000004200 */
[C---:B-1----:R-:W-:Y:S06]  /*80a0*/  HMMA.16816.F32 R120, R96.reuse, R116, R20 ;  /* 0x000000746078723c */ /* 0x042fec0000001814 */
[C---:B------:R-:W-:Y:S06]  /*80b0*/  HMMA.16816.F32 R20, R96.reuse, R132, R56 ;  /* 0x000000846014723c */ /* 0x040fec0000001838 */
[C---:B------:R-:W-:Y:S01]  /*80c0*/  HMMA.16816.F32 R56, R96.reuse, R134, R52 ;  /* 0x000000866038723c */ /* 0x040fe20000001834 */
[----:B------:R-:W1:Y:S04]  /*80d0*/  LDSM.16.MT88.4 R132, [R197+0x17000] ;  /* 0x01700000c584783b */ /* 0x000e680000004200 */
[----:B------:R-:W-:Y:S01]  /*80e0*/  LDSM.16.MT88.4 R52, [R198+0x15800] ;  /* 0x01580000c634783b */ /* 0x000fe20000004200 */
[C---:B--2---:R-:W-:Y:S06]  /*80f0*/  HMMA.16816.F32 R12, R96.reuse, R8, R72 ;  /* 0x00000008600c723c */ /* 0x044fec0000001848 */
[C---:B------:R-:W-:Y:S01]  /*8100*/  HMMA.16816.F32 R72, R96.reuse, R10, R68 ;  /* 0x0000000a6048723c */ /* 0x040fe20000001844 */
[----:B------:R-:W-:Y:S05]  /*8110*/  LDSM.16.MT88.4 R68, [R196+0x15800] ;  /* 0x01580000c444783b */ /* 0x000fea0000004200 */
[C---:B------:R-:W-:Y:S06]  /*8120*/  HMMA.16816.F32 R108, R96.reuse, R110, R24 ;  /* 0x0000006e606c723c */ /* 0x040fec0000001818 */
[C---:B---3--:R-:W-:Y:S06]  /*8130*/  HMMA.16816.F32 R76, R96.reuse, R36, R76 ;  /* 0x00000024604c723c */ /* 0x048fec000000184c */
[C---:B------:R-:W-:Y:S01]  /*8140*/  HMMA.16816.F32 R8, R96.reuse, R38, R84 ;  /* 0x000000266008723c */ /* 0x040fe20000001854 */
[----:B------:R-:W2:Y:S05]  /*8150*/  LDSM.16.MT88.4 R36, [R196+0x13800] ;  /* 0x01380000c424783b */ /* 0x000eaa0000004200 */
[C---:B------:R-:W-:Y:S06]  /*8160*/  HMMA.16816.F32 R24, R96.reuse, R140, R48 ;  /* 0x0000008c6018723c */ /* 0x040fec0000001830 */
[C---:B------:R-:W-:Y:S06]  /*8170*/  HMMA.16816.F32 R116, R96.reuse, R118, R16 ;  /* 0x000000766074723c */ /* 0x040fec0000001810 */
[C---:B------:R-:W-:Y:S01]  /*8180*/  HMMA.16816.F32 R48, R96.reuse, R142, R44 ;  /* 0x0000008e6030723c */ /* 0x040fe2000000182c */
[----:B------:R-:W3:Y:S04]  /*8190*/  LDSM.16.MT88.4 R44, [R200+0x15800] ;  /* 0x01580000c82c783b */ /* 0x000ee80000004200 */
[----:B------:R-:W-:Y:S01]  /*81a0*/  LDSM.16.MT88.4 R140, [R200+0x13800] ;  /* 0x01380000c88c783b */ /* 0x000fe20000004200 */
[C---:B------:R-:W-:Y:S06]  /*81b0*/  HMMA.16816.F32 R16, R96.reuse, R136, R64 ;  /* 0x000000886010723c */ /* 0x040fec0000001840 */
[C---:B-1----:R-:W-:Y:S01]  /*81c0*/  HMMA.16816.F32 R84, R96.reuse, R132, R80 ;  /* 0x000000846054723c */ /* 0x042fe20000001850 */
[----:B------:R-:W1:Y:S05]  /*81d0*/  LDSM.16.MT88.4 R80, [R198+0x17800] ;  /* 0x01780000c650783b */ /* 0x000e6a0000004200 */
[C---:B------:R-:W-:Y:S01]  /*81e0*/  HMMA.16816.F32 R64, R96.reuse, R138, R60 ;  /* 0x0000008a6040723c */ /* 0x040fe2000000183c */
[----:B------:R-:W4:Y:S04]  /*81f0*/  LDSM.16.MT88.4 R60, [R197+0x15800] ;  /* 0x01580000c53c783b */ /* 0x000f280000004200 */
[----:B------:R-:W5:Y:S01]  /*8200*/  LDSM.16.MT88.4 R136, [R198+0x13800] ;  /* 0x01380000c688783b */ /* 0x000f620000004200 */
[C---:B------:R-:W-:Y:S06]  /*8210*/  HMMA.16816.F32 R32, R96.reuse, R150, R32 ;  /* 0x000000966020723c */ /* 0x040fec0000001820 */
[----:B------:R-:W-:Y:S01]  /*8220*/  HMMA.16816.F32 R100, R96, R148, R100 ;  /* 0x000000946064723c */ /* 0x000fe20000001864 */
[--C-:B------:R-:W-:Y:S01]  /*8230*/  FFMA.FTZ R151, R164, UR16, -R169.reuse ;  /* 0x00000010a4977c23 */ /* 0x100fe200080108a9 */
[--C-:B------:R-:W-:Y:S01]  /*8240*/  FFMA.FTZ R164, R167, UR16, -R162.reuse ;  /* 0x00000010a7a47c23 */ /* 0x100fe200080108a2 */
[----:B------:R-:W-:Y:S01]  /*8250*/  FFMA.FTZ R150, R166, UR16, -R169 ;  /* 0x00000010a6967c23 */ /* 0x000fe200080108a9 */
[----:B------:R-:W-:-:S02]  /*8260*/  FFMA.FTZ R162, R161, UR16, -R162 ;  /* 0x00000010a1a27c23 */ /* 0x000fc400080108a2 */
[C---:B------:R-:W-:Y:S01]  /*8270*/  HMMA.16816.F32 R88, R96.reuse, R134, R88 ;  /* 0x000000866058723c */ /* 0x040fe20000001858 */
[--C-:B------:R-:W-:Y:S01]  /*8280*/  FFMA.FTZ R148, R172, UR16, -R169.reuse ;  /* 0x00000010ac947c23 */ /* 0x100fe200080108a9 */
[----:B------:R-:W-:Y:S01]  /*8290*/  FFMA.FTZ R149, R168, UR16, -R169 ;  /* 0x00000010a8957c23 */ /* 0x000fe200080108a9 */
[----:B------:R-:W-:Y:S01]  /*82a0*/  MUFU.EX2 R150, R150 ;  /* 0x0000009600967308 */ /* 0x000fe20000000800 */
[----:B------:R-:W5:Y:S02]  /*82b0*/  LDSM.16.MT88.4 R132, [R200+0x17800] ;  /* 0x01780000c884783b */ /* 0x000f640000004200 */
[C---:B------:R-:W-:Y:S05]  /*82c0*/  HMMA.16816.F32 R92, R96.reuse, R144, R92 ;  /* 0x00000090605c723c */ /* 0x040fea000000185c */
[----:B------:R-:W-:Y:S01]  /*82d0*/  MUFU.EX2 R148, R148 ;  /* 0x0000009400947308 */ /* 0x000fe20000000800 */
[----:B------:R-:W-:Y:S07]  /*82e0*/  HMMA.16816.F32 R4, R96, R146, R4 ;  /* 0x000000926004723c */ /* 0x000fee0000001804 */
[----:B------:R-:W2:Y:S08]  /*82f0*/  MUFU.EX2 R149, R149 ;  /* 0x0000009500957308 */ /* 0x000eb00000000800 */
[----:B------:R-:W3:Y:S08]  /*8300*/  MUFU.EX2 R151, R151 ;  /* 0x0000009700977308 */ /* 0x000ef00000000800 */
[----:B------:R-:W1:Y:S01]  /*8310*/  MUFU.EX2 R164, R164 ;  /* 0x000000a400a47308 */ /* 0x000e620000000800 */
[----:B--2---:R-:W-:-:S07]  /*8320*/  F2FP.F16.F32.PACK_AB R96, R149, R148 ;  /* 0x000000949560723e */ /* 0x004fce00000000ff */
[----:B------:R-:W2:Y:S01]  /*8330*/  MUFU.EX2 R162, R162 ;  /* 0x000000a200a27308 */ /* 0x000ea20000000800 */
[----:B---3--:R-:W-:Y:S02]  /*8340*/  F2FP.F16.F32.PACK_AB R98, R151, R150 ;  /* 0x000000969762723e */ /* 0x008fe400000000ff */
[----:B-1----:R-:W-:Y:S02]  /*8350*/  F2FP.F16.F32.PACK_AB R97, R165, R164 ;  /* 0x000000a4a561723e */ /* 0x002fe400000000ff */
[----:B--2---:R-:W-:-:S07]  /*8360*/  F2FP.F16.F32.PACK_AB R99, R162, R163 ;  /* 0x000000a3a263723e */ /* 0x004fce00000000ff */
        /* <DEDUP_REMOVED lines=9> */
[C---:B----4-:R-:W-:Y:S06]  /*8400*/  HMMA.16816.F32 R52, R96.reuse, R60, R20 ;  /* 0x0000003c6034723c */ /* 0x050fec0000001814 */
[C---:B------:R-:W-:Y:S06]  /*8410*/  HMMA.16816.F32 R56, R96.reuse, R62, R56 ;  /* 0x0000003e6038723c */ /* 0x040fec0000001838 */
[C---:B------:R-:W-:Y:S06]  /*8420*/  HMMA.16816.F32 R80, R96.reuse, R82, R8 ;  /* 0x000000526050723c */ /* 0x040fec0000001808 */
[----:B-----5:R-:W-:Y:S01]  /*8430*/  HMMA.16816.F32 R120, R96, R136, R120 ;  /* 0x000000886078723c */ /* 0x020fe20000001878 */
[----:B------:R-:W-:-:S04]  /*8440*/  FADD.FTZ R8, R170, R155 ;  /* 0x0000009baa087221 */ /* 0x000fc80000010000 */
[----:B------:R-:W-:Y:S01]  /*8450*/  FADD.FTZ R8, R173, R8 ;  /* 0x00000008ad087221 */ /* 0x000fe20000010000 */
[C---:B------:R-:W-:Y:S01]  /*8460*/  HMMA.16816.F32 R116, R96.reuse, R138, R116 ;  /* 0x0000008a6074723c */ /* 0x040fe20000001874 */
[----:B------:R-:W1:Y:S02]  /*8470*/  LDSM.16.MT88.4 R136, [R197+0x17800] ;  /* 0x01780000c588783b */ /* 0x000e640000004200 */
[----:B------:R-:W-:Y:S01]  /*8480*/  FADD.FTZ R171, R171, R8 ;  /* 0x00000008abab7221 */ /* 0x000fe20000010000 */
[----:B------:R-:W-:Y:S02]  /*8490*/  FADD.FTZ R8, R176, R3 ;  /* 0x00000003b0087221 */ /* 0x000fe40000010000 */
[----:B------:R-:W-:Y:S01]  /*84a0*/  HMMA.16816.F32 R60, R96, R68, R16 ;  /* 0x00000044603c723c */ /* 0x000fe20000001810 */
[----:B------:R-:W2:Y:S01]  /*84b0*/  LDSM.16.MT88.4 R16, [R196+0x17800] ;  /* 0x01780000c410783b */ /* 0x000ea20000004200 */
[----:B------:R-:W-:Y:S01]  /*84c0*/  FADD.FTZ R174, R174, R171 ;  /* 0x000000abaeae7221 */ /* 0x000fe20000010000 */
[----:B------:R-:W-:-:S03]  /*84d0*/  FADD.FTZ R8, R177, R8 ;  /* 0x00000008b1087221 */ /* 0x000fc60000010000 */
[----:B------:R-:W-:Y:S01]  /*84e0*/  FADD.FTZ R179, R179, R174 ;  /* 0x000000aeb3b37221 */ /* 0x000fe20000010000 */
[----:B------:R-:W-:Y:S01]  /*84f0*/  FADD.FTZ R183, R183, R8 ;  /* 0x00000008b7b77221 */ /* 0x000fe20000010000 */
[----:B------:R-:W-:Y:S02]  /*8500*/  HMMA.16816.F32 R64, R96, R70, R64 ;  /* 0x000000466040723c */ /* 0x000fe40000001840 */
        /* <DEDUP_REMOVED lines=9> */
[----:B------:R-:W-:Y:S01]  /*85a0*/  HMMA.16816.F32 R124, R96, R142, R124 ;  /* 0x0000008e607c723c */ /* 0x000fe2000000187c */
[----:B------:R-:W-:Y:S01]  /*85b0*/  MOV R3, R0 ;  /* 0x0000000000037202 */ /* 0x000fe20000000f00 */
[----:B------:R-:W-:Y:S01]  /*85c0*/  FADD.FTZ R149, R149, R148 ;  /* 0x0000009495957221 */ /* 0x000fe20000010000 */
[----:B------:R-:W-:-:S03]  /*85d0*/  FADD.FTZ R164, R165, R164 ;  /* 0x000000a4a5a47221 */ /* 0x000fc60000010000 */
[----:B------:R-:W-:Y:S01]  /*85e0*/  HMMA.16816.F32 R68, R96, R132, R12 ;  /* 0x000000846044723c */ /* 0x000fe2000000180c */
[----:B------:R-:W-:Y:S01]  /*85f0*/  FADD.FTZ R150, R150, R149 ;  /* 0x0000009596967221 */ /* 0x000fe20000010000 */
[----:B------:R-:W-:-:S03]  /*8600*/  FADD.FTZ R163, R163, R164 ;  /* 0x000000a4a3a37221 */ /* 0x000fc60000010000 */
[----:B------:R-:W-:Y:S01]  /*8610*/  FADD.FTZ R223, R151, R150 ;  /* 0x0000009697df7221 */ /* 0x000fe20000010000 */
[----:B------:R-:W-:Y:S01]  /*8620*/  HMMA.16816.F32 R72, R96, R134, R72 ;  /* 0x000000866048723c */ /* 0x000fe20000001848 */
[----:B------:R-:W-:Y:S01]  /*8630*/  FADD.FTZ R221, R162, R163 ;  /* 0x000000a3a2dd7221 */ /* 0x000fe20000010000 */
[----:B------:R-:W-:-:S04]  /*8640*/  MOV R132, R222 ;  /* 0x000000de00847202 */ /* 0x000fc80000000f00 */
[C---:B-1----:R-:W-:Y:S06]  /*8650*/  HMMA.16816.F32 R84, R96.reuse, R136, R84 ;  /* 0x000000886054723c */ /* 0x042fec0000001854 */
[C---:B------:R-:W-:Y:S06]  /*8660*/  HMMA.16816.F32 R88, R96.reuse, R138, R88 ;  /* 0x0000008a6058723c */ /* 0x040fec0000001858 */
[C---:B--2---:R-:W-:Y:S06]  /*8670*/  HMMA.16816.F32 R92, R96.reuse, R16, R92 ;  /* 0x00000010605c723c */ /* 0x044fec000000185c */
        /* <DEDUP_REMOVED lines=54> */
[----:B------:R-:W-:Y:S01]  /*89e0*/  @!P5 LDGSTS.E.BYPASS.LTC128B.128 [R207+0x13000], desc[UR20][R8.64] ;  /* 0x1300000008cfdfae */ /* 0x000fe2000b901d54 */
        /* <DEDUP_REMOVED lines=140> */
[----:B------:R-:W-:Y:S01]  /*92b0*/  HMMA.16816.F32 R176, R172, R170, R176 ;  /* 0x000000aaacb0723c */ /* 0x000fe200000018b0 */
        /* <DEDUP_REMOVED lines=9> */
[----:B------:R-:W-:-:S03]  /*9350*/  FMUL.FTZ R153, R16, UR30 ;  /* 0x0000001e10997c20 */ /* 0x000fc60008410000 */
[----:B------:R-:W-:Y:S02]  /*9360*/  MUFU.TANH R141, R141 ;  /* 0x0000008d008d7308 */ /* 0x000fe40000002400 */
[----:B------:R-:W-:Y:S06]  /*9370*/  HMMA.16816.F32 R28, R24, R20, R28 ;  /* 0x00000014181c723c */ /* 0x000fec000000181c */
[----:B--2---:R-:W-:Y:S01]  /*9380*/  HMMA.16816.F32 R160, R156, R32, R160 ;  /* 0x000000209ca0723c */ /* 0x004fe200000018a0 */
[----:B------:R-:W1:Y:S05]  /*9390*/  MUFU.TANH R153, R153 ;  /* 0x0000009900997308 */ /* 0x000e6a0000002400 */
[----:B------:R-:W-:Y:S01]  /*93a0*/  HMMA.16816.F32 R164, R144, R142, R164 ;  /* 0x0000008e90a4723c */ /* 0x000fe200000018a4 */
[----:B------:R-:W-:-:S02]  /*93b0*/  FMUL.FTZ R32, R18, UR30 ;  /* 0x0000001e12207c20 */ /* 0x000fc40008410000 */
[----:B------:R-:W-:Y:S03]  /*93c0*/  MUFU.TANH R152, R152 ;  /* 0x0000009800987308 */ /* 0x000fe60000002400 */
[----:B---3--:R-:W-:Y:S01]  /*93d0*/  HMMA.16816.F32 R148, R24, R8, R148 ;  /* 0x000000081894723c */ /* 0x008fe20000001894 */
[----:B------:R-:W-:-:S04]  /*93e0*/  FMUL.FTZ R142, R17, UR30 ;  /* 0x0000001e118e7c20 */ /* 0x000fc80008410000 */
[----:B------:R-:W2:Y:S01]  /*93f0*/  MUFU.TANH R32, R32 ;  /* 0x0000002000207308 */ /* 0x000ea20000002400 */
[----:B----4-:R-:W-:Y:S01]  /*9400*/  HMMA.16816.F32 R28, R12, R168, R28 ;  /* 0x000000a80c1c723c */ /* 0x010fe2000000181c */
[----:B------:R-:W-:Y:S02]  /*9410*/  FMUL.FTZ R8, R19, UR30 ;  /* 0x0000001e13087c20 */ /* 0x000fe40008410000 */
[----:B------:R-:W3:Y:S03]  /*9420*/  LDSM.16.M88.4 R16, [R184] ;  /* 0x00000000b810783b */ /* 0x000ee60000000200 */
[----:B------:R-:W-:Y:S01]  /*9430*/  HMMA.16816.F32 R176, R156, R34, R176 ;  /* 0x000000229cb0723c */ /* 0x000fe200000018b0 */
[----:B------:R-:W-:Y:S05]  /*9440*/  MUFU.TANH R142, R142 ;  /* 0x0000008e008e7308 */ /* 0x000fea0000002400 */
[----:B------:R-:W-:Y:S01]  /*9450*/  HMMA.16816.F32 R136, R24, R22, R136 ;  /* 0x000000161888723c */ /* 0x000fe20000001888 */
[----:B------:R-:W4:Y:S02]  /*9460*/  LDSM.16.M88.4 R20, [R192+0x5000] ;  /* 0x00500000c014783b */ /* 0x000f240000000200 */
        /* <DEDUP_REMOVED lines=8> */
[----:B------:R-:W5:Y:S02]  /*94f0*/  LDSM.16.M88.4 R28, [R199+0x11800] ;  /* 0x01180000c71c783b */ /* 0x000f640000000200 */
[----:B------:R-:W2:Y:S03]  /*9500*/  MUFU.TANH R9, R9 ;  /* 0x0000000900097308 */ /* 0x000ea60000002400 */
[----:B------:R-:W-:Y:S01]  /*9510*/  HMMA.16816.F32 R176, R144, R6, R176 ;  /* 0x0000000690b0723c */ /* 0x000fe200000018b0 */
[----:B------:R-:W1:Y:S01]  /*9520*/  LDSM.16.M88.4 R4, [R192+0x5800] ;  /* 0x00580000c004783b */ /* 0x000e620000000200 */
[----:B------:R-:W-:-:S04]  /*9530*/  DEPBAR.LE SB0, 0x0 ;  /* 0x000080000000791a */ /* 0x000fc80000000000 */
[----:B------:R-:W-:Y:S01]  /*9540*/  HMMA.16816.F32 R136, R12, R170, R136 ;  /* 0x000000aa0c88723c */ /* 0x000fe20000001888 */
[----:B------:R-:W2:Y:S05]  /*9550*/  MUFU.TANH R143, R143 ;  /* 0x0000008f008f7308 */ /* 0x000eaa0000002400 */
[----:B---3--:R-:W-:Y:S03]  /*9560*/  HMMA.16816.F32 R160, R132, R16, R160 ;  /* 0x0000001084a0723c */ /* 0x008fe600000018a0 */
[----:B------:R-:W-:Y:S03]  /*9570*/  MUFU.TANH R33, R33 ;  /* 0x0000002100217308 */ /* 0x000fe60000002400 */
[----:B------:R-:W-:Y:S01]  /*9580*/  HMMA.16816.F32 R164, R24, R10, R164 ;  /* 0x0000000a18a4723c */ /* 0x000fe200000018a4 */
[----:B------:R-:W-:-:S04]  /*9590*/  IMAD.U32 R17, RZ, RZ, UR18 ;  /* 0x00000012ff117e24 */ /* 0x000fc8000f8e00ff */
[----:B------:R-:W-:Y:S01]  /*95a0*/  MUFU.TANH R34, R34 ;  /* 0x0000002200227308 */ /* 0x000fe20000002400 */
[----:B----4-:R-:W-:Y:S01]  /*95b0*/  HMMA.16816.F32 R148, R12, R20, R148 ;  /* 0x000000140c94723c */ /* 0x010fe20000001894 */
[----:B------:R-:W3:Y:S05]  /*95c0*/  S2R R20, SR_TID.X ;  /* 0x0000000000147919 */ /* 0x000eea0000002100 */
[----:B------:R-:W-:Y:S01]  /*95d0*/  HMMA.16816.F32 R176, R132, R18, R176 ;  /* 0x0000001284b0723c */ /* 0x000fe200000018b0 */
[----:B------:R-:W-:Y:S01]  /*95e0*/  FMUL.FTZ R35, R136, UR30 ;  /* 0x0000001e88237c20 */ /* 0x000fe20008410000 */
[----:B------:R-:W-:Y:S01]  /*95f0*/  FMUL.FTZ R11, R138, UR30 ;  /* 0x0000001e8a0b7c20 */ /* 0x000fe20008410000 */
[----:B------:R-:W-:Y:S01]  /*9600*/  FMUL.FTZ R10, R137, UR30 ;  /* 0x0000001e890a7c20 */ /* 0x000fe20008410000 */
[----:B------:R-:W-:-:S02]  /*9610*/  FMUL.FTZ R16, R139, UR30 ;  /* 0x0000001e8b107c20 */ /* 0x000fc40008410000 */
[----:B-----5:R-:W-:Y:S01]  /*9620*/  HMMA.16816.F32 R160, R24, R28, R160 ;  /* 0x0000001c18a0723c */ /* 0x020fe200000018a0 */
[----:B------:R-:W4:Y:S05]  /*9630*/  MUFU.TANH R35, R35 ;  /* 0x0000002300237308 */ /* 0x000f2a0000002400 */
[----:B------:R-:W-:Y:S03]  /*9640*/  HMMA.16816.F32 R164, R12, R22, R164 ;  /* 0x000000160ca4723c */ /* 0x000fe600000018a4 */
[----:B------:R-:W5:Y:S03]  /*9650*/  MUFU.TANH R11, R11 ;  /* 0x0000000b000b7308 */ /* 0x000f660000002400 */
[----:B------:R-:W-:Y:S01]  /*9660*/  FMUL.FTZ R148, R148, UR30 ;  /* 0x0000001e94947c20 */ /* 0x000fe20008410000 */
[----:B------:R-:W-:Y:S01]  /*9670*/  FMUL.FTZ R150, R150, UR30 ;  /* 0x0000001e96967c20 */ /* 0x000fe20008410000 */
[----:B------:R-:W-:Y:S01]  /*9680*/  FMUL.FTZ R151, R151, UR30 ;  /* 0x0000001e97977c20 */ /* 0x000fe20008410000 */
[----:B------:R-:W-:-:S02]  /*9690*/  FMUL.FTZ R149, R149, UR30 ;  /* 0x0000001e95957c20 */ /* 0x000fc40008410000 */
[----:B------:R-:W5:Y:S01]  /*96a0*/  MUFU.TANH R168, R148 ;  /* 0x0000009400a87308 */ /* 0x000f620000002400 */
[----:B------:R-:W-:Y:S01]  /*96b0*/  HMMA.16816.F32 R176, R24, R30, R176 ;  /* 0x0000001e18b0723c */ /* 0x000fe200000018b0 */
[----:B---3--:R-:W-:-:S05]  /*96c0*/  IMAD.SHL.U32 R20, R20, 0x2, RZ ;  /* 0x0000000214147824 */ /* 0x008fca00078e00ff */
[----:B-1----:R-:W-:Y:S01]  /*96d0*/  HMMA.16816.F32 R160, R12, R4, R160 ;  /* 0x000000040ca0723c */ /* 0x002fe200000018a0 */
[----:B------:R1:W3:Y:S01]  /*96e0*/  MUFU.TANH R173, R150 ;  /* 0x0000009600ad7308 */ /* 0x0002e20000002400 */
[----:B------:R-:W-:-:S04]  /*96f0*/  LOP3.LUT R20, R20, 0x6, RZ, 0xc0, !PT ;  /* 0x0000000614147812 */ /* 0x000fc800078ec0ff */
[----:B------:R-:W-:Y:S01]  /*9700*/  FMUL.FTZ R164, R164, UR30 ;  /* 0x0000001ea4a47c20 */ /* 0x000fe20008410000 */
[----:B------:R-:W-:Y:S02]  /*9710*/  IMAD R133, R17, 0x40, R20 ;  /* 0x0000004011857824 */ /* 0x000fe400078e0214 */
[----:B------:R-:W-:Y:S01]  /*9720*/  FMUL.FTZ R165, R165, UR30 ;  /* 0x0000001ea5a57c20 */ /* 0x000fe20008410000 */
[----:B------:R-:W3:Y:S01]  /*9730*/  MUFU.TANH R10, R10 ;  /* 0x0000000a000a7308 */ /* 0x000ee20000002400 */
[----:B------:R-:W-:Y:S01]  /*9740*/  FMUL.FTZ R166, R166, UR30 ;  /* 0x0000001ea6a67c20 */ /* 0x000fe20008410000 */
[C---:B------:R-:W-:Y:S02]  /*9750*/  VIADD R17, R133.reuse, 0x8 ;  /* 0x0000000885117836 */ /* 0x040fe40000000000 */
[C---:B------:R-:W-:Y:S02]  /*9760*/  VIADD R19, R133.reuse, 0x1 ;  /* 0x0000000185137836 */ /* 0x040fe40000000000 */
[----:B------:R-:W-:Y:S01]  /*9770*/  VIADD R5, R133, 0x10 ;  /* 0x0000001085057836 */ /* 0x000fe20000000000 */
[----:B------:R-:W-:Y:S01]  /*9780*/  ISETP.GE.AND P0, PT, R17, R220, PT ;  /* 0x000000dc1100720c */ /* 0x000fe20003f06270 */
[----:B------:R-:W-:Y:S01]  /*9790*/  VIADD R21, R133, 0x18 ;  /* 0x0000001885157836 */ /* 0x000fe20000000000 */
[----:B------:R-:W-:Y:S01]  /*97a0*/  ISETP.GE.AND P2, PT, R17, R2, PT ;  /* 0x000000021100720c */ /* 0x000fe20003f46270 */
[----:B------:R-:W-:Y:S01]  /*97b0*/  HMMA.16816.F32 R176, R12, R6, R176 ;  /* 0x000000060cb0723c */ /* 0x000fe200000018b0 */
[C---:B------:R-:W-:Y:S01]  /*97c0*/  ISETP.GE.AND P6, PT, R19.reuse, R220, PT ;  /* 0x000000dc1300720c */ /* 0x040fe20003fc6270 */
[----:B------:R-:W3:Y:S01]  /*97d0*/  MUFU.TANH R16, R16 ;  /* 0x0000001000107308 */ /* 0x000ee20000002400 */
[----:B------:R-:W-:Y:S01]  /*97e0*/  ISETP.GE.AND P1, PT, R19, R2, PT ;  /* 0x000000021300720c */ /* 0x000fe20003f26270 */
[----:B------:R-:W-:Y:S01]  /*97f0*/  VIADD R19, R133, 0x9 ;  /* 0x0000000985137836 */ /* 0x000fe20000000000 */
[----:B------:R-:W-:Y:S01]  /*9800*/  FSEL R28, R153, -INF , !P0 ;  /* 0xff800000991c7808 */ /* 0x000fe20004000000 */
[----:B-1----:R-:W-:Y:S01]  /*9810*/  FMUL.FTZ R150, R160, UR30 ;  /* 0x0000001ea0967c20 */ /* 0x002fe20008410000 */
[----:B--2---:R-:W-:Y:S01]  /*9820*/  FSEL R29, R32, -INF , !P2 ;  /* 0xff800000201d7808 */ /* 0x004fe20005000000 */
[----:B------:R-:W-:Y:S01]  /*9830*/  VIADD R7, R133, 0x20 ;  /* 0x0000002085077836 */ /* 0x000fe20000000000 */
[C---:B------:R-:W-:Y:S01]  /*9840*/  ISETP.GE.AND P0, PT, R5.reuse, R220, PT ;  /* 0x000000dc0500720c */ /* 0x040fe20003f06270 */
[----:B------:R-:W1:Y:S01]  /*9850*/  MUFU.TANH R172, R164 ;  /* 0x000000a400ac7308 */ /* 0x000e620000002400 */
[----:B------:R-:W-:Y:S01]  /*9860*/  ISETP.GE.AND P2, PT, R5, R2, PT ;  /* 0x000000020500720c */ /* 0x000fe20003f46270 */
[----:B------:R-:W-:Y:S01]  /*9870*/  VIADD R5, R133, 0x11 ;  /* 0x0000001185057836 */ /* 0x000fe20000000000 */
[----:B------:R-:W-:Y:S01]  /*9880*/  FSEL R18, R141, -INF , !P6 ;  /* 0xff8000008d127808 */ /* 0x000fe20007000000 */
[----:B------:R-:W-:Y:S01]  /*9890*/  FMUL.FTZ R147, R162, UR30 ;  /* 0x0000001ea2937c20 */ /* 0x000fe20008410000 */
[----:B------:R-:W-:Y:S01]  /*98a0*/  FSEL R17, R152, -INF , !P1 ;  /* 0xff80000098117808 */ /* 0x000fe20004800000 */
[----:B------:R-:W-:Y:S01]  /*98b0*/  FMUL.FTZ R148, R161, UR30 ;  /* 0x0000001ea1947c20 */ /* 0x000fe20008410000 */
[C---:B------:R-:W-:Y:S01]  /*98c0*/  ISETP.GE.AND P6, PT, R19.reuse, R220, PT ;  /* 0x000000dc1300720c */ /* 0x040fe20003fc6270 */
[----:B------:R2:W-:Y:S01]  /*98d0*/  MUFU.TANH R171, R151 ;  /* 0x0000009700ab7308 */ /* 0x0005e20000002400 */
[----:B------:R-:W-:Y:S01]  /*98e0*/  ISETP.GE.AND P1, PT, R19, R2, PT ;  /* 0x000000021300720c */ /* 0x000fe20003f26270 */
[----:B------:R-:W-:Y:S01]  /*98f0*/  FMUL.FTZ R145, R163, UR30 ;  /* 0x0000001ea3917c20 */ /* 0x000fe20008410000 */
[----:B------:R-:W-:-:S02]  /*9900*/  FSEL R24, R9, -INF , !P0 ;  /* 0xff80000009187808 */ /* 0x000fc40004000000 */
[----:B------:R-:W-:Y:S01]  /*9910*/  FSEL R27, R143, -INF , !P2 ;  /* 0xff8000008f1b7808 */ /* 0x000fe20005000000 */
[----:B------:R-:W-:Y:S01]  /*9920*/  FMUL.FTZ R146, R176, UR30 ;  /* 0x0000001eb0927c20 */ /* 0x000fe20008410000 */
[C---:B------:R-:W-:Y:S01]  /*9930*/  ISETP.GE.AND P0, PT, R21.reuse, R220, PT ;  /* 0x000000dc1500720c */ /* 0x040fe20003f06270 */
[----:B------:R-:W1:Y:S01]  /*9940*/  MUFU.TANH R174, R149 ;  /* 0x0000009500ae7308 */ /* 0x000e620000002400 */
[----:B------:R-:W-:Y:S01]  /*9950*/  ISETP.GE.AND P2, PT, R21, R2, PT ;  /* 0x000000021500720c */ /* 0x000fe20003f46270 */
[----:B------:R-:W-:Y:S01]  /*9960*/  FMUL.FTZ R159, R178, UR30 ;  /* 0x0000001eb29f7c20 */ /* 0x000fe20008410000 */
[----:B------:R-:W-:Y:S01]  /*9970*/  FSEL R142, R142, -INF , !P6 ;  /* 0xff8000008e8e7808 */ /* 0x000fe20007000000 */
[----:B------:R-:W-:Y:S01]  /*9980*/  FMUL.FTZ R144, R177, UR30 ;  /* 0x0000001eb1907c20 */ /* 0x000fe20008410000 */
[----:B------:R-:W-:Y:S01]  /*9990*/  FSEL R19, R8, -INF , !P1 ;  /* 0xff80000008137808 */ /* 0x000fe20004800000 */
[----:B------:R-:W-:Y:S01]  /*99a0*/  FMUL.FTZ R157, R179, UR30 ;  /* 0x0000001eb39d7c20 */ /* 0x000fe20008410000 */
[----:B------:R-:W-:Y:S01]  /*99b0*/  ISETP.GE.AND P6, PT, R5, R220, PT ;  /* 0x000000dc0500720c */ /* 0x000fe20003fc6270 */
[----:B------:R-:W1:Y:S01]  /*99c0*/  MUFU.TANH R150, R150 ;  /* 0x0000009600967308 */ /* 0x000e620000002400 */
[----:B--2---:R-:W-:Y:S01]  /*99d0*/  FMUL.FTZ R151, R167, UR30 ;  /* 0x0000001ea7977c20 */ /* 0x004fe20008410000 */
[----:B------:R-:W-:Y:S01]  /*99e0*/  ISETP.GE.AND P1, PT, R5, R2, PT ;  /* 0x000000020500720c */ /* 0x000fe20003f26270 */
[----:B------:R-:W-:Y:S01]  /*99f0*/  VIADD R5, R133, 0x19 ;  /* 0x0000001985057836 */ /* 0x000fe20000000000 */
[----:B----4-:R-:W-:-:S02]  /*9a00*/  FSEL R26, R35, -INF , !P0 ;  /* 0xff800000231a7808 */ /* 0x010fc40004000000 */
[----:B-----5:R-:W-:Y:S02]  /*9a10*/  FSEL R23, R11, -INF , !P2 ;  /* 0xff8000000b177808 */ /* 0x020fe40005000000 */
[C---:B------:R-:W-:Y:S01]  /*9a20*/  ISETP.GE.AND P0, PT, R7.reuse, R220, PT ;  /* 0x000000dc0700720c */ /* 0x040fe20003f06270 */
[----:B------:R-:W-:Y:S01]  /*9a30*/  MUFU.TANH R170, R165 ;  /* 0x000000a500aa7308 */ /* 0x000fe20000002400 */
[----:B------:R-:W-:Y:S01]  /*9a40*/  ISETP.GE.AND P2, PT, R7, R2, PT ;  /* 0x000000020700720c */ /* 0x000fe20003f46270 */
[----:B------:R-:W-:Y:S01]  /*9a50*/  VIADD R7, R133, 0x28 ;  /* 0x0000002885077836 */ /* 0x000fe20000000000 */
[----:B------:R-:W-:Y:S02]  /*9a60*/  FSEL R20, R33, -INF , !P6 ;  /* 0xff80000021147808 */ /* 0x000fe40007000000 */
[----:B------:R-:W-:Y:S02]  /*9a70*/  FSEL R21, R34, -INF , !P1 ;  /* 0xff80000022157808 */ /* 0x000fe40004800000 */
[C---:B------:R-:W-:Y:S01]  /*9a80*/  ISETP.GE.AND P6, PT, R5.reuse, R220, PT ;  /* 0x000000dc0500720c */ /* 0x040fe20003fc6270 */
[----:B------:R-:W2:Y:S01]  /*9a90*/  MUFU.TANH R169, R166 ;  /* 0x000000a600a97308 */ /* 0x000ea20000002400 */
[----:B------:R-:W-:Y:S01]  /*9aa0*/  ISETP.GE.AND P1, PT, R5, R2, PT ;  /* 0x000000020500720c */ /* 0x000fe20003f26270 */
[----:B------:R-:W-:Y:S01]  /*9ab0*/  VIADD R5, R133, 0x21 ;  /* 0x0000002185057836 */ /* 0x000fe20000000000 */
[----:B------:R-:W-:-:S02]  /*9ac0*/  FSEL R168, R168, -INF , !P0 ;  /* 0xff800000a8a87808 */ /* 0x000fc40004000000 */
[----:B---3--:R-:W-:Y:S02]  /*9ad0*/  FSEL R173, R173, -INF , !P2 ;  /* 0xff800000adad7808 */ /* 0x008fe40005000000 */
[C---:B------:R-:W-:Y:S01]  /*9ae0*/  ISETP.GE.AND P0, PT, R7.reuse, R220, PT ;  /* 0x000000dc0700720c */ /* 0x040fe20003f06270 */
[----:B------:R-:W3:Y:S01]  /*9af0*/  MUFU.TANH R151, R151 ;  /* 0x0000009700977308 */ /* 0x000ee20000002400 */
[----:B------:R-:W-:Y:S01]  /*9b00*/  ISETP.GE.AND P2, PT, R7, R2, PT ;  /* 0x000000020700720c */ /* 0x000fe20003f46270 */
[----:B------:R-:W-:Y:S01]  /*9b10*/  VIADD R7, R133, 0x30 ;  /* 0x0000003085077836 */ /* 0x000fe20000000000 */
[----:B------:R-:W-:Y:S02]  /*9b20*/  FSEL R22, R10, -INF , !P6 ;  /* 0xff8000000a167808 */ /* 0x000fe40007000000 */
[----:B------:R-:W-:Y:S02]  /*9b30*/  FSEL R25, R16, -INF , !P1 ;  /* 0xff80000010197808 */ /* 0x000fe40004800000 */
[C---:B------:R-:W-:Y:S01]  /*9b40*/  ISETP.GE.AND P6, PT, R5.reuse, R220, PT ;  /* 0x000000dc0500720c */ /* 0x040fe20003fc6270 */
[----:B------:R-:W4:Y:S01]  /*9b50*/  MUFU.TANH R147, R147 ;  /* 0x0000009300937308 */ /* 0x000f220000002400 */
[----:B------:R-:W-:Y:S01]  /*9b60*/  ISETP.GE.AND P1, PT, R5, R2, PT ;  /* 0x000000020500720c */ /* 0x000fe20003f26270 */
[----:B------:R-:W-:Y:S01]  /*9b70*/  VIADD R5, R133, 0x29 ;  /* 0x0000002985057836 */ /* 0x000fe20000000000 */
[----:B-1----:R-:W-:-:S02]  /*9b80*/  FSEL R172, R172, -INF , !P0 ;  /* 0xff800000acac7808 */ /* 0x002fc40004000000 */
[-C--:B------:R-:W-:Y:S02]  /*9b90*/  ISETP.GE.AND P0, PT, R7, R220.reuse, PT ;  /* 0x000000dc0700720c */ /* 0x080fe40003f06270 */
[----:B------:R-:W-:Y:S01]  /*9ba0*/  FSEL R174, R174, -INF , !P6 ;  /* 0xff800000aeae7808 */ /* 0x000fe20007000000 */
[----:B------:R-:W1:Y:S01]  /*9bb0*/  MUFU.TANH R148, R148 ;  /* 0x0000009400947308 */ /* 0x000e620000002400 */
[----:B------:R-:W-:Y:S02]  /*9bc0*/  FSEL R171, R171, -INF , !P1 ;  /* 0xff800000abab7808 */ /* 0x000fe40004800000 */
[C---:B------:R-:W-:Y:S02]  /*9bd0*/  ISETP.GE.AND P6, PT, R5.reuse, R220, PT ;  /* 0x000000dc0500720c */ /* 0x040fe40003fc6270 */
[----:B------:R-:W-:Y:S01]  /*9be0*/  ISETP.GE.AND P1, PT, R5, R2, PT ;  /* 0x000000020500720c */ /* 0x000fe20003f26270 */
[C---:B------:R-:W-:Y:S01]  /*9bf0*/  VIADD R5, R133.reuse, 0x31 ;  /* 0x0000003185057836 */ /* 0x040fe20000000000 */
[----:B------:R-:W-:Y:S01]  /*9c00*/  FSEL R150, R150, -INF , !P0 ;  /* 0xff80000096967808 */ /* 0x000fe20004000000 */
[----:B------:R-:W5:Y:S01]  /*9c10*/  MUFU.TANH R145, R145 ;  /* 0x0000009100917308 */ /* 0x000f620000002400 */
[----:B------:R-:W-:-:S02]  /*9c20*/  ISETP.GE.AND P0, PT, R133, R220, PT ;  /* 0x000000dc8500720c */ /* 0x000fc40003f06270 */
[----:B--2---:R-:W-:Y:S02]  /*9c30*/  FSEL R169, R169, -INF , !P2 ;  /* 0xff800000a9a97808 */ /* 0x004fe40005000000 */
[----:B------:R-:W-:Y:S02]  /*9c40*/  FSEL R170, R170, -INF , !P6 ;  /* 0xff800000aaaa7808 */ /* 0x000fe40007000000 */
[----:B---3--:R-:W-:Y:S01]  /*9c50*/  FSEL R151, R151, -INF , !P1 ;  /* 0xff80000097977808 */ /* 0x008fe20004800000 */
[----:B------:R-:W2:Y:S01]  /*9c60*/  MUFU.TANH R146, R146 ;  /* 0x0000009200927308 */ /* 0x000ea20000002400 */
[----:B------:R-:W-:Y:S01]  /*9c70*/  FSEL R12, R3, -INF , !P0 ;  /* 0xff800000030c7808 */ /* 0x000fe20004000000 */
[----:B------:R-:W-:Y:S01]  /*9c80*/  BAR.SYNC.DEFER_BLOCKING 0x0 ;  /* 0x0000000000007b1d */ /* 0x000fe20000010000 */
[----:B------:R-:W-:Y:S02]  /*9c90*/  ISETP.GE.AND P2, PT, R7, R2, PT ;  /* 0x000000020700720c */ /* 0x000fe40003f46270 */
[----:B------:R-:W-:-:S02]  /*9ca0*/  ISETP.GE.AND P6, PT, R5, R220, PT ;  /* 0x000000dc0500720c */ /* 0x000fc40003fc6270 */
[-C--:B------:R-:W-:Y:S01]  /*9cb0*/  ISETP.GE.AND P1, PT, R5, R2.reuse, PT ;  /* 0x000000020500720c */ /* 0x080fe20003f26270 */
[----:B------:R-:W3:Y:S01]  /*9cc0*/  MUFU.TANH R159, R159 ;  /* 0x0000009f009f7308 */ /* 0x000ee20000002400 */
[----:B------:R-:W-:Y:S01]  /*9cd0*/  PLOP3.LUT P0, PT, PT, PT, UP0, 0x80, 0x0 ;  /* 0x000000000000781c */ /* 0x000fe20003f0f008 */
[----:B------:R-:W-:Y:S01]  /*9ce0*/  VIADD R5, R133, 0x38 ;  /* 0x0000003885057836 */ /* 0x000fe20000000000 */
[----:B----4-:R-:W-:Y:S02]  /*9cf0*/  FSEL R147, R147, -INF , !P2 ;  /* 0xff80000093937808 */ /* 0x010fe40005000000 */
[C---:B------:R-:W-:Y:S01]  /*9d00*/  ISETP.GE.AND P2, PT, R133.reuse, R2, PT ;  /* 0x000000028500720c */ /* 0x040fe20003f46270 */
[----:B------:R-:W-:Y:S01]  /*9d10*/  VIADD R133, R133, 0x39 ;  /* 0x0000003985857836 */ /* 0x000fe20000000000 */
[----:B-1----:R-:W-:Y:S01]  /*9d20*/  FSEL R148, R148, -INF , !P6 ;  /* 0xff80000094947808 */ /* 0x002fe20007000000 */
[----:B------:R-:W1:Y:S01]  /*9d30*/  MUFU.TANH R144, R144 ;  /* 0x0000009000907308 */ /* 0x000e620000002400 */
[----:B-----5:R-:W-:-:S02]  /*9d40*/  FSEL R145, R145, -INF , !P1 ;  /* 0xff80000091917808 */ /* 0x020fc40004800000 */
[C---:B------:R-:W-:Y:S02]  /*9d50*/  ISETP.GE.AND P6, PT, R5.reuse, R220, PT ;  /* 0x000000dc0500720c */ /* 0x040fe40003fc6270 */
[----:B------:R-:W-:Y:S02]  /*9d60*/  ISETP.GE.AND P1, PT, R5, R2, PT ;  /* 0x000000020500720c */ /* 0x000fe40003f26270 */
[----:B--2---:R-:W-:Y:S01]  /*9d70*/  FSEL R146, R146, -INF , !P6 ;  /* 0xff80000092927808 */ /* 0x004fe20007000000 */
[----:B------:R-:W2:Y:S01]  /*9d80*/  MUFU.TANH R157, R157 ;  /* 0x0000009d009d7308 */ /* 0x000ea20000002400 */
[----:B---3--:R-:W-:Y:S02]  /*9d90*/  FSEL R159, R159, -INF , !P1 ;  /* 0xff8000009f9f7808 */ /* 0x008fe40004800000 */
[C---:B------:R-:W-:Y:S02]  /*9da0*/  ISETP.GE.AND P6, PT, R133.reuse, R220, PT ;  /* 0x000000dc8500720c */ /* 0x040fe40003fc6270 */
[----:B------:R-:W-:-:S02]  /*9db0*/  ISETP.GE.AND P1, PT, R133, R2, PT ;  /* 0x000000028500720c */ /* 0x000fc40003f26270 */
[----:B------:R-:W-:Y:S02]  /*9dc0*/  FSEL R13, R140, -INF , !P2 ;  /* 0xff8000008c0d7808 */ /* 0x000fe40005000000 */
[----:B-1----:R-:W-:Y:S02]  /*9dd0*/  FSEL R144, R144, -INF , !P6 ;  /* 0xff80000090907808 */ /* 0x002fe40007000000 */
[----:B--2---:R-:W-:Y:S01]  /*9de0*/  FSEL R157, R157, -INF , !P1 ;  /* 0xff8000009d9d7808 */ /* 0x004fe20004800000 */
        /* <DEDUP_REMOVED lines=64> */
.L_x_169:
[----:B------:R-:W-:Y:S05]  /*a1f0*/  BSYNC B0 ;  /* 0x0000000000007941 */ /* 0x000fea0003800000 */
.L_x_168:
[----:B------:R-:W0:Y:S02]  /*a200*/  LDGDEPBAR ;  /* 0x00000000000079af */ /* 0x000e240000000000 */
.L_x_167:
        /* <DEDUP_REMOVED lines=72> */
[----:B------:R-:W-:Y:S01]  /*a690*/  LDSM.16.MT88.4 R20, [R200+0x12800] ;  /* 0x01280000c814783b */ /* 0x000fe20000004200 */
[----:B------:R-:W3:Y:S01]  /*a6a0*/  MUFU.EX2 R153, R153 ;  /* 0x0000009900997308 */ /* 0x000ee20000000800 */
        /* <DEDUP_REMOVED lines=186> */
[----:B------:R-:W1:Y:S01]  /*b250*/  MUFU.EX2 R170, R170 ;  /* 0x000000aa00aa7308 */ /* 0x000e620000000800 */
[----:B------:R-:W-:Y:S02]  /*b260*/  FADD.FTZ R165, R165, R0 ;  /* 0x00000000a5a57221 */ /* 0x000fe40000010000 */
[----:B------:R-:W-:Y:S02]  /*b270*/  F2FP.F16.F32.PACK_AB R6, R163, R162 ;  /* 0x000000a2a306723e */ /* 0x000fe400000000ff */
[----:B----4-:R-:W-:Y:S01]  /*b280*/  F2FP.F16.F32.PACK_AB R7, R167, R166 ;  /* 0x000000a6a707723e */ /* 0x010fe200000000ff */
[----:B------:R-:W-:Y:S02]  /*b290*/  FADD.FTZ R165, R164, R165 ;  /* 0x000000a5a4a57221 */ /* 0x000fe40000010000 */
[----:B------:R-:W3:Y:S02]  /*b2a0*/  MUFU.EX2 R171, R171 ;  /* 0x000000ab00ab7308 */ /* 0x000ee40000000800 */
        /* <DEDUP_REMOVED lines=9> */
[----:B---3--:R-:W-:-:S04]  /*b340*/  FADD.FTZ R0, R171, R0 ;  /* 0x00000000ab007221 */ /* 0x008fc80000010000 */
[----:B------:R-:W-:Y:S01]  /*b350*/  HMMA.16816.F32 R48, R4, R18, R48 ;  /* 0x000000120430723c */ /* 0x000fe20000001830 */
[----:B------:R-:W3:Y:S02]  /*b360*/  LDSM.16.MT88.4 R16, [R197+0x16800] ;  /* 0x01680000c510783b */ /* 0x000ee40000004200 */
[----:B------:R-:W-:Y:S03]  /*b370*/  MUFU.EX2 R173, R173 ;  /* 0x000000ad00ad7308 */ /* 0x000fe60000000800 */
[C---:B--2---:R-:W-:Y:S05]  /*b380*/  HMMA.16816.F32 R76, R8.reuse, R12, R76 ;  /* 0x0000000c084c723c */ /* 0x044fea000000184c */
[----:B------:R-:W2:Y:S01]  /*b390*/  MUFU.EX2 R176, R176 ;  /* 0x000000b000b07308 */ /* 0x000ea20000000800 */
[----:B------:R-:W-:Y:S01]  /*b3a0*/  HMMA.16816.F32 R80, R8, R14, R80 ;  /* 0x0000000e0850723c */ /* 0x000fe20000001850 */
[----:B------:R-:W5:Y:S04]  /*b3b0*/  LDSM.16.MT88.4 R8, [R200+0x16800] ;  /* 0x01680000c808783b */ /* 0x000f680000004200 */
        /* <DEDUP_REMOVED lines=10> */
[C---:B----4-:R-:W-:Y:S01]  /*b460*/  HMMA.16816.F32 R60, R4.reuse, R20, R60 ;  /* 0x00000014043c723c */ /* 0x050fe2000000183c */
[----:B------:R-:W4:Y:S05]  /*b470*/  MUFU.EX2 R181, R181 ;  /* 0x000000b500b57308 */ /* 0x000f2a0000000800 */
[C---:B------:R-:W-:Y:S01]  /*b480*/  HMMA.16816.F32 R64, R4.reuse, R22, R64 ;  /* 0x000000160440723c */ /* 0x040fe20000001840 */
[----:B------:R-:W4:Y:S02]  /*b490*/  LDSM.16.MT88.4 R20, [R200+0x15000] ;  /* 0x01500000c814783b */ /* 0x000f240000004200 */
[----:B------:R-:W-:Y:S03]  /*b4a0*/  MUFU.EX2 R159, R159 ;  /* 0x0000009f009f7308 */ /* 0x000fe60000000800 */
[C---:B---3--:R-:W-:Y:S05]  /*b4b0*/  HMMA.16816.F32 R84, R4.reuse, R16, R84 ;  /* 0x000000100454723c */ /* 0x048fea0000001854 */
[----:B------:R-:W3:Y:S01]  /*b4c0*/  MUFU.EX2 R158, R158 ;  /* 0x0000009e009e7308 */ /* 0x000ee20000000800 */
[C---:B------:R-:W-:Y:S01]  /*b4d0*/  HMMA.16816.F32 R88, R4.reuse, R18, R88 ;  /* 0x000000120458723c */ /* 0x040fe20000001858 */
[----:B------:R-:W3:Y:S05]  /*b4e0*/  LDSM.16.MT88.4 R16, [R198+0x15000] ;  /* 0x01500000c610783b */ /* 0x000eea0000004200 */
        /* <DEDUP_REMOVED lines=27> */
[C---:B----4-:R-:W-:Y:S06]  /*b6a0*/  HMMA.16816.F32 R36, R8.reuse, R20, R36 ;  /* 0x000000140824723c */ /* 0x050fec0000001824 */
[C---:B------:R-:W-:Y:S01]  /*b6b0*/  HMMA.16816.F32 R40, R8.reuse, R22, R40 ;  /* 0x000000160828723c */ /* 0x040fe20000001828 */
[----:B------:R-:W4:Y:S05]  /*b6c0*/  LDSM.16.MT88.4 R20, [R198+0x17000] ;  /* 0x01700000c614783b */ /* 0x000f2a0000004200 */
[C---:B---3--:R-:W-:Y:S06]  /*b6d0*/  HMMA.16816.F32 R44, R8.reuse, R16, R44 ;  /* 0x00000010082c723c */ /* 0x048fec000000182c */
[C---:B------:R-:W-:Y:S01]  /*b6e0*/  HMMA.16816.F32 R48, R8.reuse, R18, R48 ;  /* 0x000000120830723c */ /* 0x040fe20000001830 */
[----:B------:R-:W3:Y:S05]  /*b6f0*/  LDSM.16.MT88.4 R16, [R197+0x17000] ;  /* 0x01700000c510783b */ /* 0x000eea0000004200 */
[C---:B-1----:R-:W-:Y:S06]  /*b700*/  HMMA.16816.F32 R120, R8.reuse, R136, R120 ;  /* 0x000000880878723c */ /* 0x042fec0000001878 */
[C---:B------:R-:W-:Y:S01]  /*b710*/  HMMA.16816.F32 R116, R8.reuse, R138, R116 ;  /* 0x0000008a0874723c */ /* 0x040fe20000001874 */
[----:B------:R-:W-:Y:S05]  /*b720*/  LDSM.16.MT88.4 R136, [R197+0x13800] ;  /* 0x01380000c588783b */ /* 0x000fea0000004200 */
[C---:B-----5:R-:W-:Y:S06]  /*b730*/  HMMA.16816.F32 R112, R8.reuse, R32, R112 ;  /* 0x000000200870723c */ /* 0x060fec0000001870 */
        /* <DEDUP_REMOVED lines=23> */
[----:B---3--:R-:W-:Y:S01]  /*b8b0*/  HMMA.16816.F32 R84, R8, R16, R84 ;  /* 0x000000100854723c */ /* 0x008fe20000001854 */
        /* <DEDUP_REMOVED lines=46> */
.L_x_163:
[----:B------:R-:W-:-:S12]  /*bba0*/  UIADD3 UR17, UR18, -0x1, URZ ;  /* 0xffffffff12117890 */ /* 0x000fd8000fffe03f */
.L_x_170:
[----:B------:R-:W-:-:S13]  /*bbb0*/  ISETP.LE.AND P0, PT, RZ, UR17, PT ;  /* 0x00000011ff007c0c */ /* 0x000fda000bf03270 */
[----:B------:R-:W-:Y:S05]  /*bbc0*/  @!P0 BRA `(.L_x_171) ;  /* 0x0000003000188947 */ /* 0x000fea0003800000 */
[----:B------:R-:W1:Y:S01]  /*bbd0*/  S2R R5, SR_TID.X ;  /* 0x0000000000057919 */ /* 0x000e620000002100 */
[----:B------:R-:W-:Y:S01]  /*bbe0*/  ULDC UR4, c[0x0][0x2d0] ;  /* 0x0000b40000047ab9 */ /* 0x000fe20000000800 */
[----:B------:R-:W-:Y:S01]  /*bbf0*/  IMAD.MOV.U32 R135, RZ, RZ, R132 ;  /* 0x000000ffff877224 */ /* 0x000fe200078e0084 */
[----:B------:R-:W-:Y:S01]  /*bc00*/  MOV R219, R241 ;  /* 0x000000f100db7202 */ /* 0x000fe20000000f00 */
[----:B------:R-:W-:Y:S01]  /*bc10*/  ULDC UR9, c[0x0][0x2d0] ;  /* 0x0000b40000097ab9 */ /* 0x000fe20000000800 */
        /* <DEDUP_REMOVED lines=8> */
[----:B------:R-:W-:Y:S01]  /*bca0*/  ULDC UR4, c[0x0][0x2ec] ;  /* 0x0000bb0000047ab9 */ /* 0x000fe20000000800 */
[----:B------:R-:W-:-:S11]  /*bcb0*/  MOV R0, R3 ;  /* 0x0000000300007202 */ /* 0x000fd60000000f00 */
[----:B------:R-:W1:Y:S08]  /*bcc0*/  @!P4 LDC.64 R210, c[0x0][0x220] ;  /* 0x00008800ffd2cb82 */ /* 0x000e700000000a00 */
[----:B------:R-:W2:Y:S01]  /*bcd0*/  @!P4 LDC.64 R208, c[0x0][0x220] ;  /* 0x00008800ffd0cb82 */ /* 0x000ea20000000a00 */
[----:B------:R-:W-:Y:S05]  /*bce0*/  BRA `(.L_x_172) ;  /* 0x0000000000fc7947 */ /* 0x000fea0003800000 */
.L_x_174:
[----:B------:R1:W-:Y:S01]  /*bcf0*/  @P4 STS.128 [R207+0xc000], RZ ;  /* 0x00c000ffcf004388 */ /* 0x0003e20000000c00 */
[----:B------:R-:W3:Y:S01]  /*bd00*/  @!P4 LDC.64 R14, c[0x0][0x218] ;  /* 0x00008600ff0ecb82 */ /* 0x000ee20000000a00 */
[----:B------:R-:W-:Y:S04]  /*bd10*/  UIADD3 UR11, UR17, -0x1, URZ ;  /* 0xffffffff110b7890 */ /* 0x000fe8000fffe03f */
[----:B------:R-:W-:Y:S02]  /*bd20*/  USHF.R.S32.HI UR10, URZ, 0x1f, UR11 ;  /* 0x0000001f3f0a7899 */ /* 0x000fe4000801140b */
[----:B------:R-:W-:Y:S01]  /*bd30*/  UIMAD.WIDE.U32 UR18, UR11, UR6, URZ ;  /* 0x000000060b1272a5 */ /* 0x000fe2000f8e003f */
[----:B------:R-:W5:Y:S01]  /*bd40*/  @!P3 LDC.64 R12, c[0x0][0x218] ;  /* 0x00008600ff0cbb82 */ /* 0x000f620000000a00 */
[----:B------:R-:W-:Y:S04]  /*bd50*/  UIMAD UR10, UR10, UR6, URZ ;  /* 0x000000060a0a72a4 */ /* 0x000fe8000f8e023f */
[----:B------:R-:W-:Y:S01]  /*bd60*/  UIMAD UR10, UR11, UR7, UR10 ;  /* 0x000000070b0a72a4 */ /* 0x000fe2000f8e020a */
[----:B------:R-:W-:Y:S02]  /*bd70*/  IMAD.U32 R18, RZ, RZ, UR18 ;  /* 0x00000012ff127e24 */ /* 0x000fe4000f8e00ff */
[----:B------:R-:W2:Y:S01]  /*bd80*/  @!P2 LDC.64 R10, c[0x0][0x218] ;  /* 0x00008600ff0aab82 */ /* 0x000ea20000000a00 */
[----:B------:R-:W-:Y:S01]  /*bd90*/  UIADD3 UR10, UR19, UR10, URZ ;  /* 0x0000000a130a7290 */ /* 0x000fe2000fffe03f */
[----:B------:R-:W-:Y:S01]  /*bda0*/  IMAD.U32 R19, RZ, RZ, UR19 ;  /* 0x00000013ff137e24 */ /* 0x000fe2000f8e00ff */
[C---:B------:R-:W-:Y:S04]  /*bdb0*/  LEA R16, P0, R18.reuse, R214, 0x6 ;  /* 0x000000d612107211 */ /* 0x040fe800078030ff */
[----:B------:R-:W-:Y:S01]  /*bdc0*/  IMAD.U32 R3, RZ, RZ, UR10 ;  /* 0x0000000aff037e24 */ /* 0x000fe2000f8e00ff */
[----:B------:R-:W4:Y:S04]  /*bdd0*/  @!P4 LDC.64 R8, c[0x0][0x218] ;  /* 0x00008600ff08cb82 */ /* 0x000f280000000a00 */
[----:B------:R-:W-:Y:S04]  /*bde0*/  LEA.HI.X R3, R18, R217, R3, 0x6, P0 ;  /* 0x000000d912037211 */ /* 0x000fe800000f3403 */
[----:B------:R-:W1:Y:S08]  /*bdf0*/  @!P3 LDC.64 R6, c[0x0][0x218] ;  /* 0x00008600ff06bb82 */ /* 0x000e700000000a00 */
[----:B------:R-:W1:Y:S01]  /*be00*/  @!P2 LDC.64 R4, c[0x0][0x218] ;  /* 0x00008600ff04ab82 */ /* 0x000e620000000a00 */
[C---:B---3--:R-:W-:Y:S02]  /*be10*/  @!P4 LEA R18, P0, R16.reuse, R14, 0x1 ;  /* 0x0000000e1012c211 */ /* 0x048fe400078008ff */
[C---:B-----5:R-:W-:Y:S02]  /*be20*/  @!P3 LEA R12, P6, R16.reuse, R12, 0x1 ;  /* 0x0000000c100cb211 */ /* 0x060fe400078c08ff */
[C-C-:B------:R-:W-:Y:S02]  /*be30*/  @!P4 LEA.HI.X R19, R16.reuse, R15, R3.reuse, 0x1, P0 ;  /* 0x0000000f1013c211 */ /* 0x140fe400000f0c03 */
[C-C-:B------:R-:W-:Y:S02]  /*be40*/  @!P3 LEA.HI.X R13, R16.reuse, R13, R3.reuse, 0x1, P6 ;  /* 0x0000000d100db211 */ /* 0x140fe400030f0c03 */
[C---:B--2---:R-:W-:Y:S01]  /*be50*/  @!P2 LEA R10, P1, R16.reuse, R10, 0x1 ;  /* 0x0000000a100aa211 */ /* 0x044fe200078208ff */
[----:B------:R-:W-:Y:S01]  /*be60*/  @!PT LDS RZ, [RZ] ;  /* 0x00000000fffff984 */ /* 0x000fe20000000800 */
[----:B------:R-:W-:Y:S01]  /*be70*/  @!PT LDS RZ, [RZ] ;  /* 0x00000000fffff984 */ /* 0x000fe20000000800 */
[----:B------:R-:W-:Y:S01]  /*be80*/  @!PT LDS RZ, [RZ] ;  /* 0x00000000fffff984 */ /* 0x000fe20000000800 */
[----:B------:R3:W-:Y:S01]  /*be90*/  @!P4 LDGSTS.E.BYPASS.LTC128B.128 [R207+0xc000], desc[UR20][R18.64] ;  /* 0x0c00000012cfcfae */ /* 0x0007e2000b901d54 */
[C---:B------:R-:W-:Y:S02]  /*bea0*/  IADD3 R14, P0, R16.reuse, UR24, RZ ;  /* 0x00000018100e7c10 */ /* 0x040fe4000ff1e0ff */
[----:B------:R-:W-:Y:S01]  /*beb0*/  @!P2 LEA.HI.X R11, R16, R11, R3, 0x1, P1 ;  /* 0x0000000b100ba211 */ /* 0x000fe200008f0c03 */
[----:B------:R3:W-:Y:S01]  /*bec0*/  @P3 STS.128 [R207+0xe000], RZ ;  /* 0x00e000ffcf003388 */ /* 0x0007e20000000c00 */
[C---:B----4-:R-:W-:Y:S02]  /*bed0*/  @!P4 LEA R8, P6, R14.reuse, R8, 0x1 ;  /* 0x000000080e08c211 */ /* 0x050fe400078c08ff */
        /* <DEDUP_REMOVED lines=32> */
.L_x_172:
        /* <DEDUP_REMOVED lines=14> */
[----:B------:R-:W1:Y:S04]  /*c1c0*/  @!P3 LDC.64 R226, c[0x0][0x220] ;  /* 0x00008800ffe2bb82 */ /* 0x000e680000000a00 */
[----:B------:R-:W-:Y:S01]  /*c1d0*/  @!PT LDS RZ, [RZ] ;  /* 0x00000000fffff984 */ /* 0x000fe20000000800 */
[----:B------:R-:W-:Y:S01]  /*c1e0*/  @!PT LDS RZ, [RZ] ;  /* 0x00000000fffff984 */ /* 0x000fe20000000800 */
[----:B------:R-:W-:Y:S01]  /*c1f0*/  @!PT LDS RZ, [RZ] ;  /* 0x00000000fffff984 */ /* 0x000fe20000000800 */
[----:B------:R-:W-:Y:S05]  /*c200*/  @!P4 LDGSTS.E.BYPASS.LTC128B.128 [R207+0x12000], desc[UR20][R230.64] ;  /* 0x12000000e6cfcfae */ /* 0x000fea000b901d54 */
        /* <DEDUP_REMOVED lines=11> */
[----:B------:R-:W-:Y:S04]  /*c2c0*/  @!P2 LEA.HI.X R225, R228, R225, R220, 0x1, P0 ;  /* 0x000000e1e4e1a211 */ /* 0x000fe800000f0cdc */
[----:B------:R-:W-:Y:S01]  /*c2d0*/  @P2 STS.128 [R207+0x16000], RZ ;  /* 0x016000ffcf002388 */ /* 0x000fe20000000c00 */
[----:B------:R-:W-:Y:S02]  /*c2e0*/  IADD3.X R220, R220, UR15, RZ, P5, !PT ;  /* 0x0000000fdcdc7c10 */ /* 0x000fe4000affe4ff */
[C---:B--2---:R-:W-:Y:S02]  /*c2f0*/  @!P4 LEA R228, P5, R134.reuse, R208, 0x1 ;  /* 0x000000d086e4c211 */ /* 0x044fe400078a08ff */
[----:B------:R-:W-:Y:S01]  /*c300*/  @!PT LDS RZ, [RZ] ;  /* 0x00000000fffff984 */ /* 0x000fe20000000800 */
[----:B------:R-:W-:Y:S01]  /*c310*/  @!PT LDS RZ, [RZ] ;  /* 0x00000000fffff984 */ /* 0x000fe20000000800 */
[----:B------:R-:W-:Y:S01]  /*c320*/  @!PT LDS RZ, [RZ] ;  /* 0x00000000fffff984 */ /* 0x000fe20000000800 */
[----:B------:R-:W-:Y:S01]  /*c330*/  @!P2 LDGSTS.E.BYPASS.LTC128B.128 [R207+0x16000], desc[UR20][R224.64+0x100] ;  /* 0x16000100e0cfafae */ /* 0x000fe2000b901d54 */
[C---:B----4-:R-:W-:Y:S02]  /*c340*/  @!P3 LEA R132, P1, R134.reuse, R132, 0x1 ;  /* 0x000000848684b211 */ /* 0x050fe400078208ff */
[C-C-:B------:R-:W-:Y:S02]  /*c350*/  @!P4 LEA.HI.X R229, R134.reuse, R209, R220.reuse, 0x1, P5 ;  /* 0x000000d186e5c211 */ /* 0x140fe400028f0cdc */
[----:B------:R-:W-:Y:S01]  /*c360*/  @P4 STS.128 [R207+0x13000], RZ ;  /* 0x013000ffcf004388 */ /* 0x000fe20000000c00 */
[C-C-:B------:R-:W-:Y:S02]  /*c370*/  @!P3 LEA.HI.X R133, R134.reuse, R133, R220.reuse, 0x1, P1 ;  /* 0x000000858685b211 */ /* 0x140fe400008f0cdc */
[C---:B-----5:R-:W-:Y:S02]  /*c380*/  @!P2 LEA R2, P0, R134.reuse, R2, 0x1 ;  /* 0x000000028602a211 */ /* 0x060fe400078008ff */
[----:B------:R-:W-:Y:S01]  /*c390*/  @!PT LDS RZ, [RZ] ;  /* 0x00000000fffff984 */ /* 0x000fe20000000800 */
[----:B------:R-:W-:Y:S01]  /*c3a0*/  @!PT LDS RZ, [RZ] ;  /* 0x00000000fffff984 */ /* 0x000fe20000000800 */
[----:B------:R-:W-:Y:S01]  /*c3b0*/  @!PT LDS RZ, [RZ] ;  /* 0x00000000fffff984 */ /* 0x000fe20000000800 */
[----:B------:R-:W-:Y:S01]  /*c3c0*/  @!P4 LDGSTS.E.BYPASS.LTC128B.128 [R207+0x13000], desc[UR20][R228.64] ;  /* 0x13000000e4cfcfae */ /* 0x000fe2000b901d54 */
[----:B------:R-:W-:Y:S02]  /*c3d0*/  ISETP.LT.AND P5, PT, RZ, UR17, PT ;  /* 0x00000011ff007c0c */ /* 0x000fe4000bfa1270 */
[----:B------:R-:W-:Y:S02]  /*c3e0*/  @!P2 LEA.HI.X R3, R134, R3, R220, 0x1, P0 ;  /* 0x000000038603a211 */ /* 0x000fe400000f0cdc */
[----:B------:R-:W-:Y:S05]  /*c3f0*/  @P3 STS.128 [R207+0x15000], RZ ;  /* 0x015000ffcf003388 */ /* 0x000fea0000000c00 */
[----:B------:R-:W-:Y:S01]  /*c400*/  @!PT LDS RZ, [RZ] ;  /* 0x00000000fffff984 */ /* 0x000fe20000000800 */
[----:B------:R-:W-:Y:S01]  /*c410*/  @!PT LDS RZ, [RZ] ;  /* 0x00000000fffff984 */ /* 0x000fe20000000800 */
[----:B------:R-:W-:Y:S01]  /*c420*/  @!PT LDS RZ, [RZ] ;  /* 0x00000000fffff984 */ /* 0x000fe20000000800 */
[----:B------:R-:W-:Y:S05]  /*c430*/  @!P3 LDGSTS.E.BYPASS.LTC128B.128 [R207+0x15000], desc[UR20][R132.64+0x80] ;  /* 0x1500008084cfbfae */ /* 0x000fea000b901d54 */
[----:B------:R-:W-:Y:S05]  /*c440*/  @P2 STS.128 [R207+0x17000], RZ ;  /* 0x017000ffcf002388 */ /* 0x000fea0000000c00 */
[----:B------:R-:W-:Y:S01]  /*c450*/  @!PT LDS RZ, [RZ] ;  /* 0x00000000fffff984 */ /* 0x000fe20000000800 */
[----:B------:R-:W-:Y:S01]  /*c460*/  @!PT LDS RZ, [RZ] ;  /* 0x00000000fffff984 */ /* 0x000fe20000000800 */
[----:B------:R-:W-:Y:S01]  /*c470*/  @!PT LDS RZ, [RZ] ;  /* 0x00000000fffff984 */ /* 0x000fe20000000800 */
[----:B------:R1:W-:Y:S05]  /*c480*/  @!P2 LDGSTS.E.BYPASS.LTC128B.128 [R207+0x17000], desc[UR20][R2.64+0x100] ;  /* 0x1700010002cfafae */ /* 0x0003ea000b901d54 */
[----:B------:R-:W-:Y:S05]  /*c490*/  LDSM.16.M88.4 R136, [R206] ;  /* 0x00000000ce88783b */ /* 0x000fea0000000200 */
[----:B------:R-:W2:Y:S05]  /*c4a0*/  LDSM.16.M88.4 R140, [R205+0xc000] ;  /* 0x00c00000cd8c783b */ /* 0x000eaa0000000200 */
[----:B------:R-:W3:Y:S05]  /*c4b0*/  LDSM.16.M88.4 R144, [R205+0xc800] ;  /* 0x00c80000cd90783b */ /* 0x000eea0000000200 */
[----:B------:R-:W4:Y:S05]  /*c4c0*/  LDSM.16.M88.4 R148, [R205+0xd000] ;  /* 0x00d00000cd94783b */ /* 0x000f2a0000000200 */
[----:B------:R-:W5:Y:S05]  /*c4d0*/  LDSM.16.M88.4 R152, [R205+0xd800] ;  /* 0x00d80000cd98783b */ /* 0x000f6a0000000200 */
[----:B------:R-:W0:Y:S05]  /*c4e0*/  LDGDEPBAR ;  /* 0x00000000000079af */ /* 0x000e2a0000000000 */
[----:B------:R-:W-:Y:S05]  /*c4f0*/  LDSM.16.M88.4 R156, [R204] ;  /* 0x00000000cc9c783b */ /* 0x000fea0000000200 */
[----:B------:R-:W1:Y:S05]  /*c500*/  LDSM.16.M88.4 R160, [R203] ;  /* 0x00000000cba0783b */ /* 0x000e6a0000000200 */
[----:B------:R-:W1:Y:S05]  /*c510*/  LDSM.16.M88.4 R164, [R195] ;  /* 0x00000000c3a4783b */ /* 0x000e6a0000000200 */
[----:B------:R-:W1:Y:S01]  /*c520*/  LDSM.16.M88.4 R168, [R194] ;  /* 0x00000000c2a8783b */ /* 0x000e620000000200 */
[C---:B--2---:R-:W-:Y:S04]  /*c530*/  HMMA.16816.F32 R4, R136.reuse, R140, RZ ;  /* 0x0000008c8804723c */ /* 0x044fe800000018ff */
[----:B------:R-:W2:Y:S02]  /*c540*/  LDSM.16.M88.4 R172, [R193] ;  /* 0x00000000c1ac783b */ /* 0x000ea40000000200 */
[C---:B------:R-:W-:Y:S03]  /*c550*/  HMMA.16816.F32 R8, R136.reuse, R142, RZ ;  /* 0x0000008e8808723c */ /* 0x040fe600000018ff */
[----:B------:R-:W-:Y:S03]  /*c560*/  LDSM.16.M88.4 R176, [R202] ;  /* 0x00000000cab0783b */ /* 0x000fe60000000200 */
[C---:B---3--:R-:W-:Y:S02]  /*c570*/  HMMA.16816.F32 R12, R136.reuse, R144, RZ ;  /* 0x00000090880c723c */ /* 0x048fe400000018ff */
[----:B------:R-:W3:Y:S04]  /*c580*/  LDSM.16.M88.4 R180, [R199+0xc000] ;  /* 0x00c00000c7b4783b */ /* 0x000ee80000000200 */
[C---:B------:R-:W-:Y:S01]  /*c590*/  HMMA.16816.F32 R16, R136.reuse, R146, RZ ;  /* 0x000000928810723c */ /* 0x040fe200000018ff */
[----:B------:R-:W-:Y:S05]  /*c5a0*/  LDSM.16.M88.4 R140, [R199+0xd000] ;  /* 0x00d00000c78c783b */ /* 0x000fea0000000200 */
[C---:B----4-:R-:W-:Y:S01]  /*c5b0*/  HMMA.16816.F32 R20, R136.reuse, R148, RZ ;  /* 0x000000948814723c */ /* 0x050fe200000018ff */
[----:B------:R-:W-:Y:S05]  /*c5c0*/  LDSM.16.M88.4 R144, [R199+0xd800] ;  /* 0x00d80000c790783b */ /* 0x000fea0000000200 */
[C---:B------:R-:W-:Y:S01]  /*c5d0*/  HMMA.16816.F32 R24, R136.reuse, R150, RZ ;  /* 0x000000968818723c */ /* 0x040fe200000018ff */
[----:B------:R-:W-:Y:S05]  /*c5e0*/  LDSM.16.M88.4 R148, [R201] ;  /* 0x00000000c994783b */ /* 0x000fea0000000200 */
[C---:B-----5:R-:W-:Y:S06]  /*c5f0*/  HMMA.16816.F32 R28, R136.reuse, R152, RZ ;  /* 0x00000098881c723c */ /* 0x060fec00000018ff */
[----:B------:R-:W-:Y:S01]  /*c600*/  HMMA.16816.F32 R32, R136, R154, RZ ;  /* 0x0000009a8820723c */ /* 0x000fe200000018ff */
[----:B------:R-:W4:Y:S05]  /*c610*/  LDSM.16.M88.4 R136, [R199+0xc800] ;  /* 0x00c80000c788783b */ /* 0x000f2a0000000200 */
[C---:B-1----:R-:W-:Y:S01]  /*c620*/  HMMA.16816.F32 R4, R156.reuse, R160, R4 ;  /* 0x000000a09c04723c */ /* 0x042fe20000001804 */
[----:B------:R-:W1:Y:S05]  /*c630*/  LDSM.16.M88.4 R152, [R192] ;  /* 0x00000000c098783b */ /* 0x000e6a0000000200 */
        /* <DEDUP_REMOVED lines=8> */
[C---:B--2---:R-:W-:Y:S06]  /*c6c0*/  HMMA.16816.F32 R28, R156.reuse, R172, R28 ;  /* 0x000000ac9c1c723c */ /* 0x044fec000000181c */
[----:B------:R-:W-:Y:S01]  /*c6d0*/  HMMA.16816.F32 R32, R156, R174, R32 ;  /* 0x000000ae9c20723c */ /* 0x000fe20000001820 */
[----:B------:R-:W2:Y:S05]  /*c6e0*/  LDSM.16.M88.4 R156, [R192+0x800] ;  /* 0x00080000c09c783b */ /* 0x000eaa0000000200 */
[C---:B---3--:R-:W-:Y:S01]  /*c6f0*/  HMMA.16816.F32 R4, R176.reuse, R180, R4 ;  /* 0x000000b4b004723c */ /* 0x048fe20000001804 */
[----:B------:R-:W3:Y:S05]  /*c700*/  LDSM.16.M88.4 R172, [R205+0xe000] ;  /* 0x00e00000cdac783b */ /* 0x000eea0000000200 */
[C---:B------:R-:W-:Y:S01]  /*c710*/  HMMA.16816.F32 R8, R176.reuse, R182, R8 ;  /* 0x000000b6b008723c */ /* 0x040fe20000001808 */
[----:B------:R-:W-:Y:S05]  /*c720*/  LDSM.16.M88.4 R180, [R191] ;  /* 0x00000000bfb4783b */ /* 0x000fea0000000200 */
[C---:B----4-:R-:W-:Y:S06]  /*c730*/  HMMA.16816.F32 R12, R176.reuse, R136, R12 ;  /* 0x00000088b00c723c */ /* 0x050fec000000180c */
[C---:B------:R-:W-:Y:S01]  /*c740*/  HMMA.16816.F32 R16, R176.reuse, R138, R16 ;  /* 0x0000008ab010723c */ /* 0x040fe20000001810 */
[----:B------:R-:W4:Y:S05]  /*c750*/  LDSM.16.M88.4 R136, [R205+0xe800] ;  /* 0x00e80000cd88783b */ /* 0x000f2a0000000200 */
[C---:B------:R-:W-:Y:S06]  /*c760*/  HMMA.16816.F32 R20, R176.reuse, R140, R20 ;  /* 0x0000008cb014723c */ /* 0x040fec0000001814 */
[C---:B------:R-:W-:Y:S01]  /*c770*/  HMMA.16816.F32 R24, R176.reuse, R142, R24 ;  /* 0x0000008eb018723c */ /* 0x040fe20000001818 */
[----:B------:R-:W5:Y:S05]  /*c780*/  LDSM.16.M88.4 R140, [R205+0xf000] ;  /* 0x00f00000cd8c783b */ /* 0x000f6a0000000200 */
[C---:B------:R-:W-:Y:S06]  /*c790*/  HMMA.16816.F32 R28, R176.reuse, R144, R28 ;  /* 0x00000090b01c723c */ /* 0x040fec000000181c */
[----:B------:R-:W-:Y:S01]  /*c7a0*/  HMMA.16816.F32 R32, R176, R146, R32 ;  /* 0x00000092b020723c */ /* 0x000fe20000001820 */
[----:B------:R-:W5:Y:S05]  /*c7b0*/  LDSM.16.M88.4 R144, [R205+0xf800] ;  /* 0x00f80000cd90783b */ /* 0x000f6a0000000200 */
[C---:B-1----:R-:W-:Y:S01]  /*c7c0*/  HMMA.16816.F32 R4, R148.reuse, R152, R4 ;  /* 0x000000989404723c */ /* 0x042fe20000001804 */
[----:B------:R-:W1:Y:S05]  /*c7d0*/  LDSM.16.M88.4 R176, [R204+0x4000] ;  /* 0x00400000ccb0783b */ /* 0x000e6a0000000200 */
[C---:B------:R-:W-:Y:S01]  /*c7e0*/  HMMA.16816.F32 R8, R148.reuse, R154, R8 ;  /* 0x0000009a9408723c */ /* 0x040fe20000001808 */
[----:B------:R-:W-:Y:S05]  /*c7f0*/  LDSM.16.M88.4 R152, [R189] ;  /* 0x00000000bd98783b */ /* 0x000fea0000000200 */
[C---:B--2---:R-:W-:Y:S06]  /*c800*/  HMMA.16816.F32 R12, R148.reuse, R156, R12 ;  /* 0x0000009c940c723c */ /* 0x044fec000000180c */
[C---:B------:R-:W-:Y:S01]  /*c810*/  HMMA.16816.F32 R16, R148.reuse, R158, R16 ;  /* 0x0000009e9410723c */ /* 0x040fe20000001810 */
[----:B------:R-:W-:Y:S05]  /*c820*/  LDSM.16.M88.4 R156, [R188] ;  /* 0x00000000bc9c783b */ /* 0x000fea0000000200 */
[C---:B------:R-:W-:Y:S06]  /*c830*/  HMMA.16816.F32 R20, R148.reuse, R160, R20 ;  /* 0x000000a09414723c */ /* 0x040fec0000001814 */
[C---:B------:R-:W-:Y:S01]  /*c840*/  HMMA.16816.F32 R24, R148.reuse, R162, R24 ;  /* 0x000000a29418723c */ /* 0x040fe20000001818 */
[----:B------:R-:W-:Y:S05]  /*c850*/  LDSM.16.M88.4 R160, [R202+0x4000] ;  /* 0x00400000caa0783b */ /* 0x000fea0000000200 */
[C---:B------:R-:W-:Y:S06]  /*c860*/  HMMA.16816.F32 R28, R148.reuse, R164, R28 ;  /* 0x000000a4941c723c */ /* 0x040fec000000181c */
[----:B------:R-:W-:Y:S01]  /*c870*/  HMMA.16816.F32 R32, R148, R166, R32 ;  /* 0x000000a69420723c */ /* 0x000fe20000001820 */
[----:B------:R-:W2:Y:S05]  /*c880*/  LDSM.16.M88.4 R148, [R190] ;  /* 0x00000000be94783b */ /* 0x000eaa0000000200 */
[C---:B---3--:R-:W-:Y:S01]  /*c890*/  HMMA.16816.F32 R4, R168.reuse, R172, R4 ;  /* 0x000000aca804723c */ /* 0x048fe20000001804 */
[----:B------:R-:W3:Y:S05]  /*c8a0*/  LDSM.16.M88.4 R164, [R199+0xe000] ;  /* 0x00e00000c7a4783b */ /* 0x000eea0000000200 */
[C---:B------:R-:W-:Y:S01]  /*c8b0*/  HMMA.16816.F32 R8, R168.reuse, R174, R8 ;  /* 0x000000aea808723c */ /* 0x040fe20000001808 */
[----:B------:R-:W-:Y:S05]  /*c8c0*/  LDSM.16.M88.4 R172, [R192+0x2000] ;  /* 0x00200000c0ac783b */ /* 0x000fea0000000200 */
[C---:B----4-:R-:W-:Y:S06]  /*c8d0*/  HMMA.16816.F32 R12, R168.reuse, R136, R12 ;  /* 0x00000088a80c723c */ /* 0x050fec000000180c */
[C---:B------:R-:W-:Y:S01]  /*c8e0*/  HMMA.16816.F32 R16, R168.reuse, R138, R16 ;  /* 0x0000008aa810723c */ /* 0x040fe20000001810 */
[----:B------:R-:W4:Y:S05]  /*c8f0*/  LDSM.16.M88.4 R136, [R199+0xe800] ;  /* 0x00e80000c788783b */ /* 0x000f2a0000000200 */
[C---:B-----5:R-:W-:Y:S06]  /*c900*/  HMMA.16816.F32 R20, R168.reuse, R140, R20 ;  /* 0x0000008ca814723c */ /* 0x060fec0000001814 */
        /* <DEDUP_REMOVED lines=8> */
[----:B------:R-:W-:Y:S05]  /*c990*/  LDSM.16.M88.4 R180, [R205+0x10000] ;  /* 0x01000000cdb4783b */ /* 0x000fea0000000200 */
[C---:B--2---:R-:W-:Y:S06]  /*c9a0*/  HMMA.16816.F32 R12, R176.reuse, R148, R12 ;  /* 0x00000094b00c723c */ /* 0x044fec000000180c */
[C---:B------:R-:W-:Y:S01]  /*c9b0*/  HMMA.16816.F32 R16, R176.reuse, R150, R16 ;  /* 0x00000096b010723c */ /* 0x040fe20000001810 */
[----:B------:R-:W2:Y:S05]  /*c9c0*/  LDSM.16.M88.4 R148, [R192+0x2800] ;  /* 0x00280000c094783b */ /* 0x000eaa0000000200 */
[C---:B------:R-:W-:Y:S06]  /*c9d0*/  HMMA.16816.F32 R20, R176.reuse, R152, R20 ;  /* 0x00000098b014723c */ /* 0x040fec0000001814 */
[C---:B------:R-:W-:Y:S01]  /*c9e0*/  HMMA.16816.F32 R24, R176.reuse, R154, R24 ;  /* 0x0000009ab018723c */ /* 0x040fe20000001818 */
[----:B------:R-:W2:Y:S05]  /*c9f0*/  LDSM.16.M88.4 R152, [R192+0x3000] ;  /* 0x00300000c098783b */ /* 0x000eaa0000000200 */
[C---:B------:R-:W-:Y:S06]  /*ca00*/  HMMA.16816.F32 R28, R176.reuse, R156, R28 ;  /* 0x0000009cb01c723c */ /* 0x040fec000000181c */
        /* <DEDUP_REMOVED lines=21> */
[----:B------:R-:W2:Y:S05]  /*cb60*/  LDSM.16.M88.4 R148, [R186] ;  /* 0x00000000ba94783b */ /* 0x000eaa0000000200 */
[C---:B------:R-:W-:Y:S06]  /*cb70*/  HMMA.16816.F32 R20, R168.reuse, R152, R20 ;  /* 0x00000098a814723c */ /* 0x040fec0000001814 */
[C---:B------:R-:W-:Y:S01]  /*cb80*/  HMMA.16816.F32 R24, R168.reuse, R154, R24 ;  /* 0x0000009aa818723c */ /* 0x040fe20000001818 */
[----:B------:R-:W2:Y:S05]  /*cb90*/  LDSM.16.M88.4 R152, [R185] ;  /* 0x00000000b998783b */ /* 0x000eaa0000000200 */
        /* <DEDUP_REMOVED lines=16> */
[----:B------:R-:W5:Y:S01]  /*cca0*/  LDSM.16.M88.4 R176, [R201+0x8000] ;  /* 0x00800000c9b0783b */ /* 0x000f620000000200 */
[C---:B-1----:R-:W-:Y:S06]  /*ccb0*/  HMMA.16816.F32 R4, R160.reuse, R164, R4 ;  /* 0x000000a4a004723c */ /* 0x042fec0000001804 */
[C---:B------:R-:W-:Y:S06]  /*ccc0*/  HMMA.16816.F32 R8, R160.reuse, R166, R8 ;  /* 0x000000a6a008723c */ /* 0x040fec0000001808 */
[C---:B--2---:R-:W-:Y:S06]  /*ccd0*/  HMMA.16816.F32 R12, R160.reuse, R148, R12 ;  /* 0x00000094a00c723c */ /* 0x044fec000000180c */
[C---:B------:R-:W-:Y:S06]  /*cce0*/  HMMA.16816.F32 R16, R160.reuse, R150, R16 ;  /* 0x00000096a010723c */ /* 0x040fec0000001810 */
[C---:B------:R-:W-:Y:S06]  /*ccf0*/  HMMA.16816.F32 R20, R160.reuse, R152, R20 ;  /* 0x00000098a014723c */ /* 0x040fec0000001814 */
[C---:B------:R-:W-:Y:S06]  /*cd00*/  HMMA.16816.F32 R24, R160.reuse, R154, R24 ;  /* 0x0000009aa018723c */ /* 0x040fec0000001818 */
[C---:B------:R-:W-:Y:S06]  /*cd10*/  HMMA.16816.F32 R28, R160.reuse, R156, R28 ;  /* 0x0000009ca01c723c */ /* 0x040fec000000181c */
[----:B------:R-:W-:Y:S06]  /*cd20*/  HMMA.16816.F32 R32, R160, R158, R32 ;  /* 0x0000009ea020723c */ /* 0x000fec0000001820 */
[C---:B---3--:R-:W-:Y:S06]  /*cd30*/  HMMA.16816.F32 R4, R168.reuse, R172, R4 ;  /* 0x000000aca804723c */ /* 0x048fec0000001804 */
[C---:B------:R-:W-:Y:S06]  /*cd40*/  HMMA.16816.F32 R8, R168.reuse, R174, R8 ;  /* 0x000000aea808723c */ /* 0x040fec0000001808 */
[C---:B----4-:R-:W-:Y:S06]  /*cd50*/  HMMA.16816.F32 R12, R168.reuse, R136, R12 ;  /* 0x00000088a80c723c */ /* 0x050fec000000180c */
        /* <DEDUP_REMOVED lines=114> */
.L_x_173:
[----:B---34-:R-:W-:Y:S01]  /*d480*/  FMNMX.FTZ R7, R133, R2, !PT ;  /* 0x0000000285077209 */ /* 0x018fe20007810000 */
        /* <DEDUP_REMOVED lines=378> */
.L_x_171:
        /* <DEDUP_REMOVED lines=219> */
.L_x_175:
        /* <DEDUP_REMOVED lines=24> */
.L_x_176:
        /* <DEDUP_REMOVED lines=111> */
.L_x_178:
[----:B------:R-:W-:Y:S05]  /*10250*/  BSYNC B0 ;  /* 0x0000000000007941 */ /* 0x000fea0003800000 */
.L_x_177:
        /* <DEDUP_REMOVED lines=38> */
.L_x_180:
[----:B------:R-:W-:Y:S05]  /*104c0*/  BSYNC B0 ;  /* 0x0000000000007941 */ /* 0x000fea0003800000 */
.L_x_179:
        /* <DEDUP_REMOVED lines=24> */
.L_x_182:
[----:B------:R-:W-:Y:S05]  /*10650*/  BSYNC B0 ;  /* 0x0000000000007941 */ /* 0x000fea0003800000 */
.L_x_181:
        /* <DEDUP_REMOVED lines=24> */
.L_x_184:
[----:B------:R-:W-:Y:S05]  /*107e0*/  BSYNC B0 ;  /* 0x0000000000007941 */ /* 0x000fea0003800000 */
.L_x_183:
        /* <DEDUP_REMOVED lines=23> */
.L_x_141:
        /* <DEDUP_REMOVED lines=89> */
.L_x_186:
[----:B------:R-:W-:Y:S05]  /*10ef0*/  BSYNC B0 ;  /* 0x0000000000007941 */ /* 0x000fea0003800000 */
.L_x_185:
        /* <DEDUP_REMOVED lines=22> */
.L_x_188:
[----:B------:R-:W-:Y:S05]  /*11060*/  BSYNC B0 ;  /* 0x0000000000007941 */ /* 0x000fea0003800000 */
.L_x_187:
        /* <DEDUP_REMOVED lines=22> */
.L_x_190:
[----:B------:R-:W-:Y:S05]  /*111d0*/  BSYNC B0 ;  /* 0x0000000000007941 */ /* 0x000fea0003800000 */
.L_x_189:
        /* <DEDUP_REMOVED lines=23> */
.L_x_192:
[----:B------:R-:W-:Y:S05]  /*11350*/  BSYNC B0 ;  /* 0x0000000000007941 */ /* 0x000fea0003800000 */
.L_x_191:
        /* <DEDUP_REMOVED lines=10> */
.L_x_194:
[----:B------:R-:W-:Y:S05]  /*11400*/  BSYNC B0 ;  /* 0x0000000000007941 */ /* 0x000fea0003800000 */
.L_x_193:
        /* <DEDUP_REMOVED lines=10> */
.L_x_196:
[----:B------:R-:W-:Y:S05]  /*114b0*/  BSYNC B0 ;  /* 0x0000000000007941 */ /* 0x000fea0003800000 */
.L_x_195:
        /* <DEDUP_REMOVED lines=10> */
.L_x_198:
[----:B------:R-:W-:Y:S05]  /*11560*/  BSYNC B0 ;  /* 0x0000000000007941 */ /* 0x000fea0003800000 */
.L_x_197:
        /* <DEDUP_REMOVED lines=10> */
.L_x_199:
        /* <DEDUP_REMOVED lines=15> */
.L_x_802:


//--------------------- .text._ZN5flash16flash_fwd_kernelI23Flash_fwd_kernel_traitsILi192ELi128ELi64ELi8ELb0ELb0EN7cutlass6half_tE19Flash_kernel_traitsILi192ELi128ELi64ELi8ES3_EELb0ELb1ELb0ELb1ELb0ELb0ELb0ELb0EEEvNS_16Flash_fwd_paramsE --------------------------
	.section	.text._ZN5flash16flash_fwd_kernelI23Flash_fwd_kernel_traitsILi192ELi128ELi64ELi8ELb0ELb0EN7cutlass6half_tE19Flash_kernel_traitsILi192ELi128ELi64ELi8ES3_EELb0ELb1ELb0ELb1ELb0ELb0ELb0ELb0EEEvNS_16Flash_fwd_paramsE,"ax",@progbits
	.align	128
        .global         _ZN5flash16flash_fwd_kernelI23Flash_fwd_kernel_traitsILi192ELi128ELi64ELi8ELb0ELb0EN7cutlass6half_tE19Flash_kernel_traitsILi192ELi128ELi64ELi8ES3_EELb0ELb1ELb0ELb1ELb0ELb0ELb0ELb0EEEvNS_16Flash_fwd_paramsE
        .type           _ZN5flash16flash_fwd_kernelI23Flash_fwd_kernel_traitsILi192ELi128ELi64ELi8ELb0ELb0EN7cutlass6half_tE19Flash_kernel_traitsILi192ELi128ELi64ELi8ES3_EELb0ELb1ELb0ELb1ELb0ELb0ELb0ELb0EEEvNS_16Flash_fwd_paramsE,@function
        .size           _ZN5flash16flash_fwd_kernelI23Flash_fwd_kernel_traitsILi192ELi128ELi64ELi8ELb0ELb0EN7cutlass6half_tE19Flash_kernel_traitsILi192ELi128ELi64ELi8ES3_EELb0ELb1ELb0ELb1ELb0ELb0ELb0ELb0EEEvNS_16Flash_fwd_paramsE,(.L_x_803 - _ZN5flash16flash_fwd_kernelI23Flash_fwd_kernel_traitsILi192ELi128ELi64ELi8ELb0ELb0EN7cutlass6half_tE19Flash_kernel_traitsILi192ELi128ELi64ELi8ES3_EELb0ELb1ELb0ELb1ELb0ELb0ELb0ELb0EEEvNS_16Flash_fwd_paramsE)
        .other          _ZN5flash16flash_fwd_kernelI23Flash_fwd_kernel_traitsILi192ELi128ELi64ELi8ELb0ELb0EN7cutlass6half_tE19Flash_kernel_traitsILi192ELi128ELi64ELi8ES3_EELb0ELb1ELb0ELb1ELb0ELb0ELb0ELb0EEEvNS_16Flash_fwd_paramsE,@"STO_CUDA_ENTRY STV_DEFAULT"
_ZN5flash16flash_fwd_kernelI23Flash_fwd_kernel_traitsILi192ELi128ELi64ELi8ELb0ELb0EN7cutlass6half_tE19Flash_kernel_traitsILi192ELi128ELi64ELi8ES3_EELb0ELb1ELb0ELb1ELb0ELb0ELb0ELb0EEEvNS_16Flash_fwd_paramsE:
.text._ZN5flash16flash_fwd_kernelI23Flash_fwd_kernel_traitsILi192ELi128ELi64ELi8ELb0ELb0EN7cutlass6half_tE19Flash_kernel_traitsILi192ELi128ELi64ELi8ES3_EELb0ELb1ELb0ELb1ELb0ELb0ELb0ELb0EEEvNS_16Flash_fwd_paramsE:
        /* <DEDUP_REMOVED lines=54> */
.L_x_200:
[----:B------:R-:W-:-:S05]  /*0360*/  ULDC UR7, c[0x0][0x2c8] ;  /* 0x0000b20000077ab9 */ /* 0x000fca0000000800 */
.L_x_201:
        /* <DEDUP_REMOVED lines=38> */
[----:B------:R-:W2:Y:S01]  /*05d0*/  S2R R3, SR_CTAID.Z ;  /* 0x0000000000037919 */ /* 0x000ea20000002700 */
[----:B------:R-:W-:Y:S01]  /*05e0*/  IMAD.MOV.U32 R6, RZ, RZ, RZ ;  /* 0x000000ffff067224 */ /* 0x000fe200078e00ff */
[----:B------:R-:W-:Y:S01]  /*05f0*/  SHF.R.S32.HI R11, RZ, 0x1f, R4 ;  /* 0x0000001fff0b7819 */ /* 0x000fe20000011404 */
[----:B------:R-:W-:Y:S01]  /*0600*/  UISETP.NE.AND UP1, UPT, UR15, -0x1, UPT ;  /* 0xffffffff0f00788c */ /* 0x000fe2000bf25270 */
[----:B------:R-:W-:Y:S01]  /*0610*/  IMAD.U32 R17, RZ, RZ, UR16 ;  /* 0x00000010ff117e24 */ /* 0x000fe2000f8e00ff */
[----:B------:R-:W-:Y:S02]  /*0620*/  UIADD3 UR14, -UR24, UR17, URZ ;  /* 0x00000011180e7290 */ /* 0x000fe4000fffe13f */
[----:B------:R-:W-:-:S06]  /*0630*/  UISETP.NE.AND UP0, UPT, UR6, -0x1, UPT ;  /* 0xffffffff0600788c */ /* 0x000fcc000bf05270 */
[----:B------:R-:W-:Y:S01]  /*0640*/  PLOP3.LUT P2, PT, PT, PT, UP0, 0x80, 0x0 ;  /* 0x000000000000781c */ /* 0x000fe20003f4f008 */
[----:B------:R-:W-:Y:S01]  /*0650*/  @UP1 ULDC.64 UR4, c[0x0][0x240] ;  /* 0x0000900000041ab9 */ /* 0x000fe20000000a00 */
[----:B------:R-:W-:Y:S02]  /*0660*/  @!UP1 USHF.R.S32.HI UR7, URZ, 0x1f, UR26 ;  /* 0x0000001f3f079899 */ /* 0x000fe4000801141a */
[----:B------:R-:W-:Y:S01]  /*0670*/  @UP1 UIMAD.WIDE.U32 UR18, UR15, UR4, URZ ;  /* 0x000000040f1212a5 */ /* 0x000fe2000f8e003f */
[----:B------:R-:W-:-:S03]  /*0680*/  @UP0 ULDC.64 UR8, c[0x0][0x248] ;  /* 0x0000920000080ab9 */ /* 0x000fc60000000a00 */
[----:B------:R-:W-:Y:S01]  /*0690*/  @UP1 UIMAD UR12, UR15, UR5, UR19 ;  /* 0x000000050f0c12a4 */ /* 0x000fe2000f8e0213 */
[----:B-1----:R-:W-:Y:S02]  /*06a0*/  IABS R2, R0 ;  /* 0x0000000000027213 */ /* 0x002fe40000000000 */
[----:B------:R-:W-:Y:S02]  /*06b0*/  @!UP1 ULDC.64 UR4, c[0x0][0x228] ;  /* 0x00008a0000049ab9 */ /* 0x000fe40000000a00 */
[----:B------:R-:W-:Y:S01]  /*06c0*/  @!UP1 UIMAD UR7, UR7, UR4, URZ ;  /* 0x00000004070792a4 */ /* 0x000fe2000f8e023f */
[----:B------:R-:W1:Y:S01]  /*06d0*/  I2F.RP R9, R2 ;  /* 0x0000000200097306 */ /* 0x000e620000209400 */
[----:B------:R-:W-:Y:S02]  /*06e0*/  @!UP1 UIMAD.WIDE.U32 UR32, UR26, UR4, URZ ;  /* 0x000000041a2092a5 */ /* 0x000fe4000f8e003f */
[----:B------:R-:W-:Y:S01]  /*06f0*/  @UP0 UIADD3 UR4, UR10, UR6, URZ ;  /* 0x000000060a040290 */ /* 0x000fe2000fffe03f */
[----:B--2---:R-:W-:Y:S01]  /*0700*/  IABS R3, R3 ;  /* 0x0000000300037213 */ /* 0x004fe20000000000 */
[----:B------:R-:W-:-:S02]  /*0710*/  @!UP1 UIMAD UR5, UR26, UR5, UR7 ;  /* 0x000000051a0592a4 */ /* 0x000fc4000f8e0207 */
[----:B------:R-:W-:Y:S02]  /*0720*/  @UP0 UIMAD.WIDE.U32 UR30, UR4, UR8, URZ ;  /* 0x00000008041e02a5 */ /* 0x000fe4000f8e003f */
[----:B------:R-:W-:Y:S02]  /*0730*/  @UP0 UIMAD UR4, UR4, UR9, URZ ;  /* 0x00000009040402a4 */ /* 0x000fe4000f8e023f */
[----:B------:R-:W-:Y:S02]  /*0740*/  @!UP1 UIADD3 UR12, UR33, UR5, URZ ;  /* 0x00000005210c9290 */ /* 0x000fe4000fffe03f */
[----:B------:R-:W-:Y:S01]  /*0750*/  @UP0 UIADD3 UR4, UR31, UR4, URZ ;  /* 0x000000041f040290 */ /* 0x000fe2000fffe03f */
[----:B-1----:R-:W1:Y:S01]  /*0760*/  MUFU.RCP R7, R9 ;  /* 0x0000000900077308 */ /* 0x002e620000001000 */
[----:B------:R-:W-:Y:S01]  /*0770*/  @!UP1 UMOV UR18, UR32 ;  /* 0x0000002000129c82 */ /* 0x000fe20008000000 */
[----:B-1----:R-:W-:-:S06]  /*0780*/  VIADD R7, R7, 0xffffffe ;  /* 0x0ffffffe07077836 */ /* 0x002fcc0000000000 */
[----:B------:R-:W1:Y:S02]  /*0790*/  F2I.FTZ.U32.TRUNC.NTZ R7, R7 ;  /* 0x0000000700077305 */ /* 0x000e64000021f000 */
[----:B-1----:R-:W-:-:S04]  /*07a0*/  IMAD.MOV R5, RZ, RZ, -R7 ;  /* 0x000000ffff057224 */ /* 0x002fc800078e0a07 */
[----:B------:R-:W-:-:S04]  /*07b0*/  IMAD R8, R5, R2, RZ ;  /* 0x0000000205087224 */ /* 0x000fc800078e02ff */
[----:B------:R-:W-:Y:S01]  /*07c0*/  IMAD.HI.U32 R8, R7, R8, R6 ;  /* 0x0000000807087227 */ /* 0x000fe200078e0006 */
[----:B------:R-:W-:-:S04]  /*07d0*/  LEA.HI R6, R11, R4, RZ, 0x3 ;  /* 0x000000040b067211 */ /* 0x000fc800078f18ff */
[----:B------:R-:W-:Y:S01]  /*07e0*/  SHF.R.S32.HI R12, RZ, 0x3, R6 ;  /* 0x00000003ff0c7819 */ /* 0x000fe20000011406 */
[----:B------:R-:W-:-:S03]  /*07f0*/  IMAD.HI.U32 R175, R8, R3, RZ ;  /* 0x0000000308af7227 */ /* 0x000fc600078e00ff */
[--C-:B------:R-:W-:Y:S01]  /*0800*/  SHF.R.S32.HI R13, RZ, 0x1f, R12.reuse ;  /* 0x0000001fff0d7819 */ /* 0x100fe2000001140c */
[C---:B------:R-:W-:Y:S02]  /*0810*/  VIADD R5, R12.reuse, 0x40 ;  /* 0x000000400c057836 */ /* 0x040fe40000000000 */
[----:B------:R-:W-:Y:S02]  /*0820*/  IMAD.MOV R7, RZ, RZ, -R175 ;  /* 0x000000ffff077224 */ /* 0x000fe400078e0aaf */
[C---:B------:R-:W-:Y:S01]  /*0830*/  IMAD.SHL.U32 R203, R12.reuse, 0x40, RZ ;  /* 0x000000400ccb7824 */ /* 0x040fe200078e00ff */
[----:B------:R-:W-:Y:S01]  /*0840*/  ISETP.GE.AND P5, PT, R5, UR14, PT ;  /* 0x0000000e05007c0c */ /* 0x000fe2000bfa6270 */
[----:B------:R-:W-:Y:S02]  /*0850*/  VIADD R5, R12, 0x60 ;  /* 0x000000600c057836 */ /* 0x000fe40000000000 */
[----:B------:R-:W-:Y:S01]  /*0860*/  IMAD R7, R2, R7, R3 ;  /* 0x0000000702077224 */ /* 0x000fe200078e0203 */
[----:B------:R-:W-:Y:S01]  /*0870*/  LOP3.LUT R203, R203, 0x1c0, RZ, 0xc0, !PT ;  /* 0x000001c0cbcb7812 */ /* 0x000fe200078ec0ff */
[----:B------:R-:W-:Y:S01]  /*0880*/  IMAD.WIDE R16, R17, 0x80, R12 ;  /* 0x0000008011107825 */ /* 0x000fe200078e020c */
[----:B------:R-:W-:-:S02]  /*0890*/  ISETP.GE.AND P4, PT, R5, UR14, PT ;  /* 0x0000000e05007c0c */ /* 0x000fc4000bf86270 */
[----:B------:R-:W-:Y:S02]  /*08a0*/  LOP3.LUT R5, R6, 0xfffffff8, RZ, 0xc0, !PT ;  /* 0xfffffff806057812 */ /* 0x000fe400078ec0ff */
[----:B------:R-:W-:Y:S02]  /*08b0*/  ISETP.GT.U32.AND P0, PT, R2, R7, PT ;  /* 0x000000070200720c */ /* 0x000fe40003f04070 */
[----:B------:R-:W-:Y:S01]  /*08c0*/  LEA.HI R3, R11, R4, RZ, 0x6 ;  /* 0x000000040b037211 */ /* 0x000fe200078f30ff */
[----:B------:R-:W-:-:S04]  /*08d0*/  IMAD.IADD R5, R4, 0x1, -R5 ;  /* 0x0000000104057824 */ /* 0x000fc800078e0a05 */
[----:B------:R-:W-:-:S05]  /*08e0*/  IMAD.SHL.U32 R134, R5, 0x8, RZ ;  /* 0x0000000805867824 */ /* 0x000fca00078e00ff */
[----:B------:R-:W-:Y:S01]  /*08f0*/  LOP3.LUT R6, R203, 0x38, R134, 0xf8, !PT ;  /* 0x00000038cb067812 */ /* 0x000fe200078ef886 */
[----:B------:R-:W-:Y:S01]  /*0900*/  @!P0 IMAD.IADD R7, R7, 0x1, -R2 ;  /* 0x0000000107078824 */ /* 0x000fe200078e0a02 */
[----:B------:R-:W-:-:S04]  /*0910*/  SHF.R.U32.HI R203, RZ, 0x3, R203 ;  /* 0x00000003ffcb7819 */ /* 0x000fc800000116cb */
[----:B------:R-:W-:Y:S01]  /*0920*/  LOP3.LUT R203, R6, R203, RZ, 0x3c, !PT ;  /* 0x000000cb06cb7212 */ /* 0x000fe200078e3cff */
[----:B------:R-:W-:Y:S06]  /*0930*/  @P2 BRA `(.L_x_203) ;  /* 0x0000000000302947 */ /* 0x000fec0003800000 */
        /* <DEDUP_REMOVED lines=12> */
.L_x_203:
[----:B------:R-:W-:Y:S01]  /*0a00*/  @UP0 UIADD3 UR13, UR10, UR6, URZ ;  /* 0x000000060a0d0290 */ /* 0x000fe2000fffe03f */
[----:B------:R-:W-:Y:S01]  /*0a10*/  ISETP.GE.U32.AND P1, PT, R7, R2, PT ;  /* 0x000000020700720c */ /* 0x000fe20003f26070 */
[----:B------:R-:W-:Y:S01]  /*0a20*/  IMAD.SHL.U32 R2, R3, 0x8, RZ ;  /* 0x0000000803027824 */ /* 0x000fe200078e00ff */
[----:B------:R-:W-:Y:S01]  /*0a30*/  @UP0 ULDC.64 UR6, c[0x0][0x250] ;  /* 0x0000940000060ab9 */ /* 0x000fe20000000a00 */
[----:B------:R-:W-:Y:S01]  /*0a40*/  USHF.R.S32.HI UR5, URZ, 0x1f, UR28 ;  /* 0x0000001f3f057899 */ /* 0x000fe2000801141c */
[----:B------:R-:W-:Y:S01]  /*0a50*/  SHF.R.S32.HI R135, RZ, 0x1f, R134 ;  /* 0x0000001fff877819 */ /* 0x000fe20000011486 */
[----:B------:R-:W-:Y:S01]  /*0a60*/  @UP0 UIMAD.WIDE.U32 UR32, UR13, UR6, URZ ;  /* 0x000000060d2002a5 */ /* 0x000fe2000f8e003f */
[----:B------:R-:W-:Y:S01]  /*0a70*/  LOP3.LUT R203, R203, 0xfffffe00, R2, 0xf8, !PT ;  /* 0xfffffe00cbcb7812 */ /* 0x000fe200078ef802 */
[----:B------:R-:W-:Y:S01]  /*0a80*/  @UP0 UIMAD UR13, UR13, UR7, URZ ;  /* 0x000000070d0d02a4 */ /* 0x000fe2000f8e023f */
[----:B------:R-:W-:-:S03]  /*0a90*/  LOP3.LUT R2, R0, UR28, RZ, 0x3c, !PT ;  /* 0x0000001c00027c12 */ /* 0x000fc6000f8e3cff */
[----:B------:R-:W-:Y:S01]  /*0aa0*/  @UP0 UIADD3 UR13, UR33, UR13, URZ ;  /* 0x0000000d210d0290 */ /* 0x000fe2000fffe03f */
[----:B------:R-:W-:Y:S11]  /*0ab0*/  @P2 BRA `(.L_x_204) ;  /* 0x0000000000302947 */ /* 0x000ff60003800000 */
[----:B------:R-:W-:Y:S01]  /*0ac0*/  USHF.R.S32.HI UR19, URZ, 0x1f, UR10 ;  /* 0x0000001f3f137899 */ /* 0x000fe2000801140a */
[----:B------:R-:W-:Y:S01]  /*0ad0*/  ULDC.64 UR6, c[0x0][0x250] ;  /* 0x0000940000067ab9 */ /* 0x000fe20000000a00 */
[----:B------:R-:W-:Y:S02]  /*0ae0*/  USHF.R.S32.HI UR13, URZ, 0x1f, UR26 ;  /* 0x0000001f3f0d7899 */ /* 0x000fe4000801141a */
[----:B------:R-:W-:Y:S02]  /*0af0*/  UIMAD UR19, UR19, UR6, URZ ;  /* 0x00000006131372a4 */ /* 0x000fe4000f8e023f */
[----:B------:R-:W-:Y:S02]  /*0b00*/  UIMAD.WIDE.U32 UR32, UR10, UR6, URZ ;  /* 0x000000060a2072a5 */ /* 0x000fe4000f8e003f */
[----:B------:R-:W-:-:S03]  /*0b10*/  UIMAD UR19, UR10, UR7, UR19 ;  /* 0x000000070a1372a4 */ /* 0x000fc6000f8e0213 */
[----:B------:R-:W-:Y:S01]  /*0b20*/  ULDC.64 UR10, c[0x0][0x238] ;  /* 0x00008e00000a7ab9 */ /* 0x000fe20000000a00 */
[----:B------:R-:W-:Y:S02]  /*0b30*/  UIADD3 UR33, UR33, UR19, URZ ;  /* 0x0000001321217290 */ /* 0x000fe4000fffe03f */
[----:B------:R-:W-:Y:S02]  /*0b40*/  UIMAD UR13, UR13, UR10, URZ ;  /* 0x0000000a0d0d72a4 */ /* 0x000fe4000f8e023f */
[----:B------:R-:W-:Y:S02]  /*0b50*/  UIMAD.WIDE.U32 UR32, UR26, UR10, UR32 ;  /* 0x0000000a1a2072a5 */ /* 0x000fe4000f8e0020 */
[----:B------:R-:W-:-:S04]  /*0b60*/  UIMAD UR11, UR26, UR11, UR13 ;  /* 0x0000000b1a0b72a4 */ /* 0x000fc8000f8e020d */
[----:B------:R-:W-:-:S12]  /*0b70*/  UIADD3 UR13, UR33, UR11, URZ ;  /* 0x0000000b210d7290 */ /* 0x000fd8000fffe03f */
.L_x_204:
[----:B------:R-:W-:Y:S01]  /*0b80*/  IMAD R3, R13, UR8, RZ ;  /* 0x000000080d037c24 */ /* 0x000fe2000f8e02ff */
[----:B------:R-:W-:Y:S01]  /*0b90*/  ISETP.GE.AND P2, PT, R2, RZ, PT ;  /* 0x000000ff0200720c */ /* 0x000fe20003f46270 */
[----:B------:R-:W-:Y:S01]  /*0ba0*/  IMAD.WIDE.U32 R8, R12, UR8, R134 ;  /* 0x000000080c087c25 */ /* 0x000fe2000f8e0086 */
[----:B------:R-:W-:Y:S01]  /*0bb0*/  ISETP.NE.AND P3, PT, R0, RZ, PT ;  /* 0x000000ff0000720c */ /* 0x000fe20003f65270 */
[----:B------:R-:W-:Y:S01]  /*0bc0*/  ULDC.64 UR10, c[0x0][0x258] ;  /* 0x00009600000a7ab9 */ /* 0x000fe20000000a00 */
[----:B------:R-:W-:Y:S01]  /*0bd0*/  UIADD3 UR19, UR20, -0x1, URZ ;  /* 0xffffffff14137890 */ /* 0x000fe2000fffe03f */
[----:B------:R-:W-:Y:S01]  /*0be0*/  @!P0 VIADD R175, R175, 0x1 ;  /* 0x00000001afaf8836 */ /* 0x000fe20000000000 */
[----:B------:R-:W-:Y:S01]  /*0bf0*/  IADD3 R210, P0, R8, UR30, RZ ;  /* 0x0000001e08d27c10 */ /* 0x000fe2000ff1e0ff */
[C---:B------:R-:W-:Y:S01]  /*0c00*/  IMAD R2, R12.reuse, UR9, R3 ;  /* 0x000000090c027c24 */ /* 0x040fe2000f8e0203 */
[----:B------:R-:W-:Y:S01]  /*0c10*/  BSSY B0, `(.L_x_205) ;  /* 0x0000048000007945 */ /* 0x000fe20003800000 */
[----:B------:R-:W-:Y:S01]  /*0c20*/  IMAD.WIDE.U32 R6, R12, UR6, R134 ;  /* 0x000000060c067c25 */ /* 0x000fe2000f8e0086 */
[----:B------:R-:W-:-:S02]  /*0c30*/  IADD3 R208, R134, 0x80, RZ ;  /* 0x0000008086d07810 */ /* 0x000fc40007ffe0ff */
[----:B------:R-:W-:Y:S01]  /*0c40*/  IADD3.X R211, R9, UR4, R2, P0, !PT ;  /* 0x0000000409d37c10 */ /* 0x000fe200087fe402 */
[----:B------:R-:W-:Y:S01]  /*0c50*/  IMAD R3, R13, UR6, RZ ;  /* 0x000000060d037c24 */ /* 0x000fe2000f8e02ff */
[----:B------:R-:W1:Y:S01]  /*0c60*/  S2UR UR4, SR_CgaCtaId ;  /* 0x00000000000479c3 */ /* 0x000e620000008800 */
[----:B------:R-:W-:Y:S01]  /*0c70*/  @P1 VIADD R175, R175, 0x1 ;  /* 0x00000001afaf1836 */ /* 0x000fe20000000000 */
[----:B------:R-:W-:Y:S01]  /*0c80*/  IADD3 R172, P1, R6, UR32, RZ ;  /* 0x0000002006ac7c10 */ /* 0x000fe2000ff3e0ff */
[----:B------:R-:W-:Y:S01]  /*0c90*/  IMAD R2, R12, UR7, R3 ;  /* 0x000000070c027c24 */ /* 0x000fe2000f8e0203 */
[C---:B------:R-:W-:Y:S01]  /*0ca0*/  IADD3 R6, P0, R134.reuse, UR18, RZ ;  /* 0x0000001286067c10 */ /* 0x040fe2000ff1e0ff */
[----:B------:R-:W-:Y:S01]  /*0cb0*/  IMAD.U32 R8, RZ, RZ, UR10 ;  /* 0x0000000aff087e24 */ /* 0x000fe2000f8e00ff */
[----:B------:R-:W-:Y:S01]  /*0cc0*/  @!P2 IADD3 R175, -R175, RZ, RZ ;  /* 0x000000ffafafa210 */ /* 0x000fe20007ffe1ff */
[----:B------:R-:W-:Y:S01]  /*0cd0*/  UIMAD UR18, UR19, -0x40, UR25 ;  /* 0xffffffc0131278a4 */ /* 0x000fe2000f8e0219 */
[----:B------:R-:W-:Y:S01]  /*0ce0*/  @!P3 LOP3.LUT R175, RZ, R0, RZ, 0x33, !PT ;  /* 0x00000000ffafb212 */ /* 0x000fe200078e33ff */
[----:B------:R-:W-:Y:S01]  /*0cf0*/  VIADD R209, R134, 0x40 ;  /* 0x0000004086d17836 */ /* 0x000fe20000000000 */
[----:B------:R-:W-:Y:S01]  /*0d00*/  IADD3.X R173, R7, UR13, R2, P1, !PT ;  /* 0x0000000d07ad7c10 */ /* 0x000fe20008ffe402 */
[----:B------:R-:W-:Y:S01]  /*0d10*/  UIMAD UR13, UR5, UR10, URZ ;  /* 0x0000000a050d72a4 */ /* 0x000fe2000f8e023f */
[----:B------:R-:W-:-:S02]  /*0d20*/  IADD3.X R7, R135, UR12, RZ, P0, !PT ;  /* 0x0000000c87077c10 */ /* 0x000fc400087fe4ff */
[----:B------:R-:W-:Y:S01]  /*0d30*/  SHF.R.S32.HI R2, RZ, 0x1f, R175 ;  /* 0x0000001fff027819 */ /* 0x000fe200000114af */
[----:B------:R-:W-:Y:S01]  /*0d40*/  UIMAD UR12, UR28, UR11, UR13 ;  /* 0x0000000b1c0c72a4 */ /* 0x000fe2000f8e020d */
[----:B------:R-:W-:Y:S01]  /*0d50*/  ISETP.GE.AND P0, PT, R12, UR14, PT ;  /* 0x0000000e0c007c0c */ /* 0x000fe2000bf06270 */
[----:B------:R-:W-:Y:S01]  /*0d60*/  IMAD.WIDE.U32 R8, R8, UR28, R6 ;  /* 0x0000001c08087c25 */ /* 0x000fe2000f8e0006 */
[----:B------:R-:W-:Y:S01]  /*0d70*/  ULDC.64 UR10, c[0x0][0x260] ;  /* 0x00009800000a7ab9 */ /* 0x000fe20000000a00 */
[----:B------:R-:W-:Y:S01]  /*0d80*/  UMOV UR13, 0x400 ;  /* 0x00000400000d7882 */ /* 0x000fe20000000000 */
[----:B------:R-:W-:Y:S01]  /*0d90*/  IADD3 R0, R12, 0x20, RZ ;  /* 0x000000200c007810 */ /* 0x000fe20007ffe0ff */
[----:B------:R-:W-:Y:S01]  /*0da0*/  IMAD R6, R2, UR10, RZ ;  /* 0x0000000a02067c24 */ /* 0x000fe2000f8e02ff */
[----:B------:R-:W-:Y:S01]  /*0db0*/  IADD3 R15, R9, UR12, RZ ;  /* 0x0000000c090f7c10 */ /* 0x000fe2000fffe0ff */
[----:B------:R-:W-:Y:S01]  /*0dc0*/  IMAD.WIDE.U32 R210, R175, UR10, R210 ;  /* 0x0000000aafd27c25 */ /* 0x000fe2000f8e00d2 */
[----:B-1----:R-:W-:Y:S01]  /*0dd0*/  ULEA UR4, UR4, UR13, 0x18 ;  /* 0x0000000d04047291 */ /* 0x002fe2000f8ec03f */
[----:B------:R-:W-:-:S02]  /*0de0*/  ISETP.GE.AND P1, PT, R0, UR14, PT ;  /* 0x0000000e00007c0c */ /* 0x000fc4000bf26270 */
[----:B------:R-:W-:Y:S01]  /*0df0*/  IMAD R213, R175, UR11, R6 ;  /* 0x0000000bafd57c24 */ /* 0x000fe2000f8e0206 */
[----:B------:R-:W-:Y:S02]  /*0e00*/  ULDC.64 UR10, c[0x0][0x268] ;  /* 0x00009a00000a7ab9 */ /* 0x000fe40000000a00 */
[----:B------:R-:W-:Y:S01]  /*0e10*/  IMAD R2, R2, UR10, RZ ;  /* 0x0000000a02027c24 */ /* 0x000fe2000f8e02ff */
[----:B------:R-:W-:Y:S01]  /*0e20*/  LEA R203, R203, UR4, 0x1 ;  /* 0x00000004cbcb7c11 */ /* 0x000fe2000f8e08ff */
        /* <DEDUP_REMOVED lines=38> */
.L_x_206:
[----:B------:R-:W-:Y:S05]  /*1090*/  BSYNC B0 ;  /* 0x0000000000007941 */ /* 0x000fea0003800000 */
.L_x_205:
        /* <DEDUP_REMOVED lines=15> */
[----:B------:R3:W-:Y:S03]  /*1190*/  @P3 STS.128 [R203+0x1000], RZ ;  /* 0x001000ffcb003388 */ /* 0x0007e60000000c00 */
[----:B------:R-:W-:-:S03]  /*11a0*/  IMAD.IADD R10, R21, 0x1, R10 ;  /* 0x00000001150a7824 */ /* 0x000fc600078e020a */
        /* <DEDUP_REMOVED lines=23> */
.L_x_208:
[----:B------:R-:W-:Y:S05]  /*1320*/  BSYNC B0 ;  /* 0x0000000000007941 */ /* 0x000fea0003800000 */
.L_x_207:
        /* <DEDUP_REMOVED lines=13> */
[----:B--23--:R-:W2:Y:S01]  /*1400*/  @!P3 LDC.64 R6, c[0x0][0x210] ;  /* 0x00008400ff06bb82 */ /* 0x00cea20000000a00 */
[----:B------:R-:W-:Y:S01]  /*1410*/  IMAD R10, R19, UR11, R10 ;  /* 0x0000000b130a7c24 */ /* 0x000fe2000f8e020a */
[----:B------:R3:W-:Y:S03]  /*1420*/  @P3 STS.128 [R203+0x2000], RZ ;  /* 0x002000ffcb003388 */ /* 0x0007e60000000c00 */
[----:B------:R-:W-:-:S03]  /*1430*/  IMAD.IADD R10, R21, 0x1, R10 ;  /* 0x00000001150a7824 */ /* 0x000fc600078e020a */
[----:B-1--4-:R-:W1:Y:S01]  /*1440*/  @!P2 LDC.64 R2, c[0x0][0x210] ;  /* 0x00008400ff02ab82 */ /* 0x012e620000000a00 */
        /* <DEDUP_REMOVED lines=22> */
.L_x_210:
[----:B------:R-:W-:Y:S05]  /*15b0*/  BSYNC B0 ;  /* 0x0000000000007941 */ /* 0x000fea0003800000 */
.L_x_209:
[----:B------:R-:W-:Y:S01]  /*15c0*/  USHF.L.U64.HI UR27, UR8, 0x6, UR9 ;  /* 0x00000006081b7899 */ /* 0x000fe20008010209 */
[----:B------:R-:W-:Y:S01]  /*15d0*/  BSSY B0, `(.L_x_211) ;  /* 0x0000028000007945 */ /* 0x000fe20003800000 */
[----:B------:R-:W-:-:S03]  /*15e0*/  USHF.L.U32 UR29, UR8, 0x6, URZ ;  /* 0x00000006081d7899 */ /* 0x000fc6000800063f */
[----:B------:R-:W-:Y:S09]  /*15f0*/  @P4 BRA `(.L_x_212) ;  /* 0x0000000000944947 */ /* 0x000ff20003800000 */
        /* <DEDUP_REMOVED lines=37> */
.L_x_212:
[----:B------:R-:W-:Y:S05]  /*1850*/  BSYNC B0 ;  /* 0x0000000000007941 */ /* 0x000fea0003800000 */
.L_x_211:
[----:B------:R-:W-:Y:S01]  /*1860*/  ISETP.GE.AND P0, PT, R12, UR18, PT ;  /* 0x000000120c007c0c */ /* 0x000fe2000bf06270 */
[----:B------:R-:W-:Y:S01]  /*1870*/  USHF.R.S32.HI UR32, URZ, 0x1f, UR19 ;  /* 0x0000001f3f207899 */ /* 0x000fe20008011413 */
[----:B------:R-:W-:Y:S01]  /*1880*/  MOV R212, R210 ;  /* 0x000000d200d47202 */ /* 0x000fe20000000f00 */
[----:B------:R-:W-:Y:S01]  /*1890*/  UIMAD UR10, UR27, UR19, URZ ;  /* 0x000000131b0a72a4 */ /* 0x000fe2000f8e023f */
[----:B------:R-:W-:Y:S01]  /*18a0*/  IMAD.IADD R213, R211, 0x1, R213 ;  /* 0x00000001d3d57824 */ /* 0x000fe200078e02d5 */
[----:B------:R-:W-:Y:S01]  /*18b0*/  BSSY B0, `(.L_x_213) ;  /* 0x0000024000007945 */ /* 0x000fe20003800000 */
[----:B-1234-:R-:W-:Y:S01]  /*18c0*/  IMAD.U32 R3, RZ, RZ, UR29 ;  /* 0x0000001dff037e24 */ /* 0x01efe2000f8e00ff */
[----:B------:R-:W-:Y:S01]  /*18d0*/  UIMAD UR10, UR32, UR29, UR10 ;  /* 0x0000001d200a72a4 */ /* 0x000fe2000f8e020a */
[----:B------:R-:W-:Y:S02]  /*18e0*/  ISETP.GE.AND P5, PT, R0, UR18, PT ;  /* 0x0000001200007c0c */ /* 0x000fe4000bfa6270 */
[----:B------:R-:W-:-:S05]  /*18f0*/  IMAD.WIDE.U32 R14, R3, UR19, R212 ;  /* 0x00000013030e7c25 */ /* 0x000fca000f8e00d4 */
[----:B------:R-:W-:Y:S01]  /*1900*/  IADD3 R2, R15, UR10, RZ ;  /* 0x0000000a0f027c10 */ /* 0x000fe2000fffe0ff */
        /* <DEDUP_REMOVED lines=30> */
.L_x_214:
[----:B------:R-:W-:Y:S05]  /*1af0*/  BSYNC B0 ;  /* 0x0000000000007941 */ /* 0x000fea0003800000 */
.L_x_213:
[----:B------:R-:W-:Y:S01]  /*1b00*/  USHF.L.U64.HI UR30, UR8, 0x5, UR9 ;  /* 0x00000005081e7899 */ /* 0x000fe20008010209 */
[----:B------:R-:W-:Y:S01]  /*1b10*/  BSSY B0, `(.L_x_215) ;  /* 0x0000022000007945 */ /* 0x000fe20003800000 */
[----:B------:R-:W-:-:S03]  /*1b20*/  USHF.L.U32 UR31, UR8, 0x5, URZ ;  /* 0x00000005081f7899 */ /* 0x000fc6000800063f */
        /* <DEDUP_REMOVED lines=32> */
.L_x_216:
[----:B------:R-:W-:Y:S05]  /*1d30*/  BSYNC B0 ;  /* 0x0000000000007941 */ /* 0x000fea0003800000 */
.L_x_215:
[----:B------:R-:W-:Y:S01]  /*1d40*/  ULDC.64 UR12, c[0x0][0x3c8] ;  /* 0x0000f200000c7ab9 */ /* 0x000fe20000000a00 */
[----:B------:R-:W0:Y:S01]  /*1d50*/  LDGDEPBAR ;  /* 0x00000000000079af */ /* 0x000e220000000000 */
[----:B------:R-:W-:-:S04]  /*1d60*/  UISETP.NE.U32.AND UP1, UPT, UR12, URZ, UPT ;  /* 0x0000003f0c00728c */ /* 0x000fc8000bf25070 */
[----:B------:R-:W-:-:S06]  /*1d70*/  UISETP.NE.AND.EX UP1, UPT, UR13, URZ, UPT, UP1 ;  /* 0x0000003f0d00728c */ /* 0x000fcc000bf25310 */
[----:B------:R-:W-:-:S05]  /*1d80*/  PLOP3.LUT P0, PT, PT, PT, UP1, 0x80, 0x0 ;  /* 0x000000000000781c */ /* 0x000fca0003f0f018 */
[----:B------:R-:W-:Y:S01]  /*1d90*/  @UP1 USHF.R.S32.HI UR33, URZ, 0x1f, UR26 ;  /* 0x0000001f3f211899 */ /* 0x000fe2000801141a */
[----:B------:R-:W-:Y:S01]  /*1da0*/  @UP1 ULDC.64 UR10, c[0x0][0x3d0] ;  /* 0x0000f400000a1ab9 */ /* 0x000fe20000000a00 */
[----:B------:R-:W-:Y:S02]  /*1db0*/  @UP1 UMOV UR34, UR28 ;  /* 0x0000001c00221c82 */ /* 0x000fe40008000000 */
[----:B------:R-:W-:Y:S01]  /*1dc0*/  @UP1 UIMAD UR33, UR33, UR10, URZ ;  /* 0x0000000a212112a4 */ /* 0x000fe2000f8e023f */
[----:B------:R-:W-:Y:S01]  /*1dd0*/  @UP1 UMOV UR35, UR5 ;  /* 0x0000000500231c82 */ /* 0x000fe20008000000 */
[----:B------:R-:W-:Y:S01]  /*1de0*/  LEA.HI R201, R11, R4, RZ, 0x4 ;  /* 0x000000040bc97211 */ /* 0x000fe200078f20ff */
[----:B------:R-:W-:Y:S01]  /*1df0*/  @UP1 UIMAD.WIDE.U32 UR34, UR26, UR10, UR34 ;  /* 0x0000000a1a2212a5 */ /* 0x000fe2000f8e0022 */
[----:B------:R-:W-:-:S04]  /*1e00*/  DEPBAR.LE SB0, 0x0 ;  /* 0x000080000000791a */ /* 0x000fc80000000000 */
[----:B------:R-:W-:Y:S02]  /*1e10*/  @UP1 UIMAD UR11, UR26, UR11, UR33 ;  /* 0x0000000b1a0b12a4 */ /* 0x000fe4000f8e0221 */
[----:B------:R-:W-:Y:S02]  /*1e20*/  @UP1 ULEA UR12, UP0, UR34, UR12, 0x2 ;  /* 0x0000000c220c1291 */ /* 0x000fe4000f80103f */
[----:B------:R-:W-:Y:S01]  /*1e30*/  @UP1 UIADD3 UR11, UR35, UR11, URZ ;  /* 0x0000000b230b1290 */ /* 0x000fe2000fffe03f */
[----:B------:R-:W-:-:S03]  /*1e40*/  @UP1 ULDC UR5, c[0x0][0x2e8] ;  /* 0x0000ba0000051ab9 */ /* 0x000fc60000000800 */
[----:B------:R-:W-:Y:S01]  /*1e50*/  @UP1 ULEA.HI.X UR13, UR34, UR13, UR11, 0x2, UP0 ;  /* 0x0000000d220d1291 */ /* 0x000fe200080f140b */
[----:B--23--:R-:W-:-:S05]  /*1e60*/  IMAD.U32 R8, RZ, RZ, UR12 ;  /* 0x0000000cff087e24 */ /* 0x00cfca000f8e00ff */
[----:B------:R-:W-:-:S05]  /*1e70*/  IMAD.U32 R9, RZ, RZ, UR13 ;  /* 0x0000000dff097e24 */ /* 0x000fca000f8e00ff */
[----:B------:R2:W3:Y:S01]  /*1e80*/  @P0 LDG.E R8, desc[UR22][R8.64] ;  /* 0x0000001608080981 */ /* 0x0004e2000c1e1900 */
[C---:B-1--4-:R-:W-:Y:S01]  /*1e90*/  LOP3.LUT R7, R201.reuse, 0xfffffff0, RZ, 0xc0, !PT ;  /* 0xfffffff0c9077812 */ /* 0x052fe200078ec0ff */
[----:B------:R-:W-:Y:S01]  /*1ea0*/  USHF.L.U64.HI UR12, UR6, 0x6, UR7 ;  /* 0x00000006060c7899 */ /* 0x000fe20008010207 */
[----:B------:R-:W-:Y:S01]  /*1eb0*/  SHF.R.S32.HI R6, RZ, 0x4, R201 ;  /* 0x00000004ff067819 */ /* 0x000fe200000114c9 */
[----:B------:R-:W-:Y:S01]  /*1ec0*/  USHF.L.U32 UR13, UR6, 0x6, URZ ;  /* 0x00000006060d7899 */ /* 0x000fe2000800063f */
[----:B------:R-:W-:Y:S01]  /*1ed0*/  ISETP.GE.AND P1, PT, R12, UR18, PT ;  /* 0x000000120c007c0c */ /* 0x000fe2000bf26270 */
[----:B------:R-:W-:Y:S01]  /*1ee0*/  IMAD.IADD R7, R4, 0x1, -R7 ;  /* 0x0000000104077824 */ /* 0x000fe200078e0a07 */
[----:B------:R-:W-:Y:S01]  /*1ef0*/  BAR.SYNC.DEFER_BLOCKING 0x0 ;  /* 0x0000000000007b1d */ /* 0x000fe20000010000 */
[----:B------:R-:W-:Y:S01]  /*1f00*/  LEA.HI R201, R201, R6, RZ, 0x1 ;  /* 0x00000006c9c97211 */ /* 0x000fe200078f08ff */
[----:B------:R-:W-:Y:S01]  /*1f10*/  IMAD.IADD R175, R173, 0x1, R175 ;  /* 0x00000001adaf7824 */ /* 0x000fe200078e02af */
[----:B------:R-:W-:Y:S01]  /*1f20*/  ISETP.GE.AND P5, PT, R0, UR18, PT ;  /* 0x0000001200007c0c */ /* 0x000fe2000bfa6270 */
[----:B------:R-:W-:Y:S01]  /*1f30*/  IMAD.U32 R15, RZ, RZ, UR19 ;  /* 0x00000013ff0f7e24 */ /* 0x000fe2000f8e00ff */
[----:B------:R-:W-:Y:S01]  /*1f40*/  SHF.R.S32.HI R14, RZ, 0x1f, R7 ;  /* 0x0000001fff0e7819 */ /* 0x000fe20000011407 */
[----:B------:R-:W-:Y:S01]  /*1f50*/  IMAD.MOV.U32 R174, RZ, RZ, R172 ;  /* 0x000000ffffae7224 */ /* 0x000fe200078e00ac */
[----:B------:R-:W-:Y:S01]  /*1f60*/  LOP3.LUT R201, R201, 0xfffffffe, RZ, 0xc0, !PT ;  /* 0xfffffffec9c97812 */ /* 0x000fe200078ec0ff */
[----:B------:R-:W-:Y:S01]  /*1f70*/  BSSY B0, `(.L_x_217) ;  /* 0x0000042000007945 */ /* 0x000fe20003800000 */
[----:B------:R-:W-:-:S03]  /*1f80*/  LEA.HI R14, R14, R7, RZ, 0x3 ;  /* 0x000000070e0e7211 */ /* 0x000fc600078f18ff */
[----:B------:R-:W-:Y:S01]  /*1f90*/  IMAD.IADD R201, R6, 0x1, -R201 ;  /* 0x0000000106c97824 */ /* 0x000fe200078e0ac9 */
[----:B------:R-:W-:Y:S01]  /*1fa0*/  LOP3.LUT R2, R14, 0xfffffff8, RZ, 0xc0, !PT ;  /* 0xfffffff80e027812 */ /* 0x000fe200078ec0ff */
[----:B------:R-:W-:Y:S02]  /*1fb0*/  IMAD.SHL.U32 R6, R12, 0x8, RZ ;  /* 0x000000080c067824 */ /* 0x000fe400078e00ff */
[----:B------:R-:W-:Y:S02]  /*1fc0*/  IMAD.SHL.U32 R10, R201, 0x8, RZ ;  /* 0x00000008c90a7824 */ /* 0x000fe400078e00ff */
[----:B------:R-:W-:Y:S02]  /*1fd0*/  IMAD.IADD R2, R7, 0x1, -R2 ;  /* 0x0000000107027824 */ /* 0x000fe400078e0a02 */
[----:B------:R-:W3:Y:S01]  /*1fe0*/  @P0 MUFU.RCP R7, UR5 ;  /* 0x0000000500070d08 */ /* 0x000ee20008001000 */
[----:B--2---:R-:W-:Y:S01]  /*1ff0*/  IMAD.SHL.U32 R9, R5, 0x40, RZ ;  /* 0x0000004005097824 */ /* 0x004fe200078e00ff */
[----:B------:R-:W-:Y:S01]  /*2000*/  UIMAD UR5, UR12, UR19, URZ ;  /* 0x000000130c0572a4 */ /* 0x000fe2000f8e023f */
[----:B------:R-:W-:Y:S01]  /*2010*/  IMAD.SHL.U32 R13, R2, 0x40, RZ ;  /* 0x00000040020d7824 */ /* 0x000fe200078e00ff */
[----:B------:R1:W-:Y:S02]  /*2020*/  @P1 STS.128 [R203+0x12000], RZ ;  /* 0x012000ffcb001388 */ /* 0x0003e40000000c00 */
[----:B------:R-:W-:Y:S01]  /*2030*/  LOP3.LUT R9, R9, 0x1c0, RZ, 0xc0, !PT ;  /* 0x000001c009097812 */ /* 0x000fe200078ec0ff */
[----:B------:R-:W-:Y:S01]  /*2040*/  UIMAD UR32, UR32, UR13, UR5 ;  /* 0x0000000d202072a4 */ /* 0x000fe2000f8e0205 */
[----:B------:R1:W-:Y:S01]  /*2050*/  @P1 STS.128 [R203+0x14000], RZ ;  /* 0x014000ffcb001388 */ /* 0x0003e20000000c00 */
[----:B------:R-:W-:Y:S01]  /*2060*/  LOP3.LUT R13, R13, 0x1c0, RZ, 0xc0, !PT ;  /* 0x000001c00d0d7812 */ /* 0x000fe200078ec0ff */
[----:B------:R-:W-:Y:S01]  /*2070*/  UMOV UR5, URZ ;  /* 0x0000003f00057c82 */ /* 0x000fe20008000000 */
[----:B------:R-:W-:Y:S01]  /*2080*/  LOP3.LUT R6, R9, 0x8, R6, 0xf8, !PT ;  /* 0x0000000809067812 */ /* 0x000fe200078ef806 */
[----:B------:R1:W-:Y:S01]  /*2090*/  @P1 STS.128 [R203+0x16000], RZ ;  /* 0x016000ffcb001388 */ /* 0x0003e20000000c00 */
[----:B------:R-:W-:-:S02]  /*20a0*/  SHF.R.U32.HI R9, RZ, 0x3, R9 ;  /* 0x00000003ff097819 */ /* 0x000fc40000011609 */
[----:B------:R-:W-:Y:S02]  /*20b0*/  LOP3.LUT R10, R13, 0x8, R10, 0xf8, !PT ;  /* 0x000000080d0a7812 */ /* 0x000fe400078ef80a */
[----:B------:R-:W-:Y:S01]  /*20c0*/  LOP3.LUT R6, R6, R9, RZ, 0x3c, !PT ;  /* 0x0000000906067212 */ /* 0x000fe200078e3cff */
[----:B------:R-:W-:Y:S01]  /*20d0*/  IMAD.SHL.U32 R9, R14, 0x40, RZ ;  /* 0x000000400e097824 */ /* 0x000fe200078e00ff */
[----:B------:R-:W-:Y:S01]  /*20e0*/  SHF.R.U32.HI R13, RZ, 0x3, R13 ;  /* 0x00000003ff0d7819 */ /* 0x000fe2000001160d */
[----:B------:R-:W-:-:S03]  /*20f0*/  IMAD.WIDE.U32 R14, R15, UR13, R174 ;  /* 0x0000000d0f0e7c25 */ /* 0x000fc6000f8e00ae */
[----:B------:R-:W-:Y:S01]  /*2100*/  LOP3.LUT R10, R10, R13, RZ, 0x3c, !PT ;  /* 0x0000000d0a0a7212 */ /* 0x000fe200078e3cff */
[----:B------:R-:W-:Y:S01]  /*2110*/  IMAD R201, R201, 0x200, R6 ;  /* 0x00000200c9c97824 */ /* 0x000fe200078e0206 */
[----:B------:R-:W-:Y:S01]  /*2120*/  LEA.HI R6, R11, R4, RZ, 0x5 ;  /* 0x000000040b067211 */ /* 0x000fe200078f28ff */
[----:B------:R-:W-:Y:S01]  /*2130*/  VIADD R12, R15, UR32 ;  /* 0x000000200f0c7c36 */ /* 0x000fe20008000000 */
[----:B------:R-:W-:Y:S02]  /*2140*/  LOP3.LUT R0, R10, 0xfffffe00, R9, 0xf8, !PT ;  /* 0xfffffe000a007812 */ /* 0x000fe400078ef809 */
[----:B------:R-:W-:Y:S02]  /*2150*/  SHF.R.S32.HI R81, RZ, 0x5, R6 ;  /* 0x00000005ff517819 */ /* 0x000fe40000011406 */
[----:B------:R-:W-:-:S03]  /*2160*/  LEA R201, R201, UR4, 0x1 ;  /* 0x00000004c9c97c11 */ /* 0x000fc6000f8e08ff */
[----:B------:R-:W-:Y:S02]  /*2170*/  IMAD R202, R81, 0x400, R0 ;  /* 0x0000040051ca7824 */ /* 0x000fe400078e0200 */
[----:B---3--:R-:W-:-:S05]  /*2180*/  @P0 FMUL.FTZ R7, R8, R7 ;  /* 0x0000000708070220 */ /* 0x008fca0000410000 */
[----:B------:R-:W-:-:S13]  /*2190*/  @P0 R2UR UR10, R7 ;  /* 0x00000000070a02ca */ /* 0x000fda00000e0000 */
[----:B------:R-:W-:Y:S01]  /*21a0*/  @UP1 UMOV UR5, UR10 ;  /* 0x0000000a00051c82 */ /* 0x000fe20008000000 */
[----:B-1----:R-:W-:Y:S05]  /*21b0*/  @P1 BRA `(.L_x_218) ;  /* 0x0000000000741947 */ /* 0x002fea0003800000 */
        /* <DEDUP_REMOVED lines=29> */
.L_x_218:
[----:B------:R-:W-:Y:S05]  /*2390*/  BSYNC B0 ;  /* 0x0000000000007941 */ /* 0x000fea0003800000 */
.L_x_217:
        /* <DEDUP_REMOVED lines=33> */
[----:B----4-:R-:W-:-:S04]  /*25b0*/  LEA R8, P0, R14, UR10, 0x1 ;  /* 0x0000000a0e087c11 */ /* 0x010fc8000f8008ff */
[----:B------:R-:W-:-:S05]  /*25c0*/  LEA.HI.X R9, R14, UR11, R7, 0x1, P0 ;  /* 0x0000000b0e097c11 */ /* 0x000fca00080f0c07 */
[----:B------:R-:W-:Y:S01]  /*25d0*/  @!PT LDS RZ, [RZ] ;  /* 0x00000000fffff984 */ /* 0x000fe20000000800 */
[----:B------:R-:W-:Y:S01]  /*25e0*/  @!PT LDS RZ, [RZ] ;  /* 0x00000000fffff984 */ /* 0x000fe20000000800 */
[----:B------:R-:W-:Y:S01]  /*25f0*/  @!PT LDS RZ, [RZ] ;  /* 0x00000000fffff984 */ /* 0x000fe20000000800 */
[----:B------:R1:W-:Y:S04]  /*2600*/  LDGSTS.E.BYPASS.LTC128B.128 [R203+0x17000], desc[UR22][R8.64+0x100] ;  /* 0x1700010008cb7fae */ /* 0x0003e8000b901d56 */
.L_x_220:
[----:B------:R-:W-:Y:S05]  /*2610*/  BSYNC B0 ;  /* 0x0000000000007941 */ /* 0x000fea0003800000 */
.L_x_219:
[----:B------:R-:W-:Y:S01]  /*2620*/  LDSM.16.M88.4 R12, [R202] ;  /* 0x00000000ca0c783b */ /* 0x000fe20000000200 */
[----:B------:R-:W-:Y:S01]  /*2630*/  R2P PR, R5, 0x6 ;  /* 0x0000000605007804 */ /* 0x000fe20000000000 */
[----:B------:R-:W-:Y:S01]  /*2640*/  IMAD.MOV.U32 R7, RZ, RZ, 0x10 ;  /* 0x00000010ff077424 */ /* 0x000fe200078e00ff */
[C---:B------:R-:W-:Y:S01]  /*2650*/  LOP3.LUT P0, RZ, R2.reuse, 0x2, RZ, 0xc0, !PT ;  /* 0x0000000202ff7812 */ /* 0x040fe2000780c0ff */
[----:B------:R-:W5:Y:S01]  /*2660*/  LDSM.16.M88.4 R36, [R201+0xc000] ;  /* 0x00c00000c924783b */ /* 0x000f620000000200 */
[----:B------:R-:W-:Y:S01]  /*2670*/  VIADD R5, R201, 0xc000 ;  /* 0x0000c000c9057836 */ /* 0x000fe20000000000 */
[----:B------:R-:W-:Y:S01]  /*2680*/  UISETP.GE.AND UP0, UPT, UR20, 0x2, UPT ;  /* 0x000000021400788c */ /* 0x000fe2000bf06270 */
[----:B------:R-:W-:Y:S01]  /*2690*/  SEL R7, R7, 0xfffffff0, !P0 ;  /* 0xfffffff007077807 */ /* 0x000fe20004000000 */
[----:B------:R-:W3:Y:S01]  /*26a0*/  LDSM.16.M88.4 R28, [R201+0xc800] ;  /* 0x00c80000c91c783b */ /* 0x000ee20000000200 */
[----:B------:R-:W-:Y:S01]  /*26b0*/  VIADD R199, R201, 0xc020 ;  /* 0x0000c020c9c77836 */ /* 0x000fe20000000000 */
[----:B------:R-:W-:Y:S01]  /*26c0*/  LOP3.LUT P0, RZ, R2, 0x4, RZ, 0xc0, !PT ;  /* 0x0000000402ff7812 */ /* 0x000fe2000780c0ff */
[----:B------:R-:W-:Y:S01]  /*26d0*/  IMAD.MOV.U32 R2, RZ, RZ, 0x40 ;  /* 0x00000040ff027424 */ /* 0x000fe200078e00ff */
[----:B------:R-:W3:Y:S01]  /*26e0*/  LDSM.16.M88.4 R20, [R201+0xd000] ;  /* 0x00d00000c914783b */ /* 0x000ee20000000200 */
[----:B------:R-:W-:-:S02]  /*26f0*/  IMAD R200, R7, 0x2, R202 ;  /* 0x0000000207c87824 */ /* 0x000fc400078e02ca */
[----:B------:R-:W-:Y:S01]  /*2700*/  @P1 VIADD R199, R5, 0xffffffe0 ;  /* 0xffffffe005c71836 */ /* 0x000fe20000000000 */
[----:B------:R-:W3:Y:S01]  /*2710*/  LDSM.16.M88.4 R60, [R201+0xd800] ;  /* 0x00d80000c93c783b */ /* 0x000ee20000000200 */
[----:B------:R-:W-:Y:S01]  /*2720*/  IMAD.MOV.U32 R5, RZ, RZ, 0x20 ;  /* 0x00000020ff057424 */ /* 0x000fe200078e00ff */
[----:B------:R-:W-:Y:S01]  /*2730*/  SEL R2, R2, 0xffffffc0, !P2 ;  /* 0xffffffc002027807 */ /* 0x000fe20005000000 */
[----:B------:R-:W-:Y:S01]  /*2740*/  IMAD.SHL.U32 R214, R4, 0x2, RZ ;  /* 0x0000000204d67824 */ /* 0x000fe200078e00ff */
[----:B------:R-:W-:Y:S01]  /*2750*/  LDSM.16.M88.4 R52, [R200] ;  /* 0x00000000c834783b */ /* 0x000fe20000000200 */
[----:B------:R-:W-:Y:S01]  /*2760*/  VIADD R191, R199, 0x800 ;  /* 0x00000800c7bf7836 */ /* 0x000fe20000000000 */
[----:B------:R-:W-:Y:S01]  /*2770*/  SEL R5, R5, 0xffffffe0, !P0 ;  /* 0xffffffe005057807 */ /* 0x000fe20004000000 */
[----:B------:R-:W-:Y:S01]  /*2780*/  IMAD.IADD R195, R201, 0x1, R2 ;  /* 0x00000001c9c37824 */ /* 0x000fe200078e0202 */
[----:B------:R-:W3:Y:S01]  /*2790*/  LDSM.16.M88.4 R44, [R199] ;  /* 0x00000000c72c783b */ /* 0x000ee20000000200 */
[----:B------:R-:W-:Y:S01]  /*27a0*/  IMAD.IADD R188, R2, 0x1, R199 ;  /* 0x0000000102bc7824 */ /* 0x000fe200078e02c7 */
[----:B------:R-:W-:Y:S01]  /*27b0*/  LOP3.LUT R214, R214, 0x6, RZ, 0xc0, !PT ;  /* 0x00000006d6d67812 */ /* 0x000fe200078ec0ff */
[C---:B------:R-:W-:Y:S01]  /*27c0*/  IMAD R198, R5.reuse, 0x2, R202 ;  /* 0x0000000205c67824 */ /* 0x040fe200078e02ca */
[----:B------:R-:W3:Y:S01]  /*27d0*/  LDSM.16.M88.4 R48, [R199+0x800] ;  /* 0x00080000c730783b */ /* 0x000ee20000000200 */
[----:B------:R-:W-:-:S02]  /*27e0*/  IMAD R197, R5, 0x2, R200 ;  /* 0x0000000205c57824 */ /* 0x000fc400078e02c8 */
[C---:B------:R-:W-:Y:S01]  /*27f0*/  VIADD R190, R199.reuse, 0x1000 ;  /* 0x00001000c7be7836 */ /* 0x040fe20000000000 */
[----:B-12-4-:R-:W1:Y:S01]  /*2800*/  LDSM.16.M88.4 R8, [R199+0x1000] ;  /* 0x00100000c708783b */ /* 0x016e620000000200 */
[C---:B------:R-:W-:Y:S02]  /*2810*/  VIADD R189, R199.reuse, 0x1800 ;  /* 0x00001800c7bd7836 */ /* 0x040fe40000000000 */
[C---:B------:R-:W-:Y:S01]  /*2820*/  VIADD R187, R199.reuse, 0x2000 ;  /* 0x00002000c7bb7836 */ /* 0x040fe20000000000 */
[----:B------:R-:W2:Y:S01]  /*2830*/  LDSM.16.M88.4 R56, [R199+0x1800] ;  /* 0x00180000c738783b */ /* 0x000ea20000000200 */
[C---:B------:R-:W-:Y:S02]  /*2840*/  VIADD R186, R199.reuse, 0x2800 ;  /* 0x00002800c7ba7836 */ /* 0x040fe40000000000 */
[C---:B------:R-:W-:Y:S01]  /*2850*/  VIADD R185, R199.reuse, 0x3000 ;  /* 0x00003000c7b97836 */ /* 0x040fe20000000000 */
[----:B------:R-:W-:Y:S01]  /*2860*/  LDSM.16.M88.4 R64, [R198] ;  /* 0x00000000c640783b */ /* 0x000fe20000000200 */
[----:B------:R-:W-:-:S02]  /*2870*/  VIADD R184, R199, 0x3800 ;  /* 0x00003800c7b87836 */ /* 0x000fc40000000000 */
[C---:B------:R-:W-:Y:S01]  /*2880*/  VIADD R183, R199.reuse, 0x4000 ;  /* 0x00004000c7b77836 */ /* 0x040fe20000000000 */
[C---:B-----5:R-:W-:Y:S01]  /*2890*/  HMMA.16816.F32 R40, R12.reuse, R36, RZ ;  /* 0x000000240c28723c */ /* 0x060fe200000018ff */
[----:B------:R-:W4:Y:S01]  /*28a0*/  LDSM.16.M88.4 R16, [R195+0xc000] ;  /* 0x00c00000c310783b */ /* 0x000f220000000200 */
[C---:B------:R-:W-:Y:S02]  /*28b0*/  VIADD R182, R199.reuse, 0x4800 ;  /* 0x00004800c7b67836 */ /* 0x040fe40000000000 */
[C---:B------:R-:W-:Y:S01]  /*28c0*/  VIADD R181, R199.reuse, 0x5000 ;  /* 0x00005000c7b57836 */ /* 0x040fe20000000000 */
[----:B------:R-:W5:Y:S01]  /*28d0*/  LDSM.16.M88.4 R72, [R195+0xc800] ;  /* 0x00c80000c348783b */ /* 0x000f620000000200 */
[C---:B------:R-:W-:Y:S01]  /*28e0*/  HMMA.16816.F32 R36, R12.reuse, R38, RZ ;  /* 0x000000260c24723c */ /* 0x040fe200000018ff */
[----:B------:R-:W-:Y:S02]  /*28f0*/  VIADD R180, R199, 0x5800 ;  /* 0x00005800c7b47836 */ /* 0x000fe40000000000 */
[----:B------:R-:W-:Y:S03]  /*2900*/  LDSM.16.M88.4 R76, [R201+0xf800] ;  /* 0x00f80000c94c783b */ /* 0x000fe60000000200 */
[C---:B---3--:R-:W-:Y:S01]  /*2910*/  HMMA.16816.F32 R32, R12.reuse, R28, RZ ;  /* 0x0000001c0c20723c */ /* 0x048fe200000018ff */
[----:B------:R-:W0:Y:S05]  /*2920*/  LDGDEPBAR ;  /* 0x00000000000079af */ /* 0x000e2a0000000000 */
[C---:B------:R-:W-:Y:S06]  /*2930*/  HMMA.16816.F32 R24, R12.reuse, R20, RZ ;  /* 0x000000140c18723c */ /* 0x040fec00000018ff */
[C---:B------:R-:W-:Y:S06]  /*2940*/  HMMA.16816.F32 R28, R12.reuse, R30, RZ ;  /* 0x0000001e0c1c723c */ /* 0x040fec00000018ff */
[C---:B------:R-:W-:Y:S06]  /*2950*/  HMMA.16816.F32 R20, R12.reuse, R22, RZ ;  /* 0x000000160c14723c */ /* 0x040fec00000018ff */
[C---:B------:R-:W-:Y:S06]  /*2960*/  HMMA.16816.F32 R68, R12.reuse, R60, RZ ;  /* 0x0000003c0c44723c */ /* 0x040fec00000018ff */
[----:B------:R-:W-:Y:S01]  /*2970*/  HMMA.16816.F32 R12, R12, R62, RZ ;  /* 0x0000003e0c0c723c */ /* 0x000fe200000018ff */
[----:B------:R-:W-:Y:S05]  /*2980*/  LDSM.16.M88.4 R60, [R195+0xd800] ;  /* 0x00d80000c33c783b */ /* 0x000fea0000000200 */
[C---:B------:R-:W-:Y:S06]  /*2990*/  HMMA.16816.F32 R40, R52.reuse, R44, R40 ;  /* 0x0000002c3428723c */ /* 0x040fec0000001828 */
[C---:B------:R-:W-:Y:S01]  /*29a0*/  HMMA.16816.F32 R36, R52.reuse, R46, R36 ;  /* 0x0000002e3424723c */ /* 0x040fe20000001824 */
[----:B------:R-:W3:Y:S05]  /*29b0*/  LDSM.16.M88.4 R44, [R195+0xd000] ;  /* 0x00d00000c32c783b */ /* 0x000eea0000000200 */
[C---:B------:R-:W-:Y:S06]  /*29c0*/  HMMA.16816.F32 R32, R52.reuse, R48, R32 ;  /* 0x000000303420723c */ /* 0x040fec0000001820 */
[C---:B------:R-:W-:Y:S01]  /*29d0*/  HMMA.16816.F32 R28, R52.reuse, R50, R28 ;  /* 0x00000032341c723c */ /* 0x040fe2000000181c */
[----:B------:R-:W-:Y:S05]  /*29e0*/  LDSM.16.M88.4 R48, [R197] ;  /* 0x00000000c530783b */ /* 0x000fea0000000200 */
[C---:B-1----:R-:W-:Y:S06]  /*29f0*/  HMMA.16816.F32 R24, R52.reuse, R8, R24 ;  /* 0x000000083418723c */ /* 0x042fec0000001818 */
[C---:B------:R-:W-:Y:S01]  /*2a00*/  HMMA.16816.F32 R20, R52.reuse, R10, R20 ;  /* 0x0000000a3414723c */ /* 0x040fe20000001814 */
[----:B------:R-:W1:Y:S05]  /*2a10*/  LDSM.16.M88.4 R8, [R188] ;  /* 0x00000000bc08783b */ /* 0x000e6a0000000200 */
[C---:B--2---:R-:W-:Y:S06]  /*2a20*/  HMMA.16816.F32 R68, R52.reuse, R56, R68 ;  /* 0x000000383444723c */ /* 0x044fec0000001844 */
        /* <DEDUP_REMOVED lines=10> */
[----:B------:R-:W-:Y:S01]  /*2ad0*/  HMMA.16816.F32 R20, R64, R46, R20 ;  /* 0x0000002e4014723c */ /* 0x000fe20000001814 */
[----:B------:R-:W3:Y:S05]  /*2ae0*/  LDSM.16.M88.4 R44, [R201+0xe000] ;  /* 0x00e00000c92c783b */ /* 0x000eea0000000200 */
[C---:B-1----:R-:W-:Y:S06]  /*2af0*/  HMMA.16816.F32 R40, R48.reuse, R8, R40 ;  /* 0x000000083028723c */ /* 0x042fec0000001828 */
[----:B------:R-:W-:Y:S01]  /*2b00*/  HMMA.16816.F32 R36, R48, R10, R36 ;  /* 0x0000000a3024723c */ /* 0x000fe20000001824 */
[----:B------:R-:W1:Y:S05]  /*2b10*/  LDSM.16.M88.4 R8, [R201+0xf000] ;  /* 0x00f00000c908783b */ /* 0x000e6a0000000200 */
[C---:B------:R-:W-:Y:S06]  /*2b20*/  HMMA.16816.F32 R68, R64.reuse, R60, R68 ;  /* 0x0000003c4044723c */ /* 0x040fec0000001844 */
[----:B------:R-:W-:Y:S01]  /*2b30*/  HMMA.16816.F32 R64, R64, R62, R12 ;  /* 0x0000003e4040723c */ /* 0x000fe2000000180c */
[----:B------:R-:W5:Y:S04]  /*2b40*/  LDSM.16.M88.4 R12, [R201+0xe800] ;  /* 0x00e80000c90c783b */ /* 0x000f680000000200 */
[----:B------:R-:W-:Y:S01]  /*2b50*/  LDSM.16.M88.4 R60, [R199+0x2800] ;  /* 0x00280000c73c783b */ /* 0x000fe20000000200 */
[C---:B--2---:R-:W-:Y:S06]  /*2b60*/  HMMA.16816.F32 R32, R48.reuse, R56, R32 ;  /* 0x000000383020723c */ /* 0x044fec0000001820 */
[C---:B------:R-:W-:Y:S01]  /*2b70*/  HMMA.16816.F32 R28, R48.reuse, R58, R28 ;  /* 0x0000003a301c723c */ /* 0x040fe2000000181c */
[----:B------:R-:W-:Y:S05]  /*2b80*/  LDSM.16.M88.4 R56, [R199+0x2000] ;  /* 0x00200000c738783b */ /* 0x000fea0000000200 */
[C---:B----4-:R-:W-:Y:S06]  /*2b90*/  HMMA.16816.F32 R24, R48.reuse, R16, R24 ;  /* 0x000000103018723c */ /* 0x050fec0000001818 */
[C---:B------:R-:W-:Y:S01]  /*2ba0*/  HMMA.16816.F32 R20, R48.reuse, R18, R20 ;  /* 0x000000123014723c */ /* 0x040fe20000001814 */
[----:B------:R-:W2:Y:S05]  /*2bb0*/  LDSM.16.M88.4 R16, [R200+0x4000] ;  /* 0x00400000c810783b */ /* 0x000eaa0000000200 */
[C---:B------:R-:W-:Y:S06]  /*2bc0*/  HMMA.16816.F32 R68, R48.reuse, R52, R68 ;  /* 0x000000343044723c */ /* 0x040fec0000001844 */
[----:B------:R-:W-:Y:S01]  /*2bd0*/  HMMA.16816.F32 R64, R48, R54, R64 ;  /* 0x000000363040723c */ /* 0x000fe20000001840 */
[----:B------:R-:W4:Y:S04]  /*2be0*/  LDSM.16.M88.4 R52, [R199+0x3000] ;  /* 0x00300000c734783b */ /* 0x000f280000000200 */
[----:B------:R-:W-:Y:S01]  /*2bf0*/  LDSM.16.M88.4 R48, [R198+0x4000] ;  /* 0x00400000c630783b */ /* 0x000fe20000000200 */
[C---:B---3--:R-:W-:Y:S06]  /*2c00*/  HMMA.16816.F32 R40, R72.reuse, R44, R40 ;  /* 0x0000002c4828723c */ /* 0x048fec0000001828 */
[C---:B------:R-:W-:Y:S01]  /*2c10*/  HMMA.16816.F32 R36, R72.reuse, R46, R36 ;  /* 0x0000002e4824723c */ /* 0x040fe20000001824 */
[----:B------:R-:W3:Y:S05]  /*2c20*/  LDSM.16.M88.4 R44, [R199+0x3800] ;  /* 0x00380000c72c783b */ /* 0x000eea0000000200 */
        /* <DEDUP_REMOVED lines=8> */
[----:B------:R-:W-:Y:S04]  /*2cb0*/  LDSM.16.M88.4 R76, [R188+0x2000] ;  /* 0x00200000bc4c783b */ /* 0x000fe80000000200 */
[----:B------:R-:W-:Y:S01]  /*2cc0*/  LDSM.16.M88.4 R72, [R188+0x3800] ;  /* 0x00380000bc48783b */ /* 0x000fe20000000200 */
[C---:B--2---:R-:W-:Y:S06]  /*2cd0*/  HMMA.16816.F32 R40, R16.reuse, R56, R40 ;  /* 0x000000381028723c */ /* 0x044fec0000001828 */
[C---:B------:R-:W-:Y:S01]  /*2ce0*/  HMMA.16816.F32 R36, R16.reuse, R58, R36 ;  /* 0x0000003a1024723c */ /* 0x040fe20000001824 */
[----:B------:R-:W2:Y:S05]  /*2cf0*/  LDSM.16.M88.4 R56, [R195+0xf000] ;  /* 0x00f00000c338783b */ /* 0x000eaa0000000200 */
[C---:B------:R-:W-:Y:S06]  /*2d00*/  HMMA.16816.F32 R32, R16.reuse, R60, R32 ;  /* 0x0000003c1020723c */ /* 0x040fec0000001820 */
[C---:B------:R-:W-:Y:S01]  /*2d10*/  HMMA.16816.F32 R28, R16.reuse, R62, R28 ;  /* 0x0000003e101c723c */ /* 0x040fe2000000181c */
[----:B------:R-:W2:Y:S05]  /*2d20*/  LDSM.16.M88.4 R60, [R197+0x4000] ;  /* 0x00400000c53c783b */ /* 0x000eaa0000000200 */
[C---:B----4-:R-:W-:Y:S06]  /*2d30*/  HMMA.16816.F32 R24, R16.reuse, R52, R24 ;  /* 0x000000341018723c */ /* 0x050fec0000001818 */
[C---:B------:R-:W-:Y:S01]  /*2d40*/  HMMA.16816.F32 R20, R16.reuse, R54, R20 ;  /* 0x000000361014723c */ /* 0x040fe20000001814 */
[----:B------:R-:W4:Y:S05]  /*2d50*/  LDSM.16.M88.4 R52, [R195+0xf800] ;  /* 0x00f80000c334783b */ /* 0x000f2a0000000200 */
[C---:B---3--:R-:W-:Y:S06]  /*2d60*/  HMMA.16816.F32 R68, R16.reuse, R44, R68 ;  /* 0x0000002c1044723c */ /* 0x048fec0000001844 */
[----:B------:R-:W-:Y:S01]  /*2d70*/  HMMA.16816.F32 R64, R16, R46, R64 ;  /* 0x0000002e1040723c */ /* 0x000fe20000001840 */
[----:B------:R-:W3:Y:S04]  /*2d80*/  LDSM.16.M88.4 R16, [R188+0x2800] ;  /* 0x00280000bc10783b */ /* 0x000ee80000000200 */
[----:B------:R-:W-:Y:S01]  /*2d90*/  LDSM.16.M88.4 R44, [R202+0x8000] ;  /* 0x00800000ca2c783b */ /* 0x000fe20000000200 */
[C---:B-1----:R-:W-:Y:S06]  /*2da0*/  HMMA.16816.F32 R40, R48.reuse, R8, R40 ;  /* 0x000000083028723c */ /* 0x042fec0000001828 */
[C---:B------:R-:W-:Y:S01]  /*2db0*/  HMMA.16816.F32 R36, R48.reuse, R10, R36 ;  /* 0x0000000a3024723c */ /* 0x040fe20000001824 */
[----:B------:R-:W1:Y:S05]  /*2dc0*/  LDSM.16.M88.4 R8, [R188+0x3000] ;  /* 0x00300000bc08783b */ /* 0x000e6a0000000200 */
[C---:B-----5:R-:W-:Y:S06]  /*2dd0*/  HMMA.16816.F32 R32, R48.reuse, R12, R32 ;  /* 0x0000000c3020723c */ /* 0x060fec0000001820 */
[C---:B------:R-:W-:Y:S01]  /*2de0*/  HMMA.16816.F32 R28, R48.reuse, R14, R28 ;  /* 0x0000000e301c723c */ /* 0x040fe2000000181c */
[----:B------:R-:W5:Y:S05]  /*2df0*/  LDSM.16.M88.4 R12, [R201+0x10000] ;  /* 0x01000000c90c783b */ /* 0x000f6a0000000200 */
[C---:B--2---:R-:W-:Y:S06]  /*2e00*/  HMMA.16816.F32 R24, R48.reuse, R56, R24 ;  /* 0x000000383018723c */ /* 0x044fec0000001818 */
[----:B------:R-:W-:Y:S01]  /*2e10*/  HMMA.16816.F32 R20, R48, R58, R20 ;  /* 0x0000003a3014723c */ /* 0x000fe20000001814 */
[----:B------:R-:W2:Y:S05]  /*2e20*/  LDSM.16.M88.4 R56, [R201+0x10800] ;  /* 0x01080000c938783b */ /* 0x000eaa0000000200 */
[----:B------:R-:W-:Y:S06]  /*2e30*/  HMMA.16816.F32 R40, R60, R76, R40 ;  /* 0x0000004c3c28723c */ /* 0x000fec0000001828 */
[C---:B----4-:R-:W-:Y:S06]  /*2e40*/  HMMA.16816.F32 R68, R48.reuse, R52, R68 ;  /* 0x000000343044723c */ /* 0x050fec0000001844 */
[----:B------:R-:W-:Y:S01]  /*2e50*/  HMMA.16816.F32 R64, R48, R54, R64 ;  /* 0x000000363040723c */ /* 0x000fe20000001840 */
[----:B------:R-:W-:Y:S04]  /*2e60*/  LDSM.16.M88.4 R52, [R201+0x11000] ;  /* 0x01100000c934783b */ /* 0x000fe80000000200 */
[----:B------:R-:W-:Y:S01]  /*2e70*/  LDSM.16.M88.4 R48, [R201+0x11800] ;  /* 0x01180000c930783b */ /* 0x000fe20000000200 */
[C---:B------:R-:W-:Y:S03]  /*2e80*/  HMMA.16816.F32 R36, R60.reuse, R78, R36 ;  /* 0x0000004e3c24723c */ /* 0x040fe60000001824 */
[----:B------:R-:W-:Y:S03]  /*2e90*/  LDSM.16.M88.4 R76, [R200+0x8000] ;  /* 0x00800000c84c783b */ /* 0x000fe60000000200 */
[C---:B---3--:R-:W-:Y:S06]  /*2ea0*/  HMMA.16816.F32 R32, R60.reuse, R16, R32 ;  /* 0x000000103c20723c */ /* 0x048fec0000001820 */
[C---:B------:R-:W-:Y:S01]  /*2eb0*/  HMMA.16816.F32 R28, R60.reuse, R18, R28 ;  /* 0x000000123c1c723c */ /* 0x040fe2000000181c */
[----:B------:R-:W3:Y:S05]  /*2ec0*/  LDSM.16.M88.4 R16, [R199+0x4000] ;  /* 0x00400000c710783b */ /* 0x000eea0000000200 */
[C---:B-1----:R-:W-:Y:S06]  /*2ed0*/  HMMA.16816.F32 R24, R60.reuse, R8, R24 ;  /* 0x000000083c18723c */ /* 0x042fec0000001818 */
[----:B------:R-:W-:Y:S01]  /*2ee0*/  HMMA.16816.F32 R20, R60, R10, R20 ;  /* 0x0000000a3c14723c */ /* 0x000fe20000001814 */
[----:B------:R-:W1:Y:S05]  /*2ef0*/  LDSM.16.M88.4 R8, [R199+0x4800] ;  /* 0x00480000c708783b */ /* 0x000e6a0000000200 */
[----:B-----5:R-:W-:Y:S06]  /*2f00*/  HMMA.16816.F32 R40, R44, R12, R40 ;  /* 0x0000000c2c28723c */ /* 0x020fec0000001828 */
[C---:B------:R-:W-:Y:S06]  /*2f10*/  HMMA.16816.F32 R68, R60.reuse, R72, R68 ;  /* 0x000000483c44723c */ /* 0x040fec0000001844 */
[----:B------:R-:W-:Y:S01]  /*2f20*/  HMMA.16816.F32 R64, R60, R74, R64 ;  /* 0x0000004a3c40723c */ /* 0x000fe20000001840 */
[----:B------:R-:W-:Y:S04]  /*2f30*/  LDSM.16.M88.4 R60, [R198+0x8000] ;  /* 0x00800000c63c783b */ /* 0x000fe80000000200 */
[----:B------:R-:W-:Y:S01]  /*2f40*/  LDSM.16.M88.4 R72, [R199+0x5800] ;  /* 0x00580000c748783b */ /* 0x000fe20000000200 */
[C---:B------:R-:W-:Y:S03]  /*2f50*/  HMMA.16816.F32 R36, R44.reuse, R14, R36 ;  /* 0x0000000e2c24723c */ /* 0x040fe60000001824 */
[----:B------:R-:W-:Y:S03]  /*2f60*/  LDSM.16.M88.4 R12, [R199+0x5000] ;  /* 0x00500000c70c783b */ /* 0x000fe60000000200 */
[C---:B--2---:R-:W-:Y:S06]  /*2f70*/  HMMA.16816.F32 R32, R44.reuse, R56, R32 ;  /* 0x000000382c20723c */ /* 0x044fec0000001820 */
[----:B------:R-:W-:Y:S01]  /*2f80*/  HMMA.16816.F32 R28, R44, R58, R28 ;  /* 0x0000003a2c1c723c */ /* 0x000fe2000000181c */
[----:B------:R-:W2:Y:S05]  /*2f90*/  LDSM.16.M88.4 R56, [R195+0x10000] ;  /* 0x01000000c338783b */ /* 0x000eaa0000000200 */
[----:B---3--:R-:W-:Y:S06]  /*2fa0*/  HMMA.16816.F32 R40, R76, R16, R40 ;  /* 0x000000104c28723c */ /* 0x008fec0000001828 */
[C---:B------:R-:W-:Y:S06]  /*2fb0*/  HMMA.16816.F32 R24, R44.reuse, R52, R24 ;  /* 0x000000342c18723c */ /* 0x040fec0000001818 */
[----:B------:R-:W-:Y:S01]  /*2fc0*/  HMMA.16816.F32 R20, R44, R54, R20 ;  /* 0x000000362c14723c */ /* 0x000fe20000001814 */
[----:B------:R-:W3:Y:S05]  /*2fd0*/  LDSM.16.M88.4 R52, [R195+0x10800] ;  /* 0x01080000c334783b */ /* 0x000eea0000000200 */
[C---:B------:R-:W-:Y:S01]  /*2fe0*/  HMMA.16816.F32 R36, R76.reuse, R18, R36 ;  /* 0x000000124c24723c */ /* 0x040fe20000001824 */
[----:B------:R-:W-:Y:S05]  /*2ff0*/  LDSM.16.M88.4 R16, [R188+0x4000] ;  /* 0x00400000bc10783b */ /* 0x000fea0000000200 */
[C---:B-1----:R-:W-:Y:S06]  /*3000*/  HMMA.16816.F32 R32, R76.reuse, R8, R32 ;  /* 0x000000084c20723c */ /* 0x042fec0000001820 */
[----:B------:R-:W-:Y:S01]  /*3010*/  HMMA.16816.F32 R28, R76, R10, R28 ;  /* 0x0000000a4c1c723c */ /* 0x000fe2000000181c */
[----:B------:R-:W1:Y:S05]  /*3020*/  LDSM.16.M88.4 R8, [R197+0x8000] ;  /* 0x00800000c508783b */ /* 0x000e6a0000000200 */
[C---:B------:R-:W-:Y:S06]  /*3030*/  HMMA.16816.F32 R68, R44.reuse, R48, R68 ;  /* 0x000000302c44723c */ /* 0x040fec0000001844 */
[----:B------:R-:W-:Y:S01]  /*3040*/  HMMA.16816.F32 R64, R44, R50, R64 ;  /* 0x000000322c40723c */ /* 0x000fe20000001840 */
[----:B------:R-:W4:Y:S04]  /*3050*/  LDSM.16.M88.4 R48, [R195+0x11000] ;  /* 0x01100000c330783b */ /* 0x000f280000000200 */
[----:B------:R-:W5:Y:S01]  /*3060*/  LDSM.16.M88.4 R44, [R195+0x11800] ;  /* 0x01180000c32c783b */ /* 0x000f620000000200 */
[----:B--2---:R-:W-:Y:S06]  /*3070*/  HMMA.16816.F32 R40, R60, R56, R40 ;  /* 0x000000383c28723c */ /* 0x004fec0000001828 */
[C---:B------:R-:W-:Y:S06]  /*3080*/  HMMA.16816.F32 R24, R76.reuse, R12, R24 ;  /* 0x0000000c4c18723c */ /* 0x040fec0000001818 */
[C---:B------:R-:W-:Y:S01]  /*3090*/  HMMA.16816.F32 R20, R76.reuse, R14, R20 ;  /* 0x0000000e4c14723c */ /* 0x040fe20000001814 */
[----:B------:R-:W2:Y:S05]  /*30a0*/  LDSM.16.M88.4 R12, [R188+0x4800] ;  /* 0x00480000bc0c783b */ /* 0x000eaa0000000200 */
[C---:B------:R-:W-:Y:S06]  /*30b0*/  HMMA.16816.F32 R68, R76.reuse, R72, R68 ;  /* 0x000000484c44723c */ /* 0x040fec0000001844 */
[----:B------:R-:W-:Y:S06]  /*30c0*/  HMMA.16816.F32 R64, R76, R74, R64 ;  /* 0x0000004a4c40723c */ /* 0x000fec0000001840 */
[----:B---3--:R-:W-:Y:S06]  /*30d0*/  HMMA.16816.F32 R32, R60, R52, R32 ;  /* 0x000000343c20723c */ /* 0x008fec0000001820 */
[----:B-1----:R-:W-:Y:S06]  /*30e0*/  HMMA.16816.F32 R40, R8, R16, R40 ;  /* 0x000000100828723c */ /* 0x002fec0000001828 */
[C---:B------:R-:W-:Y:S01]  /*30f0*/  HMMA.16816.F32 R36, R60.reuse, R58, R36 ;  /* 0x0000003a3c24723c */ /* 0x040fe20000001824 */
[----:B------:R-:W-:Y:S01]  /*3100*/  LOP3.LUT R17, R6, 0xffffffe0, RZ, 0xc0, !PT ;  /* 0xffffffe006117812 */ /* 0x000fe200078ec0ff */
[----:B------:R-:W1:Y:S04]  /*3110*/  LDSM.16.M88.4 R56, [R188+0x5000] ;  /* 0x00500000bc38783b */ /* 0x000e680000000200 */
[----:B----4-:R-:W-:Y:S01]  /*3120*/  HMMA.16816.F32 R24, R60, R48, R24 ;  /* 0x000000303c18723c */ /* 0x010fe20000001818 */
[----:B------:R-:W-:-:S05]  /*3130*/  IMAD.IADD R17, R4, 0x1, -R17 ;  /* 0x0000000104117824 */ /* 0x000fca00078e0a11 */
[----:B------:R-:W-:Y:S01]  /*3140*/  HMMA.16816.F32 R20, R60, R50, R20 ;  /* 0x000000323c14723c */ /* 0x000fe20000001814 */
[----:B------:R-:W3:Y:S01]  /*3150*/  LDSM.16.M88.4 R48, [R188+0x5800] ;  /* 0x00580000bc30783b */ /* 0x000ee20000000200 */
[----:B------:R-:W-:Y:S01]  /*3160*/  SHF.R.S32.HI R2, RZ, 0x1f, R17 ;  /* 0x0000001fff027819 */ /* 0x000fe20000011411 */
[----:B------:R-:W-:-:S04]  /*3170*/  DEPBAR.LE SB0, 0x0 ;  /* 0x000080000000791a */ /* 0x000fc80000000000 */
[----:B------:R-:W-:Y:S01]  /*3180*/  HMMA.16816.F32 R28, R60, R54, R28 ;  /* 0x000000363c1c723c */ /* 0x000fe2000000181c */
[----:B------:R-:W-:-:S04]  /*3190*/  LEA.HI R17, R2, R17, RZ, 0x2 ;  /* 0x0000001102117211 */ /* 0x000fc800078f10ff */
[----:B------:R-:W-:Y:S01]  /*31a0*/  SHF.R.S32.HI R2, RZ, 0x2, R17 ;  /* 0x00000002ff027819 */ /* 0x000fe20000011411 */
[----:B-----5:R-:W-:Y:S01]  /*31b0*/  HMMA.16816.F32 R68, R60, R44, R68 ;  /* 0x0000002c3c44723c */ /* 0x020fe20000001844 */
[----:B------:R-:W-:-:S04]  /*31c0*/  IMAD.U32 R17, RZ, RZ, UR19 ;  /* 0x00000013ff117e24 */ /* 0x000fc8000f8e00ff */
[----:B------:R-:W-:Y:S01]  /*31d0*/  IMAD R17, R17, 0x40, R214 ;  /* 0x0000004011117824 */ /* 0x000fe200078e02d6 */
[----:B------:R-:W-:Y:S06]  /*31e0*/  HMMA.16816.F32 R64, R60, R46, R64 ;  /* 0x0000002e3c40723c */ /* 0x000fec0000001840 */
[C---:B--2---:R-:W-:Y:S06]  /*31f0*/  HMMA.16816.F32 R32, R8.reuse, R12, R32 ;  /* 0x0000000c0820723c */ /* 0x044fec0000001820 */
[----:B------:R-:W-:Y:S01]  /*3200*/  HMMA.16816.F32 R36, R8, R18, R36 ;  /* 0x000000120824723c */ /* 0x000fe20000001824 */
[----:B------:R-:W-:-:S04]  /*3210*/  LEA R13, R81, UR24, 0x4 ;  /* 0x00000018510d7c11 */ /* 0x000fc8000f8e20ff */
[----:B------:R-:W-:Y:S01]  /*3220*/  IADD3 R13, R13, 0x1, R2 ;  /* 0x000000010d0d7810 */ /* 0x000fe20007ffe002 */
[----:B------:R-:W-:Y:S01]  /*3230*/  IMAD.U32 R2, RZ, RZ, UR25 ;  /* 0x00000019ff027e24 */ /* 0x000fe2000f8e00ff */
[----:B------:R-:W-:Y:S01]  /*3240*/  HMMA.16816.F32 R28, R8, R14, R28 ;  /* 0x0000000e081c723c */ /* 0x000fe2000000181c */
[----:B------:R-:W-:-:S03]  /*3250*/  VIADD R19, R17, 0x28 ;  /* 0x0000002811137836 */ /* 0x000fc60000000000 */
[----:B------:R-:W-:Y:S02]  /*3260*/  IADD3 R13, R2, -UR17, R13 ;  /* 0x80000011020d7c10 */ /* 0x000fe4000fffe00d */
[C---:B-1----:R-:W-:Y:S01]  /*3270*/  HMMA.16816.F32 R24, R8.reuse, R56, R24 ;  /* 0x000000380818723c */ /* 0x042fe20000001818 */
[----:B------:R-:W-:Y:S02]  /*3280*/  VIADD R15, R17, 0x1 ;  /* 0x00000001110f7836 */ /* 0x000fe40000000000 */
[----:B------:R-:W-:Y:S01]  /*3290*/  VIADD R13, R13, UR21 ;  /* 0x000000150d0d7c36 */ /* 0x000fe20008000000 */
[----:B------:R-:W-:Y:S02]  /*32a0*/  UMOV UR21, UR19 ;  /* 0x0000001300157c82 */ /* 0x000fe40008000000 */
[----:B------:R-:W-:Y:S01]  /*32b0*/  I2FP.F32.S32 R4, R15 ;  /* 0x0000000f00047245 */ /* 0x000fe20000201400 */
[----:B------:R-:W-:Y:S01]  /*32c0*/  HMMA.16816.F32 R20, R8, R58, R20 ;  /* 0x0000003a0814723c */ /* 0x000fe20000001814 */
[----:B------:R-:W-:-:S02]  /*32d0*/  VIMNMX R216, R13, UR25, PT ;  /* 0x000000190dd87c48 */ /* 0x000fc4000bfe0100 */
[----:B------:R-:W-:Y:S01]  /*32e0*/  VIADDMNMX R2, R13, 0x8, R2, PT ;  /* 0x000000080d027846 */ /* 0x000fe20003800102 */
[C---:B------:R-:W-:Y:S01]  /*32f0*/  FFMA.FTZ R41, R4.reuse, UR5, R41 ;  /* 0x0000000504297c23 */ /* 0x040fe20008010029 */
[----:B------:R-:W-:Y:S01]  /*3300*/  BAR.SYNC.DEFER_BLOCKING 0x0 ;  /* 0x0000000000007b1d */ /* 0x000fe20000010000 */
[C---:B---3--:R-:W-:Y:S01]  /*3310*/  HMMA.16816.F32 R68, R8.reuse, R48, R68 ;  /* 0x000000300844723c */ /* 0x048fe20000001844 */
[----:B------:R-:W-:Y:S01]  /*3320*/  ISETP.GE.AND P5, PT, R15, R216, PT ;  /* 0x000000d80f00720c */ /* 0x000fe20003fa6270 */
[----:B------:R-:W-:Y:S01]  /*3330*/  VIADD R13, R17, 0x9 ;  /* 0x00000009110d7836 */ /* 0x000fe20000000000 */
[----:B------:R-:W-:Y:S01]  /*3340*/  ISETP.GE.AND P2, PT, R15, R2, PT ;  /* 0x000000020f00720c */ /* 0x000fe20003f46270 */
[----:B------:R-:W-:Y:S01]  /*3350*/  VIADD R15, R17, 0x11 ;  /* 0x00000011110f7836 */ /* 0x000fe20000000000 */
[----:B------:R-:W-:Y:S01]  /*3360*/  FSEL R41, R41, -INF , !P5 ;  /* 0xff80000029297808 */ /* 0x000fe20006800000 */
[----:B------:R-:W-:Y:S01]  /*3370*/  HMMA.16816.F32 R64, R8, R50, R64 ;  /* 0x000000320840723c */ /* 0x000fe20000001840 */
[----:B------:R-:W-:Y:S01]  /*3380*/  I2FP.F32.S32 R12, R13 ;  /* 0x0000000d000c7245 */ /* 0x000fe20000201400 */
[----:B------:R-:W-:Y:S01]  /*3390*/  FFMA.FTZ R43, R4, UR5, R43 ;  /* 0x00000005042b7c23 */ /* 0x000fe2000801002b */
[----:B------:R-:W-:-:S02]  /*33a0*/  ISETP.GE.AND P0, PT, R13, R216, PT ;  /* 0x000000d80d00720c */ /* 0x000fc40003f06270 */
[----:B------:R-:W-:Y:S01]  /*33b0*/  ISETP.GE.AND P6, PT, R13, R2, PT ;  /* 0x000000020d00720c */ /* 0x000fe20003fc6270 */
[C---:B------:R-:W-:Y:S01]  /*33c0*/  FFMA.FTZ R37, R12.reuse, UR5, R37 ;  /* 0x000000050c257c23 */ /* 0x040fe20008010025 */
[C---:B------:R-:W-:Y:S02]  /*33d0*/  VIADD R11, R17.reuse, 0x8 ;  /* 0x00000008110b7836 */ /* 0x040fe40000000000 */
[----:B------:R-:W-:Y:S01]  /*33e0*/  FFMA.FTZ R12, R12, UR5, R39 ;  /* 0x000000050c0c7c23 */ /* 0x000fe20008010027 */
[----:B------:R-:W-:Y:S01]  /*33f0*/  VIADD R9, R17, 0x10 ;  /* 0x0000001011097836 */ /* 0x000fe20000000000 */
[----:B------:R-:W-:Y:S02]  /*3400*/  I2FP.F32.S32 R8, R15 ;  /* 0x0000000f00087245 */ /* 0x000fe40000201400 */
[C---:B------:R-:W-:Y:S02]  /*3410*/  ISETP.GE.AND P4, PT, R11.reuse, R216, PT ;  /* 0x000000d80b00720c */ /* 0x040fe40003f86270 */
[----:B------:R-:W-:-:S02]  /*3420*/  ISETP.GE.AND P1, PT, R11, R2, PT ;  /* 0x000000020b00720c */ /* 0x000fc40003f26270 */
[C---:B------:R-:W-:Y:S02]  /*3430*/  ISETP.GE.AND P3, PT, R9.reuse, R216, PT ;  /* 0x000000d80900720c */ /* 0x040fe40003f66270 */
[----:B------:R-:W-:Y:S02]  /*3440*/  ISETP.GE.AND P5, PT, R9, R2, PT ;  /* 0x000000020900720c */ /* 0x000fe40003fa6270 */
[----:B------:R-:W-:Y:S02]  /*3450*/  I2FP.F32.S32 R11, R11 ;  /* 0x0000000b000b7245 */ /* 0x000fe40000201400 */
[----:B------:R-:W-:Y:S02]  /*3460*/  I2FP.F32.S32 R9, R9 ;  /* 0x0000000900097245 */ /* 0x000fe40000201400 */
[----:B------:R-:W-:Y:S01]  /*3470*/  FSEL R37, R37, -INF , !P0 ;  /* 0xff80000025257808 */ /* 0x000fe20004000000 */
[C---:B------:R-:W-:Y:S01]  /*3480*/  FFMA.FTZ R14, R11.reuse, UR5, R38 ;  /* 0x000000050b0e7c23 */ /* 0x040fe20008010026 */
[----:B------:R-:W-:Y:S01]  /*3490*/  FFMA.FTZ R36, R11, UR5, R36 ;  /* 0x000000050b247c23 */ /* 0x000fe20008010024 */
[C---:B------:R-:W-:Y:S01]  /*34a0*/  FFMA.FTZ R13, R9.reuse, UR5, R32 ;  /* 0x00000005090d7c23 */ /* 0x040fe20008010020 */
[----:B------:R-:W-:Y:S01]  /*34b0*/  FFMA.FTZ R10, R9, UR5, R34 ;  /* 0x00000005090a7c23 */ /* 0x000fe20008010022 */
[C---:B------:R-:W-:Y:S01]  /*34c0*/  VIADD R9, R17.reuse, 0x18 ;  /* 0x0000001811097836 */ /* 0x040fe20000000000 */
[----:B------:R-:W-:Y:S01]  /*34d0*/  FSEL R14, R14, -INF , !P1 ;  /* 0xff8000000e0e7808 */ /* 0x000fe20004800000 */
[----:B------:R-:W-:Y:S01]  /*34e0*/  VIADD R11, R17, 0x19 ;  /* 0x00000019110b7836 */ /* 0x000fe20000000000 */
[----:B------:R-:W-:-:S02]  /*34f0*/  FSEL R12, R12, -INF , !P6 ;  /* 0xff8000000c0c7808 */ /* 0x000fc40007000000 */
[C---:B------:R-:W-:Y:S02]  /*3500*/  ISETP.GE.AND P1, PT, R9.reuse, R216, PT ;  /* 0x000000d80900720c */ /* 0x040fe40003f26270 */
[----:B------:R-:W-:Y:S02]  /*3510*/  ISETP.GE.AND P0, PT, R9, R2, PT ;  /* 0x000000020900720c */ /* 0x000fe40003f06270 */
[----:B------:R-:W-:Y:S02]  /*3520*/  I2FP.F32.S32 R9, R9 ;  /* 0x0000000900097245 */ /* 0x000fe40000201400 */
[----:B------:R-:W-:Y:S02]  /*3530*/  I2FP.F32.S32 R4, R11 ;  /* 0x0000000b00047245 */ /* 0x000fe40000201400 */
[----:B------:R-:W-:Y:S01]  /*3540*/  FSEL R13, R13, -INF , !P3 ;  /* 0xff8000000d0d7808 */ /* 0x000fe20005800000 */
[----:B------:R-:W-:Y:S01]  /*3550*/  FFMA.FTZ R6, R9, UR5, R30 ;  /* 0x0000000509067c23 */ /* 0x000fe2000801001e */
[----:B------:R-:W-:-:S02]  /*3560*/  FSEL R32, R43, -INF , !P2 ;  /* 0xff8000002b207808 */ /* 0x000fc40005000000 */
[----:B------:R-:W-:Y:S02]  /*3570*/  FSEL R39, R36, -INF , !P4 ;  /* 0xff80000024277808 */ /* 0x000fe40006000000 */
[C---:B------:R-:W-:Y:S02]  /*3580*/  ISETP.GE.AND P6, PT, R11.reuse, R216, PT ;  /* 0x000000d80b00720c */ /* 0x040fe40003fc6270 */
[----:B------:R-:W-:Y:S01]  /*3590*/  ISETP.GE.AND P3, PT, R11, R2, PT ;  /* 0x000000020b00720c */ /* 0x000fe20003f66270 */
[----:B------:R-:W-:Y:S01]  /*35a0*/  FFMA.FTZ R11, R9, UR5, R28 ;  /* 0x00000005090b7c23 */ /* 0x000fe2000801001c */
[C---:B------:R-:W-:Y:S01]  /*35b0*/  ISETP.GE.AND P2, PT, R15.reuse, R216, PT ;  /* 0x000000d80f00720c */ /* 0x040fe20003f46270 */
[----:B------:R-:W-:Y:S01]  /*35c0*/  FFMA.FTZ R9, R4, UR5, R29 ;  /* 0x0000000504097c23 */ /* 0x000fe2000801001d */
[----:B------:R-:W-:Y:S01]  /*35d0*/  ISETP.GE.AND P4, PT, R15, R2, PT ;  /* 0x000000020f00720c */ /* 0x000fe20003f86270 */
[----:B------:R-:W-:Y:S01]  /*35e0*/  FFMA.FTZ R15, R8, UR5, R33 ;  /* 0x00000005080f7c23 */ /* 0x000fe20008010021 */
[----:B------:R-:W-:-:S02]  /*35f0*/  VIADD R29, R17, 0x20 ;  /* 0x00000020111d7836 */ /* 0x000fc40000000000 */
[----:B------:R-:W-:Y:S01]  /*3600*/  FFMA.FTZ R4, R4, UR5, R31 ;  /* 0x0000000504047c23 */ /* 0x000fe2000801001f */
[----:B------:R-:W-:Y:S01]  /*3610*/  VIADD R31, R17, 0x21 ;  /* 0x00000021111f7836 */ /* 0x000fe20000000000 */
[----:B------:R-:W-:Y:S01]  /*3620*/  FSEL R10, R10, -INF , !P5 ;  /* 0xff8000000a0a7808 */ /* 0x000fe20006800000 */
[----:B------:R-:W-:Y:S01]  /*3630*/  FFMA.FTZ R8, R8, UR5, R35 ;  /* 0x0000000508087c23 */ /* 0x000fe20008010023 */
[----:B------:R-:W-:Y:S02]  /*3640*/  FSEL R15, R15, -INF , !P2 ;  /* 0xff8000000f0f7808 */ /* 0x000fe40005000000 */
[C---:B------:R-:W-:Y:S02]  /*3650*/  ISETP.GE.AND P5, PT, R29.reuse, R216, PT ;  /* 0x000000d81d00720c */ /* 0x040fe40003fa6270 */
[----:B------:R-:W-:Y:S02]  /*3660*/  ISETP.GE.AND P2, PT, R29, R2, PT ;  /* 0x000000021d00720c */ /* 0x000fe40003f46270 */
[----:B------:R-:W-:-:S02]  /*3670*/  I2FP.F32.S32 R29, R29 ;  /* 0x0000001d001d7245 */ /* 0x000fc40000201400 */
[----:B------:R-:W-:Y:S02]  /*3680*/  I2FP.F32.S32 R16, R31 ;  /* 0x0000001f00107245 */ /* 0x000fe40000201400 */
[----:B------:R-:W-:Y:S01]  /*3690*/  FSEL R6, R6, -INF , !P0 ;  /* 0xff80000006067808 */ /* 0x000fe20004000000 */
[----:B------:R-:W-:Y:S01]  /*36a0*/  FFMA.FTZ R24, R29, UR5, R24 ;  /* 0x000000051d187c23 */ /* 0x000fe20008010018 */
[----:B------:R-:W-:Y:S01]  /*36b0*/  FSEL R9, R9, -INF , !P6 ;  /* 0xff80000009097808 */ /* 0x000fe20007000000 */
[----:B------:R-:W-:Y:S01]  /*36c0*/  FFMA.FTZ R26, R29, UR5, R26 ;  /* 0x000000051d1a7c23 */ /* 0x000fe2000801001a */
[C---:B------:R-:W-:Y:S01]  /*36d0*/  ISETP.GE.AND P0, PT, R19.reuse, R216, PT ;  /* 0x000000d81300720c */ /* 0x040fe20003f06270 */
[----:B------:R-:W-:Y:S01]  /*36e0*/  FFMA.FTZ R159, R16, UR5, R25 ;  /* 0x00000005109f7c23 */ /* 0x000fe20008010019 */
[----:B------:R-:W-:Y:S01]  /*36f0*/  ISETP.GE.AND P6, PT, R19, R2, PT ;  /* 0x000000021300720c */ /* 0x000fe20003fc6270 */
[C---:B------:R-:W-:Y:S01]  /*3700*/  VIADD R29, R17.reuse, 0x29 ;  /* 0x00000029111d7836 */ /* 0x040fe20000000000 */
[----:B------:R-:W-:Y:S01]  /*3710*/  I2FP.F32.S32 R19, R19 ;  /* 0x0000001300137245 */ /* 0x000fe20000201400 */
[----:B------:R-:W-:Y:S01]  /*3720*/  VIADD R25, R17, 0x31 ;  /* 0x0000003111197836 */ /* 0x000fe20000000000 */
[----:B------:R-:W-:Y:S01]  /*3730*/  FSEL R8, R8, -INF , !P4 ;  /* 0xff80000008087808 */ /* 0x000fe20006000000 */
[----:B------:R-:W-:Y:S01]  /*3740*/  FFMA.FTZ R27, R16, UR5, R27 ;  /* 0x00000005101b7c23 */ /* 0x000fe2000801001b */
[----:B------:R-:W-:Y:S01]  /*3750*/  ISETP.GE.AND P4, PT, R31, R216, PT ;  /* 0x000000d81f00720c */ /* 0x000fe20003f86270 */
[C---:B------:R-:W-:Y:S01]  /*3760*/  FFMA.FTZ R20, R19.reuse, UR5, R20 ;  /* 0x0000000513147c23 */ /* 0x040fe20008010014 */
[----:B------:R-:W-:Y:S01]  /*3770*/  FFMA.FTZ R22, R19, UR5, R22 ;  /* 0x0000000513167c23 */ /* 0x000fe20008010016 */
[----:B------:R-:W-:Y:S01]  /*3780*/  VIADD R19, R17, 0x30 ;  /* 0x0000003011137836 */ /* 0x000fe20000000000 */
[----:B------:R-:W-:-:S02]  /*3790*/  I2FP.F32.S32 R18, R29 ;  /* 0x0000001d00127245 */ /* 0x000fc40000201400 */
[----:B------:R-:W-:Y:S02]  /*37a0*/  I2FP.F32.S32 R16, R25 ;  /* 0x0000001900107245 */ /* 0x000fe40000201400 */
[----:B------:R-:W-:Y:S01]  /*37b0*/  FSEL R162, R26, -INF , !P2 ;  /* 0xff8000001aa27808 */ /* 0x000fe20005000000 */
[----:B------:R-:W-:Y:S01]  /*37c0*/  FFMA.FTZ R21, R18, UR5, R21 ;  /* 0x0000000512157c23 */ /* 0x000fe20008010015 */
[----:B------:R-:W-:Y:S01]  /*37d0*/  FSEL R159, R159, -INF , !P4 ;  /* 0xff8000009f9f7808 */ /* 0x000fe20006000000 */
[----:B------:R-:W-:Y:S01]  /*37e0*/  FFMA.FTZ R71, R16, UR5, R71 ;  /* 0x0000000510477c23 */ /* 0x000fe20008010047 */
[----:B------:R-:W-:Y:S01]  /*37f0*/  FSEL R11, R11, -INF , !P1 ;  /* 0xff8000000b0b7808 */ /* 0x000fe20004800000 */
[----:B------:R-:W-:Y:S01]  /*3800*/  FFMA.FTZ R23, R18, UR5, R23 ;  /* 0x0000000512177c23 */ /* 0x000fe20008010017 */
[C---:B------:R-:W-:Y:S01]  /*3810*/  ISETP.GE.AND P2, PT, R19.reuse, R216, PT ;  /* 0x000000d81300720c */ /* 0x040fe20003f46270 */
[----:B------:R-:W-:Y:S01]  /*3820*/  FFMA.FTZ R69, R16, UR5, R69 ;  /* 0x0000000510457c23 */ /* 0x000fe20008010045 */
[----:B------:R-:W-:-:S02]  /*3830*/  ISETP.GE.AND P4, PT, R19, R2, PT ;  /* 0x000000021300720c */ /* 0x000fc40003f86270 */
[----:B------:R-:W-:Y:S02]  /*3840*/  ISETP.GE.AND P1, PT, R31, R2, PT ;  /* 0x000000021f00720c */ /* 0x000fe40003f26270 */
[----:B------:R-:W-:Y:S02]  /*3850*/  FSEL R4, R4, -INF , !P3 ;  /* 0xff80000004047808 */ /* 0x000fe40005800000 */
[----:B------:R-:W-:Y:S02]  /*3860*/  I2FP.F32.S32 R19, R19 ;  /* 0x0000001300137245 */ /* 0x000fe40000201400 */
[----:B------:R-:W-:Y:S02]  /*3870*/  ISETP.GE.AND P3, PT, R29, R216, PT ;  /* 0x000000d81d00720c */ /* 0x000fe40003f66270 */
[----:B------:R-:W-:Y:S01]  /*3880*/  FSEL R163, R20, -INF , !P0 ;  /* 0xff80000014a37808 */ /* 0x000fe20004000000 */
[----:B------:R-:W-:Y:S01]  /*3890*/  FFMA.FTZ R68, R19, UR5, R68 ;  /* 0x0000000513447c23 */ /* 0x000fe20008010044 */
[----:B------:R-:W-:Y:S01]  /*38a0*/  ISETP.GE.AND P0, PT, R25, R2, PT ;  /* 0x000000021900720c */ /* 0x000fe20003f06270 */
[----:B------:R-:W-:Y:S01]  /*38b0*/  FFMA.FTZ R70, R19, UR5, R70 ;  /* 0x0000000513467c23 */ /* 0x000fe20008010046 */
[----:B------:R-:W-:-:S02]  /*38c0*/  FSEL R206, R27, -INF , !P1 ;  /* 0xff8000001bce7808 */ /* 0x000fc40004800000 */
[----:B------:R-:W-:Y:S02]  /*38d0*/  FSEL R167, R24, -INF , !P5 ;  /* 0xff80000018a77808 */ /* 0x000fe40006800000 */
[----:B------:R-:W-:Y:S01]  /*38e0*/  ISETP.GE.AND P1, PT, R25, R216, PT ;  /* 0x000000d81900720c */ /* 0x000fe20003f26270 */
[----:B------:R-:W-:Y:S01]  /*38f0*/  VIADD R25, R17, 0x38 ;  /* 0x0000003811197836 */ /* 0x000fe20000000000 */
[----:B------:R-:W-:Y:S02]  /*3900*/  FSEL R166, R22, -INF , !P6 ;  /* 0xff80000016a67808 */ /* 0x000fe40007000000 */
[----:B------:R-:W-:Y:S02]  /*3910*/  FSEL R161, R21, -INF , !P3 ;  /* 0xff80000015a17808 */ /* 0x000fe40005800000 */
[----:B------:R-:W-:Y:S02]  /*3920*/  ISETP.GE.AND P5, PT, R29, R2, PT ;  /* 0x000000021d00720c */ /* 0x000fe40003fa6270 */
[----:B------:R-:W-:-:S02]  /*3930*/  I2FP.F32.S32 R19, R17 ;  /* 0x0000001100137245 */ /* 0x000fc40000201400 */
[C---:B------:R-:W-:Y:S02]  /*3940*/  ISETP.GE.AND P6, PT, R17.reuse, R216, PT ;  /* 0x000000d81100720c */ /* 0x040fe40003fc6270 */
[C---:B------:R-:W-:Y:S01]  /*3950*/  ISETP.GE.AND P3, PT, R17.reuse, R2, PT ;  /* 0x000000021100720c */ /* 0x040fe20003f66270 */
[----:B------:R-:W-:Y:S01]  /*3960*/  VIADD R17, R17, 0x39 ;  /* 0x0000003911117836 */ /* 0x000fe20000000000 */
[----:B------:R-:W-:Y:S01]  /*3970*/  FSEL R170, R71, -INF , !P0 ;  /* 0xff80000047aa7808 */ /* 0x000fe20004000000 */
[C---:B------:R-:W-:Y:S01]  /*3980*/  FFMA.FTZ R27, R19.reuse, UR5, R40 ;  /* 0x00000005131b7c23 */ /* 0x040fe20008010028 */
[----:B------:R-:W-:Y:S01]  /*3990*/  PLOP3.LUT P0, PT, PT, PT, UP0, 0x80, 0x0 ;  /* 0x000000000000781c */ /* 0x000fe20003f0f008 */
[----:B------:R-:W-:Y:S01]  /*39a0*/  FFMA.FTZ R26, R19, UR5, R42 ;  /* 0x00000005131a7c23 */ /* 0x000fe2000801002a */
[----:B------:R-:W-:Y:S02]  /*39b0*/  FSEL R204, R23, -INF , !P5 ;  /* 0xff80000017cc7808 */ /* 0x000fe40006800000 */
[----:B------:R-:W-:-:S02]  /*39c0*/  FSEL R179, R68, -INF , !P2 ;  /* 0xff80000044b37808 */ /* 0x000fc40005000000 */
[C---:B------:R-:W-:Y:S02]  /*39d0*/  ISETP.GE.AND P5, PT, R25.reuse, R216, PT ;  /* 0x000000d81900720c */ /* 0x040fe40003fa6270 */
[----:B------:R-:W-:Y:S02]  /*39e0*/  ISETP.GE.AND P2, PT, R25, R2, PT ;  /* 0x000000021900720c */ /* 0x000fe40003f46270 */
[----:B------:R-:W-:Y:S02]  /*39f0*/  I2FP.F32.S32 R25, R25 ;  /* 0x0000001900197245 */ /* 0x000fe40000201400 */
[----:B------:R-:W-:Y:S02]  /*3a00*/  I2FP.F32.S32 R16, R17 ;  /* 0x0000001100107245 */ /* 0x000fe40000201400 */
[----:B------:R-:W-:Y:S01]  /*3a10*/  FSEL R176, R70, -INF , !P4 ;  /* 0xff80000046b07808 */ /* 0x000fe20006000000 */
[----:B------:R-:W-:Y:S01]  /*3a20*/  FFMA.FTZ R64, R25, UR5, R64 ;  /* 0x0000000519407c23 */ /* 0x000fe20008010040 */
[----:B------:R-:W-:Y:S01]  /*3a30*/  FSEL R177, R69, -INF , !P1 ;  /* 0xff80000045b17808 */ /* 0x000fe20004800000 */
[----:B------:R-:W-:Y:S01]  /*3a40*/  FFMA.FTZ R66, R25, UR5, R66 ;  /* 0x0000000519427c23 */ /* 0x000fe20008010042 */
[C---:B------:R-:W-:Y:S01]  /*3a50*/  FFMA.FTZ R65, R16.reuse, UR5, R65 ;  /* 0x0000000510417c23 */ /* 0x040fe20008010041 */
[----:B------:R-:W-:Y:S01]  /*3a60*/  FFMA.FTZ R67, R16, UR5, R67 ;  /* 0x0000000510437c23 */ /* 0x000fe20008010043 */
[----:B------:R-:W-:-:S02]  /*3a70*/  ISETP.GE.AND P4, PT, R17, R216, PT ;  /* 0x000000d81100720c */ /* 0x000fc40003f86270 */
[----:B------:R-:W-:Y:S02]  /*3a80*/  ISETP.GE.AND P1, PT, R17, R2, PT ;  /* 0x000000021100720c */ /* 0x000fe40003f26270 */
[----:B------:R-:W-:Y:S02]  /*3a90*/  FSEL R171, R64, -INF , !P5 ;  /* 0xff80000040ab7808 */ /* 0x000fe40006800000 */
[----:B------:R-:W-:Y:S02]  /*3aa0*/  FSEL R168, R66, -INF , !P2 ;  /* 0xff80000042a87808 */ /* 0x000fe40005000000 */
[----:B------:R-:W-:Y:S02]  /*3ab0*/  FSEL R27, R27, -INF , !P6 ;  /* 0xff8000001b1b7808 */ /* 0x000fe40007000000 */
[----:B------:R-:W-:Y:S02]  /*3ac0*/  FSEL R26, R26, -INF , !P3 ;  /* 0xff8000001a1a7808 */ /* 0x000fe40005800000 */
[----:B------:R-:W-:-:S02]  /*3ad0*/  FSEL R169, R65, -INF , !P4 ;  /* 0xff80000041a97808 */ /* 0x000fc40006000000 */
        /* <DEDUP_REMOVED lines=64> */
.L_x_223:
[----:B------:R-:W-:Y:S05]  /*3ee0*/  BSYNC B0 ;  /* 0x0000000000007941 */ /* 0x000fea0003800000 */
.L_x_222:
[----:B------:R-:W0:Y:S02]  /*3ef0*/  LDGDEPBAR ;  /* 0x00000000000079af */ /* 0x000e240000000000 */
.L_x_221:
        /* <DEDUP_REMOVED lines=52> */
[C---:B------:R-:W-:Y:S01]  /*4240*/  FSETP.NEU.FTZ.AND P1, PT, R132.reuse, -INF , PT ;  /* 0xff8000008400780b */ /* 0x040fe20003f3d000 */
[----:B------:R-:W-:Y:S01]  /*4250*/  FMUL.FTZ R178, R132, UR19 ;  /* 0x0000001384b27c20 */ /* 0x000fe20008410000 */
[----:B--2---:R-:W-:Y:S01]  /*4260*/  FMNMX.FTZ R3, R16, R3, !PT ;  /* 0x0000000310037209 */ /* 0x004fe20007810000 */
[----:B------:R-:W-:Y:S03]  /*4270*/  LDSM.16.MT88.4 R120, [R193+0x16000] ;  /* 0x01600000c178783b */ /* 0x000fe60000004200 */
[----:B------:R-:W-:Y:S01]  /*4280*/  FSEL R178, R178, RZ, P1 ;  /* 0x000000ffb2b27208 */ /* 0x000fe20000800000 */
[C---:B------:R-:W-:Y:S01]  /*4290*/  FMUL.FTZ R165, R3.reuse, UR19 ;  /* 0x0000001303a57c20 */ /* 0x040fe20008410000 */
[----:B------:R-:W-:Y:S01]  /*42a0*/  FSETP.NEU.FTZ.AND P1, PT, R3, -INF , PT ;  /* 0xff8000000300780b */ /* 0x000fe20003f3d000 */
[----:B------:R-:W-:Y:S02]  /*42b0*/  LDSM.16.MT88.4 R16, [R192+0x14800] ;  /* 0x01480000c010783b */ /* 0x000fe40000004200 */
[--C-:B------:R-:W-:Y:S01]  /*42c0*/  FFMA.FTZ R154, R41, UR19, -R178.reuse ;  /* 0x00000013299a7c23 */ /* 0x100fe200080108b2 */
[----:B------:R-:W-:Y:S01]  /*42d0*/  FSEL R165, R165, RZ, P1 ;  /* 0x000000ffa5a57208 */ /* 0x000fe20000800000 */
[----:B------:R-:W1:Y:S01]  /*42e0*/  LDSM.16.MT88.4 R40, [R194+0x12000] ;  /* 0x01200000c228783b */ /* 0x000e620000004200 */
        /* <DEDUP_REMOVED lines=12> */
[--C-:B------:R-:W-:Y:S01]  /*43b0*/  FFMA.FTZ R148, R10, UR19, -R165.reuse ;  /* 0x000000130a947c23 */ /* 0x100fe200080108a5 */
[--C-:B------:R-:W-:Y:S01]  /*43c0*/  FFMA.FTZ R145, R8, UR19, -R165.reuse ;  /* 0x0000001308917c23 */ /* 0x100fe200080108a5 */
[----:B------:R-:W2:Y:S01]  /*43d0*/  LDSM.16.MT88.4 R12, [R194+0x12800] ;  /* 0x01280000c20c783b */ /* 0x000ea20000004200 */
[----:B------:R-:W3:Y:S01]  /*43e0*/  MUFU.EX2 R154, R154 ;  /* 0x0000009a009a7308 */ /* 0x000ee20000000800 */
[--C-:B------:R-:W-:Y:S01]  /*43f0*/  FFMA.FTZ R144, R6, UR19, -R165.reuse ;  /* 0x0000001306907c23 */ /* 0x100fe200080108a5 */
[--C-:B------:R-:W-:Y:S01]  /*4400*/  FFMA.FTZ R133, R4, UR19, -R165.reuse ;  /* 0x0000001304857c23 */ /* 0x100fe200080108a5 */
[----:B------:R-:W4:Y:S01]  /*4410*/  LDSM.16.MT88.4 R8, [R196+0x14800] ;  /* 0x01480000c408783b */ /* 0x000f220000004200 */
        /* <DEDUP_REMOVED lines=19> */
[----:B------:R-:W-:Y:S01]  /*4550*/  LDSM.16.MT88.4 R24, [R194+0x14800] ;  /* 0x01480000c218783b */ /* 0x000fe20000004200 */
[----:B------:R-:W-:Y:S01]  /*4560*/  MUFU.EX2 R156, R156 ;  /* 0x0000009c009c7308 */ /* 0x000fe20000000800 */
[--C-:B------:R-:W-:Y:S01]  /*4570*/  FFMA.FTZ R169, R176, UR19, -R165.reuse ;  /* 0x00000013b0a97c23 */ /* 0x100fe200080108a5 */
[--C-:B------:R-:W-:Y:S01]  /*4580*/  FFMA.FTZ R170, R170, UR19, -R165.reuse ;  /* 0x00000013aaaa7c23 */ /* 0x100fe200080108a5 */
[--C-:B------:R-:W-:Y:S01]  /*4590*/  FFMA.FTZ R168, R168, UR19, -R165.reuse ;  /* 0x00000013a8a87c23 */ /* 0x100fe200080108a5 */
[----:B------:R-:W-:Y:S01]  /*45a0*/  FFMA.FTZ R215, R164, UR19, -R165 ;  /* 0x00000013a4d77c23 */ /* 0x000fe200080108a5 */
[----:B------:R-:W-:-:S03]  /*45b0*/  FADD.FTZ R154, R155, R154 ;  /* 0x0000009a9b9a7221 */ /* 0x000fc60000010000 */
[----:B------:R-:W3:Y:S01]  /*45c0*/  MUFU.EX2 R157, R157 ;  /* 0x0000009d009d7308 */ /* 0x000ee20000000800 */
[----:B-----5:R-:W-:Y:S01]  /*45d0*/  F2FP.F16.F32.PACK_AB R114, R150, R153 ;  /* 0x000000999672723e */ /* 0x020fe200000000ff */
[----:B------:R-:W-:-:S04]  /*45e0*/  FADD.FTZ R153, R153, R154 ;  /* 0x0000009a99997221 */ /* 0x000fc80000010000 */
[----:B------:R-:W-:Y:S02]  /*45f0*/  FADD.FTZ R150, R150, R153 ;  /* 0x0000009996967221 */ /* 0x000fe40000010000 */
[----:B------:R-:W-:Y:S08]  /*4600*/  MUFU.EX2 R152, R152 ;  /* 0x0000009800987308 */ /* 0x000ff00000000800 */
[----:B------:R-:W5:Y:S01]  /*4610*/  MUFU.EX2 R151, R151 ;  /* 0x0000009700977308 */ /* 0x000f620000000800 */
[----:B---3--:R-:W-:Y:S01]  /*4620*/  F2FP.F16.F32.PACK_AB R113, R157, R156 ;  /* 0x0000009c9d71723e */ /* 0x008fe200000000ff */
[----:B------:R-:W-:-:S06]  /*4630*/  FADD.FTZ R157, R156, R157 ;  /* 0x0000009d9c9d7221 */ /* 0x000fcc0000010000 */
[----:B------:R-:W-:Y:S08]  /*4640*/  MUFU.EX2 R149, R149 ;  /* 0x0000009500957308 */ /* 0x000ff00000000800 */
[----:B------:R-:W3:Y:S01]  /*4650*/  MUFU.EX2 R146, R146 ;  /* 0x0000009200927308 */ /* 0x000ee20000000800 */
[----:B-----5:R-:W-:Y:S01]  /*4660*/  F2FP.F16.F32.PACK_AB R115, R151, R152 ;  /* 0x000000989773723e */ /* 0x020fe200000000ff */
[----:B------:R-:W-:-:S04]  /*4670*/  FADD.FTZ R152, R152, R157 ;  /* 0x0000009d98987221 */ /* 0x000fc80000010000 */
[----:B------:R-:W-:Y:S02]  /*4680*/  FADD.FTZ R151, R151, R152 ;  /* 0x0000009897977221 */ /* 0x000fe40000010000 */
[C---:B-1----:R-:W-:Y:S01]  /*4690*/  HMMA.16816.F32 R36, R112.reuse, R40, RZ ;  /* 0x000000287024723c */ /* 0x042fe200000018ff */
        /* <DEDUP_REMOVED lines=44> */
[----:B------:R-:W5:Y:S01]  /*4960*/  MUFU.EX2 R167, R167 ;  /* 0x000000a700a77308 */ /* 0x000f620000000800 */
[C---:B------:R-:W-:Y:S01]  /*4970*/  HMMA.16816.F32 R80, R4.reuse, R22, R80 ;  /* 0x000000160450723c */ /* 0x040fe20000001850 */
[----:B------:R-:W1:Y:S05]  /*4980*/  LDSM.16.MT88.4 R20, [R193+0x16800] ;  /* 0x01680000c114783b */ /* 0x000e6a0000004200 */
[C---:B------:R-:W-:Y:S01]  /*4990*/  HMMA.16816.F32 R84, R4.reuse, R16, R84 ;  /* 0x000000100454723c */ /* 0x040fe20000001854 */
[----:B------:R-:W-:Y:S05]  /*49a0*/  MUFU.EX2 R179, R179 ;  /* 0x000000b300b37308 */ /* 0x000fea0000000800 */
[----:B------:R-:W-:Y:S01]  /*49b0*/  HMMA.16816.F32 R88, R4, R18, R88 ;  /* 0x000000120458723c */ /* 0x000fe20000001858 */
[----:B------:R-:W4:Y:S02]  /*49c0*/  LDSM.16.MT88.4 R16, [R192+0x16800] ;  /* 0x01680000c010783b */ /* 0x000f240000004200 */
[----:B------:R-:W5:Y:S03]  /*49d0*/  MUFU.EX2 R204, R204 ;  /* 0x000000cc00cc7308 */ /* 0x000f660000000800 */
        /* <DEDUP_REMOVED lines=40> */
[----:B------:R-:W-:Y:S01]  /*4c60*/  HMMA.16816.F32 R112, R4, R18, R112 ;  /* 0x000000120470723c */ /* 0x000fe20000001870 */
[----:B------:R-:W4:Y:S06]  /*4c70*/  LDSM.16.MT88.4 R16, [R196+0x17000] ;  /* 0x01700000c410783b */ /* 0x000f2c0000004200 */
[----:B------:R-:W-:Y:S01]  /*4c80*/  F2FP.F16.F32.PACK_AB R4, R159, R158 ;  /* 0x0000009e9f04723e */ /* 0x000fe200000000ff */
[----:B------:R-:W-:Y:S01]  /*4c90*/  FADD.FTZ R158, R158, R147 ;  /* 0x000000939e9e7221 */ /* 0x000fe20000010000 */
[----:B------:R-:W-:Y:S01]  /*4ca0*/  F2FP.F16.F32.PACK_AB R5, R163, R162 ;  /* 0x000000a2a305723e */ /* 0x000fe200000000ff */
[----:B------:R-:W-:Y:S01]  /*4cb0*/  FADD.FTZ R162, R162, R133 ;  /* 0x00000085a2a27221 */ /* 0x000fe20000010000 */
[----:B------:R-:W-:Y:S01]  /*4cc0*/  F2FP.F16.F32.PACK_AB R6, R161, R160 ;  /* 0x000000a0a106723e */ /* 0x000fe200000000ff */
[----:B------:R-:W-:Y:S01]  /*4cd0*/  FADD.FTZ R159, R159, R158 ;  /* 0x0000009e9f9f7221 */ /* 0x000fe20000010000 */
[----:B-----5:R-:W-:Y:S01]  /*4ce0*/  F2FP.F16.F32.PACK_AB R7, R167, R166 ;  /* 0x000000a6a707723e */ /* 0x020fe200000000ff */
        /* <DEDUP_REMOVED lines=111> */
[----:B------:R-:W-:Y:S03]  /*53e0*/  @!P5 LDGSTS.E.BYPASS.LTC128B.128 [R203+0x12000], desc[UR22][R18.64] ;  /* 0x1200000012cbdfae */ /* 0x000fe6000b901d56 */
[C-C-:B------:R-:W-:Y:S01]  /*53f0*/  @!P4 LEA.HI.X R13, R16.reuse, R13, R0.reuse, 0x1, P1 ;  /* 0x0000000d100dc211 */ /* 0x140fe200008f0c00 */
[----:B------:R-:W-:Y:S02]  /*5400*/  @P4 STS.128 [R203+0x14000], RZ ;  /* 0x014000ffcb004388 */ /* 0x000fe40000000c00 */
[----:B------:R-:W2:Y:S01]  /*5410*/  @!P3 LDC.64 R4, c[0x0][0x220] ;  /* 0x00008800ff04bb82 */ /* 0x000ea20000000a00 */
        /* <DEDUP_REMOVED lines=22> */
[----:B--2---:R-:W-:-:S03]  /*5580*/  @!P3 LEA R22, P0, R14, R4, 0x1 ;  /* 0x000000040e16b211 */ /* 0x004fc600078008ff */
        /* <DEDUP_REMOVED lines=11> */
[----:B---3--:R-:W2:Y:S04]  /*5640*/  LDSM.16.M88.4 R12, [R201+0xc000] ;  /* 0x00c00000c90c783b */ /* 0x008ea80000000200 */
[----:B------:R-:W-:Y:S04]  /*5650*/  LDSM.16.M88.4 R24, [R200] ;  /* 0x00000000c818783b */ /* 0x000fe80000000200 */
[----:B------:R-:W-:Y:S04]  /*5660*/  LDSM.16.M88.4 R4, [R199] ;  /* 0x00000000c704783b */ /* 0x000fe80000000200 */
[----:B------:R-:W3:Y:S04]  /*5670*/  LDSM.16.M88.4 R152, [R201+0xc800] ;  /* 0x00c80000c998783b */ /* 0x000ee80000000200 */
[----:B------:R-:W4:Y:S04]  /*5680*/  LDSM.16.M88.4 R144, [R201+0xd000] ;  /* 0x00d00000c990783b */ /* 0x000f280000000200 */
[----:B------:R-:W5:Y:S04]  /*5690*/  LDSM.16.M88.4 R136, [R191] ;  /* 0x00000000bf88783b */ /* 0x000f680000000200 */
[----:B------:R-:W-:Y:S04]  /*56a0*/  LDSM.16.M88.4 R160, [R198] ;  /* 0x00000000c6a0783b */ /* 0x000fe80000000200 */
[----:B------:R-:W5:Y:S04]  /*56b0*/  LDSM.16.M88.4 R28, [R195+0xc000] ;  /* 0x00c00000c31c783b */ /* 0x000f680000000200 */
[----:B------:R-:W5:Y:S04]  /*56c0*/  LDSM.16.M88.4 R164, [R201+0xd800] ;  /* 0x00d80000c9a4783b */ /* 0x000f680000000200 */
[----:B------:R-:W5:Y:S01]  /*56d0*/  LDSM.16.M88.4 R32, [R190] ;  /* 0x00000000be20783b */ /* 0x000f620000000200 */
[C---:B--2---:R-:W-:Y:S03]  /*56e0*/  HMMA.16816.F32 R16, R204.reuse, R12, RZ ;  /* 0x0000000ccc10723c */ /* 0x044fe600000018ff */
[----:B-1----:R-:W1:Y:S04]  /*56f0*/  LDSM.16.M88.4 R20, [R195+0xc800] ;  /* 0x00c80000c314783b */ /* 0x002e680000000200 */
[----:B------:R-:W-:Y:S01]  /*5700*/  LDSM.16.M88.4 R176, [R197] ;  /* 0x00000000c5b0783b */ /* 0x000fe20000000200 */
[C---:B------:R-:W-:Y:S03]  /*5710*/  HMMA.16816.F32 R12, R204.reuse, R14, RZ ;  /* 0x0000000ecc0c723c */ /* 0x040fe600000018ff */
[----:B------:R-:W-:Y:S03]  /*5720*/  LDSM.16.M88.4 R168, [R189] ;  /* 0x00000000bda8783b */ /* 0x000fe60000000200 */
[C---:B---3--:R-:W-:Y:S01]  /*5730*/  HMMA.16816.F32 R156, R204.reuse, R152, RZ ;  /* 0x00000098cc9c723c */ /* 0x048fe200000018ff */
[----:B------:R-:W-:Y:S04]  /*5740*/  LDSM.16.M88.4 R8, [R195+0xd000] ;  /* 0x00d00000c308783b */ /* 0x000fe80000000200 */
[----:B------:R-:W-:Y:S01]  /*5750*/  LDSM.16.M88.4 R220, [R195+0xd800] ;  /* 0x00d80000c3dc783b */ /* 0x000fe20000000200 */
[----:B------:R-:W-:Y:S03]  /*5760*/  HMMA.16816.F32 R152, R204, R154, RZ ;  /* 0x0000009acc98723c */ /* 0x000fe600000018ff */
[----:B------:R-:W-:Y:S03]  /*5770*/  LDSM.16.M88.4 R224, [R188+0x1800] ;  /* 0x00180000bce0783b */ /* 0x000fe60000000200 */
[----:B------:R-:W-:Y:S01]  /*5780*/  HMMA.16816.F32 R16, R24, R4, R16 ;  /* 0x000000041810723c */ /* 0x000fe20000001810 */
[----:B------:R-:W0:Y:S05]  /*5790*/  LDGDEPBAR ;  /* 0x00000000000079af */ /* 0x000e2a0000000000 */
[----:B----4-:R-:W-:Y:S06]  /*57a0*/  HMMA.16816.F32 R148, R204, R144, RZ ;  /* 0x00000090cc94723c */ /* 0x010fec00000018ff */
[----:B------:R-:W-:Y:S01]  /*57b0*/  HMMA.16816.F32 R12, R24, R6, R12 ;  /* 0x00000006180c723c */ /* 0x000fe2000000180c */
[----:B------:R-:W2:Y:S05]  /*57c0*/  LDSM.16.M88.4 R4, [R188] ;  /* 0x00000000bc04783b */ /* 0x000eaa0000000200 */
[----:B------:R-:W-:Y:S06]  /*57d0*/  HMMA.16816.F32 R144, R204, R146, RZ ;  /* 0x00000092cc90723c */ /* 0x000fec00000018ff */
[----:B-----5:R-:W-:Y:S06]  /*57e0*/  HMMA.16816.F32 R156, R24, R136, R156 ;  /* 0x00000088189c723c */ /* 0x020fec000000189c */
[----:B------:R-:W-:Y:S06]  /*57f0*/  HMMA.16816.F32 R16, R160, R28, R16 ;  /* 0x0000001ca010723c */ /* 0x000fec0000001810 */
[C---:B------:R-:W-:Y:S06]  /*5800*/  HMMA.16816.F32 R140, R204.reuse, R164, RZ ;  /* 0x000000a4cc8c723c */ /* 0x040fec00000018ff */
[----:B------:R-:W-:Y:S01]  /*5810*/  HMMA.16816.F32 R204, R204, R166, RZ ;  /* 0x000000a6cccc723c */ /* 0x000fe200000018ff */
[----:B------:R-:W-:Y:S05]  /*5820*/  LDSM.16.M88.4 R164, [R202+0x4000] ;  /* 0x00400000caa4783b */ /* 0x000fea0000000200 */
[----:B------:R-:W-:Y:S01]  /*5830*/  HMMA.16816.F32 R152, R24, R138, R152 ;  /* 0x0000008a1898723c */ /* 0x000fe20000001898 */
[----:B------:R-:W3:Y:S05]  /*5840*/  LDSM.16.M88.4 R136, [R188+0x800] ;  /* 0x00080000bc88783b */ /* 0x000eea0000000200 */
[----:B------:R-:W-:Y:S01]  /*5850*/  HMMA.16816.F32 R12, R160, R30, R12 ;  /* 0x0000001ea00c723c */ /* 0x000fe2000000180c */
[----:B------:R-:W4:Y:S05]  /*5860*/  LDSM.16.M88.4 R28, [R201+0xe000] ;  /* 0x00e00000c91c783b */ /* 0x000f2a0000000200 */
[C---:B------:R-:W-:Y:S06]  /*5870*/  HMMA.16816.F32 R148, R24.reuse, R32, R148 ;  /* 0x000000201894723c */ /* 0x040fec0000001894 */
[----:B------:R-:W-:Y:S01]  /*5880*/  HMMA.16816.F32 R144, R24, R34, R144 ;  /* 0x000000221890723c */ /* 0x000fe20000001890 */
[----:B------:R-:W5:Y:S05]  /*5890*/  LDSM.16.M88.4 R32, [R188+0x1000] ;  /* 0x00100000bc20783b */ /* 0x000f6a0000000200 */
[----:B-1----:R-:W-:Y:S06]  /*58a0*/  HMMA.16816.F32 R156, R160, R20, R156 ;  /* 0x00000014a09c723c */ /* 0x002fec000000189c */
[----:B--2---:R-:W-:Y:S06]  /*58b0*/  HMMA.16816.F32 R16, R176, R4, R16 ;  /* 0x00000004b010723c */ /* 0x004fec0000001810 */
[----:B------:R-:W-:Y:S06]  /*58c0*/  HMMA.16816.F32 R204, R24, R170, R204 ;  /* 0x000000aa18cc723c */ /* 0x000fec00000018cc */
[----:B------:R-:W-:Y:S01]  /*58d0*/  HMMA.16816.F32 R152, R160, R22, R152 ;  /* 0x00000016a098723c */ /* 0x000fe20000001898 */
[----:B------:R-:W1:Y:S05]  /*58e0*/  LDSM.16.M88.4 R20, [R201+0xe800] ;  /* 0x00e80000c914783b */ /* 0x000e6a0000000200 */
[----:B------:R-:W-:Y:S01]  /*58f0*/  HMMA.16816.F32 R12, R176, R6, R12 ;  /* 0x00000006b00c723c */ /* 0x000fe2000000180c */
[----:B------:R-:W-:Y:S05]  /*5900*/  LDSM.16.M88.4 R4, [R187] ;  /* 0x00000000bb04783b */ /* 0x000fea0000000200 */
[----:B------:R-:W-:Y:S01]  /*5910*/  HMMA.16816.F32 R140, R24, R168, R140 ;  /* 0x000000a8188c723c */ /* 0x000fe2000000188c */
[----:B------:R-:W2:Y:S04]  /*5920*/  LDSM.16.M88.4 R24, [R200+0x4000] ;  /* 0x00400000c818783b */ /* 0x000ea80000000200 */
[----:B------:R-:W-:Y:S01]  /*5930*/  LDSM.16.M88.4 R168, [R201+0xf800] ;  /* 0x00f80000c9a8783b */ /* 0x000fe20000000200 */
[C---:B------:R-:W-:Y:S06]  /*5940*/  HMMA.16816.F32 R148, R160.reuse, R8, R148 ;  /* 0x00000008a094723c */ /* 0x040fec0000001894 */
[----:B------:R-:W-:Y:S01]  /*5950*/  HMMA.16816.F32 R144, R160, R10, R144 ;  /* 0x0000000aa090723c */ /* 0x000fe20000001890 */
[----:B------:R-:W2:Y:S05]  /*5960*/  LDSM.16.M88.4 R8, [R201+0xf000] ;  /* 0x00f00000c908783b */ /* 0x000eaa0000000200 */
[----:B---3--:R-:W-:Y:S06]  /*5970*/  HMMA.16816.F32 R156, R176, R136, R156 ;  /* 0x00000088b09c723c */ /* 0x008fec000000189c */
[----:B----4-:R-:W-:Y:S06]  /*5980*/  HMMA.16816.F32 R16, R164, R28, R16 ;  /* 0x0000001ca410723c */ /* 0x010fec0000001810 */
[----:B------:R-:W-:Y:S06]  /*5990*/  HMMA.16816.F32 R204, R160, R222, R204 ;  /* 0x000000dea0cc723c */ /* 0x000fec00000018cc */
[----:B------:R-:W-:Y:S01]  /*59a0*/  HMMA.16816.F32 R152, R176, R138, R152 ;  /* 0x0000008ab098723c */ /* 0x000fe20000001898 */
[----:B------:R-:W-:Y:S05]  /*59b0*/  LDSM.16.M88.4 R136, [R185] ;  /* 0x00000000b988783b */ /* 0x000fea0000000200 */
[----:B------:R-:W-:Y:S01]  /*59c0*/  HMMA.16816.F32 R12, R164, R30, R12 ;  /* 0x0000001ea40c723c */ /* 0x000fe2000000180c */
[----:B------:R-:W-:Y:S05]  /*59d0*/  LDSM.16.M88.4 R28, [R184] ;  /* 0x00000000b81c783b */ /* 0x000fea0000000200 */
[----:B------:R-:W-:Y:S01]  /*59e0*/  HMMA.16816.F32 R140, R160, R220, R140 ;  /* 0x000000dca08c723c */ /* 0x000fe2000000188c */
[----:B------:R-:W3:Y:S04]  /*59f0*/  LDSM.16.M88.4 R160, [R186] ;  /* 0x00000000baa0783b */ /* 0x000ee80000000200 */
[----:B------:R-:W-:Y:S01]  /*5a00*/  LDSM.16.M88.4 R220, [R198+0x4000] ;  /* 0x00400000c6dc783b */ /* 0x000fe20000000200 */
[C---:B-----5:R-:W-:Y:S06]  /*5a10*/  HMMA.16816.F32 R148, R176.reuse, R32, R148 ;  /* 0x00000020b094723c */ /* 0x060fec0000001894 */
[----:B------:R-:W-:Y:S01]  /*5a20*/  HMMA.16816.F32 R144, R176, R34, R144 ;  /* 0x00000022b090723c */ /* 0x000fe20000001890 */
[----:B------:R-:W4:Y:S05]  /*5a30*/  LDSM.16.M88.4 R32, [R195+0xe000] ;  /* 0x00e00000c320783b */ /* 0x000f2a0000000200 */
[----:B-1----:R-:W-:Y:S06]  /*5a40*/  HMMA.16816.F32 R156, R164, R20, R156 ;  /* 0x00000014a49c723c */ /* 0x002fec000000189c */
[----:B--2---:R-:W-:Y:S06]  /*5a50*/  HMMA.16816.F32 R16, R24, R4, R16 ;  /* 0x000000041810723c */ /* 0x004fec0000001810 */
[----:B------:R-:W-:Y:S06]  /*5a60*/  HMMA.16816.F32 R204, R176, R226, R204 ;  /* 0x000000e2b0cc723c */ /* 0x000fec00000018cc */
[----:B------:R-:W-:Y:S01]  /*5a70*/  HMMA.16816.F32 R152, R164, R22, R152 ;  /* 0x00000016a498723c */ /* 0x000fe20000001898 */
[----:B------:R-:W1:Y:S05]  /*5a80*/  LDSM.16.M88.4 R20, [R195+0xe800] ;  /* 0x00e80000c314783b */ /* 0x000e6a0000000200 */
[----:B------:R-:W-:Y:S01]  /*5a90*/  HMMA.16816.F32 R12, R24, R6, R12 ;  /* 0x00000006180c723c */ /* 0x000fe2000000180c */
[----:B------:R-:W-:Y:S05]  /*5aa0*/  LDSM.16.M88.4 R4, [R188+0x2000] ;  /* 0x00200000bc04783b */ /* 0x000fea0000000200 */
[----:B------:R-:W-:Y:S01]  /*5ab0*/  HMMA.16816.F32 R140, R176, R224, R140 ;  /* 0x000000e0b08c723c */ /* 0x000fe2000000188c */
[----:B------:R-:W2:Y:S04]  /*5ac0*/  LDSM.16.M88.4 R176, [R197+0x4000] ;  /* 0x00400000c5b0783b */ /* 0x000ea80000000200 */
[----:B------:R-:W-:Y:S01]  /*5ad0*/  LDSM.16.M88.4 R224, [R195+0xf800] ;  /* 0x00f80000c3e0783b */ /* 0x000fe20000000200 */
[C---:B------:R-:W-:Y:S06]  /*5ae0*/  HMMA.16816.F32 R148, R164.reuse, R8, R148 ;  /* 0x00000008a494723c */ /* 0x040fec0000001894 */
[----:B------:R-:W-:Y:S01]  /*5af0*/  HMMA.16816.F32 R144, R164, R10, R144 ;  /* 0x0000000aa490723c */ /* 0x000fe20000001890 */
[----:B------:R-:W5:Y:S05]  /*5b00*/  LDSM.16.M88.4 R8, [R195+0xf000] ;  /* 0x00f00000c308783b */ /* 0x000f6a0000000200 */
[----:B---3--:R-:W-:Y:S06]  /*5b10*/  HMMA.16816.F32 R156, R24, R160, R156 ;  /* 0x000000a0189c723c */ /* 0x008fec000000189c */
[----:B----4-:R-:W-:Y:S06]  /*5b20*/  HMMA.16816.F32 R16, R220, R32, R16 ;  /* 0x00000020dc10723c */ /* 0x010fec0000001810 */
[----:B------:R-:W-:Y:S06]  /*5b30*/  HMMA.16816.F32 R204, R164, R170, R204 ;  /* 0x000000aaa4cc723c */ /* 0x000fec00000018cc */
[----:B------:R-:W-:Y:S01]  /*5b40*/  HMMA.16816.F32 R152, R24, R162, R152 ;  /* 0x000000a21898723c */ /* 0x000fe20000001898 */
[----:B------:R-:W-:Y:S05]  /*5b50*/  LDSM.16.M88.4 R160, [R188+0x3800] ;  /* 0x00380000bca0783b */ /* 0x000fea0000000200 */
[----:B------:R-:W-:Y:S01]  /*5b60*/  HMMA.16816.F32 R12, R220, R34, R12 ;  /* 0x00000022dc0c723c */ /* 0x000fe2000000180c */
[----:B------:R-:W-:Y:S05]  /*5b70*/  LDSM.16.M88.4 R32, [R201+0x10000] ;  /* 0x01000000c920783b */ /* 0x000fea0000000200 */
[----:B------:R-:W-:Y:S01]  /*5b80*/  HMMA.16816.F32 R140, R164, R168, R140 ;  /* 0x000000a8a48c723c */ /* 0x000fe2000000188c */
[----:B------:R-:W3:Y:S04]  /*5b90*/  LDSM.16.M88.4 R168, [R188+0x2800] ;  /* 0x00280000bca8783b */ /* 0x000ee80000000200 */
[----:B------:R-:W-:Y:S01]  /*5ba0*/  LDSM.16.M88.4 R164, [R188+0x3000] ;  /* 0x00300000bca4783b */ /* 0x000fe20000000200 */
[C---:B------:R-:W-:Y:S06]  /*5bb0*/  HMMA.16816.F32 R148, R24.reuse, R136, R148 ;  /* 0x000000881894723c */ /* 0x040fec0000001894 */
[----:B------:R-:W-:Y:S01]  /*5bc0*/  HMMA.16816.F32 R144, R24, R138, R144 ;  /* 0x0000008a1890723c */ /* 0x000fe20000001890 */
[----:B------:R-:W4:Y:S05]  /*5bd0*/  LDSM.16.M88.4 R136, [R202+0x8000] ;  /* 0x00800000ca88783b */ /* 0x000f2a0000000200 */
[----:B-1----:R-:W-:Y:S06]  /*5be0*/  HMMA.16816.F32 R156, R220, R20, R156 ;  /* 0x00000014dc9c723c */ /* 0x002fec000000189c */
[----:B--2---:R-:W-:Y:S06]  /*5bf0*/  HMMA.16816.F32 R16, R176, R4, R16 ;  /* 0x00000004b010723c */ /* 0x004fec0000001810 */
[----:B------:R-:W-:Y:S06]  /*5c00*/  HMMA.16816.F32 R204, R24, R30, R204 ;  /* 0x0000001e18cc723c */ /* 0x000fec00000018cc */
[----:B------:R-:W-:Y:S01]  /*5c10*/  HMMA.16816.F32 R152, R220, R22, R152 ;  /* 0x00000016dc98723c */ /* 0x000fe20000001898 */
[----:B------:R-:W-:Y:S05]  /*5c20*/  LDSM.16.M88.4 R20, [R201+0x11800] ;  /* 0x01180000c914783b */ /* 0x000fea0000000200 */
[----:B------:R-:W-:Y:S01]  /*5c30*/  HMMA.16816.F32 R12, R176, R6, R12 ;  /* 0x00000006b00c723c */ /* 0x000fe2000000180c */
[----:B------:R-:W-:Y:S05]  /*5c40*/  LDSM.16.M88.4 R4, [R183] ;  /* 0x00000000b704783b */ /* 0x000fea0000000200 */
[----:B------:R-:W-:Y:S01]  /*5c50*/  HMMA.16816.F32 R140, R24, R28, R140 ;  /* 0x0000001c188c723c */ /* 0x000fe2000000188c */
[----:B------:R-:W1:Y:S04]  /*5c60*/  LDSM.16.M88.4 R28, [R201+0x10800] ;  /* 0x01080000c91c783b */ /* 0x000e680000000200 */
[----:B------:R-:W-:Y:S01]  /*5c70*/  LDSM.16.M88.4 R24, [R201+0x11000] ;  /* 0x01100000c918783b */ /* 0x000fe20000000200 */
[C---:B-----5:R-:W-:Y:S06]  /*5c80*/  HMMA.16816.F32 R148, R220.reuse, R8, R148 ;  /* 0x00000008dc94723c */ /* 0x060fec0000001894 */
[----:B------:R-:W-:Y:S01]  /*5c90*/  HMMA.16816.F32 R144, R220, R10, R144 ;  /* 0x0000000adc90723c */ /* 0x000fe20000001890 */
[----:B------:R-:W2:Y:S05]  /*5ca0*/  LDSM.16.M88.4 R8, [R200+0x8000] ;  /* 0x00800000c808783b */ /* 0x000eaa0000000200 */
[----:B---3--:R-:W-:Y:S06]  /*5cb0*/  HMMA.16816.F32 R156, R176, R168, R156 ;  /* 0x000000a8b09c723c */ /* 0x008fec000000189c */
[----:B----4-:R-:W-:Y:S06]  /*5cc0*/  HMMA.16816.F32 R16, R136, R32, R16 ;  /* 0x000000208810723c */ /* 0x010fec0000001810 */
[----:B------:R-:W-:Y:S06]  /*5cd0*/  HMMA.16816.F32 R204, R220, R226, R204 ;  /* 0x000000e2dccc723c */ /* 0x000fec00000018cc */
[----:B------:R-:W-:Y:S06]  /*5ce0*/  HMMA.16816.F32 R152, R176, R170, R152 ;  /* 0x000000aab098723c */ /* 0x000fec0000001898 */
[----:B------:R-:W-:Y:S01]  /*5cf0*/  HMMA.16816.F32 R168, R136, R34, R12 ;  /* 0x0000002288a8723c */ /* 0x000fe2000000180c */
[----:B------:R-:W-:Y:S04]  /*5d00*/  LDSM.16.M88.4 R32, [R198+0x8000] ;  /* 0x00800000c620783b */ /* 0x000fe80000000200 */
[----:B------:R-:W-:Y:S01]  /*5d10*/  LDSM.16.M88.4 R12, [R195+0x10000] ;  /* 0x01000000c30c783b */ /* 0x000fe20000000200 */
[----:B------:R-:W-:Y:S03]  /*5d20*/  HMMA.16816.F32 R140, R220, R224, R140 ;  /* 0x000000e0dc8c723c */ /* 0x000fe6000000188c */
[----:B------:R-:W-:Y:S03]  /*5d30*/  LDSM.16.M88.4 R220, [R181] ;  /* 0x00000000b5dc783b */ /* 0x000fe60000000200 */
[C---:B------:R-:W-:Y:S06]  /*5d40*/  HMMA.16816.F32 R148, R176.reuse, R164, R148 ;  /* 0x000000a4b094723c */ /* 0x040fec0000001894 */
[----:B------:R-:W-:Y:S01]  /*5d50*/  HMMA.16816.F32 R144, R176, R166, R144 ;  /* 0x000000a6b090723c */ /* 0x000fe20000001890 */
[----:B------:R-:W3:Y:S05]  /*5d60*/  LDSM.16.M88.4 R164, [R182] ;  /* 0x00000000b6a4783b */ /* 0x000eea0000000200 */
[----:B-1----:R-:W-:Y:S06]  /*5d70*/  HMMA.16816.F32 R156, R136, R28, R156 ;  /* 0x0000001c889c723c */ /* 0x002fec000000189c */
[----:B--2---:R-:W-:Y:S06]  /*5d80*/  HMMA.16816.F32 R16, R8, R4, R16 ;  /* 0x000000040810723c */ /* 0x004fec0000001810 */
[----:B------:R-:W-:Y:S06]  /*5d90*/  HMMA.16816.F32 R204, R176, R162, R204 ;  /* 0x000000a2b0cc723c */ /* 0x000fec00000018cc */
[----:B------:R-:W-:Y:S01]  /*5da0*/  HMMA.16816.F32 R168, R8, R6, R168 ;  /* 0x0000000608a8723c */ /* 0x000fe200000018a8 */
[----:B------:R-:W-:Y:S05]  /*5db0*/  LDSM.16.M88.4 R4, [R188+0x4000] ;  /* 0x00400000bc04783b */ /* 0x000fea0000000200 */
[----:B------:R-:W-:Y:S01]  /*5dc0*/  HMMA.16816.F32 R140, R176, R160, R140 ;  /* 0x000000a0b08c723c */ /* 0x000fe2000000188c */
[----:B------:R-:W-:Y:S04]  /*5dd0*/  LDSM.16.M88.4 R160, [R180] ;  /* 0x00000000b4a0783b */ /* 0x000fe80000000200 */
[----:B------:R-:W-:Y:S01]  /*5de0*/  LDSM.16.M88.4 R176, [R195+0x11000] ;  /* 0x01100000c3b0783b */ /* 0x000fe20000000200 */
[C---:B------:R-:W-:Y:S03]  /*5df0*/  HMMA.16816.F32 R152, R136.reuse, R30, R152 ;  /* 0x0000001e8898723c */ /* 0x040fe60000001898 */
[----:B------:R-:W-:Y:S03]  /*5e00*/  LDSM.16.M88.4 R28, [R197+0x8000] ;  /* 0x00800000c51c783b */ /* 0x000fe60000000200 */
[C---:B------:R-:W-:Y:S06]  /*5e10*/  HMMA.16816.F32 R148, R136.reuse, R24, R148 ;  /* 0x000000188894723c */ /* 0x040fec0000001894 */
[----:B------:R-:W-:Y:S01]  /*5e20*/  HMMA.16816.F32 R144, R136, R26, R144 ;  /* 0x0000001a8890723c */ /* 0x000fe20000001890 */
[----:B------:R-:W1:Y:S05]  /*5e30*/  LDSM.16.M88.4 R24, [R195+0x10800] ;  /* 0x01080000c318783b */ /* 0x000e6a0000000200 */
[----:B---3--:R-:W-:Y:S06]  /*5e40*/  HMMA.16816.F32 R156, R8, R164, R156 ;  /* 0x000000a4089c723c */ /* 0x008fec000000189c */
[----:B------:R-:W-:Y:S06]  /*5e50*/  HMMA.16816.F32 R16, R32, R12, R16 ;  /* 0x0000000c2010723c */ /* 0x000fec0000001810 */
[----:B------:R-:W-:Y:S01]  /*5e60*/  HMMA.16816.F32 R204, R136, R22, R204 ;  /* 0x0000001688cc723c */ /* 0x000fe200000018cc */
[----:B------:R-:W-:-:S04]  /*5e70*/  IMAD.U32 R13, RZ, RZ, UR21 ;  /* 0x00000015ff0d7e24 */ /* 0x000fc8000f8e00ff */
[----:B------:R-:W-:Y:S01]  /*5e80*/  IMAD R13, R13, 0x40, R214 ;  /* 0x000000400d0d7824 */ /* 0x000fe200078e02d6 */
[----:B------:R-:W-:Y:S06]  /*5e90*/  HMMA.16816.F32 R168, R32, R14, R168 ;  /* 0x0000000e20a8723c */ /* 0x000fec00000018a8 */
[----:B------:R-:W-:Y:S01]  /*5ea0*/  HMMA.16816.F32 R140, R136, R20, R140 ;  /* 0x00000014888c723c */ /* 0x000fe2000000188c */
[----:B------:R-:W2:Y:S04]  /*5eb0*/  LDSM.16.M88.4 R136, [R188+0x4800] ;  /* 0x00480000bc88783b */ /* 0x000ea80000000200 */
[----:B------:R-:W3:Y:S01]  /*5ec0*/  LDSM.16.M88.4 R20, [R195+0x11800] ;  /* 0x01180000c314783b */ /* 0x000ee20000000200 */
[C---:B------:R-:W-:Y:S06]  /*5ed0*/  HMMA.16816.F32 R152, R8.reuse, R166, R152 ;  /* 0x000000a60898723c */ /* 0x040fec0000001898 */
[----:B------:R-:W-:Y:S06]  /*5ee0*/  HMMA.16816.F32 R148, R8, R220, R148 ;  /* 0x000000dc0894723c */ /* 0x000fec0000001894 */
[----:B-1----:R-:W-:Y:S06]  /*5ef0*/  HMMA.16816.F32 R156, R32, R24, R156 ;  /* 0x00000018209c723c */ /* 0x002fec000000189c */
[----:B------:R-:W-:Y:S06]  /*5f00*/  HMMA.16816.F32 R16, R28, R4, R16 ;  /* 0x000000041c10723c */ /* 0x000fec0000001810 */
[----:B------:R-:W-:Y:S06]  /*5f10*/  HMMA.16816.F32 R204, R8, R162, R204 ;  /* 0x000000a208cc723c */ /* 0x000fec00000018cc */
[----:B------:R-:W-:Y:S01]  /*5f20*/  HMMA.16816.F32 R168, R28, R6, R168 ;  /* 0x000000061ca8723c */ /* 0x000fe200000018a8 */
[----:B------:R-:W1:Y:S05]  /*5f30*/  LDSM.16.M88.4 R4, [R188+0x5000] ;  /* 0x00500000bc04783b */ /* 0x000e6a0000000200 */
[C---:B------:R-:W-:Y:S06]  /*5f40*/  HMMA.16816.F32 R144, R8.reuse, R222, R144 ;  /* 0x000000de0890723c */ /* 0x040fec0000001890 */
[----:B------:R-:W-:Y:S06]  /*5f50*/  HMMA.16816.F32 R140, R8, R160, R140 ;  /* 0x000000a0088c723c */ /* 0x000fec000000188c */
[----:B------:R-:W-:Y:S01]  /*5f60*/  HMMA.16816.F32 R152, R32, R26, R152 ;  /* 0x0000001a2098723c */ /* 0x000fe20000001898 */
[----:B------:R-:W-:-:S02]  /*5f70*/  VIADD R9, R13, 0x1 ;  /* 0x000000010d097836 */ /* 0x000fc40000000000 */
[----:B------:R-:W-:-:S03]  /*5f80*/  VIADD R11, R13, 0x9 ;  /* 0x000000090d0b7836 */ /* 0x000fc60000000000 */
[----:B------:R-:W-:Y:S01]  /*5f90*/  I2FP.F32.S32 R0, R9 ;  /* 0x0000000900007245 */ /* 0x000fe20000201400 */
[----:B------:R-:W-:Y:S01]  /*5fa0*/  HMMA.16816.F32 R148, R32, R176, R148 ;  /* 0x000000b02094723c */ /* 0x000fe20000001894 */
[C---:B------:R-:W-:Y:S02]  /*5fb0*/  ISETP.GE.AND P0, PT, R9.reuse, R216, PT ;  /* 0x000000d80900720c */ /* 0x040fe40003f06270 */
[----:B------:R-:W-:Y:S01]  /*5fc0*/  ISETP.GE.AND P2, PT, R9, R2, PT ;  /* 0x000000020900720c */ /* 0x000fe20003f46270 */
[----:B------:R-:W-:Y:S02]  /*5fd0*/  VIADD R9, R13, 0x8 ;  /* 0x000000080d097836 */ /* 0x000fe40000000000 */
[C---:B------:R-:W-:Y:S01]  /*5fe0*/  FFMA.FTZ R15, R0.reuse, UR5, R17 ;  /* 0x00000005000f7c23 */ /* 0x040fe20008010011 */
[----:B--2---:R-:W-:Y:S01]  /*5ff0*/  HMMA.16816.F32 R156, R28, R136, R156 ;  /* 0x000000881c9c723c */ /* 0x004fe2000000189c */
[----:B------:R-:W-:Y:S01]  /*6000*/  FFMA.FTZ R14, R0, UR5, R19 ;  /* 0x00000005000e7c23 */ /* 0x000fe20008010013 */
[----:B------:R-:W-:-:S02]  /*6010*/  I2FP.F32.S32 R0, R11 ;  /* 0x0000000b00007245 */ /* 0x000fc40000201400 */
[C---:B------:R-:W-:Y:S02]  /*6020*/  ISETP.GE.AND P6, PT, R9.reuse, R216, PT ;  /* 0x000000d80900720c */ /* 0x040fe40003fc6270 */
[----:B------:R-:W-:Y:S01]  /*6030*/  ISETP.GE.AND P1, PT, R9, R2, PT ;  /* 0x000000020900720c */ /* 0x000fe20003f26270 */
[C---:B---3--:R-:W-:Y:S01]  /*6040*/  HMMA.16816.F32 R204, R32.reuse, R22, R204 ;  /* 0x0000001620cc723c */ /* 0x048fe200000018cc */
[----:B------:R-:W-:Y:S01]  /*6050*/  I2FP.F32.S32 R9, R9 ;  /* 0x0000000900097245 */ /* 0x000fe20000201400 */
[----:B------:R-:W-:Y:S01]  /*6060*/  FFMA.FTZ R17, R0, UR5, R169 ;  /* 0x0000000500117c23 */ /* 0x000fe200080100a9 */
[----:B------:R-:W-:Y:S02]  /*6070*/  FSEL R15, R15, -INF , !P0 ;  /* 0xff8000000f0f7808 */ /* 0x000fe40004000000 */
[----:B------:R-:W-:Y:S01]  /*6080*/  FSEL R14, R14, -INF , !P2 ;  /* 0xff8000000e0e7808 */ /* 0x000fe20005000000 */
[----:B------:R-:W-:Y:S01]  /*6090*/  FFMA.FTZ R19, R9, UR5, R168 ;  /* 0x0000000509137c23 */ /* 0x000fe200080100a8 */
[----:B------:R-:W-:Y:S01]  /*60a0*/  ISETP.GE.AND P0, PT, R11, R216, PT ;  /* 0x000000d80b00720c */ /* 0x000fe20003f06270 */
[----:B------:R-:W-:Y:S01]  /*60b0*/  FFMA.FTZ R22, R9, UR5, R170 ;  /* 0x0000000509167c23 */ /* 0x000fe200080100aa */
[----:B------:R-:W-:Y:S01]  /*60c0*/  ISETP.GE.AND P2, PT, R11, R2, PT ;  /* 0x000000020b00720c */ /* 0x000fe20003f46270 */
[----:B------:R-:W-:Y:S01]  /*60d0*/  HMMA.16816.F32 R144, R32, R178, R144 ;  /* 0x000000b22090723c */ /* 0x000fe20000001890 */
[----:B------:R-:W2:Y:S01]  /*60e0*/  LDSM.16.M88.4 R8, [R188+0x5800] ;  /* 0x00580000bc08783b */ /* 0x000ea20000000200 */
[----:B------:R-:W-:Y:S01]  /*60f0*/  FSEL R19, R19, -INF , !P6 ;  /* 0xff80000013137808 */ /* 0x000fe20007000000 */
[----:B------:R-:W-:Y:S01]  /*6100*/  VIADD R23, R13, 0x11 ;  /* 0x000000110d177836 */ /* 0x000fe20000000000 */
[----:B------:R-:W-:Y:S01]  /*6110*/  FSEL R22, R22, -INF , !P1 ;  /* 0xff80000016167808 */ /* 0x000fe20004800000 */
[----:B------:R-:W-:-:S04]  /*6120*/  DEPBAR.LE SB0, 0x0 ;  /* 0x000080000000791a */ /* 0x000fc80000000000 */
[----:B------:R-:W-:Y:S01]  /*6130*/  HMMA.16816.F32 R140, R32, R20, R140 ;  /* 0x00000014208c723c */ /* 0x000fe2000000188c */
[----:B------:R-:W-:Y:S02]  /*6140*/  FSEL R17, R17, -INF , !P0 ;  /* 0xff80000011117808 */ /* 0x000fe40004000000 */
[----:B------:R-:W-:-:S03]  /*6150*/  ISETP.GE.AND P0, PT, R23, R216, PT ;  /* 0x000000d81700720c */ /* 0x000fc60003f06270 */
[C---:B------:R-:W-:Y:S01]  /*6160*/  HMMA.16816.F32 R152, R28.reuse, R138, R152 ;  /* 0x0000008a1c98723c */ /* 0x040fe20000001898 */
[----:B------:R-:W-:Y:S02]  /*6170*/  VIADD R21, R13, 0x10 ;  /* 0x000000100d157836 */ /* 0x000fe40000000000 */
[----:B------:R-:W-:Y:S01]  /*6180*/  FFMA.FTZ R20, R0, UR5, R171 ;  /* 0x0000000500147c23 */ /* 0x000fe200080100ab */
[----:B------:R-:W-:Y:S02]  /*6190*/  I2FP.F32.S32 R0, R23 ;  /* 0x0000001700007245 */ /* 0x000fe40000201400 */
[C---:B------:R-:W-:Y:S01]  /*61a0*/  ISETP.GE.AND P6, PT, R21.reuse, R216, PT ;  /* 0x000000d81500720c */ /* 0x040fe20003fc6270 */
[C---:B-1----:R-:W-:Y:S01]  /*61b0*/  HMMA.16816.F32 R148, R28.reuse, R4, R148 ;  /* 0x000000041c94723c */ /* 0x042fe20000001894 */
[----:B------:R-:W-:Y:S01]  /*61c0*/  ISETP.GE.AND P1, PT, R21, R2, PT ;  /* 0x000000021500720c */ /* 0x000fe20003f26270 */
[C---:B------:R-:W-:Y:S01]  /*61d0*/  FFMA.FTZ R135, R0.reuse, UR5, R157 ;  /* 0x0000000500877c23 */ /* 0x040fe2000801009d */
[----:B------:R-:W-:Y:S01]  /*61e0*/  I2FP.F32.S32 R21, R21 ;  /* 0x0000001500157245 */ /* 0x000fe20000201400 */
[----:B------:R-:W-:Y:S01]  /*61f0*/  FFMA.FTZ R134, R0, UR5, R159 ;  /* 0x0000000500867c23 */ /* 0x000fe2000801009f */
[----:B------:R-:W-:Y:S01]  /*6200*/  FSEL R20, R20, -INF , !P2 ;  /* 0xff80000014147808 */ /* 0x000fe20005000000 */
[----:B------:R-:W-:Y:S01]  /*6210*/  HMMA.16816.F32 R144, R28, R6, R144 ;  /* 0x000000061c90723c */ /* 0x000fe20000001890 */
[----:B------:R-:W-:-:S02]  /*6220*/  VIADD R5, R13, 0x18 ;  /* 0x000000180d057836 */ /* 0x000fc40000000000 */
[C---:B------:R-:W-:Y:S01]  /*6230*/  FFMA.FTZ R139, R21.reuse, UR5, R156 ;  /* 0x00000005158b7c23 */ /* 0x040fe2000801009c */
[----:B------:R-:W-:Y:S01]  /*6240*/  FFMA.FTZ R136, R21, UR5, R158 ;  /* 0x0000000515887c23 */ /* 0x000fe2000801009e */
[----:B------:R-:W-:Y:S01]  /*6250*/  VIADD R21, R13, 0x19 ;  /* 0x000000190d157836 */ /* 0x000fe20000000000 */
[----:B------:R-:W-:Y:S02]  /*6260*/  ISETP.GE.AND P2, PT, R23, R2, PT ;  /* 0x000000021700720c */ /* 0x000fe40003f46270 */
[----:B------:R-:W-:Y:S01]  /*6270*/  FSEL R139, R139, -INF , !P6 ;  /* 0xff8000008b8b7808 */ /* 0x000fe20007000000 */
[----:B------:R-:W-:Y:S01]  /*6280*/  VIADD R7, R13, 0x21 ;  /* 0x000000210d077836 */ /* 0x000fe20000000000 */
[----:B------:R-:W-:Y:S01]  /*6290*/  FSEL R136, R136, -INF , !P1 ;  /* 0xff80000088887808 */ /* 0x000fe20004800000 */
[----:B------:R-:W-:Y:S01]  /*62a0*/  BAR.SYNC.DEFER_BLOCKING 0x0 ;  /* 0x0000000000007b1d */ /* 0x000fe20000010000 */
[C---:B------:R-:W-:Y:S02]  /*62b0*/  ISETP.GE.AND P6, PT, R5.reuse, R216, PT ;  /* 0x000000d80500720c */ /* 0x040fe40003fc6270 */
[----:B------:R-:W-:Y:S01]  /*62c0*/  ISETP.GE.AND P1, PT, R5, R2, PT ;  /* 0x000000020500720c */ /* 0x000fe20003f26270 */
[----:B--2---:R-:W-:Y:S01]  /*62d0*/  HMMA.16816.F32 R140, R28, R8, R140 ;  /* 0x000000081c8c723c */ /* 0x004fe2000000188c */
[----:B------:R-:W-:-:S02]  /*62e0*/  I2FP.F32.S32 R5, R5 ;  /* 0x0000000500057245 */ /* 0x000fc40000201400 */
[----:B------:R-:W-:Y:S02]  /*62f0*/  I2FP.F32.S32 R0, R21 ;  /* 0x0000001500007245 */ /* 0x000fe40000201400 */
[----:B------:R-:W-:Y:S01]  /*6300*/  FSEL R135, R135, -INF , !P0 ;  /* 0xff80000087877808 */ /* 0x000fe20004000000 */
[C---:B------:R-:W-:Y:S01]  /*6310*/  FFMA.FTZ R137, R5.reuse, UR5, R152 ;  /* 0x0000000505897c23 */ /* 0x040fe20008010098 */
[----:B------:R-:W-:Y:S01]  /*6320*/  FFMA.FTZ R156, R5, UR5, R154 ;  /* 0x00000005059c7c23 */ /* 0x000fe2000801009a */
[----:B------:R-:W-:Y:S02]  /*6330*/  VIADD R5, R13, 0x20 ;  /* 0x000000200d057836 */ /* 0x000fe40000000000 */
[C---:B------:R-:W-:Y:S01]  /*6340*/  FFMA.FTZ R133, R0.reuse, UR5, R153 ;  /* 0x0000000500857c23 */ /* 0x040fe20008010099 */
[----:B------:R-:W-:Y:S01]  /*6350*/  FFMA.FTZ R154, R0, UR5, R155 ;  /* 0x00000005009a7c23 */ /* 0x000fe2000801009b */
[----:B------:R-:W-:Y:S01]  /*6360*/  FSEL R137, R137, -INF , !P6 ;  /* 0xff80000089897808 */ /* 0x000fe20007000000 */
[----:B------:R-:W-:Y:S01]  /*6370*/  HMMA.16816.F32 R204, R28, R10, R204 ;  /* 0x0000000a1ccc723c */ /* 0x000fe200000018cc */
[----:B------:R-:W-:-:S02]  /*6380*/  FSEL R156, R156, -INF , !P1 ;  /* 0xff8000009c9c7808 */ /* 0x000fc40004800000 */
[C---:B------:R-:W-:Y:S02]  /*6390*/  ISETP.GE.AND P6, PT, R5.reuse, R216, PT ;  /* 0x000000d80500720c */ /* 0x040fe40003fc6270 */
[----:B------:R-:W-:Y:S02]  /*63a0*/  ISETP.GE.AND P1, PT, R5, R2, PT ;  /* 0x000000020500720c */ /* 0x000fe40003f26270 */
[----:B------:R-:W-:Y:S02]  /*63b0*/  I2FP.F32.S32 R5, R5 ;  /* 0x0000000500057245 */ /* 0x000fe40000201400 */
[----:B------:R-:W-:Y:S02]  /*63c0*/  I2FP.F32.S32 R0, R7 ;  /* 0x0000000700007245 */ /* 0x000fe40000201400 */
[----:B------:R-:W-:Y:S01]  /*63d0*/  FSEL R134, R134, -INF , !P2 ;  /* 0xff80000086867808 */ /* 0x000fe20005000000 */
[C---:B------:R-:W-:Y:S01]  /*63e0*/  FFMA.FTZ R148, R5.reuse, UR5, R148 ;  /* 0x0000000505947c23 */ /* 0x040fe20008010094 */
[----:B------:R-:W-:Y:S01]  /*63f0*/  FFMA.FTZ R152, R5, UR5, R150 ;  /* 0x0000000505987c23 */ /* 0x000fe20008010096 */
[----:B------:R-:W-:Y:S01]  /*6400*/  VIADD R5, R13, 0x28 ;  /* 0x000000280d057836 */ /* 0x000fe20000000000 */
[C---:B------:R-:W-:Y:S01]  /*6410*/  ISETP.GE.AND P0, PT, R21.reuse, R216, PT ;  /* 0x000000d81500720c */ /* 0x040fe20003f06270 */
[C---:B------:R-:W-:Y:S01]  /*6420*/  FFMA.FTZ R150, R0.reuse, UR5, R151 ;  /* 0x0000000500967c23 */ /* 0x040fe20008010097 */
[----:B------:R-:W-:Y:S01]  /*6430*/  ISETP.GE.AND P2, PT, R21, R2, PT ;  /* 0x000000021500720c */ /* 0x000fe20003f46270 */
[----:B------:R-:W-:Y:S01]  /*6440*/  FFMA.FTZ R149, R0, UR5, R149 ;  /* 0x0000000500957c23 */ /* 0x000fe20008010095 */
[----:B------:R-:W-:-:S02]  /*6450*/  FSEL R151, R148, -INF , !P6 ;  /* 0xff80000094977808 */ /* 0x000fc40007000000 */
[----:B------:R-:W-:Y:S02]  /*6460*/  FSEL R152, R152, -INF , !P1 ;  /* 0xff80000098987808 */ /* 0x000fe40004800000 */
[C---:B------:R-:W-:Y:S02]  /*6470*/  ISETP.GE.AND P6, PT, R5.reuse, R216, PT ;  /* 0x000000d80500720c */ /* 0x040fe40003fc6270 */
[----:B------:R-:W-:Y:S02]  /*6480*/  ISETP.GE.AND P1, PT, R5, R2, PT ;  /* 0x000000020500720c */ /* 0x000fe40003f26270 */
[----:B------:R-:W-:Y:S02]  /*6490*/  I2FP.F32.S32 R5, R5 ;  /* 0x0000000500057245 */ /* 0x000fe40000201400 */
[----:B------:R-:W-:Y:S02]  /*64a0*/  FSEL R133, R133, -INF , !P0 ;  /* 0xff80000085857808 */ /* 0x000fe40004000000 */
[----:B------:R-:W-:Y:S01]  /*64b0*/  FSEL R154, R154, -INF , !P2 ;  /* 0xff8000009a9a7808 */ /* 0x000fe20005000000 */
[----:B------:R-:W-:Y:S01]  /*64c0*/  FFMA.FTZ R144, R5, UR5, R144 ;  /* 0x0000000505907c23 */ /* 0x000fe20008010090 */
[----:B------:R-:W-:Y:S01]  /*64d0*/  ISETP.GE.AND P0, PT, R7, R216, PT ;  /* 0x000000d80700720c */ /* 0x000fe20003f06270 */
[----:B------:R-:W-:Y:S01]  /*64e0*/  FFMA.FTZ R146, R5, UR5, R146 ;  /* 0x0000000505927c23 */ /* 0x000fe20008010092 */
[----:B------:R-:W-:Y:S01]  /*64f0*/  ISETP.GE.AND P2, PT, R7, R2, PT ;  /* 0x000000020700720c */ /* 0x000fe20003f46270 */
[----:B------:R-:W-:Y:S01]  /*6500*/  VIADD R7, R13, 0x29 ;  /* 0x000000290d077836 */ /* 0x000fe20000000000 */
[----:B------:R-:W-:Y:S01]  /*6510*/  FSEL R149, R149, -INF , !P0 ;  /* 0xff80000095957808 */ /* 0x000fe20004000000 */
[----:B------:R-:W-:Y:S01]  /*6520*/  VIADD R5, R13, 0x30 ;  /* 0x000000300d057836 */ /* 0x000fe20000000000 */
[----:B------:R-:W-:-:S02]  /*6530*/  FSEL R150, R150, -INF , !P2 ;  /* 0xff80000096967808 */ /* 0x000fc40005000000 */
[----:B------:R-:W-:Y:S02]  /*6540*/  I2FP.F32.S32 R0, R7 ;  /* 0x0000000700007245 */ /* 0x000fe40000201400 */
[----:B------:R-:W-:Y:S02]  /*6550*/  I2FP.F32.S32 R9, R5 ;  /* 0x0000000500097245 */ /* 0x000fe40000201400 */
[C---:B------:R-:W-:Y:S01]  /*6560*/  ISETP.GE.AND P0, PT, R7.reuse, R216, PT ;  /* 0x000000d80700720c */ /* 0x040fe20003f06270 */
[----:B------:R-:W-:Y:S01]  /*6570*/  FFMA.FTZ R148, R0, UR5, R147 ;  /* 0x0000000500947c23 */ /* 0x000fe20008010093 */
[----:B------:R-:W-:Y:S01]  /*6580*/  ISETP.GE.AND P2, PT, R7, R2, PT ;  /* 0x000000020700720c */ /* 0x000fe20003f46270 */
[----:B------:R-:W-:Y:S01]  /*6590*/  VIADD R7, R13, 0x31 ;  /* 0x000000310d077836 */ /* 0x000fe20000000000 */
[----:B------:R-:W-:Y:S01]  /*65a0*/  FSEL R147, R144, -INF , !P6 ;  /* 0xff80000090937808 */ /* 0x000fe20007000000 */
[----:B------:R-:W-:Y:S01]  /*65b0*/  FFMA.FTZ R145, R0, UR5, R145 ;  /* 0x0000000500917c23 */ /* 0x000fe20008010091 */
[----:B------:R-:W-:Y:S01]  /*65c0*/  FSEL R144, R146, -INF , !P1 ;  /* 0xff80000092907808 */ /* 0x000fe20004800000 */
[----:B------:R-:W-:Y:S01]  /*65d0*/  FFMA.FTZ R140, R9, UR5, R140 ;  /* 0x00000005098c7c23 */ /* 0x000fe2000801008c */
[----:B------:R-:W-:Y:S01]  /*65e0*/  ISETP.GE.AND P6, PT, R5, R216, PT ;  /* 0x000000d80500720c */ /* 0x000fe20003fc6270 */
[----:B------:R-:W-:Y:S01]  /*65f0*/  FFMA.FTZ R142, R9, UR5, R142 ;  /* 0x00000005098e7c23 */ /* 0x000fe2000801008e */
[----:B------:R-:W-:Y:S01]  /*6600*/  ISETP.GE.AND P1, PT, R5, R2, PT ;  /* 0x000000020500720c */ /* 0x000fe20003f26270 */
[----:B------:R-:W-:Y:S01]  /*6610*/  VIADD R5, R13, 0x38 ;  /* 0x000000380d057836 */ /* 0x000fe20000000000 */
[----:B------:R-:W-:-:S02]  /*6620*/  I2FP.F32.S32 R0, R7 ;  /* 0x0000000700007245 */ /* 0x000fc40000201400 */
[----:B------:R-:W-:Y:S02]  /*6630*/  FSEL R145, R145, -INF , !P0 ;  /* 0xff80000091917808 */ /* 0x000fe40004000000 */
[----:B------:R-:W-:Y:S01]  /*6640*/  FSEL R148, R148, -INF , !P2 ;  /* 0xff80000094947808 */ /* 0x000fe20005000000 */
[C---:B------:R-:W-:Y:S01]  /*6650*/  FFMA.FTZ R141, R0.reuse, UR5, R141 ;  /* 0x00000005008d7c23 */ /* 0x040fe2000801008d */
[C---:B------:R-:W-:Y:S01]  /*6660*/  ISETP.GE.AND P0, PT, R7.reuse, R216, PT ;  /* 0x000000d80700720c */ /* 0x040fe20003f06270 */
[----:B------:R-:W-:Y:S01]  /*6670*/  FFMA.FTZ R143, R0, UR5, R143 ;  /* 0x00000005008f7c23 */ /* 0x000fe2000801008f */
[----:B------:R-:W-:Y:S02]  /*6680*/  ISETP.GE.AND P2, PT, R7, R2, PT ;  /* 0x000000020700720c */ /* 0x000fe40003f46270 */
[----:B------:R-:W-:Y:S02]  /*6690*/  FSEL R227, R140, -INF , !P6 ;  /* 0xff8000008ce37808 */ /* 0x000fe40007000000 */
[----:B------:R-:W-:-:S02]  /*66a0*/  FSEL R222, R142, -INF , !P1 ;  /* 0xff8000008ede7808 */ /* 0x000fc40004800000 */
[C---:B------:R-:W-:Y:S02]  /*66b0*/  ISETP.GE.AND P6, PT, R5.reuse, R216, PT ;  /* 0x000000d80500720c */ /* 0x040fe40003fc6270 */
[----:B------:R-:W-:Y:S02]  /*66c0*/  I2FP.F32.S32 R7, R5 ;  /* 0x0000000500077245 */ /* 0x000fe40000201400 */
[----:B------:R-:W-:Y:S02]  /*66d0*/  ISETP.GE.AND P1, PT, R5, R2, PT ;  /* 0x000000020500720c */ /* 0x000fe40003f26270 */
[----:B------:R-:W-:Y:S01]  /*66e0*/  I2FP.F32.S32 R5, R13 ;  /* 0x0000000d00057245 */ /* 0x000fe20000201400 */
[----:B------:R-:W-:Y:S01]  /*66f0*/  FFMA.FTZ R204, R7, UR5, R204 ;  /* 0x0000000507cc7c23 */ /* 0x000fe200080100cc */
[----:B------:R-:W-:Y:S01]  /*6700*/  FSEL R223, R141, -INF , !P0 ;  /* 0xff8000008ddf7808 */ /* 0x000fe20004000000 */
[----:B------:R-:W-:Y:S01]  /*6710*/  FFMA.FTZ R170, R7, UR5, R206 ;  /* 0x0000000507aa7c23 */ /* 0x000fe200080100ce */
[----:B------:R-:W-:Y:S01]  /*6720*/  ISETP.GE.AND P0, PT, R13, R216, PT ;  /* 0x000000d80d00720c */ /* 0x000fe20003f06270 */
[----:B------:R-:W-:Y:S01]  /*6730*/  FFMA.FTZ R16, R5, UR5, R16 ;  /* 0x0000000505107c23 */ /* 0x000fe20008010010 */
[----:B------:R-:W-:Y:S01]  /*6740*/  FSEL R220, R143, -INF , !P2 ;  /* 0xff8000008fdc7808 */ /* 0x000fe20005000000 */
[----:B------:R-:W-:Y:S01]  /*6750*/  FFMA.FTZ R18, R5, UR5, R18 ;  /* 0x0000000505127c23 */ /* 0x000fe20008010012 */
[C---:B------:R-:W-:Y:S01]  /*6760*/  ISETP.GE.AND P2, PT, R13.reuse, R2, PT ;  /* 0x000000020d00720c */ /* 0x040fe20003f46270 */
[----:B------:R-:W-:Y:S01]  /*6770*/  VIADD R13, R13, 0x39 ;  /* 0x000000390d0d7836 */ /* 0x000fe20000000000 */
[----:B------:R-:W-:-:S02]  /*6780*/  FSEL R21, R16, -INF , !P0 ;  /* 0xff80000010157808 */ /* 0x000fc40004000000 */
[----:B------:R-:W-:Y:S02]  /*6790*/  PLOP3.LUT P0, PT, PT, PT, UP0, 0x80, 0x0 ;  /* 0x000000000000781c */ /* 0x000fe40003f0f008 */
[----:B------:R-:W-:Y:S02]  /*67a0*/  I2FP.F32.S32 R0, R13 ;  /* 0x0000000d00007245 */ /* 0x000fe40000201400 */
[----:B------:R-:W-:Y:S02]  /*67b0*/  FSEL R221, R204, -INF , !P6 ;  /* 0xff800000ccdd7808 */ /* 0x000fe40007000000 */
[----:B------:R-:W-:Y:S01]  /*67c0*/  FSEL R170, R170, -INF , !P1 ;  /* 0xff800000aaaa7808 */ /* 0x000fe20004800000 */
[C---:B------:R-:W-:Y:S01]  /*67d0*/  FFMA.FTZ R171, R0.reuse, UR5, R205 ;  /* 0x0000000500ab7c23 */ /* 0x040fe200080100cd */
[----:B------:R-:W-:Y:S01]  /*67e0*/  FFMA.FTZ R168, R0, UR5, R207 ;  /* 0x0000000500a87c23 */ /* 0x000fe200080100cf */
        /* <DEDUP_REMOVED lines=69> */
.L_x_227:
[----:B------:R-:W-:Y:S05]  /*6c40*/  BSYNC B0 ;  /* 0x0000000000007941 */ /* 0x000fea0003800000 */
.L_x_226:
[----:B------:R-:W0:Y:S02]  /*6c50*/  LDGDEPBAR ;  /* 0x00000000000079af */ /* 0x000e240000000000 */
.L_x_225:
[----:B------:R-:W-:Y:S01]  /*6c60*/  FMNMX.FTZ R0, R132, R21, !PT ;  /* 0x0000001584007209 */ /* 0x000fe20007810000 */
[----:B--2---:R-:W-:Y:S01]  /*6c70*/  LDSM.16.MT88.4 R24, [R193+0x12000] ;  /* 0x01200000c118783b */ /* 0x004fe20000004200 */
        /* <DEDUP_REMOVED lines=44> */
[C---:B------:R-:W-:Y:S02]  /*6f40*/  FSETP.NEU.FTZ.AND P2, PT, R217.reuse, -INF , PT ;  /* 0xff800000d900780b */ /* 0x040fe40003f5d000 */
[C---:B------:R-:W-:Y:S01]  /*6f50*/  FSETP.NEU.FTZ.AND P1, PT, R0.reuse, -INF , PT ;  /* 0xff8000000000780b */ /* 0x040fe20003f3d000 */
[----:B------:R-:W-:Y:S01]  /*6f60*/  FMUL.FTZ R169, R0, UR19 ;  /* 0x0000001300a97c20 */ /* 0x000fe20008410000 */
[----:B------:R-:W-:Y:S02]  /*6f70*/  FSEL R224, R224, RZ, P2 ;  /* 0x000000ffe0e07208 */ /* 0x000fe40001000000 */
[----:B------:R-:W-:Y:S02]  /*6f80*/  FSEL R5, R217, RZ, P2 ;  /* 0x000000ffd9057208 */ /* 0x000fe40001000000 */
[----:B------:R-:W-:Y:S01]  /*6f90*/  FSEL R169, R169, RZ, P1 ;  /* 0x000000ffa9a97208 */ /* 0x000fe20000800000 */
[--C-:B------:R-:W-:Y:S01]  /*6fa0*/  FFMA.FTZ R204, R19, UR19, -R224.reuse ;  /* 0x0000001313cc7c23 */ /* 0x100fe200080108e0 */
[--C-:B------:R-:W-:Y:S01]  /*6fb0*/  FFMA.FTZ R179, R17, UR19, -R224.reuse ;  /* 0x0000001311b37c23 */ /* 0x100fe200080108e0 */
[----:B------:R-:W-:Y:S01]  /*6fc0*/  FSEL R6, R0, RZ, P1 ;  /* 0x000000ff00067208 */ /* 0x000fe20000800000 */
[----:B------:R-:W-:Y:S01]  /*6fd0*/  FADD.FTZ R4, R132, -R5 ;  /* 0x8000000584047221 */ /* 0x000fe20000010000 */
[--C-:B------:R-:W-:Y:S01]  /*6fe0*/  FFMA.FTZ R178, R16, UR19, -R169.reuse ;  /* 0x0000001310b27c23 */ /* 0x100fe200080108a9 */
[----:B------:R-:W-:Y:S01]  /*6ff0*/  FFMA.FTZ R206, R21, UR19, -R224 ;  /* 0x0000001315ce7c23 */ /* 0x000fe200080108e0 */
[----:B------:R-:W1:Y:S01]  /*7000*/  LDSM.16.MT88.4 R16, [R194+0x12000] ;  /* 0x01200000c210783b */ /* 0x000e620000004200 */
[----:B------:R-:W-:Y:S01]  /*7010*/  FADD.FTZ R6, R3, -R6 ;  /* 0x8000000603067221 */ /* 0x000fe20000010000 */
[--C-:B------:R-:W-:Y:S01]  /*7020*/  FFMA.FTZ R205, R15, UR19, -R224.reuse ;  /* 0x000000130fcd7c23 */ /* 0x100fe200080108e0 */
[--C-:B------:R-:W-:Y:S01]  /*7030*/  FFMA.FTZ R177, R14, UR19, -R169.reuse ;  /* 0x000000130eb17c23 */ /* 0x100fe200080108a9 */
[--C-:B------:R-:W-:Y:S01]  /*7040*/  FFMA.FTZ R176, R22, UR19, -R169.reuse ;  /* 0x0000001316b07c23 */ /* 0x100fe200080108a9 */
[--C-:B------:R-:W-:Y:S01]  /*7050*/  FFMA.FTZ R207, R20, UR19, -R169.reuse ;  /* 0x0000001314cf7c23 */ /* 0x100fe200080108a9 */
[----:B------:R-:W-:Y:S01]  /*7060*/  FMUL.FTZ R218, R4, UR19 ;  /* 0x0000001304da7c20 */ /* 0x000fe20008410000 */
[----:B------:R-:W-:Y:S01]  /*7070*/  FMUL.FTZ R3, R6, UR19 ;  /* 0x0000001306037c20 */ /* 0x000fe20008410000 */
[----:B------:R-:W-:Y:S01]  /*7080*/  MUFU.EX2 R206, R206 ;  /* 0x000000ce00ce7308 */ /* 0x000fe20000000800 */
[--C-:B------:R-:W-:Y:S01]  /*7090*/  FFMA.FTZ R225, R139, UR19, -R224.reuse ;  /* 0x000000138be17c23 */ /* 0x100fe200080108e0 */
[--C-:B------:R-:W-:Y:S01]  /*70a0*/  FFMA.FTZ R226, R137, UR19, -R224.reuse ;  /* 0x0000001389e27c23 */ /* 0x100fe200080108e0 */
[--C-:B------:R-:W-:Y:S01]  /*70b0*/  FFMA.FTZ R230, R136, UR19, -R169.reuse ;  /* 0x0000001388e67c23 */ /* 0x100fe200080108a9 */
[--C-:B------:R-:W-:Y:S01]  /*70c0*/  FFMA.FTZ R228, R135, UR19, -R224.reuse ;  /* 0x0000001387e47c23 */ /* 0x100fe200080108e0 */
[--C-:B------:R-:W-:Y:S01]  /*70d0*/  FFMA.FTZ R229, R133, UR19, -R224.reuse ;  /* 0x0000001385e57c23 */ /* 0x100fe200080108e0 */
[--C-:B------:R-:W-:Y:S01]  /*70e0*/  FFMA.FTZ R233, R134, UR19, -R169.reuse ;  /* 0x0000001386e97c23 */ /* 0x100fe200080108a9 */
[----:B------:R-:W-:Y:S01]  /*70f0*/  LDSM.16.MT88.4 R136, [R196+0x12800] ;  /* 0x01280000c488783b */ /* 0x000fe20000004200 */
        /* <DEDUP_REMOVED lines=12> */
[----:B------:R-:W-:Y:S01]  /*71c0*/  LDSM.16.MT88.4 R132, [R194+0x12800] ;  /* 0x01280000c284783b */ /* 0x000fe20000004200 */
[--C-:B------:R-:W-:Y:S01]  /*71d0*/  FFMA.FTZ R242, R223, UR19, -R224.reuse ;  /* 0x00000013dff27c23 */ /* 0x100fe200080108e0 */
[--C-:B------:R-:W-:Y:S01]  /*71e0*/  FFMA.FTZ R227, R227, UR19, -R224.reuse ;  /* 0x00000013e3e37c23 */ /* 0x100fe200080108e0 */
[--C-:B------:R-:W-:Y:S01]  /*71f0*/  FFMA.FTZ R221, R221, UR19, -R224.reuse ;  /* 0x00000013dddd7c23 */ /* 0x100fe200080108e0 */
[----:B------:R-:W3:Y:S01]  /*7200*/  MUFU.EX2 R179, R179 ;  /* 0x000000b300b37308 */ /* 0x000ee20000000800 */
[----:B--2---:R-:W-:Y:S01]  /*7210*/  F2FP.F16.F32.PACK_AB R4, R205, R206 ;  /* 0x000000cecd04723e */ /* 0x004fe200000000ff */
[----:B------:R-:W-:Y:S01]  /*7220*/  LDSM.16.MT88.4 R144, [R192+0x13000] ;  /* 0x01300000c090783b */ /* 0x000fe20000004200 */
[--C-:B------:R-:W-:Y:S01]  /*7230*/  FFMA.FTZ R223, R220, UR19, -R169.reuse ;  /* 0x00000013dcdf7c23 */ /* 0x100fe200080108a9 */
[----:B------:R-:W-:Y:S01]  /*7240*/  FFMA.FTZ R224, R171, UR19, -R224 ;  /* 0x00000013abe07c23 */ /* 0x000fe200080108e0 */
[--C-:B------:R-:W-:Y:S01]  /*7250*/  FFMA.FTZ R222, R222, UR19, -R169.reuse ;  /* 0x00000013dede7c23 */ /* 0x100fe200080108a9 */
[----:B------:R-:W-:Y:S01]  /*7260*/  LDSM.16.MT88.4 R152, [R193+0x13000] ;  /* 0x01300000c198783b */ /* 0x000fe20000004200 */
[--C-:B------:R-:W-:Y:S01]  /*7270*/  FFMA.FTZ R220, R170, UR19, -R169.reuse ;  /* 0x00000013aadc7c23 */ /* 0x100fe200080108a9 */
[----:B------:R-:W-:Y:S01]  /*7280*/  MUFU.EX2 R178, R178 ;  /* 0x000000b200b27308 */ /* 0x000fe20000000800 */
[----:B------:R-:W-:-:S07]  /*7290*/  FFMA.FTZ R243, R168, UR19, -R169 ;  /* 0x00000013a8f37c23 */ /* 0x000fce00080108a9 */
        /* <DEDUP_REMOVED lines=56> */
[-C--:B------:R-:W-:Y:S01]  /*7620*/  FMUL.FTZ R59, R59, R3.reuse ;  /* 0x000000033b3b7220 */ /* 0x080fe20000410000 */
[----:B------:R-:W3:Y:S01]  /*7630*/  LDSM.16.MT88.4 R124, [R193+0x16000] ;  /* 0x01600000c17c783b */ /* 0x000ee20000004200 */
        /* <DEDUP_REMOVED lines=10> */
[----:B------:R-:W4:Y:S01]  /*76e0*/  LDSM.16.MT88.4 R56, [R193+0x14000] ;  /* 0x01400000c138783b */ /* 0x000f220000004200 */
        /* <DEDUP_REMOVED lines=30> */
[----:B------:R-:W5:Y:S01]  /*78d0*/  LDSM.16.MT88.4 R128, [R194+0x16000] ;  /* 0x01600000c280783b */ /* 0x000f620000004200 */
[-C--:B------:R-:W-:Y:S01]  /*78e0*/  FMUL.FTZ R80, R80, R218.reuse ;  /* 0x000000da50507220 */ /* 0x080fe20000410000 */
[C---:B---3--:R-:W-:Y:S01]  /*78f0*/  HMMA.16816.F32 R84, R4.reuse, R124, R84 ;  /* 0x0000007c0454723c */ /* 0x048fe20000001854 */
[-C--:B------:R-:W-:Y:S01]  /*7900*/  FMUL.FTZ R81, R81, R218.reuse ;  /* 0x000000da51517220 */ /* 0x080fe20000410000 */
[----:B------:R-:W-:Y:S01]  /*7910*/  LDSM.16.MT88.4 R108, [R194+0x14800] ;  /* 0x01480000c26c783b */ /* 0x000fe20000004200 */
[-C--:B------:R-:W-:Y:S01]  /*7920*/  FMUL.FTZ R82, R82, R3.reuse ;  /* 0x0000000352527220 */ /* 0x080fe20000410000 */
[-C--:B------:R-:W-:Y:S01]  /*7930*/  FMUL.FTZ R83, R83, R3.reuse ;  /* 0x0000000353537220 */ /* 0x080fe20000410000 */
[----:B------:R-:W3:Y:S01]  /*7940*/  MUFU.EX2 R228, R228 ;  /* 0x000000e400e47308 */ /* 0x000ee20000000800 */
[C---:B------:R-:W-:Y:S01]  /*7950*/  HMMA.16816.F32 R92, R4.reuse, R126, R92 ;  /* 0x0000007e045c723c */ /* 0x040fe2000000185c */
[----:B------:R-:W5:Y:S01]  /*7960*/  LDSM.16.MT88.4 R124, [R192+0x12800] ;  /* 0x01280000c07c783b */ /* 0x000f620000004200 */
[-C--:B------:R-:W-:Y:S01]  /*7970*/  FMUL.FTZ R96, R96, R218.reuse ;  /* 0x000000da60607220 */ /* 0x080fe20000410000 */
[-C--:B------:R-:W-:Y:S01]  /*7980*/  FMUL.FTZ R97, R97, R218.reuse ;  /* 0x000000da61617220 */ /* 0x080fe20000410000 */
[-C--:B------:R-:W-:Y:S01]  /*7990*/  FMUL.FTZ R98, R98, R3.reuse ;  /* 0x0000000362627220 */ /* 0x080fe20000410000 */
[----:B------:R-:W-:Y:S01]  /*79a0*/  LDSM.16.MT88.4 R120, [R196+0x14800] ;  /* 0x01480000c478783b */ /* 0x000fe20000004200 */
[C---:B----4-:R-:W-:Y:S01]  /*79b0*/  HMMA.16816.F32 R60, R4.reuse, R56, R60 ;  /* 0x00000038043c723c */ /* 0x050fe2000000183c */
[----:B------:R-:W-:Y:S01]  /*79c0*/  MUFU.EX2 R226, R226 ;  /* 0x000000e200e27308 */ /* 0x000fe20000000800 */
[-C--:B------:R-:W-:Y:S01]  /*79d0*/  FMUL.FTZ R99, R99, R3.reuse ;  /* 0x0000000363637220 */ /* 0x080fe20000410000 */
[-C--:B------:R-:W-:Y:S01]  /*79e0*/  FMUL.FTZ R112, R112, R218.reuse ;  /* 0x000000da70707220 */ /* 0x080fe20000410000 */
[-C--:B------:R-:W-:Y:S01]  /*79f0*/  FMUL.FTZ R113, R113, R218.reuse ;  /* 0x000000da71717220 */ /* 0x080fe20000410000 */
[-C--:B------:R-:W-:Y:S01]  /*7a00*/  FMUL.FTZ R114, R114, R3.reuse ;  /* 0x0000000372727220 */ /* 0x080fe20000410000 */
[----:B------:R-:W-:Y:S01]  /*7a10*/  HMMA.16816.F32 R56, R4, R58, R80 ;  /* 0x0000003a0438723c */ /* 0x000fe20000001850 */
[-C--:B------:R-:W-:Y:S01]  /*7a20*/  FMUL.FTZ R115, R115, R3.reuse ;  /* 0x0000000373737220 */ /* 0x080fe20000410000 */
[----:B------:R-:W-:Y:S01]  /*7a30*/  FFMA.FTZ R206, R219, R218, R206 ;  /* 0x000000dadbce7223 */ /* 0x000fe200000100ce */
[----:B------:R-:W4:Y:S01]  /*7a40*/  MUFU.EX2 R229, R229 ;  /* 0x000000e500e57308 */ /* 0x000f220000000800 */
[----:B------:R-:W-:-:S02]  /*7a50*/  FFMA.FTZ R178, R215, R3, R178 ;  /* 0x00000003d7b27223 */ /* 0x000fc400000100b2 */
[C---:B-1----:R-:W-:Y:S01]  /*7a60*/  HMMA.16816.F32 R68, R4.reuse, R64, R68 ;  /* 0x000000400444723c */ /* 0x042fe20000001844 */
[-C--:B------:R-:W-:Y:S01]  /*7a70*/  FMUL.FTZ R80, R100, R218.reuse ;  /* 0x000000da64507220 */ /* 0x080fe20000410000 */
[----:B------:R-:W-:Y:S01]  /*7a80*/  FMUL.FTZ R81, R101, R218 ;  /* 0x000000da65517220 */ /* 0x000fe20000410000 */
[-C--:B------:R-:W-:Y:S01]  /*7a90*/  FMUL.FTZ R82, R102, R3.reuse ;  /* 0x0000000366527220 */ /* 0x080fe20000410000 */
[----:B------:R-:W-:Y:S01]  /*7aa0*/  FMUL.FTZ R83, R103, R3 ;  /* 0x0000000367537220 */ /* 0x000fe20000410000 */
[----:B------:R-:W-:Y:S01]  /*7ab0*/  MUFU.EX2 R230, R230 ;  /* 0x000000e600e67308 */ /* 0x000fe20000000800 */
[----:B------:R-:W-:Y:S01]  /*7ac0*/  HMMA.16816.F32 R64, R4, R66, R88 ;  /* 0x000000420440723c */ /* 0x000fe20000001858 */
[----:B---3--:R-:W-:Y:S01]  /*7ad0*/  F2FP.F16.F32.PACK_AB R100, R228, R225 ;  /* 0x000000e1e464723e */ /* 0x008fe200000000ff */
[----:B------:R-:W-:Y:S01]  /*7ae0*/  FADD.FTZ R205, R205, R206 ;  /* 0x000000cecdcd7221 */ /* 0x000fe20000010000 */
[----:B------:R-:W-:-:S03]  /*7af0*/  FADD.FTZ R177, R177, R178 ;  /* 0x000000b2b1b17221 */ /* 0x000fc60000010000 */
[C---:B--2---:R-:W-:Y:S01]  /*7b00*/  HMMA.16816.F32 R76, R4.reuse, R72, R76 ;  /* 0x00000048044c723c */ /* 0x044fe2000000184c */
[-C--:B------:R-:W-:Y:S01]  /*7b10*/  FMUL.FTZ R88, R104, R218.reuse ;  /* 0x000000da68587220 */ /* 0x080fe20000410000 */
[----:B------:R-:W-:Y:S01]  /*7b20*/  FMUL.FTZ R89, R105, R218 ;  /* 0x000000da69597220 */ /* 0x000fe20000410000 */
[-C--:B------:R-:W-:Y:S01]  /*7b30*/  FMUL.FTZ R90, R106, R3.reuse ;  /* 0x000000036a5a7220 */ /* 0x080fe20000410000 */
[----:B------:R-:W-:Y:S01]  /*7b40*/  FMUL.FTZ R91, R107, R3 ;  /* 0x000000036b5b7220 */ /* 0x000fe20000410000 */
[----:B------:R-:W1:Y:S01]  /*7b50*/  MUFU.EX2 R233, R233 ;  /* 0x000000e900e97308 */ /* 0x000e620000000800 */
[----:B------:R-:W2:Y:S01]  /*7b60*/  LDSM.16.MT88.4 R104, [R193+0x14800] ;  /* 0x01480000c168783b */ /* 0x000ea20000004200 */
[----:B----4-:R-:W-:Y:S01]  /*7b70*/  F2FP.F16.F32.PACK_AB R102, R229, R226 ;  /* 0x000000e2e566723e */ /* 0x010fe200000000ff */
[----:B------:R-:W-:Y:S01]  /*7b80*/  HMMA.16816.F32 R72, R4, R74, R96 ;  /* 0x0000004a0448723c */ /* 0x000fe20000001860 */
[----:B------:R-:W-:Y:S01]  /*7b90*/  FADD.FTZ R204, R204, R205 ;  /* 0x000000cdcccc7221 */ /* 0x000fe20000010000 */
[----:B------:R-:W-:-:S03]  /*7ba0*/  FADD.FTZ R176, R176, R177 ;  /* 0x000000b1b0b07221 */ /* 0x000fc60000010000 */
[----:B------:R-:W-:Y:S01]  /*7bb0*/  MUFU.EX2 R231, R231 ;  /* 0x000000e700e77308 */ /* 0x000fe20000000800 */
[C---:B-----5:R-:W-:Y:S01]  /*7bc0*/  HMMA.16816.F32 R80, R4.reuse, R128, R80 ;  /* 0x000000800450723c */ /* 0x060fe20000001850 */
[-C--:B------:R-:W-:Y:S01]  /*7bd0*/  FMUL.FTZ R96, R116, R218.reuse ;  /* 0x000000da74607220 */ /* 0x080fe20000410000 */
[----:B------:R-:W-:Y:S01]  /*7be0*/  FMUL.FTZ R97, R117, R218 ;  /* 0x000000da75617220 */ /* 0x000fe20000410000 */
[-C--:B------:R-:W-:Y:S01]  /*7bf0*/  FMUL.FTZ R98, R118, R3.reuse ;  /* 0x0000000376627220 */ /* 0x080fe20000410000 */
[----:B------:R-:W-:Y:S01]  /*7c00*/  FMUL.FTZ R99, R119, R3 ;  /* 0x0000000377637220 */ /* 0x000fe20000410000 */
[----:B------:R-:W-:Y:S01]  /*7c10*/  FADD.FTZ R204, R179, R204 ;  /* 0x000000ccb3cc7221 */ /* 0x000fe20000010000 */
[C---:B------:R-:W-:Y:S01]  /*7c20*/  HMMA.16816.F32 R88, R4.reuse, R130, R88 ;  /* 0x000000820458723c */ /* 0x040fe20000001858 */
[----:B------:R-:W3:Y:S01]  /*7c30*/  MUFU.EX2 R232, R232 ;  /* 0x000000e800e87308 */ /* 0x000ee20000000800 */
[----:B-1----:R-:W-:Y:S01]  /*7c40*/  F2FP.F16.F32.PACK_AB R101, R233, R230 ;  /* 0x000000e6e965723e */ /* 0x002fe200000000ff */
[----:B------:R-:W-:Y:S01]  /*7c50*/  LDSM.16.MT88.4 R128, [R193+0x12800] ;  /* 0x01280000c180783b */ /* 0x000fe20000004200 */
[----:B------:R-:W-:Y:S01]  /*7c60*/  FADD.FTZ R207, R207, R176 ;  /* 0x000000b0cfcf7221 */ /* 0x000fe20000010000 */
[----:B------:R-:W-:Y:S01]  /*7c70*/  FADD.FTZ R3, R225, R204 ;  /* 0x000000cce1037221 */ /* 0x000fe20000010000 */
[----:B------:R-:W-:Y:S01]  /*7c80*/  HMMA.16816.F32 R96, R4, R140, R96 ;  /* 0x0000008c0460723c */ /* 0x000fe20000001860 */
[----:B------:R-:W-:Y:S02]  /*7c90*/  LDSM.16.MT88.4 R116, [R196+0x16800] ;  /* 0x01680000c474783b */ /* 0x000fe40000004200 */
[----:B------:R-:W-:Y:S01]  /*7ca0*/  MUFU.EX2 R234, R234 ;  /* 0x000000ea00ea7308 */ /* 0x000fe20000000800 */
[----:B------:R-:W-:-:S02]  /*7cb0*/  FADD.FTZ R3, R228, R3 ;  /* 0x00000003e4037221 */ /* 0x000fc40000010000 */
[----:B------:R-:W-:Y:S01]  /*7cc0*/  HMMA.16816.F32 R4, R4, R142, R112 ;  /* 0x0000008e0404723c */ /* 0x000fe20000001870 */
[----:B------:R-:W-:Y:S01]  /*7cd0*/  LDSM.16.MT88.4 R112, [R192+0x14800] ;  /* 0x01480000c070783b */ /* 0x000fe20000004200 */
[----:B------:R-:W-:-:S03]  /*7ce0*/  FADD.FTZ R226, R226, R3 ;  /* 0x00000003e2e27221 */ /* 0x000fc60000010000 */
[----:B------:R-:W1:Y:S01]  /*7cf0*/  MUFU.EX2 R235, R235 ;  /* 0x000000eb00eb7308 */ /* 0x000e620000000800 */
[----:B---3--:R-:W-:Y:S01]  /*7d00*/  F2FP.F16.F32.PACK_AB R103, R232, R231 ;  /* 0x000000e7e867723e */ /* 0x008fe200000000ff */
[----:B------:R-:W-:-:S06]  /*7d10*/  FADD.FTZ R229, R229, R226 ;  /* 0x000000e2e5e57221 */ /* 0x000fcc0000010000 */
[C---:B------:R-:W-:Y:S01]  /*7d20*/  HMMA.16816.F32 R36, R100.reuse, R124, R36 ;  /* 0x0000007c6424723c */ /* 0x040fe20000001824 */
[----:B------:R-:W-:Y:S05]  /*7d30*/  MUFU.EX2 R236, R236 ;  /* 0x000000ec00ec7308 */ /* 0x000fea0000000800 */
[C---:B--2---:R-:W-:Y:S03]  /*7d40*/  HMMA.16816.F32 R60, R100.reuse, R104, R60 ;  /* 0x00000068643c723c */ /* 0x044fe6000000183c */
[----:B------:R-:W-:Y:S03]  /*7d50*/  MUFU.EX2 R237, R237 ;  /* 0x000000ed00ed7308 */ /* 0x000fe60000000800 */
[C---:B------:R-:W-:Y:S01]  /*7d60*/  HMMA.16816.F32 R56, R100.reuse, R106, R56 ;  /* 0x0000006a6438723c */ /* 0x040fe20000001838 */
[----:B------:R-:W2:Y:S04]  /*7d70*/  LDSM.16.MT88.4 R104, [R193+0x16800] ;  /* 0x01680000c168783b */ /* 0x000ea80000004200 */
[----:B------:R-:W-:Y:S01]  /*7d80*/  MUFU.EX2 R238, R238 ;  /* 0x000000ee00ee7308 */ /* 0x000fe20000000800 */
[C---:B------:R-:W-:Y:S01]  /*7d90*/  HMMA.16816.F32 R32, R100.reuse, R126, R32 ;  /* 0x0000007e6420723c */ /* 0x040fe20000001820 */
[----:B------:R-:W-:Y:S05]  /*7da0*/  LDSM.16.MT88.4 R124, [R196+0x13000] ;  /* 0x01300000c47c783b */ /* 0x000fea0000004200 */
[C---:B------:R-:W-:Y:S01]  /*7db0*/  HMMA.16816.F32 R52, R100.reuse, R108, R52 ;  /* 0x0000006c6434723c */ /* 0x040fe20000001834 */
[----:B------:R-:W3:Y:S05]  /*7dc0*/  MUFU.EX2 R239, R239 ;  /* 0x000000ef00ef7308 */ /* 0x000eea0000000800 */
[C---:B------:R-:W-:Y:S01]  /*7dd0*/  HMMA.16816.F32 R48, R100.reuse, R110, R48 ;  /* 0x0000006e6430723c */ /* 0x040fe20000001830 */
[----:B------:R-:W4:Y:S02]  /*7de0*/  LDSM.16.MT88.4 R108, [R194+0x16800] ;  /* 0x01680000c26c783b */ /* 0x000f240000004200 */
[----:B------:R-:W-:Y:S03]  /*7df0*/  MUFU.EX2 R240, R240 ;  /* 0x000000f000f07308 */ /* 0x000fe60000000800 */
[C---:B------:R-:W-:Y:S05]  /*7e00*/  HMMA.16816.F32 R44, R100.reuse, R120, R44 ;  /* 0x00000078642c723c */ /* 0x040fea000000182c */
[----:B------:R-:W5:Y:S01]  /*7e10*/  MUFU.EX2 R241, R241 ;  /* 0x000000f100f17308 */ /* 0x000f620000000800 */
[C---:B------:R-:W-:Y:S01]  /*7e20*/  HMMA.16816.F32 R40, R100.reuse, R122, R40 ;  /* 0x0000007a6428723c */ /* 0x040fe20000001828 */
[----:B------:R-:W4:Y:S05]  /*7e30*/  LDSM.16.MT88.4 R120, [R192+0x16800] ;  /* 0x01680000c078783b */ /* 0x000f2a0000004200 */
[C---:B------:R-:W-:Y:S01]  /*7e40*/  HMMA.16816.F32 R12, R100.reuse, R136, R12 ;  /* 0x00000088640c723c */ /* 0x040fe2000000180c */
[----:B------:R-:W-:Y:S05]  /*7e50*/  MUFU.EX2 R227, R227 ;  /* 0x000000e300e37308 */ /* 0x000fea0000000800 */
[C---:B------:R-:W-:Y:S01]  /*7e60*/  HMMA.16816.F32 R8, R100.reuse, R138, R8 ;  /* 0x0000008a6408723c */ /* 0x040fe20000001808 */
[----:B------:R-:W4:Y:S02]  /*7e70*/  LDSM.16.MT88.4 R136, [R196+0x15000] ;  /* 0x01500000c488783b */ /* 0x000f240000004200 */
[----:B------:R-:W5:Y:S03]  /*7e80*/  MUFU.EX2 R242, R242 ;  /* 0x000000f200f27308 */ /* 0x000f660000000800 */
[C---:B--2---:R-:W-:Y:S05]  /*7e90*/  HMMA.16816.F32 R84, R100.reuse, R104, R84 ;  /* 0x000000686454723c */ /* 0x044fea0000001854 */
[----:B------:R-:W-:Y:S01]  /*7ea0*/  MUFU.EX2 R221, R221 ;  /* 0x000000dd00dd7308 */ /* 0x000fe20000000800 */
[----:B------:R-:W-:Y:S01]  /*7eb0*/  HMMA.16816.F32 R92, R100, R106, R92 ;  /* 0x0000006a645c723c */ /* 0x000fe2000000185c */
[----:B-1----:R-:W-:Y:S01]  /*7ec0*/  F2FP.F16.F32.PACK_AB R104, R235, R234 ;  /* 0x000000eaeb68723e */ /* 0x002fe200000000ff */
[----:B------:R-:W-:Y:S01]  /*7ed0*/  FADD.FTZ R234, R234, R229 ;  /* 0x000000e5eaea7221 */ /* 0x000fe20000010000 */
[----:B---3--:R-:W-:-:S03]  /*7ee0*/  F2FP.F16.F32.PACK_AB R105, R239, R238 ;  /* 0x000000eeef69723e */ /* 0x008fc600000000ff */
[C---:B------:R-:W-:Y:S01]  /*7ef0*/  HMMA.16816.F32 R28, R100.reuse, R128, R28 ;  /* 0x00000080641c723c */ /* 0x040fe2000000181c */
[----:B------:R-:W-:Y:S01]  /*7f00*/  F2FP.F16.F32.PACK_AB R106, R237, R236 ;  /* 0x000000eced6a723e */ /* 0x000fe200000000ff */
[----:B------:R-:W1:Y:S01]  /*7f10*/  MUFU.EX2 R224, R224 ;  /* 0x000000e000e07308 */ /* 0x000e620000000800 */
[----:B-----5:R-:W-:Y:S01]  /*7f20*/  F2FP.F16.F32.PACK_AB R107, R241, R240 ;  /* 0x000000f0f16b723e */ /* 0x020fe200000000ff */
[----:B------:R-:W-:Y:S01]  /*7f30*/  FADD.FTZ R235, R235, R234 ;  /* 0x000000eaebeb7221 */ /* 0x000fe20000010000 */
[----:B------:R-:W-:Y:S01]  /*7f40*/  F2FP.F16.F32.PACK_AB R168, R242, R227 ;  /* 0x000000e3f2a8723e */ /* 0x000fe200000000ff */
[C---:B------:R-:W-:Y:S04]  /*7f50*/  HMMA.16816.F32 R24, R100.reuse, R130, R24 ;  /* 0x000000826418723c */ /* 0x040fe80000001818 */
[----:B------:R-:W-:Y:S02]  /*7f60*/  MUFU.EX2 R222, R222 ;  /* 0x000000de00de7308 */ /* 0x000fe40000000800 */
[C---:B----4-:R-:W-:Y:S06]  /*7f70*/  HMMA.16816.F32 R80, R100.reuse, R108, R80 ;  /* 0x0000006c6450723c */ /* 0x050fec0000001850 */
[----:B------:R-:W-:Y:S01]  /*7f80*/  HMMA.16816.F32 R88, R100, R110, R88 ;  /* 0x0000006e6458723c */ /* 0x000fe20000001858 */
[----:B------:R-:W2:Y:S01]  /*7f90*/  LDSM.16.MT88.4 R108, [R193+0x15000] ;  /* 0x01500000c16c783b */ /* 0x000ea20000004200 */
[----:B------:R-:W3:Y:S01]  /*7fa0*/  MUFU.EX2 R223, R223 ;  /* 0x000000df00df7308 */ /* 0x000ee20000000800 */
[----:B-1----:R-:W-:-:S03]  /*7fb0*/  F2FP.F16.F32.PACK_AB R170, R224, R221 ;  /* 0x000000dde0aa723e */ /* 0x002fc600000000ff */
[----:B------:R-:W-:Y:S01]  /*7fc0*/  HMMA.16816.F32 R128, R104, R124, R12 ;  /* 0x0000007c6880723c */ /* 0x000fe2000000180c */
[----:B------:R-:W-:Y:S03]  /*7fd0*/  LDSM.16.MT88.4 R12, [R196+0x17000] ;  /* 0x01700000c40c783b */ /* 0x000fe60000004200 */
[----:B------:R-:W-:Y:S02]  /*7fe0*/  MUFU.EX2 R220, R220 ;  /* 0x000000dc00dc7308 */ /* 0x000fe40000000800 */
[C---:B------:R-:W-:Y:S06]  /*7ff0*/  HMMA.16816.F32 R68, R100.reuse, R112, R68 ;  /* 0x000000706444723c */ /* 0x040fec0000001844 */
[----:B------:R-:W-:Y:S01]  /*8000*/  HMMA.16816.F32 R64, R100, R114, R64 ;  /* 0x000000726440723c */ /* 0x000fe20000001840 */
[----:B------:R-:W1:Y:S01]  /*8010*/  LDSM.16.MT88.4 R112, [R194+0x15000] ;  /* 0x01500000c270783b */ /* 0x000e620000004200 */
[----:B------:R-:W4:Y:S01]  /*8020*/  MUFU.EX2 R243, R243 ;  /* 0x000000f300f37308 */ /* 0x000f220000000800 */
[----:B---3--:R-:W-:-:S03]  /*8030*/  F2FP.F16.F32.PACK_AB R169, R223, R222 ;  /* 0x000000dedfa9723e */ /* 0x008fc600000000ff */
[C---:B------:R-:W-:Y:S06]  /*8040*/  HMMA.16816.F32 R76, R100.reuse, R116, R76 ;  /* 0x00000074644c723c */ /* 0x040fec000000184c */
[C---:B------:R-:W-:Y:S01]  /*8050*/  HMMA.16816.F32 R72, R100.reuse, R118, R72 ;  /* 0x000000766448723c */ /* 0x040fe20000001848 */
[----:B------:R-:W3:Y:S05]  /*8060*/  LDSM.16.MT88.4 R116, [R192+0x15000] ;  /* 0x01500000c074783b */ /* 0x000eea0000004200 */
[----:B------:R-:W-:Y:S01]  /*8070*/  HMMA.16816.F32 R96, R100, R120, R96 ;  /* 0x000000786460723c */ /* 0x000fe20000001860 */
[----:B----4-:R-:W-:-:S05]  /*8080*/  F2FP.F16.F32.PACK_AB R171, R243, R220 ;  /* 0x000000dcf3ab723e */ /* 0x010fca00000000ff */
[----:B------:R-:W-:Y:S01]  /*8090*/  HMMA.16816.F32 R4, R100, R122, R4 ;  /* 0x0000007a6404723c */ /* 0x000fe20000001804 */
[----:B------:R-:W-:Y:S05]  /*80a0*/  LDSM.16.MT88.4 R120, [R193+0x17000] ;  /* 0x01700000c178783b */ /* 0x000fea0000004200 */
[C---:B------:R-:W-:Y:S01]  /*80b0*/  HMMA.16816.F32 R124, R104.reuse, R126, R8 ;  /* 0x0000007e687c723c */ /* 0x040fe20000001808 */
[----:B------:R-:W4:Y:S05]  /*80c0*/  LDSM.16.MT88.4 R8, [R194+0x17000] ;  /* 0x01700000c208783b */ /* 0x000f2a0000004200 */
[----:B------:R-:W-:Y:S01]  /*80d0*/  HMMA.16816.F32 R140, R104, R136, R44 ;  /* 0x00000088688c723c */ /* 0x000fe2000000182c */
[----:B------:R-:W5:Y:S05]  /*80e0*/  LDSM.16.MT88.4 R44, [R192+0x17000] ;  /* 0x01700000c02c783b */ /* 0x000f6a0000004200 */
[C---:B------:R-:W-:Y:S06]  /*80f0*/  HMMA.16816.F32 R20, R100.reuse, R132, R20 ;  /* 0x000000846414723c */ /* 0x040fec0000001814 */
[----:B------:R-:W-:Y:S06]  /*8100*/  HMMA.16816.F32 R16, R100, R134, R16 ;  /* 0x000000866410723c */ /* 0x000fec0000001810 */
[C---:B------:R-:W-:Y:S01]  /*8110*/  HMMA.16816.F32 R148, R104.reuse, R144, R36 ;  /* 0x000000906894723c */ /* 0x040fe20000001824 */
[----:B------:R-:W5:Y:S05]  /*8120*/  LDSM.16.MT88.4 R36, [R196+0x13800] ;  /* 0x01380000c424783b */ /* 0x000f6a0000004200 */
[C---:B------:R-:W-:Y:S06]  /*8130*/  HMMA.16816.F32 R156, R104.reuse, R152, R28 ;  /* 0x00000098689c723c */ /* 0x040fec000000181c */
[C---:B------:R-:W-:Y:S06]  /*8140*/  HMMA.16816.F32 R164, R104.reuse, R160, R20 ;  /* 0x000000a068a4723c */ /* 0x040fec0000001814 */
[C---:B------:R-:W-:Y:S06]  /*8150*/  HMMA.16816.F32 R144, R104.reuse, R146, R32 ;  /* 0x000000926890723c */ /* 0x040fec0000001820 */
[C---:B------:R-:W-:Y:S06]  /*8160*/  HMMA.16816.F32 R160, R104.reuse, R162, R16 ;  /* 0x000000a268a0723c */ /* 0x040fec0000001810 */
[C---:B------:R-:W-:Y:S06]  /*8170*/  HMMA.16816.F32 R152, R104.reuse, R154, R24 ;  /* 0x0000009a6898723c */ /* 0x040fec0000001818 */
[C---:B--2---:R-:W-:Y:S06]  /*8180*/  HMMA.16816.F32 R32, R104.reuse, R108, R60 ;  /* 0x0000006c6820723c */ /* 0x044fec000000183c */
[C---:B------:R-:W-:Y:S01]  /*8190*/  HMMA.16816.F32 R28, R104.reuse, R110, R56 ;  /* 0x0000006e681c723c */ /* 0x040fe20000001838 */
[----:B------:R-:W-:Y:S05]  /*81a0*/  LDSM.16.MT88.4 R56, [R192+0x13800] ;  /* 0x01380000c038783b */ /* 0x000fea0000004200 */
[C---:B-1----:R-:W-:Y:S06]  /*81b0*/  HMMA.16816.F32 R132, R104.reuse, R112, R52 ;  /* 0x000000706884723c */ /* 0x042fec0000001834 */
[C---:B---3--:R-:W-:Y:S06]  /*81c0*/  HMMA.16816.F32 R24, R104.reuse, R116, R68 ;  /* 0x000000746818723c */ /* 0x048fec0000001844 */
[C---:B------:R-:W-:Y:S01]  /*81d0*/  HMMA.16816.F32 R20, R104.reuse, R118, R64 ;  /* 0x000000766814723c */ /* 0x040fe20000001840 */
[----:B------:R-:W-:Y:S05]  /*81e0*/  LDSM.16.MT88.4 R64, [R196+0x15800] ;  /* 0x01580000c440783b */ /* 0x000fea0000004200 */
[C---:B------:R-:W-:Y:S06]  /*81f0*/  HMMA.16816.F32 R16, R104.reuse, R12, R76 ;  /* 0x0000000c6810723c */ /* 0x040fec000000184c */
[C---:B----4-:R-:W-:Y:S01]  /*8200*/  HMMA.16816.F32 R100, R104.reuse, R8, R80 ;  /* 0x000000086864723c */ /* 0x050fe20000001850 */
[----:B------:R-:W-:Y:S05]  /*8210*/  LDSM.16.MT88.4 R80, [R193+0x15800] ;  /* 0x01580000c150783b */ /* 0x000fea0000004200 */
[C---:B------:R-:W-:Y:S06]  /*8220*/  HMMA.16816.F32 R108, R104.reuse, R120, R84 ;  /* 0x00000078686c723c */ /* 0x040fec0000001854 */
[C---:B------:R-:W-:Y:S01]  /*8230*/  HMMA.16816.F32 R136, R104.reuse, R138, R40 ;  /* 0x0000008a6888723c */ /* 0x040fe20000001828 */
[----:B------:R-:W-:Y:S05]  /*8240*/  LDSM.16.MT88.4 R40, [R194+0x13800] ;  /* 0x01380000c228783b */ /* 0x000fea0000004200 */
[C---:B------:R-:W-:Y:S01]  /*8250*/  HMMA.16816.F32 R112, R104.reuse, R114, R48 ;  /* 0x000000726870723c */ /* 0x040fe20000001830 */
[----:B------:R-:W1:Y:S05]  /*8260*/  LDSM.16.MT88.4 R48, [R193+0x13800] ;  /* 0x01380000c130783b */ /* 0x000e6a0000004200 */
[C---:B------:R-:W-:Y:S01]  /*8270*/  HMMA.16816.F32 R12, R104.reuse, R14, R72 ;  /* 0x0000000e680c723c */ /* 0x040fe20000001848 */
[----:B------:R-:W2:Y:S05]  /*8280*/  LDSM.16.MT88.4 R72, [R194+0x15800] ;  /* 0x01580000c248783b */ /* 0x000eaa0000004200 */
[C---:B------:R-:W-:Y:S01]  /*8290*/  HMMA.16816.F32 R8, R104.reuse, R10, R88 ;  /* 0x0000000a6808723c */ /* 0x040fe20000001858 */
[----:B------:R-:W-:Y:S05]  /*82a0*/  LDSM.16.MT88.4 R88, [R192+0x15800] ;  /* 0x01580000c058783b */ /* 0x000fea0000004200 */
[C---:B------:R-:W-:Y:S06]  /*82b0*/  HMMA.16816.F32 R120, R104.reuse, R122, R92 ;  /* 0x0000007a6878723c */ /* 0x040fec000000185c */
[C---:B-----5:R-:W-:Y:S01]  /*82c0*/  HMMA.16816.F32 R116, R104.reuse, R44, R96 ;  /* 0x0000002c6874723c */ /* 0x060fe20000001860 */
[----:B------:R-:W-:Y:S05]  /*82d0*/  LDSM.16.MT88.4 R96, [R196+0x17800] ;  /* 0x01780000c460783b */ /* 0x000fea0000004200 */
[----:B------:R-:W-:Y:S01]  /*82e0*/  HMMA.16816.F32 R4, R104, R46, R4 ;  /* 0x0000002e6804723c */ /* 0x000fe20000001804 */
[----:B------:R-:W3:Y:S05]  /*82f0*/  LDSM.16.MT88.4 R104, [R194+0x17800] ;  /* 0x01780000c268783b */ /* 0x000eea0000004200 */
[C---:B------:R-:W-:Y:S06]  /*8300*/  HMMA.16816.F32 R128, R168.reuse, R36, R128 ;  /* 0x00000024a880723c */ /* 0x040fec0000001880 */
[C---:B-1----:R-:W-:Y:S06]  /*8310*/  HMMA.16816.F32 R44, R168.reuse, R48, R156 ;  /* 0x00000030a82c723c */ /* 0x042fec000000189c */
[C---:B--2---:R-:W-:Y:S06]  /*8320*/  HMMA.16816.F32 R68, R168.reuse, R72, R132 ;  /* 0x00000048a844723c */ /* 0x044fec0000001884 */
[----:B------:R-:W-:Y:S01]  /*8330*/  HMMA.16816.F32 R72, R168, R74, R112 ;  /* 0x0000004aa848723c */ /* 0x000fe20000001870 */
[----:B------:R-:W1:Y:S01]  /*8340*/  LDSM.16.MT88.4 R112, [R192+0x17800] ;  /* 0x01780000c070783b */ /* 0x000e620000004200 */
[----:B------:R-:W-:-:S04]  /*8350*/  MOV R132, R217 ;  /* 0x000000d900847202 */ /* 0x000fc80000000f00 */
[C---:B------:R-:W-:Y:S01]  /*8360*/  HMMA.16816.F32 R48, R168.reuse, R50, R152 ;  /* 0x00000032a830723c */ /* 0x040fe20000001898 */
[----:B------:R-:W2:Y:S05]  /*8370*/  LDSM.16.MT88.4 R152, [R193+0x17800] ;  /* 0x01780000c198783b */ /* 0x000eaa0000004200 */
[C---:B------:R-:W-:Y:S06]  /*8380*/  HMMA.16816.F32 R124, R168.reuse, R38, R124 ;  /* 0x00000026a87c723c */ /* 0x040fec000000187c */
[C---:B---3--:R-:W-:Y:S06]  /*8390*/  HMMA.16816.F32 R100, R168.reuse, R104, R100 ;  /* 0x00000068a864723c */ /* 0x048fec0000001864 */
[C---:B------:R-:W-:Y:S06]  /*83a0*/  HMMA.16816.F32 R104, R168.reuse, R106, R8 ;  /* 0x0000006aa868723c */ /* 0x040fec0000001808 */
[----:B------:R-:W-:Y:S01]  /*83b0*/  HMMA.16816.F32 R36, R168, R40, R164 ;  /* 0x00000028a824723c */ /* 0x000fe200000018a4 */
[----:B------:R-:W-:-:S04]  /*83c0*/  FADD.FTZ R8, R230, R207 ;  /* 0x000000cfe6087221 */ /* 0x000fc80000010000 */
[----:B------:R-:W-:Y:S01]  /*83d0*/  FADD.FTZ R8, R233, R8 ;  /* 0x00000008e9087221 */ /* 0x000fe20000010000 */
[C---:B------:R-:W-:Y:S03]  /*83e0*/  HMMA.16816.F32 R52, R168.reuse, R56, R148 ;  /* 0x00000038a834723c */ /* 0x040fe60000001894 */
[----:B------:R-:W-:Y:S01]  /*83f0*/  FADD.FTZ R3, R231, R8 ;  /* 0x00000008e7037221 */ /* 0x000fe20000010000 */
[----:B------:R-:W-:Y:S02]  /*8400*/  FADD.FTZ R8, R236, R235 ;  /* 0x000000ebec087221 */ /* 0x000fe40000010000 */
[----:B------:R-:W-:Y:S01]  /*8410*/  HMMA.16816.F32 R60, R168, R64, R140 ;  /* 0x00000040a83c723c */ /* 0x000fe2000000188c */
        /* <DEDUP_REMOVED lines=8> */
[----:B------:R-:W-:Y:S01]  /*84a0*/  FADD.FTZ R240, R240, R239 ;  /* 0x000000eff0f07221 */ /* 0x000fe20000010000 */
[C---:B------:R-:W-:Y:S01]  /*84b0*/  HMMA.16816.F32 R84, R168.reuse, R88, R24 ;  /* 0x00000058a854723c */ /* 0x040fe20000001818 */
[----:B------:R-:W-:Y:S02]  /*84c0*/  FADD.FTZ R219, R221, R242 ;  /* 0x000000f2dddb7221 */ /* 0x000fe40000010000 */
[----:B------:R-:W-:Y:S02]  /*84d0*/  FADD.FTZ R241, R241, R240 ;  /* 0x000000f0f1f17221 */ /* 0x000fe40000010000 */
[----:B------:R-:W-:Y:S01]  /*84e0*/  FADD.FTZ R219, R224, R219 ;  /* 0x000000dbe0db7221 */ /* 0x000fe20000010000 */
[----:B------:R-:W-:Y:S01]  /*84f0*/  HMMA.16816.F32 R92, R168, R96, R16 ;  /* 0x00000060a85c723c */ /* 0x000fe20000001810 */
[----:B------:R-:W-:-:S04]  /*8500*/  FADD.FTZ R222, R222, R241 ;  /* 0x000000f1dede7221 */ /* 0x000fc80000010000 */
[----:B------:R-:W-:Y:S01]  /*8510*/  FADD.FTZ R223, R223, R222 ;  /* 0x000000dedfdf7221 */ /* 0x000fe20000010000 */
[----:B-1----:R-:W-:Y:S03]  /*8520*/  HMMA.16816.F32 R116, R168, R112, R116 ;  /* 0x00000070a874723c */ /* 0x002fe60000001874 */
        /* <DEDUP_REMOVED lines=8> */
[C---:B--2---:R-:W-:Y:S06]  /*85b0*/  HMMA.16816.F32 R108, R168.reuse, R152, R108 ;  /* 0x00000098a86c723c */ /* 0x044fec000000186c */
        /* <DEDUP_REMOVED lines=31> */
[----:B------:R-:W-:Y:S01]  /*87b0*/  @!P5 LDGSTS.E.BYPASS.LTC128B.128 [R203+0x12000], desc[UR22][R18.64] ;  /* 0x1200000012cbdfae */ /* 0x000fe2000b901d56 */
[----:B------:R-:W-:-:S03]  /*87c0*/  @!P4 LEA.HI.X R13, R16, R13, R3, 0x1, P1 ;  /* 0x0000000d100dc211 */ /* 0x000fc600008f0c03 */
[----:B------:R-:W2:Y:S01]  /*87d0*/  @!P3 LDC.64 R4, c[0x0][0x220] ;  /* 0x00008800ff04bb82 */ /* 0x000ea20000000a00 */
        /* <DEDUP_REMOVED lines=22> */
[----:B--2---:R-:W-:-:S03]  /*8940*/  @!P3 LEA R22, P0, R14, R4, 0x1 ;  /* 0x000000040e16b211 */ /* 0x004fc600078008ff */
[----:B------:R-:W-:Y:S01]  /*8950*/  @P4 STS.128 [R203+0x15000], RZ ;  /* 0x015000ffcb004388 */ /* 0x000fe20000000c00 */
[----:B------:R-:W-:Y:S01]  /*8960*/  @!P3 LEA.HI.X R23, R14, R5, R3, 0x1, P0 ;  /* 0x000000050e17b211 */ /* 0x000fe200000f0c03 */
[----:B------:R-:W-:Y:S02]  /*8970*/  IMAD.U32 R3, RZ, RZ, UR21 ;  /* 0x00000015ff037e24 */ /* 0x000fe4000f8e00ff */
[----:B------:R-:W-:Y:S01]  /*8980*/  @!PT LDS RZ, [RZ] ;  /* 0x00000000fffff984 */ /* 0x000fe20000000800 */
[----:B------:R-:W-:Y:S01]  /*8990*/  @!PT LDS RZ, [RZ] ;  /* 0x00000000fffff984 */ /* 0x000fe20000000800 */
[----:B------:R-:W-:Y:S01]  /*89a0*/  @!PT LDS RZ, [RZ] ;  /* 0x00000000fffff984 */ /* 0x000fe20000000800 */
[----:B------:R-:W-:Y:S02]  /*89b0*/  @!P4 LDGSTS.E.BYPASS.LTC128B.128 [R203+0x15000], desc[UR22][R20.64+0x80] ;  /* 0x1500008014cbcfae */ /* 0x000fe4000b901d56 */
[----:B------:R-:W-:Y:S02]  /*89c0*/  IMAD R3, R3, 0x40, R214 ;  /* 0x0000004003037824 */ /* 0x000fe400078e02d6 */
        /* <DEDUP_REMOVED lines=46> */
[C---:B------:R-:W-:Y:S06]  /*8cb0*/  HMMA.16816.F32 R136, R24.reuse, R164, R136 ;  /* 0x000000a41888723c */ /* 0x040fec0000001888 */
[----:B------:R-:W-:Y:S01]  /*8cc0*/  HMMA.16816.F32 R176, R24, R166, R176 ;  /* 0x000000a618b0723c */ /* 0x000fe200000018b0 */
[----:B------:R-:W-:Y:S04]  /*8cd0*/  LDSM.16.M88.4 R24, [R200+0x4000] ;  /* 0x00400000c818783b */ /* 0x000fe80000000200 */
[----:B------:R-:W-:Y:S01]  /*8ce0*/  LDSM.16.M88.4 R164, [R201+0xf800] ;  /* 0x00f80000c9a4783b */ /* 0x000fe20000000200 */
[----:B------:R-:W-:Y:S03]  /*8cf0*/  HMMA.16816.F32 R148, R156, R22, R148 ;  /* 0x000000169c94723c */ /* 0x000fe60000001894 */
[----:B------:R-:W1:Y:S03]  /*8d00*/  LDSM.16.M88.4 R20, [R201+0xe800] ;  /* 0x00e80000c914783b */ /* 0x000e660000000200 */
[----:B------:R-:W-:Y:S01]  /*8d10*/  HMMA.16816.F32 R12, R168, R6, R12 ;  /* 0x00000006a80c723c */ /* 0x000fe2000000180c */
[----:B------:R-:W2:Y:S05]  /*8d20*/  LDSM.16.M88.4 R4, [R187] ;  /* 0x00000000bb04783b */ /* 0x000eaa0000000200 */
[C---:B------:R-:W-:Y:S06]  /*8d30*/  HMMA.16816.F32 R144, R156.reuse, R8, R144 ;  /* 0x000000089c90723c */ /* 0x040fec0000001890 */
[----:B------:R-:W-:Y:S01]  /*8d40*/  HMMA.16816.F32 R140, R156, R10, R140 ;  /* 0x0000000a9c8c723c */ /* 0x000fe2000000188c */
[----:B------:R-:W2:Y:S05]  /*8d50*/  LDSM.16.M88.4 R8, [R201+0xf000] ;  /* 0x00f00000c908783b */ /* 0x000eaa0000000200 */
[----:B---3--:R-:W-:Y:S06]  /*8d60*/  HMMA.16816.F32 R152, R168, R132, R152 ;  /* 0x00000084a898723c */ /* 0x008fec0000001898 */
[----:B----4-:R-:W-:Y:S06]  /*8d70*/  HMMA.16816.F32 R16, R160, R28, R16 ;  /* 0x0000001ca010723c */ /* 0x010fec0000001810 */
[C---:B------:R-:W-:Y:S06]  /*8d80*/  HMMA.16816.F32 R136, R156.reuse, R204, R136 ;  /* 0x000000cc9c88723c */ /* 0x040fec0000001888 */
[----:B------:R-:W-:Y:S01]  /*8d90*/  HMMA.16816.F32 R176, R156, R206, R176 ;  /* 0x000000ce9cb0723c */ /* 0x000fe200000018b0 */
[----:B------:R-:W3:Y:S04]  /*8da0*/  LDSM.16.M88.4 R156, [R186] ;  /* 0x00000000ba9c783b */ /* 0x000ee80000000200 */
[----:B------:R-:W-:Y:S01]  /*8db0*/  LDSM.16.M88.4 R204, [R198+0x4000] ;  /* 0x00400000c6cc783b */ /* 0x000fe20000000200 */
[----:B------:R-:W-:Y:S03]  /*8dc0*/  HMMA.16816.F32 R148, R168, R134, R148 ;  /* 0x00000086a894723c */ /* 0x000fe60000001894 */
[----:B------:R-:W-:Y:S03]  /*8dd0*/  LDSM.16.M88.4 R132, [R185] ;  /* 0x00000000b984783b */ /* 0x000fe60000000200 */
[----:B------:R-:W-:Y:S01]  /*8de0*/  HMMA.16816.F32 R12, R160, R30, R12 ;  /* 0x0000001ea00c723c */ /* 0x000fe2000000180c */
[----:B------:R-:W-:Y:S05]  /*8df0*/  LDSM.16.M88.4 R28, [R184] ;  /* 0x00000000b81c783b */ /* 0x000fea0000000200 */
[C---:B-----5:R-:W-:Y:S06]  /*8e00*/  HMMA.16816.F32 R144, R168.reuse, R32, R144 ;  /* 0x00000020a890723c */ /* 0x060fec0000001890 */
[----:B------:R-:W-:Y:S01]  /*8e10*/  HMMA.16816.F32 R140, R168, R34, R140 ;  /* 0x00000022a88c723c */ /* 0x000fe2000000188c */
[----:B------:R-:W4:Y:S05]  /*8e20*/  LDSM.16.M88.4 R32, [R195+0xe000] ;  /* 0x00e00000c320783b */ /* 0x000f2a0000000200 */
        /* <DEDUP_REMOVED lines=9> */
[----:B------:R-:W2:Y:S05]  /*8ec0*/  LDSM.16.M88.4 R4, [R188+0x2000] ;  /* 0x00200000bc04783b */ /* 0x000eaa0000000200 */
[C---:B------:R-:W-:Y:S06]  /*8ed0*/  HMMA.16816.F32 R144, R160.reuse, R8, R144 ;  /* 0x00000008a090723c */ /* 0x040fec0000001890 */
[----:B------:R-:W-:Y:S01]  /*8ee0*/  HMMA.16816.F32 R140, R160, R10, R140 ;  /* 0x0000000aa08c723c */ /* 0x000fe2000000188c */
[----:B------:R-:W5:Y:S05]  /*8ef0*/  LDSM.16.M88.4 R8, [R195+0xf000] ;  /* 0x00f00000c308783b */ /* 0x000f6a0000000200 */
[----:B---3--:R-:W-:Y:S06]  /*8f00*/  HMMA.16816.F32 R152, R24, R156, R152 ;  /* 0x0000009c1898723c */ /* 0x008fec0000001898 */
[----:B----4-:R-:W-:Y:S06]  /*8f10*/  HMMA.16816.F32 R16, R204, R32, R16 ;  /* 0x00000020cc10723c */ /* 0x010fec0000001810 */
[C---:B------:R-:W-:Y:S06]  /*8f20*/  HMMA.16816.F32 R136, R160.reuse, R164, R136 ;  /* 0x000000a4a088723c */ /* 0x040fec0000001888 */
[----:B------:R-:W-:Y:S01]  /*8f30*/  HMMA.16816.F32 R176, R160, R166, R176 ;  /* 0x000000a6a0b0723c */ /* 0x000fe200000018b0 */
[----:B------:R-:W3:Y:S04]  /*8f40*/  LDSM.16.M88.4 R164, [R188+0x2800] ;  /* 0x00280000bca4783b */ /* 0x000ee80000000200 */
[----:B------:R-:W-:Y:S01]  /*8f50*/  LDSM.16.M88.4 R160, [R188+0x3000] ;  /* 0x00300000bca0783b */ /* 0x000fe20000000200 */
[----:B------:R-:W-:Y:S03]  /*8f60*/  HMMA.16816.F32 R148, R24, R158, R148 ;  /* 0x0000009e1894723c */ /* 0x000fe60000001894 */
[----:B------:R-:W-:Y:S03]  /*8f70*/  LDSM.16.M88.4 R156, [R188+0x3800] ;  /* 0x00380000bc9c783b */ /* 0x000fe60000000200 */
[----:B------:R-:W-:Y:S01]  /*8f80*/  HMMA.16816.F32 R12, R204, R34, R12 ;  /* 0x00000022cc0c723c */ /* 0x000fe2000000180c */
[----:B------:R-:W-:Y:S05]  /*8f90*/  LDSM.16.M88.4 R32, [R201+0x10000] ;  /* 0x01000000c920783b */ /* 0x000fea0000000200 */
[C---:B------:R-:W-:Y:S06]  /*8fa0*/  HMMA.16816.F32 R144, R24.reuse, R132, R144 ;  /* 0x000000841890723c */ /* 0x040fec0000001890 */
[----:B------:R-:W-:Y:S01]  /*8fb0*/  HMMA.16816.F32 R140, R24, R134, R140 ;  /* 0x00000086188c723c */ /* 0x000fe2000000188c */
[----:B------:R-:W4:Y:S05]  /*8fc0*/  LDSM.16.M88.4 R132, [R202+0x8000] ;  /* 0x00800000ca84783b */ /* 0x000f2a0000000200 */
[----:B-1----:R-:W-:Y:S06]  /*8fd0*/  HMMA.16816.F32 R152, R204, R20, R152 ;  /* 0x00000014cc98723c */ /* 0x002fec0000001898 */
[----:B--2---:R-:W-:Y:S06]  /*8fe0*/  HMMA.16816.F32 R16, R168, R4, R16 ;  /* 0x00000004a810723c */ /* 0x004fec0000001810 */
[C---:B------:R-:W-:Y:S06]  /*8ff0*/  HMMA.16816.F32 R136, R24.reuse, R28, R136 ;  /* 0x0000001c1888723c */ /* 0x040fec0000001888 */
[----:B------:R-:W-:Y:S01]  /*9000*/  HMMA.16816.F32 R176, R24, R30, R176 ;  /* 0x0000001e18b0723c */ /* 0x000fe200000018b0 */
[----:B------:R-:W1:Y:S04]  /*9010*/  LDSM.16.M88.4 R28, [R201+0x10800] ;  /* 0x01080000c91c783b */ /* 0x000e680000000200 */
[----:B------:R-:W-:Y:S01]  /*9020*/  LDSM.16.M88.4 R24, [R201+0x11000] ;  /* 0x01100000c918783b */ /* 0x000fe20000000200 */
[----:B------:R-:W-:Y:S03]  /*9030*/  HMMA.16816.F32 R148, R204, R22, R148 ;  /* 0x00000016cc94723c */ /* 0x000fe60000001894 */
[----:B------:R-:W-:Y:S03]  /*9040*/  LDSM.16.M88.4 R20, [R201+0x11800] ;  /* 0x01180000c914783b */ /* 0x000fe60000000200 */
[----:B------:R-:W-:Y:S01]  /*9050*/  HMMA.16816.F32 R12, R168, R6, R12 ;  /* 0x00000006a80c723c */ /* 0x000fe2000000180c */
[----:B------:R-:W-:Y:S05]  /*9060*/  LDSM.16.M88.4 R4, [R183] ;  /* 0x00000000b704783b */ /* 0x000fea0000000200 */
[C---:B-----5:R-:W-:Y:S06]  /*9070*/  HMMA.16816.F32 R144, R204.reuse, R8, R144 ;  /* 0x00000008cc90723c */ /* 0x060fec0000001890 */
[----:B------:R-:W-:Y:S01]  /*9080*/  HMMA.16816.F32 R140, R204, R10, R140 ;  /* 0x0000000acc8c723c */ /* 0x000fe2000000188c */
[----:B------:R-:W2:Y:S05]  /*9090*/  LDSM.16.M88.4 R8, [R200+0x8000] ;  /* 0x00800000c808783b */ /* 0x000eaa0000000200 */
[----:B---3--:R-:W-:Y:S06]  /*90a0*/  HMMA.16816.F32 R152, R168, R164, R152 ;  /* 0x000000a4a898723c */ /* 0x008fec0000001898 */
[----:B----4-:R-:W-:Y:S06]  /*90b0*/  HMMA.16816.F32 R16, R132, R32, R16 ;  /* 0x000000208410723c */ /* 0x010fec0000001810 */
[C---:B------:R-:W-:Y:S06]  /*90c0*/  HMMA.16816.F32 R136, R204.reuse, R220, R136 ;  /* 0x000000dccc88723c */ /* 0x040fec0000001888 */
[----:B------:R-:W-:Y:S01]  /*90d0*/  HMMA.16816.F32 R176, R204, R222, R176 ;  /* 0x000000deccb0723c */ /* 0x000fe200000018b0 */
[----:B------:R-:W-:Y:S05]  /*90e0*/  LDSM.16.M88.4 R204, [R181] ;  /* 0x00000000b5cc783b */ /* 0x000fea0000000200 */
[----:B------:R-:W-:Y:S06]  /*90f0*/  HMMA.16816.F32 R148, R168, R166, R148 ;  /* 0x000000a6a894723c */ /* 0x000fec0000001894 */
[----:B------:R-:W-:Y:S01]  /*9100*/  HMMA.16816.F32 R164, R132, R34, R12 ;  /* 0x0000002284a4723c */ /* 0x000fe2000000180c */
[----:B------:R-:W-:Y:S04]  /*9110*/  LDSM.16.M88.4 R32, [R198+0x8000] ;  /* 0x00800000c620783b */ /* 0x000fe80000000200 */
[----:B------:R-:W-:Y:S01]  /*9120*/  LDSM.16.M88.4 R12, [R195+0x10000] ;  /* 0x01000000c30c783b */ /* 0x000fe20000000200 */
[C---:B------:R-:W-:Y:S06]  /*9130*/  HMMA.16816.F32 R144, R168.reuse, R160, R144 ;  /* 0x000000a0a890723c */ /* 0x040fec0000001890 */
[----:B------:R-:W-:Y:S01]  /*9140*/  HMMA.16816.F32 R140, R168, R162, R140 ;  /* 0x000000a2a88c723c */ /* 0x000fe2000000188c */
[----:B------:R-:W3:Y:S05]  /*9150*/  LDSM.16.M88.4 R160, [R182] ;  /* 0x00000000b6a0783b */ /* 0x000eea0000000200 */
[----:B-1----:R-:W-:Y:S06]  /*9160*/  HMMA.16816.F32 R152, R132, R28, R152 ;  /* 0x0000001c8498723c */ /* 0x002fec0000001898 */
[----:B--2---:R-:W-:Y:S06]  /*9170*/  HMMA.16816.F32 R16, R8, R4, R16 ;  /* 0x000000040810723c */ /* 0x004fec0000001810 */
[C---:B------:R-:W-:Y:S06]  /*9180*/  HMMA.16816.F32 R136, R168.reuse, R156, R136 ;  /* 0x0000009ca888723c */ /* 0x040fec0000001888 */
[----:B------:R-:W-:Y:S01]  /*9190*/  HMMA.16816.F32 R176, R168, R158, R176 ;  /* 0x0000009ea8b0723c */ /* 0x000fe200000018b0 */
[----:B------:R-:W-:Y:S04]  /*91a0*/  LDSM.16.M88.4 R156, [R180] ;  /* 0x00000000b49c783b */ /* 0x000fe80000000200 */
[----:B------:R-:W-:Y:S01]  /*91b0*/  LDSM.16.M88.4 R168, [R195+0x11000] ;  /* 0x01100000c3a8783b */ /* 0x000fe20000000200 */
[----:B------:R-:W-:Y:S03]  /*91c0*/  HMMA.16816.F32 R164, R8, R6, R164 ;  /* 0x0000000608a4723c */ /* 0x000fe600000018a4 */
[----:B------:R-:W-:Y:S03]  /*91d0*/  LDSM.16.M88.4 R4, [R188+0x4000] ;  /* 0x00400000bc04783b */ /* 0x000fe60000000200 */
[C---:B------:R-:W-:Y:S01]  /*91e0*/  HMMA.16816.F32 R148, R132.reuse, R30, R148 ;  /* 0x0000001e8494723c */ /* 0x040fe20000001894 */
[----:B------:R-:W-:Y:S05]  /*91f0*/  LDSM.16.M88.4 R28, [R197+0x8000] ;  /* 0x00800000c51c783b */ /* 0x000fea0000000200 */
[C---:B------:R-:W-:Y:S06]  /*9200*/  HMMA.16816.F32 R144, R132.reuse, R24, R144 ;  /* 0x000000188490723c */ /* 0x040fec0000001890 */
[----:B------:R-:W-:Y:S01]  /*9210*/  HMMA.16816.F32 R140, R132, R26, R140 ;  /* 0x0000001a848c723c */ /* 0x000fe2000000188c */
[----:B------:R-:W1:Y:S05]  /*9220*/  LDSM.16.M88.4 R24, [R195+0x10800] ;  /* 0x01080000c318783b */ /* 0x000e6a0000000200 */
[----:B---3--:R-:W-:Y:S06]  /*9230*/  HMMA.16816.F32 R152, R8, R160, R152 ;  /* 0x000000a00898723c */ /* 0x008fec0000001898 */
[----:B------:R-:W-:Y:S06]  /*9240*/  HMMA.16816.F32 R16, R32, R12, R16 ;  /* 0x0000000c2010723c */ /* 0x000fec0000001810 */
[C---:B------:R-:W-:Y:S06]  /*9250*/  HMMA.16816.F32 R136, R132.reuse, R20, R136 ;  /* 0x000000148488723c */ /* 0x040fec0000001888 */
[----:B------:R-:W-:Y:S01]  /*9260*/  HMMA.16816.F32 R176, R132, R22, R176 ;  /* 0x0000001684b0723c */ /* 0x000fe200000018b0 */
[----:B------:R-:W2:Y:S04]  /*9270*/  LDSM.16.M88.4 R132, [R188+0x4800] ;  /* 0x00480000bc84783b */ /* 0x000ea80000000200 */
[----:B------:R-:W3:Y:S01]  /*9280*/  LDSM.16.M88.4 R20, [R195+0x11800] ;  /* 0x01180000c314783b */ /* 0x000ee20000000200 */
[----:B------:R-:W-:Y:S06]  /*9290*/  HMMA.16816.F32 R164, R32, R14, R164 ;  /* 0x0000000e20a4723c */ /* 0x000fec00000018a4 */
[C---:B------:R-:W-:Y:S06]  /*92a0*/  HMMA.16816.F32 R148, R8.reuse, R162, R148 ;  /* 0x000000a20894723c */ /* 0x040fec0000001894 */
[----:B------:R-:W-:Y:S06]  /*92b0*/  HMMA.16816.F32 R144, R8, R204, R144 ;  /* 0x000000cc0890723c */ /* 0x000fec0000001890 */
[----:B-1----:R-:W-:Y:S06]  /*92c0*/  HMMA.16816.F32 R152, R32, R24, R152 ;  /* 0x000000182098723c */ /* 0x002fec0000001898 */
[----:B------:R-:W-:Y:S06]  /*92d0*/  HMMA.16816.F32 R16, R28, R4, R16 ;  /* 0x000000041c10723c */ /* 0x000fec0000001810 */
[C---:B------:R-:W-:Y:S06]  /*92e0*/  HMMA.16816.F32 R140, R8.reuse, R206, R140 ;  /* 0x000000ce088c723c */ /* 0x040fec000000188c */
[C---:B------:R-:W-:Y:S06]  /*92f0*/  HMMA.16816.F32 R136, R8.reuse, R156, R136 ;  /* 0x0000009c0888723c */ /* 0x040fec0000001888 */
[----:B------:R-:W-:Y:S06]  /*9300*/  HMMA.16816.F32 R176, R8, R158, R176 ;  /* 0x0000009e08b0723c */ /* 0x000fec00000018b0 */
[----:B------:R-:W-:Y:S01]  /*9310*/  HMMA.16816.F32 R164, R28, R6, R164 ;  /* 0x000000061ca4723c */ /* 0x000fe200000018a4 */
[----:B------:R-:W1:Y:S01]  /*9320*/  LDSM.16.M88.4 R4, [R188+0x5000] ;  /* 0x00500000bc04783b */ /* 0x000e620000000200 */
[----:B------:R-:W-:-:S02]  /*9330*/  VIADD R9, R3, 0x1 ;  /* 0x0000000103097836 */ /* 0x000fc40000000000 */
[----:B------:R-:W-:Y:S02]  /*9340*/  VIADD R11, R3, 0x9 ;  /* 0x00000009030b7836 */ /* 0x000fe40000000000 */
[C---:B------:R-:W-:Y:S01]  /*9350*/  HMMA.16816.F32 R148, R32.reuse, R26, R148 ;  /* 0x0000001a2094723c */ /* 0x040fe20000001894 */
[----:B------:R-:W-:Y:S02]  /*9360*/  I2FP.F32.S32 R8, R9 ;  /* 0x0000000900087245 */ /* 0x000fe40000201400 */
[C---:B------:R-:W-:Y:S02]  /*9370*/  ISETP.GE.AND P0, PT, R9.reuse, R216, PT ;  /* 0x000000d80900720c */ /* 0x040fe40003f06270 */
[----:B------:R-:W-:Y:S01]  /*9380*/  ISETP.GE.AND P2, PT, R9, R2, PT ;  /* 0x000000020900720c */ /* 0x000fe20003f46270 */
[C---:B------:R-:W-:Y:S01]  /*9390*/  VIADD R9, R3.reuse, 0x8 ;  /* 0x0000000803097836 */ /* 0x040fe20000000000 */
[----:B------:R-:W-:Y:S01]  /*93a0*/  HMMA.16816.F32 R144, R32, R168, R144 ;  /* 0x000000a82090723c */ /* 0x000fe20000001890 */
[C---:B------:R-:W-:Y:S01]  /*93b0*/  FFMA.FTZ R12, R8.reuse, UR5, R17 ;  /* 0x00000005080c7c23 */ /* 0x040fe20008010011 */
[----:B------:R-:W-:Y:S01]  /*93c0*/  FFMA.FTZ R13, R8, UR5, R19 ;  /* 0x00000005080d7c23 */ /* 0x000fe20008010013 */
[----:B------:R-:W-:Y:S01]  /*93d0*/  I2FP.F32.S32 R8, R11 ;  /* 0x0000000b00087245 */ /* 0x000fe20000201400 */
[----:B------:R-:W-:Y:S01]  /*93e0*/  VIADD R19, R3, 0x10 ;  /* 0x0000001003137836 */ /* 0x000fe20000000000 */
[C---:B------:R-:W-:Y:S01]  /*93f0*/  ISETP.GE.AND P6, PT, R9.reuse, R216, PT ;  /* 0x000000d80900720c */ /* 0x040fe20003fc6270 */
[----:B--2---:R-:W-:Y:S01]  /*9400*/  HMMA.16816.F32 R152, R28, R132, R152 ;  /* 0x000000841c98723c */ /* 0x004fe20000001898 */
[----:B------:R-:W-:-:S02]  /*9410*/  ISETP.GE.AND P1, PT, R9, R2, PT ;  /* 0x000000020900720c */ /* 0x000fc40003f26270 */
[----:B------:R-:W-:Y:S02]  /*9420*/  I2FP.F32.S32 R9, R9 ;  /* 0x0000000900097245 */ /* 0x000fe40000201400 */
[----:B------:R-:W-:Y:S01]  /*9430*/  FSEL R12, R12, -INF , !P0 ;  /* 0xff8000000c0c7808 */ /* 0x000fe20004000000 */
[C---:B------:R-:W-:Y:S01]  /*9440*/  HMMA.16816.F32 R140, R32.reuse, R170, R140 ;  /* 0x000000aa208c723c */ /* 0x040fe2000000188c */
[----:B------:R-:W-:Y:S01]  /*9450*/  FSEL R13, R13, -INF , !P2 ;  /* 0xff8000000d0d7808 */ /* 0x000fe20005000000 */
[----:B------:R-:W-:Y:S01]  /*9460*/  FFMA.FTZ R15, R9, UR5, R166 ;  /* 0x00000005090f7c23 */ /* 0x000fe200080100a6 */
[C---:B------:R-:W-:Y:S01]  /*9470*/  ISETP.GE.AND P0, PT, R11.reuse, R216, PT ;  /* 0x000000d80b00720c */ /* 0x040fe20003f06270 */
[C---:B------:R-:W-:Y:S01]  /*9480*/  FFMA.FTZ R14, R8.reuse, UR5, R165 ;  /* 0x00000005080e7c23 */ /* 0x040fe200080100a5 */
[----:B------:R-:W-:Y:S01]  /*9490*/  ISETP.GE.AND P2, PT, R11, R2, PT ;  /* 0x000000020b00720c */ /* 0x000fe20003f46270 */
[----:B---3--:R-:W-:Y:S01]  /*94a0*/  HMMA.16816.F32 R136, R32, R20, R136 ;  /* 0x000000142088723c */ /* 0x008fe20000001888 */
[----:B------:R-:W-:Y:S01]  /*94b0*/  FFMA.FTZ R17, R8, UR5, R167 ;  /* 0x0000000508117c23 */ /* 0x000fe200080100a7 */
[----:B------:R-:W-:-:S02]  /*94c0*/  FSEL R15, R15, -INF , !P1 ;  /* 0xff8000000f0f7808 */ /* 0x000fc40004800000 */
[----:B------:R-:W-:Y:S02]  /*94d0*/  ISETP.GE.AND P1, PT, R19, R2, PT ;  /* 0x000000021300720c */ /* 0x000fe40003f26270 */
[----:B------:R-:W-:Y:S01]  /*94e0*/  HMMA.16816.F32 R176, R32, R22, R176 ;  /* 0x0000001620b0723c */ /* 0x000fe200000018b0 */
[----:B------:R-:W-:Y:S01]  /*94f0*/  VIADD R21, R3, 0x11 ;  /* 0x0000001103157836 */ /* 0x000fe20000000000 */
[----:B------:R-:W-:Y:S02]  /*9500*/  FSEL R14, R14, -INF , !P0 ;  /* 0xff8000000e0e7808 */ /* 0x000fe40004000000 */
[----:B------:R-:W-:Y:S02]  /*9510*/  FSEL R17, R17, -INF , !P2 ;  /* 0xff80000011117808 */ /* 0x000fe40005000000 */
[----:B------:R-:W-:Y:S01]  /*9520*/  HMMA.16816.F32 R148, R28, R134, R148 ;  /* 0x000000861c94723c */ /* 0x000fe20000001894 */
[----:B------:R-:W-:Y:S01]  /*9530*/  FFMA.FTZ R32, R9, UR5, R164 ;  /* 0x0000000509207c23 */ /* 0x000fe200080100a4 */
[----:B------:R-:W-:Y:S01]  /*9540*/  I2FP.F32.S32 R20, R21 ;  /* 0x0000001500147245 */ /* 0x000fe20000201400 */
[----:B------:R-:W2:Y:S01]  /*9550*/  LDSM.16.M88.4 R8, [R188+0x5800] ;  /* 0x00580000bc08783b */ /* 0x000ea20000000200 */
[----:B------:R-:W-:Y:S01]  /*9560*/  ISETP.GE.AND P0, PT, R21, R216, PT ;  /* 0x000000d81500720c */ /* 0x000fe20003f06270 */
[----:B------:R-:W-:-:S04]  /*9570*/  DEPBAR.LE SB0, 0x0 ;  /* 0x000080000000791a */ /* 0x000fc80000000000 */
[----:B------:R-:W-:Y:S01]  /*9580*/  FSEL R32, R32, -INF , !P6 ;  /* 0xff80000020207808 */ /* 0x000fe20007000000 */
[C---:B-1----:R-:W-:Y:S01]  /*9590*/  HMMA.16816.F32 R144, R28.reuse, R4, R144 ;  /* 0x000000041c90723c */ /* 0x042fe20000001890 */
[----:B------:R-:W-:Y:S01]  /*95a0*/  BAR.SYNC.DEFER_BLOCKING 0x0 ;  /* 0x0000000000007b1d */ /* 0x000fe20000010000 */
[----:B------:R-:W-:Y:S01]  /*95b0*/  ISETP.GE.AND P6, PT, R19, R216, PT ;  /* 0x000000d81300720c */ /* 0x000fe20003fc6270 */
[----:B------:R-:W-:Y:S01]  /*95c0*/  FFMA.FTZ R153, R20, UR5, R153 ;  /* 0x0000000514997c23 */ /* 0x000fe20008010099 */
[----:B------:R-:W-:Y:S02]  /*95d0*/  I2FP.F32.S32 R19, R19 ;  /* 0x0000001300137245 */ /* 0x000fe40000201400 */
[----:B------:R-:W-:Y:S01]  /*95e0*/  HMMA.16816.F32 R140, R28, R6, R140 ;  /* 0x000000061c8c723c */ /* 0x000fe2000000188c */
[----:B------:R-:W-:Y:S01]  /*95f0*/  VIADD R5, R3, 0x18 ;  /* 0x0000001803057836 */ /* 0x000fe20000000000 */
[----:B------:R-:W-:Y:S01]  /*9600*/  ISETP.GE.AND P2, PT, R21, R2, PT ;  /* 0x000000021500720c */ /* 0x000fe20003f46270 */
[C---:B------:R-:W-:Y:S01]  /*9610*/  FFMA.FTZ R26, R19.reuse, UR5, R152 ;  /* 0x00000005131a7c23 */ /* 0x040fe20008010098 */
[----:B------:R-:W-:Y:S01]  /*9620*/  FFMA.FTZ R27, R19, UR5, R154 ;  /* 0x00000005131b7c23 */ /* 0x000fe2000801009a */
[----:B------:R-:W-:-:S02]  /*9630*/  VIADD R19, R3, 0x19 ;  /* 0x0000001903137836 */ /* 0x000fc40000000000 */
[----:B------:R-:W-:Y:S01]  /*9640*/  FFMA.FTZ R21, R20, UR5, R155 ;  /* 0x0000000514157c23 */ /* 0x000fe2000801009b */
[----:B------:R-:W-:Y:S01]  /*9650*/  VIADD R7, R3, 0x21 ;  /* 0x0000002103077836 */ /* 0x000fe20000000000 */
[----:B------:R-:W-:Y:S02]  /*9660*/  FSEL R26, R26, -INF , !P6 ;  /* 0xff8000001a1a7808 */ /* 0x000fe40007000000 */
[----:B------:R-:W-:Y:S02]  /*9670*/  FSEL R27, R27, -INF , !P1 ;  /* 0xff8000001b1b7808 */ /* 0x000fe40004800000 */
[C---:B------:R-:W-:Y:S02]  /*9680*/  ISETP.GE.AND P6, PT, R5.reuse, R216, PT ;  /* 0x000000d80500720c */ /* 0x040fe40003fc6270 */
[----:B------:R-:W-:Y:S02]  /*9690*/  ISETP.GE.AND P1, PT, R5, R2, PT ;  /* 0x000000020500720c */ /* 0x000fe40003f26270 */
[----:B------:R-:W-:-:S02]  /*96a0*/  I2FP.F32.S32 R5, R5 ;  /* 0x0000000500057245 */ /* 0x000fc40000201400 */
[----:B------:R-:W-:Y:S02]  /*96b0*/  I2FP.F32.S32 R4, R19 ;  /* 0x0000001300047245 */ /* 0x000fe40000201400 */
[----:B------:R-:W-:Y:S01]  /*96c0*/  FSEL R20, R153, -INF , !P0 ;  /* 0xff80000099147808 */ /* 0x000fe20004000000 */
[C---:B------:R-:W-:Y:S01]  /*96d0*/  FFMA.FTZ R24, R5.reuse, UR5, R148 ;  /* 0x0000000505187c23 */ /* 0x040fe20008010094 */
[----:B------:R-:W-:Y:S01]  /*96e0*/  FFMA.FTZ R23, R5, UR5, R150 ;  /* 0x0000000505177c23 */ /* 0x000fe20008010096 */
[----:B------:R-:W-:Y:S01]  /*96f0*/  VIADD R5, R3, 0x20 ;  /* 0x0000002003057836 */ /* 0x000fe20000000000 */
[----:B------:R-:W-:Y:S01]  /*9700*/  FSEL R21, R21, -INF , !P2 ;  /* 0xff80000015157808 */ /* 0x000fe20005000000 */
[----:B------:R-:W-:Y:S01]  /*9710*/  FFMA.FTZ R22, R4, UR5, R149 ;  /* 0x0000000504167c23 */ /* 0x000fe20008010095 */
[----:B------:R-:W-:Y:S01]  /*9720*/  FSEL R24, R24, -INF , !P6 ;  /* 0xff80000018187808 */ /* 0x000fe20007000000 */
[----:B--2---:R-:W-:Y:S01]  /*9730*/  HMMA.16816.F32 R136, R28, R8, R136 ;  /* 0x000000081c88723c */ /* 0x004fe20000001888 */
[----:B------:R-:W-:Y:S01]  /*9740*/  FSEL R23, R23, -INF , !P1 ;  /* 0xff80000017177808 */ /* 0x000fe20004800000 */
[----:B------:R-:W-:Y:S01]  /*9750*/  FFMA.FTZ R25, R4, UR5, R151 ;  /* 0x0000000504197c23 */ /* 0x000fe20008010097 */
[----:B------:R-:W-:-:S02]  /*9760*/  ISETP.GE.AND P6, PT, R5, R216, PT ;  /* 0x000000d80500720c */ /* 0x000fc40003fc6270 */
[----:B------:R-:W-:Y:S01]  /*9770*/  ISETP.GE.AND P1, PT, R5, R2, PT ;  /* 0x000000020500720c */ /* 0x000fe20003f26270 */
[----:B------:R-:W-:Y:S01]  /*9780*/  HMMA.16816.F32 R176, R28, R10, R176 ;  /* 0x0000000a1cb0723c */ /* 0x000fe200000018b0 */
[----:B------:R-:W-:Y:S02]  /*9790*/  I2FP.F32.S32 R5, R5 ;  /* 0x0000000500057245 */ /* 0x000fe40000201400 */
[C---:B------:R-:W-:Y:S02]  /*97a0*/  ISETP.GE.AND P0, PT, R19.reuse, R216, PT ;  /* 0x000000d81300720c */ /* 0x040fe40003f06270 */
[----:B------:R-:W-:Y:S01]  /*97b0*/  ISETP.GE.AND P2, PT, R19, R2, PT ;  /* 0x000000021300720c */ /* 0x000fe20003f46270 */
[C---:B------:R-:W-:Y:S01]  /*97c0*/  FFMA.FTZ R144, R5.reuse, UR5, R144 ;  /* 0x0000000505907c23 */ /* 0x040fe20008010090 */
[----:B------:R-:W-:Y:S01]  /*97d0*/  FFMA.FTZ R146, R5, UR5, R146 ;  /* 0x0000000505927c23 */ /* 0x000fe20008010092 */
        /* <DEDUP_REMOVED lines=8> */
[----:B------:R-:W-:Y:S02]  /*9860*/  I2FP.F32.S32 R5, R5 ;  /* 0x0000000500057245 */ /* 0x000fe40000201400 */
[----:B------:R-:W-:-:S02]  /*9870*/  FSEL R22, R22, -INF , !P0 ;  /* 0xff80000016167808 */ /* 0x000fc40004000000 */
        /* <DEDUP_REMOVED lines=8> */
[----:B------:R-:W-:Y:S02]  /*9900*/  FSEL R169, R147, -INF , !P2 ;  /* 0xff80000093a97808 */ /* 0x000fe40005000000 */
[----:B------:R-:W-:-:S02]  /*9910*/  I2FP.F32.S32 R4, R7 ;  /* 0x0000000700047245 */ /* 0x000fc40000201400 */
[----:B------:R-:W-:Y:S02]  /*9920*/  I2FP.F32.S32 R9, R5 ;  /* 0x0000000500097245 */ /* 0x000fe40000201400 */
[C---:B------:R-:W-:Y:S01]  /*9930*/  ISETP.GE.AND P0, PT, R7.reuse, R216, PT ;  /* 0x000000d80700720c */ /* 0x040fe20003f06270 */
[C---:B------:R-:W-:Y:S01]  /*9940*/  FFMA.FTZ R141, R4.reuse, UR5, R141 ;  /* 0x00000005048d7c23 */ /* 0x040fe2000801008d */
[----:B------:R-:W-:Y:S01]  /*9950*/  ISETP.GE.AND P2, PT, R7, R2, PT ;  /* 0x000000020700720c */ /* 0x000fe20003f46270 */
[----:B------:R-:W-:Y:S02]  /*9960*/  VIADD R7, R3, 0x31 ;  /* 0x0000003103077836 */ /* 0x000fe40000000000 */
[----:B------:R-:W-:Y:S01]  /*9970*/  FFMA.FTZ R143, R4, UR5, R143 ;  /* 0x00000005048f7c23 */ /* 0x000fe2000801008f */
[----:B------:R-:W-:Y:S01]  /*9980*/  FSEL R206, R140, -INF , !P6 ;  /* 0xff8000008cce7808 */ /* 0x000fe20007000000 */
[C---:B------:R-:W-:Y:S01]  /*9990*/  FFMA.FTZ R136, R9.reuse, UR5, R136 ;  /* 0x0000000509887c23 */ /* 0x040fe20008010088 */
[----:B------:R-:W-:Y:S01]  /*99a0*/  FSEL R171, R142, -INF , !P1 ;  /* 0xff8000008eab7808 */ /* 0x000fe20004800000 */
[----:B------:R-:W-:Y:S01]  /*99b0*/  FFMA.FTZ R138, R9, UR5, R138 ;  /* 0x00000005098a7c23 */ /* 0x000fe2000801008a */
[----:B------:R-:W-:-:S02]  /*99c0*/  ISETP.GE.AND P6, PT, R5, R216, PT ;  /* 0x000000d80500720c */ /* 0x000fc40003fc6270 */
[----:B------:R-:W-:Y:S01]  /*99d0*/  ISETP.GE.AND P1, PT, R5, R2, PT ;  /* 0x000000020500720c */ /* 0x000fe20003f26270 */
[----:B------:R-:W-:Y:S01]  /*99e0*/  VIADD R5, R3, 0x38 ;  /* 0x0000003803057836 */ /* 0x000fe20000000000 */
[----:B------:R-:W-:Y:S02]  /*99f0*/  I2FP.F32.S32 R4, R7 ;  /* 0x0000000700047245 */ /* 0x000fe40000201400 */
[----:B------:R-:W-:Y:S02]  /*9a00*/  FSEL R170, R141, -INF , !P0 ;  /* 0xff8000008daa7808 */ /* 0x000fe40004000000 */
[----:B------:R-:W-:Y:S01]  /*9a10*/  FSEL R151, R143, -INF , !P2 ;  /* 0xff8000008f977808 */ /* 0x000fe20005000000 */
[C---:B------:R-:W-:Y:S01]  /*9a20*/  FFMA.FTZ R137, R4.reuse, UR5, R137 ;  /* 0x0000000504897c23 */ /* 0x040fe20008010089 */
[C---:B------:R-:W-:Y:S01]  /*9a30*/  ISETP.GE.AND P0, PT, R7.reuse, R216, PT ;  /* 0x000000d80700720c */ /* 0x040fe20003f06270 */
[----:B------:R-:W-:Y:S01]  /*9a40*/  FFMA.FTZ R139, R4, UR5, R139 ;  /* 0x00000005048b7c23 */ /* 0x000fe2000801008b */
[----:B------:R-:W-:-:S02]  /*9a50*/  ISETP.GE.AND P2, PT, R7, R2, PT ;  /* 0x000000020700720c */ /* 0x000fc40003f46270 */
[----:B------:R-:W-:Y:S02]  /*9a60*/  FSEL R150, R136, -INF , !P6 ;  /* 0xff80000088967808 */ /* 0x000fe40007000000 */
[----:B------:R-:W-:Y:S02]  /*9a70*/  FSEL R147, R138, -INF , !P1 ;  /* 0xff8000008a937808 */ /* 0x000fe40004800000 */
        /* <DEDUP_REMOVED lines=89> */
.L_x_230:
[----:B------:R-:W-:Y:S05]  /*a010*/  BSYNC B0 ;  /* 0x0000000000007941 */ /* 0x000fea0003800000 */
.L_x_229:
[----:B------:R-:W0:Y:S02]  /*a020*/  LDGDEPBAR ;  /* 0x00000000000079af */ /* 0x000e240000000000 */
.L_x_228:
[----:B-12---:R-:W-:Y:S01]  /*a030*/  FMNMX.FTZ R3, R217, R16, !PT ;  /* 0x00000010d9037209 */ /* 0x006fe20007810000 */
[----:B------:R-:W-:Y:S01]  /*a040*/  LDSM.16.MT88.4 R140, [R192+0x16000] ;  /* 0x01600000c08c783b */ /* 0x000fe20000004200 */
[----:B------:R-:W-:Y:S01]  /*a050*/  FMNMX.FTZ R2, R0, R19, !PT ;  /* 0x0000001300027209 */ /* 0x000fe20007810000 */
[----:B------:R-:W-:Y:S01]  /*a060*/  @UP0 UIADD3 UR20, UR20, -0x4, URZ ;  /* 0xfffffffc14140890 */ /* 0x000fe2000fffe03f */
[----:B------:R-:W-:Y:S01]  /*a070*/  FMNMX.FTZ R3, R12, R3, !PT ;  /* 0x000000030c037209 */ /* 0x000fe20007810000 */
[----:B------:R-:W-:Y:S01]  /*a080*/  LDSM.16.MT88.4 R28, [R192+0x12800] ;  /* 0x01280000c01c783b */ /* 0x000fe20000004200 */
[----:B------:R-:W-:Y:S02]  /*a090*/  FMNMX.FTZ R2, R13, R2, !PT ;  /* 0x000000020d027209 */ /* 0x000fe40007810000 */
[----:B------:R-:W-:Y:S01]  /*a0a0*/  FMNMX.FTZ R3, R32, R3, !PT ;  /* 0x0000000320037209 */ /* 0x000fe20007810000 */
[----:B------:R-:W-:Y:S01]  /*a0b0*/  LDSM.16.MT88.4 R136, [R194+0x12800] ;  /* 0x01280000c288783b */ /* 0x000fe20000004200 */
        /* <DEDUP_REMOVED lines=38> */
[C---:B------:R-:W-:Y:S01]  /*a320*/  FMUL.FTZ R158, R3.reuse, UR19 ;  /* 0x00000013039e7c20 */ /* 0x040fe20008410000 */
[----:B------:R-:W-:Y:S02]  /*a330*/  FSEL R4, R132, RZ, P2 ;  /* 0x000000ff84047208 */ /* 0x000fe40001000000 */
[----:B------:R-:W-:Y:S02]  /*a340*/  FSEL R5, R3, RZ, P1 ;  /* 0x000000ff03057208 */ /* 0x000fe40000800000 */
[----:B------:R-:W-:Y:S01]  /*a350*/  FSEL R149, R149, RZ, P2 ;  /* 0x000000ff95957208 */ /* 0x000fe20001000000 */
[----:B------:R-:W-:Y:S01]  /*a360*/  FADD.FTZ R4, R217, -R4 ;  /* 0x80000004d9047221 */ /* 0x000fe20000010000 */
[----:B------:R-:W-:Y:S01]  /*a370*/  FSEL R158, R158, RZ, P1 ;  /* 0x000000ff9e9e7208 */ /* 0x000fe20000800000 */
[----:B------:R-:W-:-:S02]  /*a380*/  FADD.FTZ R5, R0, -R5 ;  /* 0x8000000500057221 */ /* 0x000fc40000010000 */
[----:B------:R-:W-:Y:S01]  /*a390*/  FMUL.FTZ R156, R4, UR19 ;  /* 0x00000013049c7c20 */ /* 0x000fe20008410000 */
[--C-:B------:R-:W-:Y:S01]  /*a3a0*/  FFMA.FTZ R154, R16, UR19, -R149.reuse ;  /* 0x00000013109a7c23 */ /* 0x100fe20008010895 */
[----:B------:R-:W-:Y:S01]  /*a3b0*/  FMUL.FTZ R0, R5, UR19 ;  /* 0x0000001305007c20 */ /* 0x000fe20008410000 */
[--C-:B------:R-:W-:Y:S01]  /*a3c0*/  FFMA.FTZ R134, R19, UR19, -R158.reuse ;  /* 0x0000001313867c23 */ /* 0x100fe2000801089e */
[----:B------:R-:W1:Y:S01]  /*a3d0*/  LDSM.16.MT88.4 R4, [R194+0x12000] ;  /* 0x01200000c204783b */ /* 0x000e620000004200 */
[--C-:B------:R-:W-:Y:S01]  /*a3e0*/  FFMA.FTZ R155, R17, UR19, -R158.reuse ;  /* 0x00000013119b7c23 */ /* 0x100fe2000801089e */
[--C-:B------:R-:W-:Y:S01]  /*a3f0*/  FFMA.FTZ R153, R12, UR19, -R149.reuse ;  /* 0x000000130c997c23 */ /* 0x100fe20008010895 */
[--C-:B------:R-:W-:Y:S01]  /*a400*/  FFMA.FTZ R152, R32, UR19, -R149.reuse ;  /* 0x0000001320987c23 */ /* 0x100fe20008010895 */
[----:B------:R-:W2:Y:S01]  /*a410*/  LDSM.16.MT88.4 R16, [R193+0x12000] ;  /* 0x01200000c110783b */ /* 0x000ea20000004200 */
[--C-:B------:R-:W-:Y:S01]  /*a420*/  FFMA.FTZ R135, R14, UR19, -R149.reuse ;  /* 0x000000130e877c23 */ /* 0x100fe20008010895 */
[--C-:B------:R-:W-:Y:S01]  /*a430*/  FFMA.FTZ R133, R13, UR19, -R158.reuse ;  /* 0x000000130d857c23 */ /* 0x100fe2000801089e */
[--C-:B------:R-:W-:Y:S01]  /*a440*/  FFMA.FTZ R2, R15, UR19, -R158.reuse ;  /* 0x000000130f027c23 */ /* 0x100fe2000801089e */
[----:B------:R-:W-:Y:S01]  /*a450*/  MUFU.EX2 R154, R154 ;  /* 0x0000009a009a7308 */ /* 0x000fe20000000800 */
[----:B------:R-:W3:Y:S01]  /*a460*/  LDSM.16.MT88.4 R12, [R196+0x12000] ;  /* 0x01200000c40c783b */ /* 0x000ee20000004200 */
[--C-:B------:R-:W-:Y:S01]  /*a470*/  FFMA.FTZ R160, R20, UR19, -R149.reuse ;  /* 0x0000001314a07c23 */ /* 0x100fe20008010895 */
[--C-:B------:R-:W-:Y:S01]  /*a480*/  FFMA.FTZ R163, R22, UR19, -R149.reuse ;  /* 0x0000001316a37c23 */ /* 0x100fe20008010895 */
[--C-:B------:R-:W-:Y:S01]  /*a490*/  FFMA.FTZ R164, R21, UR19, -R158.reuse ;  /* 0x0000001315a47c23 */ /* 0x100fe2000801089e */
[--C-:B------:R-:W-:Y:S01]  /*a4a0*/  FFMA.FTZ R166, R23, UR19, -R158.reuse ;  /* 0x0000001317a67c23 */ /* 0x100fe2000801089e */
[--C-:B------:R-:W-:Y:S01]  /*a4b0*/  FFMA.FTZ R161, R26, UR19, -R149.reuse ;  /* 0x000000131aa17c23 */ /* 0x100fe20008010895 */
[----:B------:R-:W-:Y:S01]  /*a4c0*/  LDSM.16.MT88.4 R20, [R196+0x12800] ;  /* 0x01280000c414783b */ /* 0x000fe20000004200 */
        /* <DEDUP_REMOVED lines=13> */
[--C-:B------:R-:W-:Y:S01]  /*a5a0*/  FFMA.FTZ R171, R171, UR19, -R158.reuse ;  /* 0x00000013abab7c23 */ /* 0x100fe2000801089e */
[--C-:B------:R-:W-:Y:S01]  /*a5b0*/  FFMA.FTZ R178, R151, UR19, -R158.reuse ;  /* 0x0000001397b27c23 */ /* 0x100fe2000801089e */
[--C-:B------:R-:W-:Y:S01]  /*a5c0*/  FFMA.FTZ R204, R150, UR19, -R149.reuse ;  /* 0x0000001396cc7c23 */ /* 0x100fe20008010895 */
[----:B------:R-:W5:Y:S01]  /*a5d0*/  MUFU.EX2 R135, R135 ;  /* 0x0000008700877308 */ /* 0x000f620000000800 */
[----:B----4-:R-:W-:Y:S01]  /*a5e0*/  F2FP.F16.F32.PACK_AB R8, R153, R154 ;  /* 0x0000009a9908723e */ /* 0x010fe200000000ff */
[--C-:B------:R-:W-:Y:S01]  /*a5f0*/  FFMA.FTZ R205, R148, UR19, -R149.reuse ;  /* 0x0000001394cd7c23 */ /* 0x100fe20008010895 */
[--C-:B------:R-:W-:Y:S01]  /*a600*/  FFMA.FTZ R206, R146, UR19, -R149.reuse ;  /* 0x0000001392ce7c23 */ /* 0x100fe20008010895 */
[----:B------:R-:W-:Y:S01]  /*a610*/  FFMA.FTZ R207, R144, UR19, -R149 ;  /* 0x0000001390cf7c23 */ /* 0x000fe20008010895 */
[--C-:B------:R-:W-:Y:S01]  /*a620*/  FFMA.FTZ R216, R147, UR19, -R158.reuse ;  /* 0x0000001393d87c23 */ /* 0x100fe2000801089e */
[----:B------:R-:W-:Y:S01]  /*a630*/  LDSM.16.MT88.4 R148, [R192+0x17000] ;  /* 0x01700000c094783b */ /* 0x000fe20000004200 */
[--C-:B------:R-:W-:Y:S01]  /*a640*/  FFMA.FTZ R217, R145, UR19, -R158.reuse ;  /* 0x0000001391d97c23 */ /* 0x100fe2000801089e */
[----:B------:R-:W-:Y:S01]  /*a650*/  MUFU.EX2 R134, R134 ;  /* 0x0000008600867308 */ /* 0x000fe20000000800 */
[--C-:B------:R-:W-:Y:S01]  /*a660*/  FFMA.FTZ R159, R159, UR19, -R158.reuse ;  /* 0x000000139f9f7c23 */ /* 0x100fe2000801089e */
[----:B------:R-:W-:Y:S01]  /*a670*/  FFMA.FTZ R158, R157, UR19, -R158 ;  /* 0x000000139d9e7c23 */ /* 0x000fe2000801089e */
[----:B------:R-:W-:Y:S05]  /*a680*/  LDSM.16.MT88.4 R144, [R196+0x13800] ;  /* 0x01380000c490783b */ /* 0x000fea0000004200 */
[----:B------:R-:W4:Y:S01]  /*a690*/  MUFU.EX2 R133, R133 ;  /* 0x0000008500857308 */ /* 0x000f220000000800 */
[----:B-----5:R-:W-:-:S07]  /*a6a0*/  F2FP.F16.F32.PACK_AB R10, R135, R152 ;  /* 0x00000098870a723e */ /* 0x020fce00000000ff */
[----:B------:R-:W-:Y:S08]  /*a6b0*/  MUFU.EX2 R2, R2 ;  /* 0x0000000200027308 */ /* 0x000ff00000000800 */
[----:B------:R-:W5:Y:S01]  /*a6c0*/  MUFU.EX2 R155, R155 ;  /* 0x0000009b009b7308 */ /* 0x000f620000000800 */
[----:B----4-:R-:W-:-:S07]  /*a6d0*/  F2FP.F16.F32.PACK_AB R9, R133, R134 ;  /* 0x000000868509723e */ /* 0x010fce00000000ff */
[----:B------:R-:W4:Y:S08]  /*a6e0*/  MUFU.EX2 R156, R156 ;  /* 0x0000009c009c7308 */ /* 0x000f300000000800 */
[----:B------:R-:W1:Y:S01]  /*a6f0*/  MUFU.EX2 R0, R0 ;  /* 0x0000000000007308 */ /* 0x000e620000000800 */
[----:B-----5:R-:W-:-:S07]  /*a700*/  F2FP.F16.F32.PACK_AB R11, R155, R2 ;  /* 0x000000029b0b723e */ /* 0x020fce00000000ff */
        /* <DEDUP_REMOVED lines=8> */
[----:B------:R-:W-:Y:S01]  /*a790*/  FMUL.FTZ R49, R49, R156 ;  /* 0x0000009c31317220 */ /* 0x000fe20000410000 */
[-C--:B-1----:R-:W-:Y:S01]  /*a7a0*/  FMUL.FTZ R38, R38, R0.reuse ;  /* 0x0000000026267220 */ /* 0x082fe20000410000 */
        /* <DEDUP_REMOVED lines=19> */
[C---:B--2---:R-:W-:Y:S01]  /*a8e0*/  HMMA.16816.F32 R44, R8.reuse, R16, R44 ;  /* 0x00000010082c723c */ /* 0x044fe2000000182c */
[-C--:B------:R-:W-:Y:S01]  /*a8f0*/  FMUL.FTZ R61, R61, R156.reuse ;  /* 0x0000009c3d3d7220 */ /* 0x080fe20000410000 */
[-C--:B------:R-:W-:Y:S01]  /*a900*/  FMUL.FTZ R64, R64, R156.reuse ;  /* 0x0000009c40407220 */ /* 0x080fe20000410000 */
[----:B------:R-:W-:Y:S01]  /*a910*/  FMUL.FTZ R65, R65, R156 ;  /* 0x0000009c41417220 */ /* 0x000fe20000410000 */
[-C--:B------:R-:W-:Y:S01]  /*a920*/  FMUL.FTZ R62, R62, R0.reuse ;  /* 0x000000003e3e7220 */ /* 0x080fe20000410000 */
[-C--:B------:R-:W-:Y:S01]  /*a930*/  FMUL.FTZ R63, R63, R0.reuse ;  /* 0x000000003f3f7220 */ /* 0x080fe20000410000 */
[C---:B------:R-:W-:Y:S01]  /*a940*/  HMMA.16816.F32 R48, R8.reuse, R18, R48 ;  /* 0x000000120830723c */ /* 0x040fe20000001830 */
[----:B------:R-:W2:Y:S01]  /*a950*/  LDSM.16.MT88.4 R16, [R194+0x14000] ;  /* 0x01400000c210783b */ /* 0x000ea20000004200 */
[-C--:B------:R-:W-:Y:S01]  /*a960*/  FMUL.FTZ R66, R66, R0.reuse ;  /* 0x0000000042427220 */ /* 0x080fe20000410000 */
[----:B------:R-:W-:Y:S01]  /*a970*/  FMUL.FTZ R67, R67, R0 ;  /* 0x0000000043437220 */ /* 0x000fe20000410000 */
[-C--:B------:R-:W-:Y:S01]  /*a980*/  FMUL.FTZ R68, R68, R156.reuse ;  /* 0x0000009c44447220 */ /* 0x080fe20000410000 */
[-C--:B------:R-:W-:Y:S01]  /*a990*/  FMUL.FTZ R69, R69, R156.reuse ;  /* 0x0000009c45457220 */ /* 0x080fe20000410000 */
[C---:B---3--:R-:W-:Y:S01]  /*a9a0*/  HMMA.16816.F32 R128, R8.reuse, R12, R128 ;  /* 0x0000000c0880723c */ /* 0x048fe20000001880 */
[-C--:B------:R-:W-:Y:S01]  /*a9b0*/  FMUL.FTZ R72, R72, R156.reuse ;  /* 0x0000009c48487220 */ /* 0x080fe20000410000 */
[----:B------:R-:W-:Y:S01]  /*a9c0*/  FMUL.FTZ R73, R73, R156 ;  /* 0x0000009c49497220 */ /* 0x000fe20000410000 */
[-C--:B------:R-:W-:Y:S01]  /*a9d0*/  FMUL.FTZ R70, R70, R0.reuse ;  /* 0x0000000046467220 */ /* 0x080fe20000410000 */
[-C--:B------:R-:W-:Y:S01]  /*a9e0*/  FMUL.FTZ R71, R71, R0.reuse ;  /* 0x0000000047477220 */ /* 0x080fe20000410000 */
[-C--:B------:R-:W-:Y:S01]  /*a9f0*/  FMUL.FTZ R74, R74, R0.reuse ;  /* 0x000000004a4a7220 */ /* 0x080fe20000410000 */
[C---:B------:R-:W-:Y:S01]  /*aa00*/  HMMA.16816.F32 R124, R8.reuse, R14, R124 ;  /* 0x0000000e087c723c */ /* 0x040fe2000000187c */
[----:B------:R-:W3:Y:S01]  /*aa10*/  LDSM.16.MT88.4 R12, [R192+0x12000] ;  /* 0x01200000c00c783b */ /* 0x000ee20000004200 */
        /* <DEDUP_REMOVED lines=27> */
[C---:B--2---:R-:W-:Y:S01]  /*abd0*/  HMMA.16816.F32 R68, R8.reuse, R16, R68 ;  /* 0x000000100844723c */ /* 0x044fe20000001844 */
[----:B------:R-:W-:Y:S01]  /*abe0*/  FMUL.FTZ R99, R99, R0 ;  /* 0x0000000063637220 */ /* 0x000fe20000410000 */
[----:B------:R-:W2:Y:S01]  /*abf0*/  MUFU.EX2 R160, R160 ;  /* 0x000000a000a07308 */ /* 0x000ea20000000800 */
        /* <DEDUP_REMOVED lines=9> */
[C---:B---3--:R-:W-:Y:S01]  /*ac90*/  HMMA.16816.F32 R52, R8.reuse, R12, R52 ;  /* 0x0000000c0834723c */ /* 0x048fe20000001834 */
[-C--:B------:R-:W-:Y:S01]  /*aca0*/  FMUL.FTZ R82, R82, R0.reuse ;  /* 0x0000000052527220 */ /* 0x080fe20000410000 */
[----:B------:R-:W-:Y:S01]  /*acb0*/  FMUL.FTZ R83, R83, R0 ;  /* 0x0000000053537220 */ /* 0x000fe20000410000 */
[-C--:B------:R-:W-:Y:S01]  /*acc0*/  FMUL.FTZ R108, R108, R156.reuse ;  /* 0x0000009c6c6c7220 */ /* 0x080fe20000410000 */
[----:B------:R-:W-:Y:S01]  /*acd0*/  FMUL.FTZ R109, R109, R156 ;  /* 0x0000009c6d6d7220 */ /* 0x000fe20000410000 */
[-C--:B------:R-:W-:Y:S01]  /*ace0*/  FMUL.FTZ R110, R110, R0.reuse ;  /* 0x000000006e6e7220 */ /* 0x080fe20000410000 */
[C---:B------:R-:W-:Y:S01]  /*acf0*/  HMMA.16816.F32 R56, R8.reuse, R14, R56 ;  /* 0x0000000e0838723c */ /* 0x040fe20000001838 */
[----:B------:R-:W3:Y:S01]  /*ad00*/  LDSM.16.MT88.4 R12, [R193+0x14000] ;  /* 0x01400000c10c783b */ /* 0x000ee20000004200 */
        /* <DEDUP_REMOVED lines=203> */
.L_x_224:
[----:B------:R-:W-:-:S12]  /*b9c0*/  UIADD3 UR20, UR21, -0x1, URZ ;  /* 0xffffffff15147890 */ /* 0x000fd8000fffe03f */
.L_x_231:
        /* <DEDUP_REMOVED lines=20> */
.L_x_235:
        /* <DEDUP_REMOVED lines=63> */
.L_x_233:
        /* <DEDUP_REMOVED lines=64> */
[----:B------:R-:W0:Y:S01]  /*c300*/  LDGDEPBAR ;  /* 0x00000000000079af */ /* 0x000e220000000000 */
[----:B-1----:R-:W-:Y:S03]  /*c310*/  IMAD.U32 R3, RZ, RZ, UR20 ;  /* 0x00000014ff037e24 */ /* 0x002fe6000f8e00ff */
[----:B------:R-:W-:Y:S01]  /*c320*/  LDSM.16.M88.4 R156, [R200] ;  /* 0x00000000c89c783b */ /* 0x000fe20000000200 */
[----:B------:R-:W-:Y:S03]  /*c330*/  IMAD R2, R3, 0x40, R214 ;  /* 0x0000004003027824 */ /* 0x000fe600078e02d6 */
[----:B------:R-:W1:Y:S01]  /*c340*/  LDSM.16.M88.4 R160, [R199] ;  /* 0x00000000c7a0783b */ /* 0x000e620000000200 */
[C---:B------:R-:W-:Y:S03]  /*c350*/  VIADD R132, R2.reuse, 0x1 ;  /* 0x0000000102847836 */ /* 0x040fe60000000000 */
[----:B------:R-:W1:Y:S01]  /*c360*/  LDSM.16.M88.4 R164, [R191] ;  /* 0x00000000bfa4783b */ /* 0x000e620000000200 */
[----:B------:R-:W-:Y:S01]  /*c370*/  I2FP.F32.S32 R3, R2 ;  /* 0x0000000200037245 */ /* 0x000fe20000201400 */
[C---:B------:R-:W-:Y:S02]  /*c380*/  VIADD R218, R2.reuse, 0x11 ;  /* 0x0000001102da7836 */ /* 0x040fe40000000000 */
[----:B------:R-:W-:Y:S01]  /*c390*/  LDSM.16.M88.4 R168, [R189] ;  /* 0x00000000bda8783b */ /* 0x000fe20000000200 */
[----:B------:R-:W-:Y:S01]  /*c3a0*/  I2FP.F32.S32 R132, R132 ;  /* 0x0000008400847245 */ /* 0x000fe20000201400 */
[C---:B------:R-:W-:Y:S02]  /*c3b0*/  VIADD R134, R2.reuse, 0x9 ;  /* 0x0000000902867836 */ /* 0x040fe40000000000 */
[----:B------:R-:W-:Y:S01]  /*c3c0*/  LDSM.16.M88.4 R172, [R198] ;  /* 0x00000000c6ac783b */ /* 0x000fe20000000200 */
[----:B------:R-:W-:Y:S02]  /*c3d0*/  VIADD R223, R2, 0x28 ;  /* 0x0000002802df7836 */ /* 0x000fe40000000000 */
[----:B------:R-:W-:Y:S01]  /*c3e0*/  I2FP.F32.S32 R134, R134 ;  /* 0x0000008600867245 */ /* 0x000fe20000201400 */
[C---:B--2---:R-:W-:Y:S01]  /*c3f0*/  HMMA.16816.F32 R4, R136.reuse, R140, RZ ;  /* 0x0000008c8804723c */ /* 0x044fe200000018ff */
[----:B------:R-:W-:Y:S02]  /*c400*/  LDSM.16.M88.4 R176, [R195+0xc000] ;  /* 0x00c00000c3b0783b */ /* 0x000fe40000000200 */
[----:B------:R-:W-:Y:S03]  /*c410*/  I2FP.F32.S32 R223, R223 ;  /* 0x000000df00df7245 */ /* 0x000fe60000201400 */
[C---:B------:R-:W-:Y:S01]  /*c420*/  HMMA.16816.F32 R8, R136.reuse, R142, RZ ;  /* 0x0000008e8808723c */ /* 0x040fe200000018ff */
[----:B------:R-:W2:Y:S05]  /*c430*/  LDSM.16.M88.4 R140, [R190] ;  /* 0x00000000be8c783b */ /* 0x000eaa0000000200 */
[C---:B---3--:R-:W-:Y:S06]  /*c440*/  HMMA.16816.F32 R12, R136.reuse, R144, RZ ;  /* 0x00000090880c723c */ /* 0x048fec00000018ff */
[C---:B------:R-:W-:Y:S01]  /*c450*/  HMMA.16816.F32 R16, R136.reuse, R146, RZ ;  /* 0x000000928810723c */ /* 0x040fe200000018ff */
[----:B------:R-:W3:Y:S05]  /*c460*/  LDSM.16.M88.4 R144, [R195+0xc800] ;  /* 0x00c80000c390783b */ /* 0x000eea0000000200 */
[C---:B----4-:R-:W-:Y:S06]  /*c470*/  HMMA.16816.F32 R20, R136.reuse, R148, RZ ;  /* 0x000000948814723c */ /* 0x050fec00000018ff */
[C---:B------:R-:W-:Y:S01]  /*c480*/  HMMA.16816.F32 R24, R136.reuse, R150, RZ ;  /* 0x000000968818723c */ /* 0x040fe200000018ff */
[----:B------:R-:W-:Y:S05]  /*c490*/  LDSM.16.M88.4 R148, [R195+0xd800] ;  /* 0x00d80000c394783b */ /* 0x000fea0000000200 */
[C---:B-----5:R-:W-:Y:S06]  /*c4a0*/  HMMA.16816.F32 R28, R136.reuse, R152, RZ ;  /* 0x00000098881c723c */ /* 0x060fec00000018ff */
[----:B------:R-:W-:Y:S01]  /*c4b0*/  HMMA.16816.F32 R32, R136, R154, RZ ;  /* 0x0000009a8820723c */ /* 0x000fe200000018ff */
[----:B------:R-:W4:Y:S04]  /*c4c0*/  LDSM.16.M88.4 R136, [R195+0xd000] ;  /* 0x00d00000c388783b */ /* 0x000f280000000200 */
[----:B------:R-:W-:Y:S01]  /*c4d0*/  LDSM.16.M88.4 R152, [R197] ;  /* 0x00000000c598783b */ /* 0x000fe20000000200 */
[C---:B-1----:R-:W-:Y:S06]  /*c4e0*/  HMMA.16816.F32 R4, R156.reuse, R160, R4 ;  /* 0x000000a09c04723c */ /* 0x042fec0000001804 */
[C---:B------:R-:W-:Y:S01]  /*c4f0*/  HMMA.16816.F32 R8, R156.reuse, R162, R8 ;  /* 0x000000a29c08723c */ /* 0x040fe20000001808 */
[----:B------:R-:W1:Y:S05]  /*c500*/  LDSM.16.M88.4 R160, [R188] ;  /* 0x00000000bca0783b */ /* 0x000e6a0000000200 */
[C---:B------:R-:W-:Y:S06]  /*c510*/  HMMA.16816.F32 R12, R156.reuse, R164, R12 ;  /* 0x000000a49c0c723c */ /* 0x040fec000000180c */
[C---:B------:R-:W-:Y:S01]  /*c520*/  HMMA.16816.F32 R16, R156.reuse, R166, R16 ;  /* 0x000000a69c10723c */ /* 0x040fe20000001810 */
[----:B------:R-:W5:Y:S05]  /*c530*/  LDSM.16.M88.4 R164, [R188+0x800] ;  /* 0x00080000bca4783b */ /* 0x000f6a0000000200 */
[C---:B--2---:R-:W-:Y:S06]  /*c540*/  HMMA.16816.F32 R20, R156.reuse, R140, R20 ;  /* 0x0000008c9c14723c */ /* 0x044fec0000001814 */
[C---:B------:R-:W-:Y:S01]  /*c550*/  HMMA.16816.F32 R24, R156.reuse, R142, R24 ;  /* 0x0000008e9c18723c */ /* 0x040fe20000001818 */
[----:B------:R-:W2:Y:S05]  /*c560*/  LDSM.16.M88.4 R140, [R188+0x1000] ;  /* 0x00100000bc8c783b */ /* 0x000eaa0000000200 */
[C---:B------:R-:W-:Y:S06]  /*c570*/  HMMA.16816.F32 R28, R156.reuse, R168, R28 ;  /* 0x000000a89c1c723c */ /* 0x040fec000000181c */
[----:B------:R-:W-:Y:S01]  /*c580*/  HMMA.16816.F32 R32, R156, R170, R32 ;  /* 0x000000aa9c20723c */ /* 0x000fe20000001820 */
[----:B------:R-:W2:Y:S04]  /*c590*/  LDSM.16.M88.4 R156, [R188+0x1800] ;  /* 0x00180000bc9c783b */ /* 0x000ea80000000200 */
[----:B------:R-:W-:Y:S01]  /*c5a0*/  LDSM.16.M88.4 R168, [R202+0x4000] ;  /* 0x00400000caa8783b */ /* 0x000fe20000000200 */
[C---:B------:R-:W-:Y:S06]  /*c5b0*/  HMMA.16816.F32 R4, R172.reuse, R176, R4 ;  /* 0x000000b0ac04723c */ /* 0x040fec0000001804 */
[C---:B------:R-:W-:Y:S01]  /*c5c0*/  HMMA.16816.F32 R8, R172.reuse, R178, R8 ;  /* 0x000000b2ac08723c */ /* 0x040fe20000001808 */
[----:B------:R-:W2:Y:S05]  /*c5d0*/  LDSM.16.M88.4 R176, [R201+0xe000] ;  /* 0x00e00000c9b0783b */ /* 0x000eaa0000000200 */
[C---:B---3--:R-:W-:Y:S06]  /*c5e0*/  HMMA.16816.F32 R12, R172.reuse, R144, R12 ;  /* 0x00000090ac0c723c */ /* 0x048fec000000180c */
[C---:B------:R-:W-:Y:S01]  /*c5f0*/  HMMA.16816.F32 R16, R172.reuse, R146, R16 ;  /* 0x00000092ac10723c */ /* 0x040fe20000001810 */
[----:B------:R-:W3:Y:S05]  /*c600*/  LDSM.16.M88.4 R144, [R201+0xe800] ;  /* 0x00e80000c990783b */ /* 0x000eea0000000200 */
[C---:B----4-:R-:W-:Y:S06]  /*c610*/  HMMA.16816.F32 R20, R172.reuse, R136, R20 ;  /* 0x00000088ac14723c */ /* 0x050fec0000001814 */
[C---:B------:R-:W-:Y:S01]  /*c620*/  HMMA.16816.F32 R24, R172.reuse, R138, R24 ;  /* 0x0000008aac18723c */ /* 0x040fe20000001818 */
[----:B------:R-:W4:Y:S05]  /*c630*/  LDSM.16.M88.4 R136, [R201+0xf000] ;  /* 0x00f00000c988783b */ /* 0x000f2a0000000200 */
        /* <DEDUP_REMOVED lines=15> */
[----:B------:R-:W2:Y:S04]  /*c730*/  LDSM.16.M88.4 R152, [R184] ;  /* 0x00000000b898783b */ /* 0x000ea80000000200 */
        /* <DEDUP_REMOVED lines=42> */
[----:B------:R-:W1:Y:S05]  /*c9e0*/  LDSM.16.M88.4 R172, [R183] ;  /* 0x00000000b7ac783b */ /* 0x000e6a0000000200 */
        /* <DEDUP_REMOVED lines=11> */
[C---:B------:R-:W-:Y:S06]  /*caa0*/  HMMA.16816.F32 R8, R160.reuse, R178, R8 ;  /* 0x000000b2a008723c */ /* 0x040fec0000001808 */
        /* <DEDUP_REMOVED lines=9> */
[----:B------:R-:W4:Y:S01]  /*cb40*/  LDSM.16.M88.4 R160, [R195+0x11800] ;  /* 0x01180000c3a0783b */ /* 0x000f220000000200 */
[C---:B-1----:R-:W-:Y:S06]  /*cb50*/  HMMA.16816.F32 R4, R156.reuse, R172, R4 ;  /* 0x000000ac9c04723c */ /* 0x042fec0000001804 */
[C---:B------:R-:W-:Y:S01]  /*cb60*/  HMMA.16816.F32 R8, R156.reuse, R174, R8 ;  /* 0x000000ae9c08723c */ /* 0x040fe20000001808 */
[----:B------:R-:W-:Y:S05]  /*cb70*/  LDSM.16.M88.4 R172, [R188+0x4000] ;  /* 0x00400000bcac783b */ /* 0x000fea0000000200 */
[C---:B-----5:R-:W-:Y:S06]  /*cb80*/  HMMA.16816.F32 R12, R156.reuse, R164, R12 ;  /* 0x000000a49c0c723c */ /* 0x060fec000000180c */
[C---:B------:R-:W-:Y:S01]  /*cb90*/  HMMA.16816.F32 R16, R156.reuse, R166, R16 ;  /* 0x000000a69c10723c */ /* 0x040fe20000001810 */
[----:B------:R-:W1:Y:S05]  /*cba0*/  LDSM.16.M88.4 R164, [R197+0x8000] ;  /* 0x00800000c5a4783b */ /* 0x000e6a0000000200 */
[C---:B--2---:R-:W-:Y:S06]  /*cbb0*/  HMMA.16816.F32 R20, R156.reuse, R140, R20 ;  /* 0x0000008c9c14723c */ /* 0x044fec0000001814 */
[C---:B------:R-:W-:Y:S01]  /*cbc0*/  HMMA.16816.F32 R24, R156.reuse, R142, R24 ;  /* 0x0000008e9c18723c */ /* 0x040fe20000001818 */
[----:B------:R-:W2:Y:S05]  /*cbd0*/  LDSM.16.M88.4 R140, [R188+0x4800] ;  /* 0x00480000bc8c783b */ /* 0x000eaa0000000200 */
[C---:B------:R-:W-:Y:S06]  /*cbe0*/  HMMA.16816.F32 R28, R156.reuse, R152, R28 ;  /* 0x000000989c1c723c */ /* 0x040fec000000181c */
[----:B------:R-:W-:Y:S06]  /*cbf0*/  HMMA.16816.F32 R32, R156, R154, R32 ;  /* 0x0000009a9c20723c */ /* 0x000fec0000001820 */
[C---:B---3--:R-:W-:Y:S06]  /*cc00*/  HMMA.16816.F32 R4, R144.reuse, R168, R4 ;  /* 0x000000a89004723c */ /* 0x048fec0000001804 */
[C---:B------:R-:W-:Y:S06]  /*cc10*/  HMMA.16816.F32 R8, R144.reuse, R170, R8 ;  /* 0x000000aa9008723c */ /* 0x040fec0000001808 */
[C---:B----4-:R-:W-:Y:S06]  /*cc20*/  HMMA.16816.F32 R12, R144.reuse, R136, R12 ;  /* 0x00000088900c723c */ /* 0x050fec000000180c */
[C---:B------:R-:W-:Y:S01]  /*cc30*/  HMMA.16816.F32 R16, R144.reuse, R138, R16 ;  /* 0x0000008a9010723c */ /* 0x040fe20000001810 */
[----:B------:R-:W3:Y:S05]  /*cc40*/  LDSM.16.M88.4 R136, [R188+0x5000] ;  /* 0x00500000bc88783b */ /* 0x000eea0000000200 */
[C---:B------:R-:W-:Y:S06]  /*cc50*/  HMMA.16816.F32 R20, R144.reuse, R148, R20 ;  /* 0x000000949014723c */ /* 0x040fec0000001814 */
[C---:B------:R-:W-:Y:S06]  /*cc60*/  HMMA.16816.F32 R24, R144.reuse, R150, R24 ;  /* 0x000000969018723c */ /* 0x040fec0000001818 */
[C---:B------:R-:W-:Y:S06]  /*cc70*/  HMMA.16816.F32 R28, R144.reuse, R160, R28 ;  /* 0x000000a0901c723c */ /* 0x040fec000000181c */
[----:B------:R-:W-:Y:S01]  /*cc80*/  HMMA.16816.F32 R32, R144, R162, R32 ;  /* 0x000000a29020723c */ /* 0x000fe20000001820 */
[----:B------:R-:W4:Y:S01]  /*cc90*/  LDSM.16.M88.4 R144, [R188+0x5800] ;  /* 0x00580000bc90783b */ /* 0x000f220000000200 */
[----:B------:R-:W-:Y:S04]  /*cca0*/  DEPBAR.LE SB0, 0x0 ;  /* 0x000080000000791a */ /* 0x000fe80000000000 */
[C---:B-1----:R-:W-:Y:S01]  /*ccb0*/  HMMA.16816.F32 R4, R164.reuse, R172, R4 ;  /* 0x000000aca404723c */ /* 0x042fe20000001804 */
[----:B------:R-:W-:Y:S05]  /*ccc0*/  BAR.SYNC.DEFER_BLOCKING 0x0 ;  /* 0x0000000000007b1d */ /* 0x000fea0000010000 */
[C---:B------:R-:W-:Y:S06]  /*ccd0*/  HMMA.16816.F32 R8, R164.reuse, R174, R8 ;  /* 0x000000aea408723c */ /* 0x040fec0000001808 */
[C---:B--2---:R-:W-:Y:S06]  /*cce0*/  HMMA.16816.F32 R12, R164.reuse, R140, R12 ;  /* 0x0000008ca40c723c */ /* 0x044fec000000180c */
[C---:B------:R-:W-:Y:S06]  /*ccf0*/  HMMA.16816.F32 R16, R164.reuse, R142, R16 ;  /* 0x0000008ea410723c */ /* 0x040fec0000001810 */
[C---:B------:R-:W-:Y:S01]  /*cd00*/  FFMA.FTZ R7, R132.reuse, UR5, R7 ;  /* 0x0000000584077c23 */ /* 0x040fe20008010007 */
[----:B------:R-:W-:Y:S01]  /*cd10*/  FFMA.FTZ R5, R132, UR5, R5 ;  /* 0x0000000584057c23 */ /* 0x000fe20008010005 */
[C---:B---3--:R-:W-:Y:S03]  /*cd20*/  HMMA.16816.F32 R20, R164.reuse, R136, R20 ;  /* 0x00000088a414723c */ /* 0x048fe60000001814 */
[C---:B------:R-:W-:Y:S02]  /*cd30*/  VIADD R132, R2.reuse, 0x10 ;  /* 0x0000001002847836 */ /* 0x040fe40000000000 */
[C---:B------:R-:W-:Y:S01]  /*cd40*/  FFMA.FTZ R6, R3.reuse, UR5, R6 ;  /* 0x0000000503067c23 */ /* 0x040fe20008010006 */
[----:B------:R-:W-:Y:S01]  /*cd50*/  FFMA.FTZ R4, R3, UR5, R4 ;  /* 0x0000000503047c23 */ /* 0x000fe20008010004 */
[----:B------:R-:W-:Y:S04]  /*cd60*/  VIADD R3, R2, 0x8 ;  /* 0x0000000802037836 */ /* 0x000fe80000000000 */
[C---:B------:R-:W-:Y:S01]  /*cd70*/  FFMA.FTZ R11, R134.reuse, UR5, R11 ;  /* 0x00000005860b7c23 */ /* 0x040fe2000801000b */
[----:B------:R-:W-:Y:S01]  /*cd80*/  I2FP.F32.S32 R135, R132 ;  /* 0x0000008400877245 */ /* 0x000fe20000201400 */
[C---:B------:R-:W-:Y:S03]  /*cd90*/  HMMA.16816.F32 R24, R164.reuse, R138, R24 ;  /* 0x0000008aa418723c */ /* 0x040fe60000001818 */
[----:B------:R-:W-:Y:S01]  /*cda0*/  I2FP.F32.S32 R132, R218 ;  /* 0x000000da00847245 */ /* 0x000fe20000201400 */
[----:B------:R-:W-:Y:S01]  /*cdb0*/  FFMA.FTZ R9, R134, UR5, R9 ;  /* 0x0000000586097c23 */ /* 0x000fe20008010009 */
[----:B------:R-:W-:Y:S01]  /*cdc0*/  I2FP.F32.S32 R3, R3 ;  /* 0x0000000300037245 */ /* 0x000fe20000201400 */
[----:B------:R-:W-:Y:S02]  /*cdd0*/  VIADD R134, R2, 0x19 ;  /* 0x0000001902867836 */ /* 0x000fe40000000000 */
[----:B------:R-:W-:Y:S03]  /*cde0*/  FFMA.FTZ R14, R135, UR5, R14 ;  /* 0x00000005870e7c23 */ /* 0x000fe6000801000e */
[C---:B------:R-:W-:Y:S01]  /*cdf0*/  FFMA.FTZ R15, R132.reuse, UR5, R15 ;  /* 0x00000005840f7c23 */ /* 0x040fe2000801000f */
[C---:B----4-:R-:W-:Y:S03]  /*ce00*/  HMMA.16816.F32 R28, R164.reuse, R144, R28 ;  /* 0x00000090a41c723c */ /* 0x050fe6000000181c */
[----:B------:R-:W-:Y:S01]  /*ce10*/  I2FP.F32.S32 R134, R134 ;  /* 0x0000008600867245 */ /* 0x000fe20000201400 */
[----:B------:R-:W-:Y:S01]  /*ce20*/  FFMA.FTZ R13, R132, UR5, R13 ;  /* 0x00000005840d7c23 */ /* 0x000fe2000801000d */
[C---:B------:R-:W-:Y:S02]  /*ce30*/  VIADD R132, R2.reuse, 0x20 ;  /* 0x0000002002847836 */ /* 0x040fe40000000000 */
[C---:B------:R-:W-:Y:S01]  /*ce40*/  FFMA.FTZ R10, R3.reuse, UR5, R10 ;  /* 0x00000005030a7c23 */ /* 0x040fe2000801000a */
[C---:B------:R-:W-:Y:S03]  /*ce50*/  VIADD R218, R2.reuse, 0x21 ;  /* 0x0000002102da7836 */ /* 0x040fe60000000000 */
[----:B------:R-:W-:Y:S01]  /*ce60*/  FFMA.FTZ R8, R3, UR5, R8 ;  /* 0x0000000503087c23 */ /* 0x000fe20008010008 */
[----:B------:R-:W-:Y:S03]  /*ce70*/  HMMA.16816.F32 R32, R164, R146, R32 ;  /* 0x00000092a420723c */ /* 0x000fe60000001820 */
[----:B------:R-:W-:Y:S01]  /*ce80*/  FFMA.FTZ R12, R135, UR5, R12 ;  /* 0x00000005870c7c23 */ /* 0x000fe2000801000c */
[----:B------:R-:W-:Y:S01]  /*ce90*/  I2FP.F32.S32 R135, R132 ;  /* 0x0000008400877245 */ /* 0x000fe20000201400 */
[----:B------:R-:W-:Y:S01]  /*cea0*/  VIADD R3, R2, 0x18 ;  /* 0x0000001802037836 */ /* 0x000fe20000000000 */
[----:B------:R-:W-:Y:S01]  /*ceb0*/  I2FP.F32.S32 R132, R218 ;  /* 0x000000da00847245 */ /* 0x000fe20000201400 */
[C---:B------:R-:W-:Y:S01]  /*cec0*/  FFMA.FTZ R19, R134.reuse, UR5, R19 ;  /* 0x0000000586137c23 */ /* 0x040fe20008010013 */
[----:B------:R-:W-:Y:S03]  /*ced0*/  FFMA.FTZ R17, R134, UR5, R17 ;  /* 0x0000000586117c23 */ /* 0x000fe60008010011 */
[----:B------:R-:W-:Y:S01]  /*cee0*/  I2FP.F32.S32 R3, R3 ;  /* 0x0000000300037245 */ /* 0x000fe20000201400 */
[----:B------:R-:W-:Y:S01]  /*cef0*/  FFMA.FTZ R23, R132, UR5, R23 ;  /* 0x0000000584177c23 */ /* 0x000fe20008010017 */
[----:B------:R-:W-:Y:S01]  /*cf00*/  FMNMX.FTZ R134, R4, R133, !PT ;  /* 0x0000008504867209 */ /* 0x000fe20007810000 */
[----:B------:R-:W-:Y:S01]  /*cf10*/  FFMA.FTZ R21, R132, UR5, R21 ;  /* 0x0000000584157c23 */ /* 0x000fe20008010015 */
[----:B------:R-:W-:Y:S01]  /*cf20*/  FMNMX.FTZ R132, R6, R0, !PT ;  /* 0x0000000006847209 */ /* 0x000fe20007810000 */
[C---:B------:R-:W-:Y:S01]  /*cf30*/  FFMA.FTZ R18, R3.reuse, UR5, R18 ;  /* 0x0000000503127c23 */ /* 0x040fe20008010012 */
[----:B------:R-:W-:Y:S01]  /*cf40*/  FFMA.FTZ R16, R3, UR5, R16 ;  /* 0x0000000503107c23 */ /* 0x000fe20008010010 */
[----:B------:R-:W-:Y:S01]  /*cf50*/  FFMA.FTZ R22, R135, UR5, R22 ;  /* 0x0000000587167c23 */ /* 0x000fe20008010016 */
[----:B------:R-:W-:Y:S01]  /*cf60*/  FMNMX.FTZ R3, R7, R132, !PT ;  /* 0x0000008407037209 */ /* 0x000fe20007810000 */
[----:B------:R-:W-:Y:S01]  /*cf70*/  FFMA.FTZ R20, R135, UR5, R20 ;  /* 0x0000000587147c23 */ /* 0x000fe20008010014 */
[----:B------:R-:W-:Y:S01]  /*cf80*/  FMNMX.FTZ R135, R5, R134, !PT ;  /* 0x0000008605877209 */ /* 0x000fe20007810000 */
[----:B------:R-:W-:Y:S01]  /*cf90*/  VIADD R132, R2, 0x29 ;  /* 0x0000002902847836 */ /* 0x000fe20000000000 */
[----:B------:R-:W-:Y:S01]  /*cfa0*/  FMNMX.FTZ R218, R10, R3, !PT ;  /* 0x000000030ada7209 */ /* 0x000fe20007810000 */
[----:B------:R-:W-:Y:S01]  /*cfb0*/  VIADD R3, R2, 0x30 ;  /* 0x0000003002037836 */ /* 0x000fe20000000000 */
[----:B------:R-:W-:Y:S01]  /*cfc0*/  FMNMX.FTZ R134, R8, R135, !PT ;  /* 0x0000008708867209 */ /* 0x000fe20007810000 */
[----:B------:R-:W-:Y:S01]  /*cfd0*/  FFMA.FTZ R26, R223, UR5, R26 ;  /* 0x00000005df1a7c23 */ /* 0x000fe2000801001a */
[----:B------:R-:W-:Y:S01]  /*cfe0*/  FMNMX.FTZ R221, R11, R218, !PT ;  /* 0x000000da0bdd7209 */ /* 0x000fe20007810000 */
[----:B------:R-:W-:Y:S01]  /*cff0*/  FFMA.FTZ R24, R223, UR5, R24 ;  /* 0x00000005df187c23 */ /* 0x000fe20008010018 */
[----:B------:R-:W-:Y:S02]  /*d000*/  FMNMX.FTZ R135, R9, R134, !PT ;  /* 0x0000008609877209 */ /* 0x000fe40007810000 */
[----:B------:R-:W-:Y:S02]  /*d010*/  FMNMX.FTZ R218, R14, R221, !PT ;  /* 0x000000dd0eda7209 */ /* 0x000fe40007810000 */
[----:B------:R-:W-:Y:S02]  /*d020*/  FMNMX.FTZ R134, R12, R135, !PT ;  /* 0x000000870c867209 */ /* 0x000fe40007810000 */
[----:B------:R-:W-:Y:S02]  /*d030*/  I2FP.F32.S32 R132, R132 ;  /* 0x0000008400847245 */ /* 0x000fe40000201400 */
[----:B------:R-:W-:Y:S01]  /*d040*/  FMNMX.FTZ R135, R15, R218, !PT ;  /* 0x000000da0f877209 */ /* 0x000fe20007810000 */
[----:B------:R-:W-:Y:S01]  /*d050*/  VIADD R218, R2, 0x31 ;  /* 0x0000003102da7836 */ /* 0x000fe20000000000 */
[----:B------:R-:W-:Y:S01]  /*d060*/  FMNMX.FTZ R221, R13, R134, !PT ;  /* 0x000000860ddd7209 */ /* 0x000fe20007810000 */
[C---:B------:R-:W-:Y:S01]  /*d070*/  FFMA.FTZ R27, R132.reuse, UR5, R27 ;  /* 0x00000005841b7c23 */ /* 0x040fe2000801001b */
[----:B------:R-:W-:Y:S01]  /*d080*/  I2FP.F32.S32 R3, R3 ;  /* 0x0000000300037245 */ /* 0x000fe20000201400 */
[----:B------:R-:W-:Y:S01]  /*d090*/  FFMA.FTZ R25, R132, UR5, R25 ;  /* 0x0000000584197c23 */ /* 0x000fe20008010019 */
[----:B------:R-:W-:Y:S02]  /*d0a0*/  FMNMX.FTZ R132, R18, R135, !PT ;  /* 0x0000008712847209 */ /* 0x000fe40007810000 */
[----:B------:R-:W-:Y:S01]  /*d0b0*/  FMNMX.FTZ R134, R16, R221, !PT ;  /* 0x000000dd10867209 */ /* 0x000fe20007810000 */
[----:B------:R-:W-:Y:S01]  /*d0c0*/  FFMA.FTZ R30, R3, UR5, R30 ;  /* 0x00000005031e7c23 */ /* 0x000fe2000801001e */
[----:B------:R-:W-:Y:S01]  /*d0d0*/  FMNMX.FTZ R135, R19, R132, !PT ;  /* 0x0000008413877209 */ /* 0x000fe20007810000 */
[----:B------:R-:W-:Y:S01]  /*d0e0*/  FFMA.FTZ R28, R3, UR5, R28 ;  /* 0x00000005031c7c23 */ /* 0x000fe2000801001c */
[----:B------:R-:W-:Y:S01]  /*d0f0*/  FMNMX.FTZ R221, R17, R134, !PT ;  /* 0x0000008611dd7209 */ /* 0x000fe20007810000 */
[----:B------:R-:W-:Y:S01]  /*d100*/  VIADD R3, R2, 0x38 ;  /* 0x0000003802037836 */ /* 0x000fe20000000000 */
[----:B------:R-:W-:Y:S01]  /*d110*/  FMNMX.FTZ R134, R22, R135, !PT ;  /* 0x0000008716867209 */ /* 0x000fe20007810000 */
[----:B------:R-:W-:Y:S01]  /*d120*/  VIADD R2, R2, 0x39 ;  /* 0x0000003902027836 */ /* 0x000fe20000000000 */
[----:B------:R-:W-:Y:S02]  /*d130*/  FMNMX.FTZ R132, R20, R221, !PT ;  /* 0x000000dd14847209 */ /* 0x000fe40007810000 */
[----:B------:R-:W-:Y:S02]  /*d140*/  FMNMX.FTZ R221, R23, R134, !PT ;  /* 0x0000008617dd7209 */ /* 0x000fe40007810000 */
[----:B------:R-:W-:Y:S02]  /*d150*/  FMNMX.FTZ R135, R21, R132, !PT ;  /* 0x0000008415877209 */ /* 0x000fe40007810000 */
[----:B------:R-:W-:Y:S02]  /*d160*/  FMNMX.FTZ R134, R26, R221, !PT ;  /* 0x000000dd1a867209 */ /* 0x000fe40007810000 */
[----:B------:R-:W-:Y:S02]  /*d170*/  FMNMX.FTZ R132, R24, R135, !PT ;  /* 0x0000008718847209 */ /* 0x000fe40007810000 */
[----:B------:R-:W-:Y:S02]  /*d180*/  I2FP.F32.S32 R218, R218 ;  /* 0x000000da00da7245 */ /* 0x000fe40000201400 */
[----:B------:R-:W-:Y:S02]  /*d190*/  FMNMX.FTZ R221, R27, R134, !PT ;  /* 0x000000861bdd7209 */ /* 0x000fe40007810000 */
[----:B------:R-:W-:Y:S01]  /*d1a0*/  FMNMX.FTZ R135, R25, R132, !PT ;  /* 0x0000008419877209 */ /* 0x000fe20007810000 */
[C---:B------:R-:W-:Y:S01]  /*d1b0*/  FFMA.FTZ R31, R218.reuse, UR5, R31 ;  /* 0x00000005da1f7c23 */ /* 0x040fe2000801001f */
[----:B------:R-:W-:Y:S01]  /*d1c0*/  I2FP.F32.S32 R3, R3 ;  /* 0x0000000300037245 */ /* 0x000fe20000201400 */
[----:B------:R-:W-:Y:S01]  /*d1d0*/  FFMA.FTZ R29, R218, UR5, R29 ;  /* 0x00000005da1d7c23 */ /* 0x000fe2000801001d */
        /* <DEDUP_REMOVED lines=8> */
[----:B------:R-:W-:Y:S01]  /*d260*/  FFMA.FTZ R33, R2, UR5, R33 ;  /* 0x0000000502217c23 */ /* 0x000fe20008010021 */
[----:B------:R-:W-:Y:S02]  /*d270*/  FMNMX.FTZ R2, R34, R3, !PT ;  /* 0x0000000322027209 */ /* 0x000fe40007810000 */
[----:B------:R-:W-:Y:S02]  /*d280*/  FMNMX.FTZ R134, R32, R135, !PT ;  /* 0x0000008720867209 */ /* 0x000fe40007810000 */
[----:B------:R-:W-:Y:S02]  /*d290*/  FMNMX.FTZ R135, R35, R2, !PT ;  /* 0x0000000223877209 */ /* 0x000fe40007810000 */
[----:B------:R-:W-:Y:S01]  /*d2a0*/  FMNMX.FTZ R134, R33, R134, !PT ;  /* 0x0000008621867209 */ /* 0x000fe20007810000 */
[----:B------:R-:W-:Y:S06]  /*d2b0*/  @P5 BRA `(.L_x_235) ;  /* 0xffffffe800145947 */ /* 0x000fec000383ffff */
.L_x_234:
[----:B--2---:R-:W1:Y:S01]  /*d2c0*/  SHFL.BFLY PT, R2, R135, 0x2, 0x1f ;  /* 0x0c401f0087027f89 */ /* 0x004e6200000e0000 */
[----:B------:R-:W-:Y:S07]  /*d2d0*/  UIADD3 UR20, UR20, -0x1, URZ ;  /* 0xffffffff14147890 */ /* 0x000fee000fffe03f */
[----:B------:R-:W2:Y:S08]  /*d2e0*/  SHFL.BFLY PT, R3, R134, 0x2, 0x1f ;  /* 0x0c401f0086037f89 */ /* 0x000eb000000e0000 */
[----:B------:R-:W-:Y:S08]  /*d2f0*/  LDSM.16.MT88.4 R140, [R194+0x12000] ;  /* 0x01200000c28c783b */ /* 0x000ff00000004200 */
[----:B------:R-:W-:Y:S08]  /*d300*/  LDSM.16.MT88.4 R144, [R193+0x12000] ;  /* 0x01200000c190783b */ /* 0x000ff00000004200 */
[----:B------:R-:W-:Y:S08]  /*d310*/  LDSM.16.MT88.4 R148, [R193+0x12800] ;  /* 0x01280000c194783b */ /* 0x000ff00000004200 */
[----:B------:R-:W-:Y:S08]  /*d320*/  LDSM.16.MT88.4 R152, [R192+0x12800] ;  /* 0x01280000c098783b */ /* 0x000ff00000004200 */
[----:B------:R-:W-:Y:S01]  /*d330*/  LDSM.16.MT88.4 R156, [R193+0x14800] ;  /* 0x01480000c19c783b */ /* 0x000fe20000004200 */
[----:B-1----:R-:W-:Y:S02]  /*d340*/  FMNMX.FTZ R136, R135, R2, !PT ;  /* 0x0000000287887209 */ /* 0x002fe40007810000 */
[----:B--2---:R-:W-:Y:S05]  /*d350*/  FMNMX.FTZ R137, R134, R3, !PT ;  /* 0x0000000386897209 */ /* 0x004fea0007810000 */
[----:B------:R-:W1:Y:S08]  /*d360*/  SHFL.BFLY PT, R3, R136, 0x1, 0x1f ;  /* 0x0c201f0088037f89 */ /* 0x000e7000000e0000 */
[----:B------:R-:W2:Y:S01]  /*d370*/  SHFL.BFLY PT, R132, R137, 0x1, 0x1f ;  /* 0x0c201f0089847f89 */ /* 0x000ea200000e0000 */
[----:B-1----:R-:W-:Y:S02]  /*d380*/  FMNMX.FTZ R3, R136, R3, !PT ;  /* 0x0000000388037209 */ /* 0x002fe40007810000 */
[----:B--2---:R-:W-:Y:S03]  /*d390*/  FMNMX.FTZ R132, R137, R132, !PT ;  /* 0x0000008489847209 */ /* 0x004fe60007810000 */
[C---:B------:R-:W-:Y:S01]  /*d3a0*/  FADD.FTZ R0, -R3.reuse, R0 ;  /* 0x0000000003007221 */ /* 0x040fe20000010100 */
[C---:B------:R-:W-:Y:S01]  /*d3b0*/  FMUL.FTZ R166, R3.reuse, UR4 ;  /* 0x0000000403a67c20 */ /* 0x040fe20008410000 */
[----:B------:R-:W-:Y:S01]  /*d3c0*/  FSETP.NEU.FTZ.AND P0, PT, R3, -INF , PT ;  /* 0xff8000000300780b */ /* 0x000fe20003f1d000 */
[----:B------:R-:W1:Y:S01]  /*d3d0*/  LDSM.16.MT88.4 R136, [R196+0x12000] ;  /* 0x01200000c488783b */ /* 0x000e620000004200 */
[----:B------:R-:W-:Y:S01]  /*d3e0*/  FADD.FTZ R2, -R132, R133 ;  /* 0x0000008584027221 */ /* 0x000fe20000010100 */
[----:B------:R-:W-:Y:S01]  /*d3f0*/  FMUL.FTZ R133, R0, UR4 ;  /* 0x0000000400857c20 */ /* 0x000fe20008410000 */
[----:B------:R-:W-:Y:S01]  /*d400*/  FSEL R166, R166, RZ, P0 ;  /* 0x000000ffa6a67208 */ /* 0x000fe20000000000 */
[----:B------:R-:W-:Y:S01]  /*d410*/  FMUL.FTZ R164, R132, UR4 ;  /* 0x0000000484a47c20 */ /* 0x000fe20008410000 */
[----:B------:R-:W-:Y:S01]  /*d420*/  FMUL.FTZ R134, R2, UR4 ;  /* 0x0000000402867c20 */ /* 0x000fe20008410000 */
[----:B------:R2:W3:Y:S01]  /*d430*/  MUFU.EX2 R0, R133 ;  /* 0x0000008500007308 */ /* 0x0004e20000000800 */
[----:B------:R-:W-:Y:S01]  /*d440*/  FSETP.NEU.FTZ.AND P0, PT, R132, -INF , PT ;  /* 0xff8000008400780b */ /* 0x000fe20003f1d000 */
[--C-:B------:R-:W-:Y:S01]  /*d450*/  FFMA.FTZ R165, R6, UR4, -R166.reuse ;  /* 0x0000000406a57c23 */ /* 0x100fe200080108a6 */
[--C-:B------:R-:W-:Y:S01]  /*d460*/  FFMA.FTZ R161, R7, UR4, -R166.reuse ;  /* 0x0000000407a17c23 */ /* 0x100fe200080108a6 */
[--C-:B------:R-:W-:Y:S01]  /*d470*/  FFMA.FTZ R160, R10, UR4, -R166.reuse ;  /* 0x000000040aa07c23 */ /* 0x100fe200080108a6 */
[----:B------:R-:W-:Y:S01]  /*d480*/  FSEL R164, R164, RZ, P0 ;  /* 0x000000ffa4a47208 */ /* 0x000fe20000000000 */
[--C-:B------:R-:W-:Y:S01]  /*d490*/  FFMA.FTZ R168, R14, UR4, -R166.reuse ;  /* 0x000000040ea87c23 */ /* 0x100fe200080108a6 */
[--C-:B------:R-:W-:Y:S03]  /*d4a0*/  FFMA.FTZ R169, R15, UR4, -R166.reuse ;  /* 0x000000040fa97c23 */ /* 0x100fe600080108a6 */
[----:B------:R4:W5:Y:S01]  /*d4b0*/  MUFU.EX2 R2, R134 ;  /* 0x0000008600027308 */ /* 0x0009620000000800 */
[----:B------:R-:W-:Y:S01]  /*d4c0*/  FFMA.FTZ R171, R18, UR4, -R166 ;  /* 0x0000000412ab7c23 */ /* 0x000fe200080108a6 */
[--C-:B------:R-:W-:Y:S01]  /*d4d0*/  FFMA.FTZ R167, R4, UR4, -R164.reuse ;  /* 0x0000000404a77c23 */ /* 0x100fe200080108a4 */
[--C-:B------:R-:W-:Y:S01]  /*d4e0*/  FFMA.FTZ R162, R5, UR4, -R164.reuse ;  /* 0x0000000405a27c23 */ /* 0x100fe200080108a4 */
[--C-:B------:R-:W-:Y:S01]  /*d4f0*/  FFMA.FTZ R163, R8, UR4, -R164.reuse ;  /* 0x0000000408a37c23 */ /* 0x100fe200080108a4 */
[--C-:B------:R-:W-:Y:S01]  /*d500*/  FFMA.FTZ R178, R24, UR4, -R164.reuse ;  /* 0x0000000418b27c23 */ /* 0x100fe200080108a4 */
[----:B------:R-:W-:Y:S01]  /*d510*/  FFMA.FTZ R179, R25, UR4, -R164 ;  /* 0x0000000419b37c23 */ /* 0x000fe200080108a4 */
[--C-:B------:R-:W-:Y:S03]  /*d520*/  FFMA.FTZ R170, R19, UR4, -R166.reuse ;  /* 0x0000000413aa7c23 */ /* 0x100fe600080108a6 */
[----:B------:R-:W-:Y:S01]  /*d530*/  MUFU.EX2 R165, R165 ;  /* 0x000000a500a57308 */ /* 0x000fe20000000800 */
[----:B--2---:R-:W-:Y:S01]  /*d540*/  FFMA.FTZ R133, R11, UR4, -R166 ;  /* 0x000000040b857c23 */ /* 0x004fe200080108a6 */
[C---:B---3--:R-:W-:Y:S01]  /*d550*/  FMUL.FTZ R6, R0.reuse, R130 ;  /* 0x0000008200067220 */ /* 0x048fe20000410000 */
[C---:B------:R-:W-:Y:S01]  /*d560*/  FMUL.FTZ R7, R0.reuse, R131 ;  /* 0x0000008300077220 */ /* 0x040fe20000410000 */
[C---:B------:R-:W-:Y:S01]  /*d570*/  FMUL.FTZ R10, R0.reuse, R126 ;  /* 0x0000007e000a7220 */ /* 0x040fe20000410000 */
[C---:B------:R-:W-:Y:S01]  /*d580*/  FMUL.FTZ R11, R0.reuse, R127 ;  /* 0x0000007f000b7220 */ /* 0x040fe20000410000 */
[C---:B------:R-:W-:Y:S01]  /*d590*/  FMUL.FTZ R38, R0.reuse, R38 ;  /* 0x0000002600267220 */ /* 0x040fe20000410000 */
[----:B------:R-:W-:Y:S03]  /*d5a0*/  FMUL.FTZ R39, R0, R39 ;  /* 0x0000002700277220 */ /* 0x000fe60000410000 */
[----:B------:R-:W2:Y:S01]  /*d5b0*/  MUFU.EX2 R161, R161 ;  /* 0x000000a100a17308 */ /* 0x000ea20000000800 */
[--C-:B----4-:R-:W-:Y:S01]  /*d5c0*/  FFMA.FTZ R134, R9, UR4, -R164.reuse ;  /* 0x0000000409867c23 */ /* 0x110fe200080108a4 */
[C---:B-----5:R-:W-:Y:S01]  /*d5d0*/  FMUL.FTZ R4, R2.reuse, R128 ;  /* 0x0000008002047220 */ /* 0x060fe20000410000 */
[C---:B------:R-:W-:Y:S01]  /*d5e0*/  FMUL.FTZ R5, R2.reuse, R129 ;  /* 0x0000008102057220 */ /* 0x040fe20000410000 */
[C---:B------:R-:W-:Y:S01]  /*d5f0*/  FMUL.FTZ R8, R2.reuse, R124 ;  /* 0x0000007c02087220 */ /* 0x040fe20000410000 */
[C---:B------:R-:W-:Y:S01]  /*d600*/  FMUL.FTZ R9, R2.reuse, R125 ;  /* 0x0000007d02097220 */ /* 0x040fe20000410000 */
[C---:B------:R-:W-:Y:S01]  /*d610*/  FMUL.FTZ R36, R2.reuse, R36 ;  /* 0x0000002402247220 */ /* 0x040fe20000410000 */
[----:B------:R-:W3:Y:S03]  /*d620*/  LDSM.16.MT88.4 R124, [R192+0x12000] ;  /* 0x01200000c07c783b */ /* 0x000ee60000004200 */
        /* <DEDUP_REMOVED lines=8> */
[----:B------:R-:W4:Y:S01]  /*d6b0*/  MUFU.EX2 R133, R133 ;  /* 0x0000008500857308 */ /* 0x000f220000000800 */
        /* <DEDUP_REMOVED lines=14> */
[C---:B------:R-:W-:Y:S03]  /*d7a0*/  FMUL.FTZ R56, R2.reuse, R56 ;  /* 0x0000003802387220 */ /* 0x040fe60000410000 */
[----:B------:R-:W2:Y:S01]  /*d7b0*/  MUFU.EX2 R162, R162 ;  /* 0x000000a200a27308 */ /* 0x000ea20000000800 */
[----:B----4-:R-:W-:Y:S01]  /*d7c0*/  F2FP.F16.F32.PACK_AB R131, R133, R160 ;  /* 0x000000a08583723e */ /* 0x010fe200000000ff */
[----:B------:R-:W-:Y:S01]  /*d7d0*/  FMUL.FTZ R57, R2, R57 ;  /* 0x0000003902397220 */ /* 0x000fe20000410000 */
[C---:B------:R-:W-:Y:S01]  /*d7e0*/  FMUL.FTZ R62, R0.reuse, R62 ;  /* 0x0000003e003e7220 */ /* 0x040fe20000410000 */
[----:B------:R-:W-:Y:S01]  /*d7f0*/  FMUL.FTZ R63, R0, R63 ;  /* 0x0000003f003f7220 */ /* 0x000fe20000410000 */
[C---:B------:R-:W-:Y:S01]  /*d800*/  FMUL.FTZ R60, R2.reuse, R60 ;  /* 0x0000003c023c7220 */ /* 0x040fe20000410000 */
[----:B------:R-:W-:Y:S01]  /*d810*/  FMUL.FTZ R61, R2, R61 ;  /* 0x0000003d023d7220 */ /* 0x000fe20000410000 */
[C---:B------:R-:W-:Y:S03]  /*d820*/  FMUL.FTZ R14, R0.reuse, R122 ;  /* 0x0000007a000e7220 */ /* 0x040fe60000410000 */
[----:B------:R-:W-:Y:S01]  /*d830*/  MUFU.EX2 R163, R163 ;  /* 0x000000a300a37308 */ /* 0x000fe20000000800 */
[C---:B------:R-:W-:Y:S01]  /*d840*/  FMUL.FTZ R15, R0.reuse, R123 ;  /* 0x0000007b000f7220 */ /* 0x040fe20000410000 */
        /* <DEDUP_REMOVED lines=22> */
[----:B------:R-:W-:Y:S01]  /*d9b0*/  FMUL.FTZ R86, R0, R86 ;  /* 0x0000005600567220 */ /* 0x000fe20000410000 */
[----:B----4-:R-:W-:Y:S01]  /*d9c0*/  F2FP.F16.F32.PACK_AB R130, R134, R163 ;  /* 0x000000a38682723e */ /* 0x010fe200000000ff */
[----:B------:R-:W-:Y:S01]  /*d9d0*/  FMUL.FTZ R87, R0, R87 ;  /* 0x0000005700577220 */ /* 0x000fe20000410000 */
[C---:B------:R-:W-:Y:S01]  /*d9e0*/  FMUL.FTZ R84, R2.reuse, R84 ;  /* 0x0000005402547220 */ /* 0x040fe20000410000 */
[----:B------:R-:W-:Y:S01]  /*d9f0*/  FMUL.FTZ R85, R2, R85 ;  /* 0x0000005502557220 */ /* 0x000fe20000410000 */
[C---:B------:R-:W-:Y:S01]  /*da00*/  FMUL.FTZ R90, R0.reuse, R90 ;  /* 0x0000005a005a7220 */ /* 0x040fe20000410000 */
[----:B------:R-:W-:Y:S01]  /*da10*/  FMUL.FTZ R91, R0, R91 ;  /* 0x0000005b005b7220 */ /* 0x000fe20000410000 */
[C---:B------:R-:W-:Y:S01]  /*da20*/  FMUL.FTZ R88, R2.reuse, R88 ;  /* 0x0000005802587220 */ /* 0x040fe20000410000 */
[C---:B-1----:R-:W-:Y:S01]  /*da30*/  HMMA.16816.F32 R4, R128.reuse, R136, R4 ;  /* 0x000000888004723c */ /* 0x042fe20000001804 */
[----:B------:R-:W-:Y:S04]  /*da40*/  MUFU.EX2 R168, R168 ;  /* 0x000000a800a87308 */ /* 0x000fe80000000800 */
[----:B------:R-:W-:Y:S01]  /*da50*/  FMUL.FTZ R89, R2, R89 ;  /* 0x0000005902597220 */ /* 0x000fe20000410000 */
[C---:B------:R-:W-:Y:S01]  /*da60*/  HMMA.16816.F32 R8, R128.reuse, R138, R8 ;  /* 0x0000008a8008723c */ /* 0x040fe20000001808 */
[----:B------:R-:W1:Y:S04]  /*da70*/  LDSM.16.MT88.4 R136, [R196+0x14000] ;  /* 0x01400000c488783b */ /* 0x000e680000004200 */
[----:B------:R-:W-:Y:S01]  /*da80*/  MUFU.EX2 R169, R169 ;  /* 0x000000a900a97308 */ /* 0x000fe20000000800 */
[C---:B------:R-:W-:Y:S01]  /*da90*/  FMUL.FTZ R94, R0.reuse, R94 ;  /* 0x0000005e005e7220 */ /* 0x040fe20000410000 */
[C---:B------:R-:W-:Y:S04]  /*daa0*/  HMMA.16816.F32 R36, R128.reuse, R140, R36 ;  /* 0x0000008c8024723c */ /* 0x040fe80000001824 */
[----:B------:R-:W-:Y:S02]  /*dab0*/  FMUL.FTZ R95, R0, R95 ;  /* 0x0000005f005f7220 */ /* 0x000fe40000410000 */
[C---:B------:R-:W-:Y:S01]  /*dac0*/  HMMA.16816.F32 R40, R128.reuse, R142, R40 ;  /* 0x0000008e8028723c */ /* 0x040fe20000001828 */
[----:B------:R-:W2:Y:S01]  /*dad0*/  LDSM.16.MT88.4 R140, [R194+0x14000] ;  /* 0x01400000c28c783b */ /* 0x000ea20000004200 */
[----:B------:R-:W-:Y:S03]  /*dae0*/  MUFU.EX2 R171, R171 ;  /* 0x000000ab00ab7308 */ /* 0x000fe60000000800 */
[C---:B------:R-:W-:Y:S01]  /*daf0*/  FMUL.FTZ R92, R2.reuse, R92 ;  /* 0x0000005c025c7220 */ /* 0x040fe20000410000 */
[C---:B------:R-:W-:Y:S06]  /*db00*/  HMMA.16816.F32 R44, R128.reuse, R144, R44 ;  /* 0x00000090802c723c */ /* 0x040fec000000182c */
[----:B------:R-:W4:Y:S01]  /*db10*/  MUFU.EX2 R170, R170 ;  /* 0x000000aa00aa7308 */ /* 0x000f220000000800 */
[----:B------:R-:W-:Y:S01]  /*db20*/  FMUL.FTZ R93, R2, R93 ;  /* 0x0000005d025d7220 */ /* 0x000fe20000410000 */
[C---:B------:R-:W-:Y:S01]  /*db30*/  HMMA.16816.F32 R48, R128.reuse, R146, R48 ;  /* 0x000000928030723c */ /* 0x040fe20000001830 */
[----:B------:R-:W-:Y:S02]  /*db40*/  LDSM.16.MT88.4 R144, [R194+0x12800] ;  /* 0x01280000c290783b */ /* 0x000fe40000004200 */
[C---:B------:R-:W-:Y:S03]  /*db50*/  FMUL.FTZ R98, R0.reuse, R98 ;  /* 0x0000006200627220 */ /* 0x040fe60000410000 */
[C---:B---3--:R-:W-:Y:S02]  /*db60*/  HMMA.16816.F32 R52, R128.reuse, R124, R52 ;  /* 0x0000007c8034723c */ /* 0x048fe40000001834 */
[----:B------:R-:W-:Y:S03]  /*db70*/  MUFU.EX2 R178, R178 ;  /* 0x000000b200b27308 */ /* 0x000fe60000000800 */
[----:B------:R-:W-:Y:S01]  /*db80*/  FMUL.FTZ R99, R0, R99 ;  /* 0x0000006300637220 */ /* 0x000fe20000410000 */
[C---:B------:R-:W-:Y:S01]  /*db90*/  HMMA.16816.F32 R56, R128.reuse, R126, R56 ;  /* 0x0000007e8038723c */ /* 0x040fe20000001838 */
[----:B------:R-:W3:Y:S05]  /*dba0*/  LDSM.16.MT88.4 R124, [R193+0x14000] ;  /* 0x01400000c17c783b */ /* 0x000eea0000004200 */
[----:B------:R-:W-:Y:S01]  /*dbb0*/  MUFU.EX2 R179, R179 ;  /* 0x000000b300b37308 */ /* 0x000fe20000000800 */
[C---:B------:R-:W-:Y:S01]  /*dbc0*/  FMUL.FTZ R96, R2.reuse, R96 ;  /* 0x0000006002607220 */ /* 0x040fe20000410000 */
[C---:B-1----:R-:W-:Y:S03]  /*dbd0*/  HMMA.16816.F32 R60, R128.reuse, R136, R60 ;  /* 0x00000088803c723c */ /* 0x042fe6000000183c */
[----:B------:R-:W-:Y:S03]  /*dbe0*/  FMUL.FTZ R97, R2, R97 ;  /* 0x0000006102617220 */ /* 0x000fe60000410000 */
[C---:B------:R-:W-:Y:S01]  /*dbf0*/  HMMA.16816.F32 R64, R128.reuse, R138, R64 ;  /* 0x0000008a8040723c */ /* 0x040fe20000001840 */
[----:B------:R-:W1:Y:S04]  /*dc00*/  LDSM.16.MT88.4 R136, [R192+0x14000] ;  /* 0x01400000c088783b */ /* 0x000e680000004200 */
[C---:B------:R-:W-:Y:S01]  /*dc10*/  FMUL.FTZ R102, R0.reuse, R102 ;  /* 0x0000006600667220 */ /* 0x040fe20000410000 */
[C---:B--2---:R-:W-:Y:S05]  /*dc20*/  HMMA.16816.F32 R68, R128.reuse, R140, R68 ;  /* 0x0000008c8044723c */ /* 0x044fea0000001844 */
[----:B------:R-:W-:Y:S01]  /*dc30*/  FMUL.FTZ R103, R0, R103 ;  /* 0x0000006700677220 */ /* 0x000fe20000410000 */
[C---:B------:R-:W-:Y:S01]  /*dc40*/  HMMA.16816.F32 R72, R128.reuse, R142, R72 ;  /* 0x0000008e8048723c */ /* 0x040fe20000001848 */
[----:B------:R-:W2:Y:S04]  /*dc50*/  LDSM.16.MT88.4 R140, [R196+0x16000] ;  /* 0x01600000c48c783b */ /* 0x000ea80000004200 */
[C---:B------:R-:W-:Y:S01]  /*dc60*/  FMUL.FTZ R100, R2.reuse, R100 ;  /* 0x0000006402647220 */ /* 0x040fe20000410000 */
[----:B------:R-:W-:Y:S01]  /*dc70*/  FMUL.FTZ R101, R2, R101 ;  /* 0x0000006502657220 */ /* 0x000fe20000410000 */
[C---:B------:R-:W-:Y:S01]  /*dc80*/  FMUL.FTZ R106, R0.reuse, R106 ;  /* 0x0000006a006a7220 */ /* 0x040fe20000410000 */
[----:B------:R-:W-:Y:S03]  /*dc90*/  FMUL.FTZ R107, R0, R107 ;  /* 0x0000006b006b7220 */ /* 0x000fe60000410000 */
[C---:B------:R-:W-:Y:S01]  /*dca0*/  FMUL.FTZ R104, R2.reuse, R104 ;  /* 0x0000006802687220 */ /* 0x040fe20000410000 */
[----:B------:R-:W-:Y:S01]  /*dcb0*/  FMUL.FTZ R105, R2, R105 ;  /* 0x0000006902697220 */ /* 0x000fe20000410000 */
[C---:B------:R-:W-:Y:S01]  /*dcc0*/  FMUL.FTZ R110, R0.reuse, R110 ;  /* 0x0000006e006e7220 */ /* 0x040fe20000410000 */
[----:B------:R-:W-:Y:S01]  /*dcd0*/  FMUL.FTZ R111, R0, R111 ;  /* 0x0000006f006f7220 */ /* 0x000fe20000410000 */
[C---:B------:R-:W-:Y:S01]  /*dce0*/  FMUL.FTZ R108, R2.reuse, R108 ;  /* 0x0000006c026c7220 */ /* 0x040fe20000410000 */
[----:B------:R-:W-:Y:S01]  /*dcf0*/  FMUL.FTZ R109, R2, R109 ;  /* 0x0000006d026d7220 */ /* 0x000fe20000410000 */
[C---:B---3--:R-:W-:Y:S03]  /*dd00*/  HMMA.16816.F32 R76, R128.reuse, R124, R76 ;  /* 0x0000007c804c723c */ /* 0x048fe6000000184c */
[--C-:B------:R-:W-:Y:S01]  /*dd10*/  FFMA.FTZ R172, R12, UR4, -R164.reuse ;  /* 0x000000040cac7c23 */ /* 0x100fe200080108a4 */
[C---:B------:R-:W-:Y:S01]  /*dd20*/  FMUL.FTZ R12, R2.reuse, R120 ;  /* 0x00000078020c7220 */ /* 0x040fe20000410000 */
[--C-:B------:R-:W-:Y:S01]  /*dd30*/  FFMA.FTZ R173, R13, UR4, -R164.reuse ;  /* 0x000000040dad7c23 */ /* 0x100fe200080108a4 */
[C---:B------:R-:W-:Y:S01]  /*dd40*/  HMMA.16816.F32 R80, R128.reuse, R126, R80 ;  /* 0x0000007e8050723c */ /* 0x040fe20000001850 */
[----:B------:R-:W3:Y:S02]  /*dd50*/  LDSM.16.MT88.4 R124, [R194+0x16000] ;  /* 0x01600000c27c783b */ /* 0x000ee40000004200 */
[----:B------:R-:W-:Y:S02]  /*dd60*/  MUFU.EX2 R172, R172 ;  /* 0x000000ac00ac7308 */ /* 0x000fe40000000800 */
[----:B------:R-:W-:Y:S01]  /*dd70*/  FMUL.FTZ R13, R2, R121 ;  /* 0x00000079020d7220 */ /* 0x000fe20000410000 */
[C---:B-1----:R-:W-:Y:S03]  /*dd80*/  HMMA.16816.F32 R84, R128.reuse, R136, R84 ;  /* 0x000000888054723c */ /* 0x042fe60000001854 */
[----:B------:R-:W-:Y:S02]  /*dd90*/  LDSM.16.MT88.4 R120, [R196+0x14800] ;  /* 0x01480000c478783b */ /* 0x000fe40000004200 */
[--C-:B------:R-:W-:Y:S01]  /*dda0*/  FFMA.FTZ R174, R16, UR4, -R164.reuse ;  /* 0x0000000410ae7c23 */ /* 0x100fe200080108a4 */
[C---:B------:R-:W-:Y:S01]  /*ddb0*/  HMMA.16816.F32 R88, R128.reuse, R138, R88 ;  /* 0x0000008a8058723c */ /* 0x040fe20000001858 */
[----:B------:R-:W1:Y:S04]  /*ddc0*/  MUFU.EX2 R173, R173 ;  /* 0x000000ad00ad7308 */ /* 0x000e680000000800 */
[----:B------:R-:W5:Y:S01]  /*ddd0*/  LDSM.16.MT88.4 R136, [R193+0x16000] ;  /* 0x01600000c188783b */ /* 0x000f620000004200 */
[C---:B--2---:R-:W-:Y:S05]  /*dde0*/  HMMA.16816.F32 R92, R128.reuse, R140, R92 ;  /* 0x0000008c805c723c */ /* 0x044fea000000185c */
[----:B------:R-:W-:Y:S01]  /*ddf0*/  MUFU.EX2 R174, R174 ;  /* 0x000000ae00ae7308 */ /* 0x000fe20000000800 */
[----:B------:R-:W-:Y:S01]  /*de00*/  FFMA.FTZ R175, R17, UR4, -R164 ;  /* 0x0000000411af7c23 */ /* 0x000fe200080108a4 */
[C---:B------:R-:W-:Y:S01]  /*de10*/  HMMA.16816.F32 R96, R128.reuse, R142, R96 ;  /* 0x0000008e8060723c */ /* 0x040fe20000001860 */
[----:B------:R-:W2:Y:S07]  /*de20*/  LDSM.16.MT88.4 R140, [R192+0x16000] ;  /* 0x01600000c08c783b */ /* 0x000eae0000004200 */
[----:B------:R-:W3:Y:S03]  /*de30*/  MUFU.EX2 R175, R175 ;  /* 0x000000af00af7308 */ /* 0x000ee60000000800 */
[C---:B------:R-:W-:Y:S01]  /*de40*/  FMUL.FTZ R18, R0.reuse, R118 ;  /* 0x0000007600127220 */ /* 0x040fe20000410000 */
[----:B------:R-:W-:Y:S01]  /*de50*/  FMUL.FTZ R19, R0, R119 ;  /* 0x0000007700137220 */ /* 0x000fe20000410000 */
[----:B----4-:R-:W-:Y:S01]  /*de60*/  F2FP.F16.F32.PACK_AB R119, R170, R171 ;  /* 0x000000abaa77723e */ /* 0x010fe200000000ff */
[C---:B------:R-:W-:Y:S01]  /*de70*/  FMUL.FTZ R16, R2.reuse, R116 ;  /* 0x0000007402107220 */ /* 0x040fe20000410000 */
[----:B-1----:R-:W-:Y:S01]  /*de80*/  F2FP.F16.F32.PACK_AB R116, R173, R172 ;  /* 0x000000acad74723e */ /* 0x002fe200000000ff */
[----:B------:R-:W-:Y:S01]  /*de90*/  FMUL.FTZ R17, R2, R117 ;  /* 0x0000007502117220 */ /* 0x000fe20000410000 */
[----:B------:R-:W-:Y:S01]  /*dea0*/  F2FP.F16.F32.PACK_AB R117, R169, R168 ;  /* 0x000000a8a975723e */ /* 0x000fe200000000ff */
[C---:B------:R-:W-:Y:S01]  /*deb0*/  FMUL.FTZ R114, R0.reuse, R114 ;  /* 0x0000007200727220 */ /* 0x040fe20000410000 */
[----:B------:R-:W-:Y:S01]  /*dec0*/  FMUL.FTZ R115, R0, R115 ;  /* 0x0000007300737220 */ /* 0x000fe20000410000 */
[C---:B---3--:R-:W-:Y:S03]  /*ded0*/  HMMA.16816.F32 R100, R128.reuse, R124, R100 ;  /* 0x0000007c8064723c */ /* 0x048fe60000001864 */
[C---:B------:R-:W-:Y:S01]  /*dee0*/  FMUL.FTZ R112, R2.reuse, R112 ;  /* 0x0000007002707220 */ /* 0x040fe20000410000 */
[----:B------:R-:W-:Y:S01]  /*def0*/  FMUL.FTZ R113, R2, R113 ;  /* 0x0000007102717220 */ /* 0x000fe20000410000 */
[----:B------:R-:W-:Y:S01]  /*df00*/  F2FP.F16.F32.PACK_AB R118, R175, R174 ;  /* 0x000000aeaf76723e */ /* 0x000fe200000000ff */
[C---:B------:R-:W-:Y:S01]  /*df10*/  HMMA.16816.F32 R104, R128.reuse, R126, R104 ;  /* 0x0000007e8068723c */ /* 0x040fe20000001868 */
[----:B------:R-:W1:Y:S04]  /*df20*/  LDSM.16.MT88.4 R124, [R196+0x12800] ;  /* 0x01280000c47c783b */ /* 0x000e680000004200 */
[----:B------:R-:W-:Y:S01]  /*df30*/  FFMA.FTZ R176, R22, UR4, -R166 ;  /* 0x0000000416b07c23 */ /* 0x000fe200080108a6 */
[----:B------:R-:W-:Y:S01]  /*df40*/  FFMA.FTZ R177, R21, UR4, -R164 ;  /* 0x0000000415b17c23 */ /* 0x000fe200080108a4 */
[----:B------:R-:W-:Y:S01]  /*df50*/  F2FP.F16.F32.PACK_AB R22, R179, R178 ;  /* 0x000000b2b316723e */ /* 0x000fe200000000ff */
[----:B------:R-:W-:Y:S01]  /*df60*/  FFMA.FTZ R165, R0, R215, R165 ;  /* 0x000000d700a57223 */ /* 0x000fe200000100a5 */
[C---:B-----5:R-:W-:Y:S02]  /*df70*/  HMMA.16816.F32 R108, R128.reuse, R136, R108 ;  /* 0x00000088806c723c */ /* 0x060fe4000000186c */
[----:B------:R-:W-:Y:S01]  /*df80*/  MUFU.EX2 R176, R176 ;  /* 0x000000b000b07308 */ /* 0x000fe20000000800 */
[----:B------:R-:W-:Y:S01]  /*df90*/  MOV R0, R3 ;  /* 0x0000000300007202 */ /* 0x000fe20000000f00 */
[----:B------:R-:W-:Y:S01]  /*dfa0*/  FFMA.FTZ R167, R2, R219, R167 ;  /* 0x000000db02a77223 */ /* 0x000fe200000100a7 */
[----:B------:R-:W-:Y:S01]  /*dfb0*/  FADD.FTZ R165, R161, R165 ;  /* 0x000000a5a1a57221 */ /* 0x000fe20000010000 */
[C---:B------:R-:W-:Y:S01]  /*dfc0*/  HMMA.16816.F32 R12, R128.reuse, R138, R12 ;  /* 0x0000008a800c723c */ /* 0x040fe2000000180c */
[----:B------:R-:W3:Y:S05]  /*dfd0*/  LDSM.16.MT88.4 R136, [R194+0x14800] ;  /* 0x01480000c288783b */ /* 0x000eea0000004200 */
[----:B------:R-:W-:Y:S01]  /*dfe0*/  MUFU.EX2 R177, R177 ;  /* 0x000000b100b17308 */ /* 0x000fe20000000800 */
[----:B------:R-:W-:Y:S01]  /*dff0*/  FADD.FTZ R162, R162, R167 ;  /* 0x000000a7a2a27221 */ /* 0x000fe20000010000 */
[C---:B--2---:R-:W-:Y:S03]  /*e000*/  HMMA.16816.F32 R16, R128.reuse, R140, R16 ;  /* 0x0000008c8010723c */ /* 0x044fe60000001810 */
[----:B------:R-:W-:Y:S03]  /*e010*/  FADD.FTZ R160, R160, R165 ;  /* 0x000000a5a0a07221 */ /* 0x000fe60000010000 */
[----:B------:R-:W-:Y:S01]  /*e020*/  HMMA.16816.F32 R112, R128, R142, R112 ;  /* 0x0000008e8070723c */ /* 0x000fe20000001870 */
[----:B------:R-:W2:Y:S04]  /*e030*/  LDSM.16.MT88.4 R128, [R192+0x14800] ;  /* 0x01480000c080783b */ /* 0x000ea80000004200 */
[----:B------:R-:W-:Y:S01]  /*e040*/  FADD.FTZ R163, R163, R162 ;  /* 0x000000a2a3a37221 */ /* 0x000fe20000010000 */
[----:B------:R-:W-:Y:S03]  /*e050*/  FADD.FTZ R133, R133, R160 ;  /* 0x000000a085857221 */ /* 0x000fe60000010000 */
[----:B------:R-:W-:Y:S02]  /*e060*/  LDSM.16.MT88.4 R140, [R192+0x16800] ;  /* 0x01680000c08c783b */ /* 0x000fe40000004200 */
[----:B------:R-:W-:Y:S01]  /*e070*/  FADD.FTZ R163, R134, R163 ;  /* 0x000000a386a37221 */ /* 0x000fe20000010000 */
        /* <DEDUP_REMOVED lines=20> */
[----:B------:R-:W-:Y:S01]  /*e1c0*/  MOV R133, R132 ;  /* 0x0000008400857202 */ /* 0x000fe20000000f00 */
[C---:B------:R-:W-:Y:S06]  /*e1d0*/  HMMA.16816.F32 R60, R116.reuse, R120, R60 ;  /* 0x00000078743c723c */ /* 0x040fec000000183c */
[C---:B------:R-:W-:Y:S01]  /*e1e0*/  HMMA.16816.F32 R64, R116.reuse, R122, R64 ;  /* 0x0000007a7440723c */ /* 0x040fe20000001840 */
[----:B------:R-:W4:Y:S05]  /*e1f0*/  LDSM.16.MT88.4 R120, [R194+0x16800] ;  /* 0x01680000c278783b */ /* 0x000f2a0000004200 */
[C---:B---3--:R-:W-:Y:S06]  /*e200*/  HMMA.16816.F32 R68, R116.reuse, R136, R68 ;  /* 0x000000887444723c */ /* 0x048fec0000001844 */
[C---:B------:R-:W-:Y:S01]  /*e210*/  HMMA.16816.F32 R72, R116.reuse, R138, R72 ;  /* 0x0000008a7448723c */ /* 0x040fe20000001848 */
[----:B------:R-:W3:Y:S05]  /*e220*/  LDSM.16.MT88.4 R136, [R193+0x16800] ;  /* 0x01680000c188783b */ /* 0x000eea0000004200 */
[C---:B------:R-:W-:Y:S06]  /*e230*/  HMMA.16816.F32 R76, R116.reuse, R156, R76 ;  /* 0x0000009c744c723c */ /* 0x040fec000000184c */
[C---:B------:R-:W-:Y:S05]  /*e240*/  HMMA.16816.F32 R80, R116.reuse, R158, R80 ;  /* 0x0000009e7450723c */ /* 0x040fea0000001850 */
[--C-:B------:R-:W-:Y:S01]  /*e250*/  FFMA.FTZ R156, R26, UR4, -R166.reuse ;  /* 0x000000041a9c7c23 */ /* 0x100fe200080108a6 */
[C---:B--2---:R-:W-:Y:S05]  /*e260*/  HMMA.16816.F32 R84, R116.reuse, R128, R84 ;  /* 0x000000807454723c */ /* 0x044fea0000001854 */
[--C-:B------:R-:W-:Y:S01]  /*e270*/  FFMA.FTZ R159, R27, UR4, -R166.reuse ;  /* 0x000000041b9f7c23 */ /* 0x100fe200080108a6 */
[C---:B------:R-:W-:Y:S01]  /*e280*/  HMMA.16816.F32 R88, R116.reuse, R130, R88 ;  /* 0x000000827458723c */ /* 0x040fe20000001858 */
[----:B------:R-:W2:Y:S01]  /*e290*/  LDSM.16.MT88.4 R128, [R196+0x13000] ;  /* 0x01300000c480783b */ /* 0x000ea20000004200 */
[----:B------:R-:W-:Y:S03]  /*e2a0*/  MUFU.EX2 R156, R156 ;  /* 0x0000009c009c7308 */ /* 0x000fe60000000800 */
[----:B------:R-:W-:Y:S01]  /*e2b0*/  FFMA.FTZ R157, R23, UR4, -R166 ;  /* 0x00000004179d7c23 */ /* 0x000fe200080108a6 */
[C---:B-1----:R-:W-:Y:S03]  /*e2c0*/  HMMA.16816.F32 R92, R116.reuse, R124, R92 ;  /* 0x0000007c745c723c */ /* 0x042fe6000000185c */
[----:B------:R-:W-:Y:S03]  /*e2d0*/  LDSM.16.MT88.4 R24, [R196+0x15000] ;  /* 0x01500000c418783b */ /* 0x000fe60000004200 */
[----:B------:R-:W1:Y:S01]  /*e2e0*/  MUFU.EX2 R159, R159 ;  /* 0x0000009f009f7308 */ /* 0x000e620000000800 */
[----:B------:R-:W-:Y:S01]  /*e2f0*/  FFMA.FTZ R158, R20, UR4, -R164 ;  /* 0x00000004149e7c23 */ /* 0x000fe200080108a4 */
[C---:B------:R-:W-:Y:S03]  /*e300*/  HMMA.16816.F32 R96, R116.reuse, R126, R96 ;  /* 0x0000007e7460723c */ /* 0x040fe60000001860 */
[----:B------:R-:W5:Y:S03]  /*e310*/  LDSM.16.MT88.4 R124, [R193+0x13000] ;  /* 0x01300000c17c783b */ /* 0x000f660000004200 */
[C---:B----4-:R-:W-:Y:S02]  /*e320*/  HMMA.16816.F32 R100, R116.reuse, R120, R100 ;  /* 0x000000787464723c */ /* 0x050fe40000001864 */
[----:B------:R-:W4:Y:S04]  /*e330*/  MUFU.EX2 R157, R157 ;  /* 0x0000009d009d7308 */ /* 0x000f280000000800 */
[C---:B------:R-:W-:Y:S01]  /*e340*/  HMMA.16816.F32 R104, R116.reuse, R122, R104 ;  /* 0x0000007a7468723c */ /* 0x040fe20000001868 */
[----:B------:R-:W5:Y:S05]  /*e350*/  LDSM.16.MT88.4 R120, [R194+0x15000] ;  /* 0x01500000c278783b */ /* 0x000f6a0000004200 */
[----:B------:R-:W2:Y:S01]  /*e360*/  MUFU.EX2 R158, R158 ;  /* 0x0000009e009e7308 */ /* 0x000ea20000000800 */
[----:B-1----:R-:W-:Y:S01]  /*e370*/  F2FP.F16.F32.PACK_AB R23, R159, R156 ;  /* 0x0000009c9f17723e */ /* 0x002fe200000000ff */
[C---:B---3--:R-:W-:Y:S06]  /*e380*/  HMMA.16816.F32 R108, R116.reuse, R136, R108 ;  /* 0x00000088746c723c */ /* 0x048fec000000186c */
[C---:B------:R-:W-:Y:S01]  /*e390*/  HMMA.16816.F32 R12, R116.reuse, R138, R12 ;  /* 0x0000008a740c723c */ /* 0x040fe2000000180c */
[----:B------:R-:W1:Y:S04]  /*e3a0*/  LDSM.16.MT88.4 R136, [R193+0x15000] ;  /* 0x01500000c188783b */ /* 0x000e680000004200 */
[----:B----4-:R-:W-:Y:S01]  /*e3b0*/  F2FP.F16.F32.PACK_AB R21, R157, R176 ;  /* 0x000000b09d15723e */ /* 0x010fe200000000ff */
[C---:B------:R-:W-:Y:S05]  /*e3c0*/  HMMA.16816.F32 R16, R116.reuse, R140, R16 ;  /* 0x0000008c7410723c */ /* 0x040fea0000001810 */
[----:B--2---:R-:W-:Y:S01]  /*e3d0*/  F2FP.F16.F32.PACK_AB R20, R177, R158 ;  /* 0x0000009eb114723e */ /* 0x004fe200000000ff */
[----:B------:R-:W-:Y:S01]  /*e3e0*/  HMMA.16816.F32 R112, R116, R142, R112 ;  /* 0x0000008e7470723c */ /* 0x000fe20000001870 */
[----:B------:R-:W2:Y:S04]  /*e3f0*/  LDSM.16.MT88.4 R116, [R196+0x17000] ;  /* 0x01700000c474783b */ /* 0x000ea80000004200 */
[--C-:B------:R-:W-:Y:S01]  /*e400*/  FFMA.FTZ R140, R30, UR4, -R166.reuse ;  /* 0x000000041e8c7c23 */ /* 0x100fe200080108a6 */
[C---:B------:R-:W-:Y:S05]  /*e410*/  HMMA.16816.F32 R4, R20.reuse, R128, R4 ;  /* 0x000000801404723c */ /* 0x040fea0000001804 */
[--C-:B------:R-:W-:Y:S01]  /*e420*/  FFMA.FTZ R141, R31, UR4, -R166.reuse ;  /* 0x000000041f8d7c23 */ /* 0x100fe200080108a6 */
[C---:B------:R-:W-:Y:S01]  /*e430*/  HMMA.16816.F32 R8, R20.reuse, R130, R8 ;  /* 0x000000821408723c */ /* 0x040fe20000001808 */
[----:B------:R-:W-:Y:S04]  /*e440*/  MUFU.EX2 R140, R140 ;  /* 0x0000008c008c7308 */ /* 0x000fe80000000800 */
[--C-:B------:R-:W-:Y:S01]  /*e450*/  FFMA.FTZ R142, R34, UR4, -R166.reuse ;  /* 0x00000004228e7c23 */ /* 0x100fe200080108a6 */
[C---:B------:R-:W-:Y:S05]  /*e460*/  HMMA.16816.F32 R36, R20.reuse, R144, R36 ;  /* 0x000000901424723c */ /* 0x040fea0000001824 */
[----:B------:R-:W3:Y:S01]  /*e470*/  MUFU.EX2 R141, R141 ;  /* 0x0000008d008d7308 */ /* 0x000ee20000000800 */
[----:B------:R-:W-:Y:S01]  /*e480*/  FFMA.FTZ R166, R35, UR4, -R166 ;  /* 0x0000000423a67c23 */ /* 0x000fe200080108a6 */
[C---:B------:R-:W-:Y:S04]  /*e490*/  HMMA.16816.F32 R40, R20.reuse, R146, R40 ;  /* 0x000000921428723c */ /* 0x040fe80000001828 */
[--C-:B------:R-:W-:Y:S02]  /*e4a0*/  FFMA.FTZ R144, R28, UR4, -R164.reuse ;  /* 0x000000041c907c23 */ /* 0x100fe400080108a4 */
[C---:B-----5:R-:W-:Y:S02]  /*e4b0*/  HMMA.16816.F32 R44, R20.reuse, R124, R44 ;  /* 0x0000007c142c723c */ /* 0x060fe4000000182c */
[----:B------:R-:W-:Y:S03]  /*e4c0*/  MUFU.EX2 R142, R142 ;  /* 0x0000008e008e7308 */ /* 0x000fe60000000800 */
[--C-:B------:R-:W-:Y:S01]  /*e4d0*/  FFMA.FTZ R145, R29, UR4, -R164.reuse ;  /* 0x000000041d917c23 */ /* 0x100fe200080108a4 */
[C---:B------:R-:W-:Y:S01]  /*e4e0*/  HMMA.16816.F32 R48, R20.reuse, R126, R48 ;  /* 0x0000007e1430723c */ /* 0x040fe20000001830 */
[----:B------:R-:W-:Y:S05]  /*e4f0*/  LDSM.16.MT88.4 R124, [R192+0x17000] ;  /* 0x01700000c07c783b */ /* 0x000fea0000004200 */
[----:B------:R-:W4:Y:S01]  /*e500*/  MUFU.EX2 R143, R166 ;  /* 0x000000a6008f7308 */ /* 0x000f220000000800 */
[--C-:B------:R-:W-:Y:S01]  /*e510*/  FFMA.FTZ R146, R32, UR4, -R164.reuse ;  /* 0x0000000420927c23 */ /* 0x100fe200080108a4 */
[C---:B------:R-:W-:Y:S01]  /*e520*/  HMMA.16816.F32 R52, R20.reuse, R148, R52 ;  /* 0x000000941434723c */ /* 0x040fe20000001834 */
[----:B------:R-:W-:Y:S02]  /*e530*/  LDSM.16.MT88.4 R28, [R196+0x13800] ;  /* 0x01380000c41c783b */ /* 0x000fe40000004200 */
[----:B------:R-:W-:Y:S03]  /*e540*/  FFMA.FTZ R164, R33, UR4, -R164 ;  /* 0x0000000421a47c23 */ /* 0x000fe600080108a4 */
[C---:B------:R-:W-:Y:S02]  /*e550*/  HMMA.16816.F32 R56, R20.reuse, R150, R56 ;  /* 0x000000961438723c */ /* 0x040fe40000001838 */
[----:B------:R-:W-:Y:S01]  /*e560*/  MUFU.EX2 R144, R144 ;  /* 0x0000009000907308 */ /* 0x000fe20000000800 */
[----:B------:R-:W-:Y:S03]  /*e570*/  LDSM.16.MT88.4 R32, [R196+0x15800] ;  /* 0x01580000c420783b */ /* 0x000fe60000004200 */
[C---:B------:R-:W-:Y:S06]  /*e580*/  HMMA.16816.F32 R60, R20.reuse, R24, R60 ;  /* 0x00000018143c723c */ /* 0x040fec000000183c */
[----:B------:R-:W5:Y:S01]  /*e590*/  MUFU.EX2 R145, R145 ;  /* 0x0000009100917308 */ /* 0x000f620000000800 */
[----:B------:R-:W-:Y:S01]  /*e5a0*/  FADD.FTZ R176, R176, R171 ;  /* 0x000000abb0b07221 */ /* 0x000fe20000010000 */
[C---:B------:R-:W-:Y:S01]  /*e5b0*/  HMMA.16816.F32 R64, R20.reuse, R26, R64 ;  /* 0x0000001a1440723c */ /* 0x040fe20000001840 */
[----:B------:R-:W3:Y:S07]  /*e5c0*/  LDSM.16.MT88.4 R24, [R194+0x17000] ;  /* 0x01700000c218783b */ /* 0x000eee0000004200 */
[----:B------:R-:W-:Y:S01]  /*e5d0*/  MUFU.EX2 R146, R146 ;  /* 0x0000009200927308 */ /* 0x000fe20000000800 */
[C---:B------:R-:W-:Y:S03]  /*e5e0*/  HMMA.16816.F32 R68, R20.reuse, R120, R68 ;  /* 0x000000781444723c */ /* 0x040fe60000001844 */
[----:B------:R-:W-:Y:S03]  /*e5f0*/  FADD.FTZ R158, R158, R175 ;  /* 0x000000af9e9e7221 */ /* 0x000fe60000010000 */
[C---:B------:R-:W-:Y:S01]  /*e600*/  HMMA.16816.F32 R72, R20.reuse, R122, R72 ;  /* 0x0000007a1448723c */ /* 0x040fe20000001848 */
[----:B------:R-:W4:Y:S02]  /*e610*/  LDSM.16.MT88.4 R120, [R193+0x17000] ;  /* 0x01700000c178783b */ /* 0x000f240000004200 */
[----:B------:R-:W5:Y:S02]  /*e620*/  MUFU.EX2 R147, R164 ;  /* 0x000000a400937308 */ /* 0x000f640000000800 */
[----:B------:R-:W-:Y:S01]  /*e630*/  FADD.FTZ R157, R157, R176 ;  /* 0x000000b09d9d7221 */ /* 0x000fe20000010000 */
[C---:B-1----:R-:W-:Y:S05]  /*e640*/  HMMA.16816.F32 R76, R20.reuse, R136, R76 ;  /* 0x00000088144c723c */ /* 0x042fea000000184c */
[----:B------:R-:W-:Y:S01]  /*e650*/  FADD.FTZ R177, R177, R158 ;  /* 0x0000009eb1b17221 */ /* 0x000fe20000010000 */
[C---:B------:R-:W-:Y:S01]  /*e660*/  HMMA.16816.F32 R80, R20.reuse, R138, R80 ;  /* 0x0000008a1450723c */ /* 0x040fe20000001850 */
[----:B------:R-:W-:Y:S04]  /*e670*/  LDSM.16.MT88.4 R136, [R193+0x13800] ;  /* 0x01380000c188783b */ /* 0x000fe80000004200 */
[----:B------:R-:W-:Y:S01]  /*e680*/  FADD.FTZ R156, R156, R157 ;  /* 0x0000009d9c9c7221 */ /* 0x000fe20000010000 */
[C---:B------:R-:W-:Y:S05]  /*e690*/  HMMA.16816.F32 R84, R20.reuse, R152, R84 ;  /* 0x000000981454723c */ /* 0x040fea0000001854 */
[----:B------:R-:W-:Y:S01]  /*e6a0*/  FADD.FTZ R178, R178, R177 ;  /* 0x000000b1b2b27221 */ /* 0x000fe20000010000 */
[C---:B------:R-:W-:Y:S05]  /*e6b0*/  HMMA.16816.F32 R88, R20.reuse, R154, R88 ;  /* 0x0000009a1458723c */ /* 0x040fea0000001858 */
[----:B------:R-:W-:Y:S01]  /*e6c0*/  FADD.FTZ R159, R159, R156 ;  /* 0x0000009c9f9f7221 */ /* 0x000fe20000010000 */
[C---:B--2---:R-:W-:Y:S05]  /*e6d0*/  HMMA.16816.F32 R92, R20.reuse, R116, R92 ;  /* 0x00000074145c723c */ /* 0x044fea000000185c */
[----:B------:R-:W-:Y:S01]  /*e6e0*/  FADD.FTZ R179, R179, R178 ;  /* 0x000000b2b3b37221 */ /* 0x000fe20000010000 */
[C---:B------:R-:W-:Y:S01]  /*e6f0*/  HMMA.16816.F32 R96, R20.reuse, R118, R96 ;  /* 0x000000761460723c */ /* 0x040fe20000001860 */
[----:B------:R-:W1:Y:S05]  /*e700*/  LDSM.16.MT88.4 R116, [R194+0x13800] ;  /* 0x01380000c274783b */ /* 0x000e6a0000004200 */
[C---:B---3--:R-:W-:Y:S06]  /*e710*/  HMMA.16816.F32 R100, R20.reuse, R24, R100 ;  /* 0x000000181464723c */ /* 0x048fec0000001864 */
[C---:B------:R-:W-:Y:S01]  /*e720*/  HMMA.16816.F32 R104, R20.reuse, R26, R104 ;  /* 0x0000001a1468723c */ /* 0x040fe20000001868 */
[----:B------:R-:W2:Y:S05]  /*e730*/  LDSM.16.MT88.4 R24, [R192+0x13800] ;  /* 0x01380000c018783b */ /* 0x000eaa0000004200 */
[C---:B----4-:R-:W-:Y:S06]  /*e740*/  HMMA.16816.F32 R108, R20.reuse, R120, R108 ;  /* 0x00000078146c723c */ /* 0x050fec000000186c */
[C---:B------:R-:W-:Y:S01]  /*e750*/  HMMA.16816.F32 R12, R20.reuse, R122, R12 ;  /* 0x0000007a140c723c */ /* 0x040fe2000000180c */
[----:B------:R-:W3:Y:S05]  /*e760*/  LDSM.16.MT88.4 R120, [R194+0x15800] ;  /* 0x01580000c278783b */ /* 0x000eea0000004200 */
[C---:B------:R-:W-:Y:S06]  /*e770*/  HMMA.16816.F32 R16, R20.reuse, R124, R16 ;  /* 0x0000007c1410723c */ /* 0x040fec0000001810 */
[----:B------:R-:W-:Y:S07]  /*e780*/  HMMA.16816.F32 R112, R20, R126, R112 ;  /* 0x0000007e1470723c */ /* 0x000fee0000001870 */
[----:B------:R-:W-:Y:S01]  /*e790*/  F2FP.F16.F32.PACK_AB R21, R141, R140 ;  /* 0x0000008c8d15723e */ /* 0x000fe200000000ff */
[----:B------:R-:W-:Y:S03]  /*e7a0*/  FADD.FTZ R140, R140, R159 ;  /* 0x0000009f8c8c7221 */ /* 0x000fe60000010000 */
[----:B------:R-:W-:Y:S01]  /*e7b0*/  F2FP.F16.F32.PACK_AB R23, R143, R142 ;  /* 0x0000008e8f17723e */ /* 0x000fe200000000ff */
[----:B------:R-:W-:Y:S01]  /*e7c0*/  FADD.FTZ R141, R141, R140 ;  /* 0x0000008c8d8d7221 */ /* 0x000fe20000010000 */
[----:B-----5:R-:W-:Y:S01]  /*e7d0*/  F2FP.F16.F32.PACK_AB R20, R145, R144 ;  /* 0x000000909114723e */ /* 0x020fe200000000ff */
[----:B------:R-:W-:Y:S01]  /*e7e0*/  FADD.FTZ R144, R144, R179 ;  /* 0x000000b390907221 */ /* 0x000fe20000010000 */
[----:B------:R-:W-:Y:S01]  /*e7f0*/  F2FP.F16.F32.PACK_AB R22, R147, R146 ;  /* 0x000000929316723e */ /* 0x000fe200000000ff */
[----:B------:R-:W-:Y:S02]  /*e800*/  FADD.FTZ R142, R142, R141 ;  /* 0x0000008d8e8e7221 */ /* 0x000fe40000010000 */
[----:B------:R-:W-:Y:S02]  /*e810*/  FADD.FTZ R145, R145, R144 ;  /* 0x0000009091917221 */ /* 0x000fe40000010000 */
[----:B------:R-:W-:Y:S02]  /*e820*/  FADD.FTZ R215, R143, R142 ;  /* 0x0000008e8fd77221 */ /* 0x000fe40000010000 */
[C---:B------:R-:W-:Y:S01]  /*e830*/  HMMA.16816.F32 R128, R20.reuse, R28, R4 ;  /* 0x0000001c1480723c */ /* 0x040fe20000001804 */
[----:B------:R-:W4:Y:S02]  /*e840*/  LDSM.16.MT88.4 R4, [R193+0x15800] ;  /* 0x01580000c104783b */ /* 0x000f240000004200 */
[----:B------:R-:W-:Y:S03]  /*e850*/  FADD.FTZ R146, R146, R145 ;  /* 0x0000009192927221 */ /* 0x000fe60000010000 */
[C---:B------:R-:W-:Y:S03]  /*e860*/  HMMA.16816.F32 R124, R20.reuse, R30, R8 ;  /* 0x0000001e147c723c */ /* 0x040fe60000001808 */
[----:B------:R-:W5:Y:S02]  /*e870*/  LDSM.16.MT88.4 R8, [R192+0x15800] ;  /* 0x01580000c008783b */ /* 0x000f640000004200 */
[----:B------:R-:W-:Y:S01]  /*e880*/  FADD.FTZ R219, R147, R146 ;  /* 0x0000009293db7221 */ /* 0x000fe20000010000 */
[C---:B-1----:R-:W-:Y:S05]  /*e890*/  HMMA.16816.F32 R36, R20.reuse, R116, R36 ;  /* 0x000000741424723c */ /* 0x042fea0000001824 */
[----:B------:R-:W1:Y:S01]  /*e8a0*/  LDSM.16.MT88.4 R28, [R196+0x17800] ;  /* 0x01780000c41c783b */ /* 0x000e620000004200 */
[C---:B------:R-:W-:Y:S06]  /*e8b0*/  HMMA.16816.F32 R40, R20.reuse, R118, R40 ;  /* 0x000000761428723c */ /* 0x040fec0000001828 */
[C---:B------:R-:W-:Y:S06]  /*e8c0*/  HMMA.16816.F32 R44, R20.reuse, R136, R44 ;  /* 0x00000088142c723c */ /* 0x040fec000000182c */
[C---:B------:R-:W-:Y:S01]  /*e8d0*/  HMMA.16816.F32 R48, R20.reuse, R138, R48 ;  /* 0x0000008a1430723c */ /* 0x040fe20000001830 */
[----:B------:R-:W-:Y:S05]  /*e8e0*/  LDSM.16.MT88.4 R136, [R192+0x17800] ;  /* 0x01780000c088783b */ /* 0x000fea0000004200 */
[C---:B--2---:R-:W-:Y:S06]  /*e8f0*/  HMMA.16816.F32 R52, R20.reuse, R24, R52 ;  /* 0x000000181434723c */ /* 0x044fec0000001834 */
[C---:B------:R-:W-:Y:S01]  /*e900*/  HMMA.16816.F32 R56, R20.reuse, R26, R56 ;  /* 0x0000001a1438723c */ /* 0x040fe20000001838 */
[----:B------:R-:W2:Y:S05]  /*e910*/  LDSM.16.MT88.4 R24, [R194+0x17800] ;  /* 0x01780000c218783b */ /* 0x000eaa0000004200 */
[C---:B------:R-:W-:Y:S06]  /*e920*/  HMMA.16816.F32 R60, R20.reuse, R32, R60 ;  /* 0x00000020143c723c */ /* 0x040fec000000183c */
[C---:B------:R-:W-:Y:S01]  /*e930*/  HMMA.16816.F32 R64, R20.reuse, R34, R64 ;  /* 0x000000221440723c */ /* 0x040fe20000001840 */
[----:B------:R-:W2:Y:S05]  /*e940*/  LDSM.16.MT88.4 R32, [R193+0x17800] ;  /* 0x01780000c120783b */ /* 0x000eaa0000004200 */
[C---:B---3--:R-:W-:Y:S06]  /*e950*/  HMMA.16816.F32 R68, R20.reuse, R120, R68 ;  /* 0x000000781444723c */ /* 0x048fec0000001844 */
[C---:B------:R-:W-:Y:S06]  /*e960*/  HMMA.16816.F32 R72, R20.reuse, R122, R72 ;  /* 0x0000007a1448723c */ /* 0x040fec0000001848 */
[C---:B----4-:R-:W-:Y:S06]  /*e970*/  HMMA.16816.F32 R76, R20.reuse, R4, R76 ;  /* 0x00000004144c723c */ /* 0x050fec000000184c */
[C---:B------:R-:W-:Y:S06]  /*e980*/  HMMA.16816.F32 R80, R20.reuse, R6, R80 ;  /* 0x000000061450723c */ /* 0x040fec0000001850 */
[C---:B-----5:R-:W-:Y:S06]  /*e990*/  HMMA.16816.F32 R84, R20.reuse, R8, R84 ;  /* 0x000000081454723c */ /* 0x060fec0000001854 */
[C---:B------:R-:W-:Y:S06]  /*e9a0*/  HMMA.16816.F32 R88, R20.reuse, R10, R88 ;  /* 0x0000000a1458723c */ /* 0x040fec0000001858 */
[C---:B-1----:R-:W-:Y:S06]  /*e9b0*/  HMMA.16816.F32 R92, R20.reuse, R28, R92 ;  /* 0x0000001c145c723c */ /* 0x042fec000000185c */
[C---:B------:R-:W-:Y:S06]  /*e9c0*/  HMMA.16816.F32 R96, R20.reuse, R30, R96 ;  /* 0x0000001e1460723c */ /* 0x040fec0000001860 */
[C---:B--2---:R-:W-:Y:S06]  /*e9d0*/  HMMA.16816.F32 R100, R20.reuse, R24, R100 ;  /* 0x000000181464723c */ /* 0x044fec0000001864 */
[C---:B------:R-:W-:Y:S06]  /*e9e0*/  HMMA.16816.F32 R104, R20.reuse, R26, R104 ;  /* 0x0000001a1468723c */ /* 0x040fec0000001868 */
[C---:B------:R-:W-:Y:S06]  /*e9f0*/  HMMA.16816.F32 R108, R20.reuse, R32, R108 ;  /* 0x00000020146c723c */ /* 0x040fec000000186c */
[C---:B------:R-:W-:Y:S06]  /*ea00*/  HMMA.16816.F32 R120, R20.reuse, R34, R12 ;  /* 0x000000221478723c */ /* 0x040fec000000180c */
[C---:B------:R-:W-:Y:S06]  /*ea10*/  HMMA.16816.F32 R116, R20.reuse, R136, R16 ;  /* 0x000000881474723c */ /* 0x040fec0000001810 */
[----:B------:R-:W-:Y:S01]  /*ea20*/  HMMA.16816.F32 R112, R20, R138, R112 ;  /* 0x0000008a1470723c */ /* 0x000fe20000001870 */
[----:B------:R-:W-:Y:S11]  /*ea30*/  @!UPT UIADD3 URZ, URZ, URZ, URZ ;  /* 0x0000003f3f3ff290 */ /* 0x000ff6000fffe03f */
[----:B------:R-:W-:Y:S01]  /*ea40*/  @!UPT UIADD3 URZ, URZ, URZ, URZ ;  /* 0x0000003f3f3ff290 */ /* 0x000fe2000fffe03f */
[----:B------:R-:W-:Y:S11]  /*ea50*/  @P5 BRA `(.L_x_233) ;  /* 0xffffffd400285947 */ /* 0x000ff6000383ffff */
.L_x_232:
        /* <DEDUP_REMOVED lines=12> */
[----:B------:R-:W1:Y:S04]  /*eb20*/  SHFL.BFLY PT, R10, R5, 0x1, 0x1f ;  /* 0x0c201f00050a7f89 */ /* 0x000e6800000e0000 */
        /* <DEDUP_REMOVED lines=100> */
[----:B------:R-:W-:Y:S01]  /*f170*/  @UP0 ULDC.64 UR4, c[0x0][0x298] ;  /* 0x0000a60000040ab9 */ /* 0x000fe20000000a00 */
[----:B------:R-:W-:Y:S01]  /*f180*/  F2FP.F16.F32.PACK_AB R128, R129, R128 ;  /* 0x000000808180723e */ /* 0x000fe200000000ff */
[----:B------:R-:W-:Y:S01]  /*f190*/  @UP0 UIMAD.WIDE.U32 UR8, UR15, UR4, URZ ;  /* 0x000000040f0802a5 */ /* 0x000fe2000f8e003f */
        /* <DEDUP_REMOVED lines=103> */
.L_x_236:
        /* <DEDUP_REMOVED lines=24> */
.L_x_237:
        /* <DEDUP_REMOVED lines=111> */
.L_x_239:
[----:B------:R-:W-:Y:S05]  /*10080*/  BSYNC B0 ;  /* 0x0000000000007941 */ /* 0x000fea0003800000 */
.L_x_238:
        /* <DEDUP_REMOVED lines=38> */
.L_x_241:
[----:B------:R-:W-:Y:S05]  /*102f0*/  BSYNC B0 ;  /* 0x0000000000007941 */ /* 0x000fea0003800000 */
.L_x_240:
        /* <DEDUP_REMOVED lines=24> */
.L_x_243:
[----:B------:R-:W-:Y:S05]  /*10480*/  BSYNC B0 ;  /* 0x0000000000007941 */ /* 0x000fea0003800000 */
.L_x_242:
        /* <DEDUP_REMOVED lines=24> */
.L_x_245:
[----:B------:R-:W-:Y:S05]  /*10610*/  BSYNC B0 ;  /* 0x0000000000007941 */ /* 0x000fea0003800000 */
.L_x_244:
        /* <DEDUP_REMOVED lines=23> */
.L_x_202:
        /* <DEDUP_REMOVED lines=11> */
[----:B------:R-:W-:Y:S01]  /*10840*/  @UP4 ULDC.64 UR6, c[0x0][0x298] ;  /* 0x0000a60000064ab9 */ /* 0x000fe20000000a00 */
[----:B------:R-:W-:Y:S01]  /*10850*/  @!UP4 USHF.R.S32.HI UR9, URZ, 0x1f, UR26 ;  /* 0x0000001f3f09c899 */ /* 0x000fe2000801141a */
[----:B------:R-:W-:Y:S01]  /*10860*/  SHF.R.S32.HI R16, RZ, 0x3, R16 ;  /* 0x00000003ff107819 */ /* 0x000fe20000011410 */
[----:B------:R-:W-:Y:S01]  /*10870*/  @UP4 UIMAD.WIDE.U32 UR10, UR15, UR6, URZ ;  /* 0x000000060f0a42a5 */ /* 0x000fe2000f8e003f */
[----:B------:R-:W-:Y:S01]  /*10880*/  IMAD.IADD R4, R4, 0x1, -R3 ;  /* 0x0000000104047824 */ /* 0x000fe200078e0a03 */
[----:B------:R-:W-:Y:S01]  /*10890*/  @!UP4 ULDC.64 UR4, c[0x0][0x290] ;  /* 0x0000a4000004cab9 */ /* 0x000fe20000000a00 */
[--C-:B------:R-:W-:Y:S01]  /*108a0*/  SHF.R.S32.HI R17, RZ, 0x1f, R16.reuse ;  /* 0x0000001fff117819 */ /* 0x100fe20000011410 */
[----:B------:R-:W-:Y:S01]  /*108b0*/  @!UP4 UIMAD UR6, UR9, UR4, URZ ;  /* 0x000000040906c2a4 */ /* 0x000fe2000f8e023f */
[C---:B------:R-:W-:Y:S01]  /*108c0*/  IMAD.SHL.U32 R6, R4.reuse, 0x8, RZ ;  /* 0x0000000804067824 */ /* 0x040fe200078e00ff */
[----:B------:R-:W-:Y:S01]  /*108d0*/  @UP4 UIMAD UR7, UR15, UR7, UR11 ;  /* 0x000000070f0742a4 */ /* 0x000fe2000f8e020b */
[----:B------:R-:W-:Y:S01]  /*108e0*/  ISETP.NE.AND P3, PT, R4, RZ, PT ;  /* 0x000000ff0400720c */ /* 0x000fe20003f65270 */
[----:B------:R-:W-:Y:S01]  /*108f0*/  @!UP4 UIMAD.WIDE.U32 UR12, UR26, UR4, URZ ;  /* 0x000000041a0cc2a5 */ /* 0x000fe2000f8e003f */
[----:B------:R-:W-:Y:S01]  /*10900*/  IMAD.WIDE R14, R15, 0x80, R16 ;  /* 0x000000800f0e7825 */ /* 0x000fe200078e0210 */
[----:B------:R-:W-:Y:S01]  /*10910*/  ULDC.U8 UR11, c[0x0][0x3d8] ;  /* 0x0000f600000b7ab9 */ /* 0x000fe20000000000 */
[----:B------:R-:W-:Y:S01]  /*10920*/  @!UP4 UIMAD UR6, UR26, UR5, UR6 ;  /* 0x000000051a06c2a4 */ /* 0x000fe2000f8e0206 */
[----:B------:R-:W-:Y:S01]  /*10930*/  IADD3 R4, R6, 0x80, RZ ;  /* 0x0000008006047810 */ /* 0x000fe20007ffe0ff */
[----:B------:R-:W-:Y:S01]  /*10940*/  UISETP.NE.AND UP0, UPT, UR11, URZ, !UP2 ;  /* 0x0000003f0b00728c */ /* 0x000fe2000d705270 */
[----:B------:R-:W-:Y:S01]  /*10950*/  VIADD R0, R16, 0x60 ;  /* 0x0000006010007836 */ /* 0x000fe20000000000 */
[----:B------:R-:W-:Y:S01]  /*10960*/  @UP2 ULDC.64 UR4, c[0x0][0x2c0] ;  /* 0x0000b00000042ab9 */ /* 0x000fe20000000a00 */
[----:B------:R-:W-:Y:S01]  /*10970*/  USHF.R.S32.HI UR9, URZ, 0x1f, UR28 ;  /* 0x0000001f3f097899 */ /* 0x000fe2000801141c */
[----:B------:R-:W-:Y:S01]  /*10980*/  VIADD R5, R6, 0x40 ;  /* 0x0000004006057836 */ /* 0x000fe20000000000 */
[----:B------:R-:W-:-:S02]  /*10990*/  UISETP.NE.AND UP3, UPT, UR11, URZ, UPT ;  /* 0x0000003f0b00728c */ /* 0x000fc4000bf65270 */
[----:B------:R-:W-:Y:S02]  /*109a0*/  @UP2 UIMAD UR14, UR5, UR4, URZ ;  /* 0x00000004050e22a4 */ /* 0x000fe4000f8e023f */
[----:B------:R-:W-:Y:S01]  /*109b0*/  UISETP.NE.OR UP3, UPT, UR8, URZ, !UP3 ;  /* 0x0000003f0800728c */ /* 0x000fe2000df65670 */
[----:B------:R-:W-:Y:S02]  /*109c0*/  ULDC.64 UR4, c[0x0][0x2a0] ;  /* 0x0000a80000047ab9 */ /* 0x000fe40000000a00 */
[----:B------:R-:W-:Y:S01]  /*109d0*/  @!UP2 ULDC UR8, c[0x0][0x2c4] ;  /* 0x0000b1000008aab9 */ /* 0x000fe20000000800 */
[----:B------:R-:W-:Y:S01]  /*109e0*/  UIMAD UR9, UR9, UR4, URZ ;  /* 0x00000004090972a4 */ /* 0x000fe2000f8e023f */
[----:B------:R-:W-:Y:S01]  /*109f0*/  IMAD.U32 R10, RZ, RZ, UR4 ;  /* 0x00000004ff0a7e24 */ /* 0x000fe2000f8e00ff */
[----:B------:R-:W-:Y:S02]  /*10a00*/  UISETP.NE.OR UP1, UPT, UR15, -0x1, UP3 ;  /* 0xffffffff0f00788c */ /* 0x000fe40009f25670 */
[----:B------:R-:W-:Y:S01]  /*10a10*/  UIMAD UR5, UR28, UR5, UR9 ;  /* 0x000000051c0572a4 */ /* 0x000fe2000f8e0209 */
[----:B------:R-:W-:Y:S01]  /*10a20*/  @!UP2 ULDC UR4, c[0x0][0x270] ;  /* 0x00009c000004aab9 */ /* 0x000fe20000000800 */
[----:B------:R-:W-:Y:S01]  /*10a30*/  @UP0 ULDC UR8, c[0x0][0x2e4] ;  /* 0x0000b90000080ab9 */ /* 0x000fe20000000800 */
        /* <DEDUP_REMOVED lines=46> */
.L_x_247:
[----:B------:R-:W-:Y:S05]  /*10d20*/  BSYNC B0 ;  /* 0x0000000000007941 */ /* 0x000fea0003800000 */
.L_x_246:
        /* <DEDUP_REMOVED lines=22> */
.L_x_249:
[----:B------:R-:W-:Y:S05]  /*10e90*/  BSYNC B0 ;  /* 0x0000000000007941 */ /* 0x000fea0003800000 */
.L_x_248:
        /* <DEDUP_REMOVED lines=22> */
.L_x_251:
[----:B------:R-:W-:Y:S05]  /*11000*/  BSYNC B0 ;  /* 0x0000000000007941 */ /* 0x000fea0003800000 */
.L_x_250:
        /* <DEDUP_REMOVED lines=23> */
.L_x_253:
[----:B------:R-:W-:Y:S05]  /*11180*/  BSYNC B0 ;  /* 0x0000000000007941 */ /* 0x000fea0003800000 */
.L_x_252:
        /* <DEDUP_REMOVED lines=10> */
.L_x_255:
[----:B------:R-:W-:Y:S05]  /*11230*/  BSYNC B0 ;  /* 0x0000000000007941 */ /* 0x000fea0003800000 */
.L_x_254:
        /* <DEDUP_REMOVED lines=10> */
.L_x_257:
[----:B------:R-:W-:Y:S05]  /*112e0*/  BSYNC B0 ;  /* 0x0000000000007941 */ /* 0x000fea0003800000 */
.L_x_256:
        /* <DEDUP_REMOVED lines=10> */
.L_x_259:
[----:B------:R-:W-:Y:S05]  /*11390*/  BSYNC B0 ;  /* 0x0000000000007941 */ /* 0x000fea0003800000 */
.L_x_258:
        /* <DEDUP_REMOVED lines=10> */
.L_x_260:
        /* <DEDUP_REMOVED lines=12> */
.L_x_803:


//--------------------- .text._ZN5flash16flash_fwd_kernelI23Flash_fwd_kernel_traitsILi192ELi128ELi64ELi8ELb0ELb0EN7cutlass6half_tE19Flash_kernel_traitsILi192ELi128ELi64ELi8ES3_EELb0ELb1ELb0ELb1ELb0ELb0ELb1ELb0EEEvNS_16Flash_fwd_paramsE --------------------------
	.section	.text._ZN5flash16flash_fwd_kernelI23Flash_fwd_kernel_traitsILi192ELi128ELi64ELi8ELb0ELb0EN7cutlass6half_tE19Flash_kernel_traitsILi192ELi128ELi64ELi8ES3_EELb0ELb1ELb0ELb1ELb0ELb0ELb1ELb0EEEvNS_16Flash_fwd_paramsE,"ax",@progbits
	.align	128
        .global         _ZN5flash16flash_fwd_kernelI23Flash_fwd_kernel_traitsILi192ELi128ELi64ELi8ELb0ELb0EN7cutlass6half_tE19Flash_kernel_traitsILi192ELi128ELi64ELi8ES3_EELb0ELb1ELb0ELb1ELb0ELb0ELb1ELb0EEEvNS_16Flash_fwd_paramsE
        .type           _ZN5flash16flash_fwd_kernelI23Flash_fwd_kernel_traitsILi192ELi128ELi64ELi8ELb0ELb0EN7cutlass6half_tE19Flash_kernel_traitsILi192ELi128ELi64ELi8ES3_EELb0ELb1ELb0ELb1ELb0ELb0ELb1ELb0EEEvNS_16Flash_fwd_paramsE,@function
        .size           _ZN5flash16flash_fwd_kernelI23Flash_fwd_kernel_traitsILi192ELi128ELi64ELi8ELb0ELb0EN7cutlass6half_tE19Flash_kernel_traitsILi192ELi128ELi64ELi8ES3_EELb0ELb1ELb0ELb1ELb0ELb0ELb1ELb0EEEvNS_16Flash_fwd_paramsE,(.L_x_804 - _ZN5flash16flash_fwd_kernelI23Flash_fwd_kernel_traitsILi192ELi128ELi64ELi8ELb0ELb0EN7cutlass6half_tE19Flash_kernel_traitsILi192ELi128ELi64ELi8ES3_EELb0ELb1ELb0ELb1ELb0ELb0ELb1ELb0EEEvNS_16Flash_fwd_paramsE)
        .other          _ZN5flash16flash_fwd_kernelI23Flash_fwd_kernel_traitsILi192ELi128ELi64ELi8ELb0ELb0EN7cutlass6half_tE19Flash_kernel_traitsILi192ELi128ELi64ELi8ES3_EELb0ELb1ELb0ELb1ELb0ELb0ELb1ELb0EEEvNS_16Flash_fwd_paramsE,@"STO_CUDA_ENTRY STV_DEFAULT"
_ZN5flash16flash_fwd_kernelI23Flash_fwd_kernel_traitsILi192ELi128ELi64ELi8ELb0ELb0EN7cutlass6half_tE19Flash_kernel_traitsILi192ELi128ELi64ELi8ES3_EELb0ELb1ELb0ELb1ELb0ELb0ELb1ELb0EEEvNS_16Flash_fwd_paramsE:
.text._ZN5flash16flash_fwd_kernelI23Flash_fwd_kernel_traitsILi192ELi128ELi64ELi8ELb0ELb0EN7cutlass6half_tE19Flash_kernel_traitsILi192ELi128ELi64ELi8ES3_EELb0ELb1ELb0ELb1ELb0ELb0ELb1ELb0EEEvNS_16Flash_fwd_paramsE:
        /* <DEDUP_REMOVED lines=54> */
.L_x_261:
[----:B------:R-:W-:-:S05]  /*0360*/  ULDC UR7, c[0x0][0x2c8] ;  /* 0x0000b20000077ab9 */ /* 0x000fca0000000800 */
.L_x_262:
        /* <DEDUP_REMOVED lines=105> */
.L_x_264:
        /* <DEDUP_REMOVED lines=24> */
.L_x_265:
        /* <DEDUP_REMOVED lines=81> */
.L_x_267:
[----:B------:R-:W-:Y:S05]  /*1090*/  BSYNC B0 ;  /* 0x0000000000007941 */ /* 0x000fea0003800000 */
.L_x_266:
        /* <DEDUP_REMOVED lines=40> */
.L_x_269:
[----:B------:R-:W-:Y:S05]  /*1320*/  BSYNC B0 ;  /* 0x0000000000007941 */ /* 0x000fea0003800000 */
.L_x_268:
        /* <DEDUP_REMOVED lines=40> */
.L_x_271:
[----:B------:R-:W-:Y:S05]  /*15b0*/  BSYNC B0 ;  /* 0x0000000000007941 */ /* 0x000fea0003800000 */
.L_x_270:
        /* <DEDUP_REMOVED lines=41> */
.L_x_273:
[----:B------:R-:W-:Y:S05]  /*1850*/  BSYNC B0 ;  /* 0x0000000000007941 */ /* 0x000fea0003800000 */
.L_x_272:
        /* <DEDUP_REMOVED lines=41> */
.L_x_275:
[----:B------:R-:W-:Y:S05]  /*1af0*/  BSYNC B0 ;  /* 0x0000000000007941 */ /* 0x000fea0003800000 */
.L_x_274:
        /* <DEDUP_REMOVED lines=35> */
.L_x_277:
[----:B------:R-:W-:Y:S05]  /*1d30*/  BSYNC B0 ;  /* 0x0000000000007941 */ /* 0x000fea0003800000 */
.L_x_276:
        /* <DEDUP_REMOVED lines=101> */
.L_x_279:
[----:B------:R-:W-:Y:S05]  /*2390*/  BSYNC B0 ;  /* 0x0000000000007941 */ /* 0x000fea0003800000 */
.L_x_278:
        /* <DEDUP_REMOVED lines=39> */
.L_x_281:
[----:B------:R-:W-:Y:S05]  /*2610*/  BSYNC B0 ;  /* 0x0000000000007941 */ /* 0x000fea0003800000 */
.L_x_280:
        /* <DEDUP_REMOVED lines=9> */
[----:B------:R-:W-:Y:S01]  /*26b0*/  LOP3.LUT P0, RZ, R2, 0x4, RZ, 0xc0, !PT ;  /* 0x0000000402ff7812 */ /* 0x000fe2000780c0ff */
[----:B------:R-:W-:Y:S01]  /*26c0*/  IMAD.MOV.U32 R2, RZ, RZ, 0x40 ;  /* 0x00000040ff027424 */ /* 0x000fe200078e00ff */
[----:B------:R-:W3:Y:S01]  /*26d0*/  LDSM.16.M88.4 R40, [R205+0xc800] ;  /* 0x00c80000cd28783b */ /* 0x000ee20000000200 */
[----:B------:R-:W-:Y:S01]  /*26e0*/  IMAD R204, R7, 0x2, R206 ;  /* 0x0000000207cc7824 */ /* 0x000fe200078e02ce */
[----:B------:R-:W-:Y:S01]  /*26f0*/  LEA R97, R97, UR24, 0x4 ;  /* 0x0000001861617c11 */ /* 0x000fe2000f8e20ff */
[----:B------:R-:W-:Y:S01]  /*2700*/  @P1 VIADD R203, R5, 0xffffffe0 ;  /* 0xffffffe005cb1836 */ /* 0x000fe20000000000 */
[----:B------:R-:W-:Y:S01]  /*2710*/  SEL R2, R2, 0xffffffc0, !P2 ;  /* 0xffffffc002027807 */ /* 0x000fe20005000000 */
[----:B------:R-:W-:Y:S01]  /*2720*/  IMAD.MOV.U32 R5, RZ, RZ, 0x20 ;  /* 0x00000020ff057424 */ /* 0x000fe200078e00ff */
[----:B------:R-:W-:Y:S01]  /*2730*/  LDSM.16.M88.4 R32, [R204] ;  /* 0x00000000cc20783b */ /* 0x000fe20000000200 */
[----:B------:R-:W-:Y:S01]  /*2740*/  IMAD.SHL.U32 R218, R4, 0x2, RZ ;  /* 0x0000000204da7824 */ /* 0x000fe200078e00ff */
[----:B------:R-:W-:Y:S01]  /*2750*/  UISETP.GE.AND UP0, UPT, UR20, 0x2, UPT ;  /* 0x000000021400788c */ /* 0x000fe2000bf06270 */
[----:B------:R-:W-:Y:S01]  /*2760*/  IMAD.IADD R199, R205, 0x1, R2 ;  /* 0x00000001cdc77824 */ /* 0x000fe200078e0202 */
[----:B-12-4-:R-:W1:Y:S01]  /*2770*/  LDSM.16.M88.4 R8, [R203] ;  /* 0x00000000cb08783b */ /* 0x016e620000000200 */
[----:B------:R-:W-:Y:S01]  /*2780*/  SEL R5, R5, 0xffffffe0, !P0 ;  /* 0xffffffe005057807 */ /* 0x000fe20004000000 */
[----:B------:R-:W-:Y:S01]  /*2790*/  IMAD.IADD R192, R2, 0x1, R203 ;  /* 0x0000000102c07824 */ /* 0x000fe200078e02cb */
[----:B------:R-:W-:Y:S01]  /*27a0*/  LOP3.LUT R218, R218, 0x6, RZ, 0xc0, !PT ;  /* 0x00000006dada7812 */ /* 0x000fe200078ec0ff */
[----:B------:R-:W-:Y:S01]  /*27b0*/  LDSM.16.M88.4 R48, [R199+0xc000] ;  /* 0x00c00000c730783b */ /* 0x000fe20000000200 */
[C---:B------:R-:W-:Y:S01]  /*27c0*/  LEA R202, R5.reuse, R206, 0x1 ;  /* 0x000000ce05ca7211 */ /* 0x040fe200078e08ff */
[----:B------:R-:W-:Y:S01]  /*27d0*/  IMAD R201, R5, 0x2, R204 ;  /* 0x0000000205c97824 */ /* 0x000fe200078e02cc */
[C---:B------:R-:W-:Y:S01]  /*27e0*/  IADD3 R195, R203.reuse, 0x800, RZ ;  /* 0x00000800cbc37810 */ /* 0x040fe20007ffe0ff */
[----:B------:R-:W2:Y:S01]  /*27f0*/  LDSM.16.M88.4 R72, [R205+0xd000] ;  /* 0x00d00000cd48783b */ /* 0x000ea20000000200 */
[C---:B------:R-:W-:Y:S01]  /*2800*/  VIADD R194, R203.reuse, 0x1000 ;  /* 0x00001000cbc27836 */ /* 0x040fe20000000000 */
[C---:B------:R-:W-:Y:S01]  /*2810*/  IADD3 R188, R203.reuse, 0x3800, RZ ;  /* 0x00003800cbbc7810 */ /* 0x040fe20007ffe0ff */
[C---:B------:R-:W-:Y:S01]  /*2820*/  VIADD R193, R203.reuse, 0x1800 ;  /* 0x00001800cbc17836 */ /* 0x040fe20000000000 */
[----:B------:R-:W4:Y:S01]  /*2830*/  LDSM.16.M88.4 R64, [R202] ;  /* 0x00000000ca40783b */ /* 0x000f220000000200 */
[----:B------:R-:W-:-:S02]  /*2840*/  VIADD R191, R203, 0x2000 ;  /* 0x00002000cbbf7836 */ /* 0x000fc40000000000 */
[C---:B------:R-:W-:Y:S01]  /*2850*/  VIADD R190, R203.reuse, 0x2800 ;  /* 0x00002800cbbe7836 */ /* 0x040fe20000000000 */
[----:B------:R-:W4:Y:S01]  /*2860*/  LDSM.16.M88.4 R24, [R203+0x800] ;  /* 0x00080000cb18783b */ /* 0x000f220000000200 */
[C---:B------:R-:W-:Y:S02]  /*2870*/  VIADD R189, R203.reuse, 0x3000 ;  /* 0x00003000cbbd7836 */ /* 0x040fe40000000000 */
[C---:B------:R-:W-:Y:S01]  /*2880*/  VIADD R187, R203.reuse, 0x4000 ;  /* 0x00004000cbbb7836 */ /* 0x040fe20000000000 */
[----:B------:R-:W-:Y:S01]  /*2890*/  LDSM.16.M88.4 R20, [R201] ;  /* 0x00000000c914783b */ /* 0x000fe20000000200 */
[C---:B------:R-:W-:Y:S01]  /*28a0*/  VIADD R186, R203.reuse, 0x4800 ;  /* 0x00004800cbba7836 */ /* 0x040fe20000000000 */
[----:B-----5:R-:W-:Y:S02]  /*28b0*/  HMMA.16816.F32 R16, R52, R28, RZ ;  /* 0x0000001c3410723c */ /* 0x020fe400000018ff */
[----:B------:R-:W5:Y:S01]  /*28c0*/  LDSM.16.M88.4 R92, [R192] ;  /* 0x00000000c05c783b */ /* 0x000f620000000200 */
[----:B------:R-:W-:-:S02]  /*28d0*/  VIADD R185, R203, 0x5000 ;  /* 0x00005000cbb97836 */ /* 0x000fc40000000000 */
[----:B------:R-:W-:Y:S01]  /*28e0*/  VIADD R184, R203, 0x5800 ;  /* 0x00005800cbb87836 */ /* 0x000fe20000000000 */
[----:B------:R-:W5:Y:S01]  /*28f0*/  LDSM.16.M88.4 R36, [R205+0xd800] ;  /* 0x00d80000cd24783b */ /* 0x000f620000000200 */
[C---:B------:R-:W-:Y:S03]  /*2900*/  HMMA.16816.F32 R28, R52.reuse, R30, RZ ;  /* 0x0000001e341c723c */ /* 0x040fe600000018ff */
[----:B------:R-:W5:Y:S03]  /*2910*/  LDSM.16.M88.4 R60, [R203+0x1000] ;  /* 0x00100000cb3c783b */ /* 0x000f660000000200 */
[C---:B---3--:R-:W-:Y:S01]  /*2920*/  HMMA.16816.F32 R44, R52.reuse, R40, RZ ;  /* 0x00000028342c723c */ /* 0x048fe200000018ff */
[----:B------:R-:W3:Y:S04]  /*2930*/  LDSM.16.M88.4 R12, [R199+0xc800] ;  /* 0x00c80000c70c783b */ /* 0x000ee80000000200 */
[----:B------:R-:W-:Y:S01]  /*2940*/  LDSM.16.M88.4 R88, [R205+0xe000] ;  /* 0x00e00000cd58783b */ /* 0x000fe20000000200 */
[----:B------:R-:W-:Y:S03]  /*2950*/  HMMA.16816.F32 R40, R52, R42, RZ ;  /* 0x0000002a3428723c */ /* 0x000fe600000018ff */
[----:B------:R-:W-:Y:S03]  /*2960*/  LDSM.16.M88.4 R56, [R203+0x1800] ;  /* 0x00180000cb38783b */ /* 0x000fe60000000200 */
[C---:B-1----:R-:W-:Y:S01]  /*2970*/  HMMA.16816.F32 R16, R32.reuse, R8, R16 ;  /* 0x000000082010723c */ /* 0x042fe20000001810 */
[----:B------:R-:W-:Y:S04]  /*2980*/  LDSM.16.M88.4 R84, [R192+0x800] ;  /* 0x00080000c054783b */ /* 0x000fe80000000200 */
[----:B------:R-:W-:Y:S01]  /*2990*/  LDSM.16.M88.4 R80, [R203+0x2000] ;  /* 0x00200000cb50783b */ /* 0x000fe20000000200 */
[----:B------:R-:W-:Y:S03]  /*29a0*/  HMMA.16816.F32 R28, R32, R10, R28 ;  /* 0x0000000a201c723c */ /* 0x000fe6000000181c */
[----:B------:R-:W1:Y:S03]  /*29b0*/  LDSM.16.M88.4 R8, [R206+0x4000] ;  /* 0x00400000ce08783b */ /* 0x000e660000000200 */
[C---:B--2---:R-:W-:Y:S01]  /*29c0*/  HMMA.16816.F32 R76, R52.reuse, R72, RZ ;  /* 0x00000048344c723c */ /* 0x044fe200000018ff */
[----:B------:R-:W0:Y:S05]  /*29d0*/  LDGDEPBAR ;  /* 0x00000000000079af */ /* 0x000e2a0000000000 */
[----:B------:R-:W-:Y:S06]  /*29e0*/  HMMA.16816.F32 R72, R52, R74, RZ ;  /* 0x0000004a3448723c */ /* 0x000fec00000018ff */
[C---:B----4-:R-:W-:Y:S06]  /*29f0*/  HMMA.16816.F32 R16, R64.reuse, R48, R16 ;  /* 0x000000304010723c */ /* 0x050fec0000001810 */
[----:B------:R-:W-:Y:S01]  /*2a00*/  HMMA.16816.F32 R28, R64, R50, R28 ;  /* 0x00000032401c723c */ /* 0x000fe2000000181c */
[----:B------:R-:W2:Y:S05]  /*2a10*/  LDSM.16.M88.4 R48, [R199+0xd000] ;  /* 0x00d00000c730783b */ /* 0x000eaa0000000200 */
[C---:B------:R-:W-:Y:S06]  /*2a20*/  HMMA.16816.F32 R44, R32.reuse, R24, R44 ;  /* 0x00000018202c723c */ /* 0x040fec000000182c */
[----:B------:R-:W-:Y:S01]  /*2a30*/  HMMA.16816.F32 R40, R32, R26, R40 ;  /* 0x0000001a2028723c */ /* 0x000fe20000001828 */
[----:B------:R-:W4:Y:S05]  /*2a40*/  LDSM.16.M88.4 R24, [R204+0x4000] ;  /* 0x00400000cc18783b */ /* 0x000f2a0000000200 */
[----:B-----5:R-:W-:Y:S06]  /*2a50*/  HMMA.16816.F32 R16, R20, R92, R16 ;  /* 0x0000005c1410723c */ /* 0x020fec0000001810 */
[C---:B------:R-:W-:Y:S06]  /*2a60*/  HMMA.16816.F32 R68, R52.reuse, R36, RZ ;  /* 0x000000243444723c */ /* 0x040fec00000018ff */
[----:B------:R-:W-:Y:S01]  /*2a70*/  HMMA.16816.F32 R52, R52, R38, RZ ;  /* 0x000000263434723c */ /* 0x000fe200000018ff */
[----:B------:R-:W5:Y:S05]  /*2a80*/  LDSM.16.M88.4 R36, [R199+0xd800] ;  /* 0x00d80000c724783b */ /* 0x000f6a0000000200 */
[----:B------:R-:W-:Y:S01]  /*2a90*/  HMMA.16816.F32 R28, R20, R94, R28 ;  /* 0x0000005e141c723c */ /* 0x000fe2000000181c */
[----:B------:R-:W-:Y:S05]  /*2aa0*/  LDSM.16.M88.4 R92, [R199+0xe000] ;  /* 0x00e00000c75c783b */ /* 0x000fea0000000200 */
[C---:B------:R-:W-:Y:S06]  /*2ab0*/  HMMA.16816.F32 R76, R32.reuse, R60, R76 ;  /* 0x0000003c204c723c */ /* 0x040fec000000184c */
[----:B------:R-:W-:Y:S01]  /*2ac0*/  HMMA.16816.F32 R72, R32, R62, R72 ;  /* 0x0000003e2048723c */ /* 0x000fe20000001848 */
[----:B------:R-:W5:Y:S05]  /*2ad0*/  LDSM.16.M88.4 R60, [R192+0x1000] ;  /* 0x00100000c03c783b */ /* 0x000f6a0000000200 */
[----:B---3--:R-:W-:Y:S06]  /*2ae0*/  HMMA.16816.F32 R44, R64, R12, R44 ;  /* 0x0000000c402c723c */ /* 0x008fec000000182c */
[----:B-1----:R-:W-:Y:S06]  /*2af0*/  HMMA.16816.F32 R16, R8, R88, R16 ;  /* 0x000000580810723c */ /* 0x002fec0000001810 */
[----:B------:R-:W-:Y:S01]  /*2b00*/  HMMA.16816.F32 R40, R64, R14, R40 ;  /* 0x0000000e4028723c */ /* 0x000fe20000001828 */
[----:B------:R-:W-:Y:S05]  /*2b10*/  LDSM.16.M88.4 R12, [R202+0x4000] ;  /* 0x00400000ca0c783b */ /* 0x000fea0000000200 */
[C---:B------:R-:W-:Y:S06]  /*2b20*/  HMMA.16816.F32 R68, R32.reuse, R56, R68 ;  /* 0x000000382044723c */ /* 0x040fec0000001844 */
[----:B------:R-:W-:Y:S01]  /*2b30*/  HMMA.16816.F32 R32, R32, R58, R52 ;  /* 0x0000003a2020723c */ /* 0x000fe20000001834 */
[----:B------:R-:W1:Y:S04]  /*2b40*/  LDSM.16.M88.4 R52, [R205+0xe800] ;  /* 0x00e80000cd34783b */ /* 0x000e680000000200 */
[----:B------:R-:W3:Y:S01]  /*2b50*/  LDSM.16.M88.4 R56, [R192+0x1800] ;  /* 0x00180000c038783b */ /* 0x000ee20000000200 */
[----:B------:R-:W-:Y:S03]  /*2b60*/  HMMA.16816.F32 R28, R8, R90, R28 ;  /* 0x0000005a081c723c */ /* 0x000fe6000000181c */
[----:B------:R-:W-:Y:S03]  /*2b70*/  LDSM.16.M88.4 R88, [R201+0x4000] ;  /* 0x00400000c958783b */ /* 0x000fe60000000200 */
[C---:B--2---:R-:W-:Y:S06]  /*2b80*/  HMMA.16816.F32 R76, R64.reuse, R48, R76 ;  /* 0x00000030404c723c */ /* 0x044fec000000184c */
[----:B------:R-:W-:Y:S01]  /*2b90*/  HMMA.16816.F32 R72, R64, R50, R72 ;  /* 0x000000324048723c */ /* 0x000fe20000001848 */
[----:B------:R-:W2:Y:S05]  /*2ba0*/  LDSM.16.M88.4 R48, [R205+0xf000] ;  /* 0x00f00000cd30783b */ /* 0x000eaa0000000200 */
[----:B------:R-:W-:Y:S06]  /*2bb0*/  HMMA.16816.F32 R44, R20, R84, R44 ;  /* 0x00000054142c723c */ /* 0x000fec000000182c */
[----:B----4-:R-:W-:Y:S06]  /*2bc0*/  HMMA.16816.F32 R16, R24, R80, R16 ;  /* 0x000000501810723c */ /* 0x010fec0000001810 */
[----:B------:R-:W-:Y:S01]  /*2bd0*/  HMMA.16816.F32 R40, R20, R86, R40 ;  /* 0x000000561428723c */ /* 0x000fe20000001828 */
[----:B------:R-:W-:Y:S05]  /*2be0*/  LDSM.16.M88.4 R84, [R192+0x2000] ;  /* 0x00200000c054783b */ /* 0x000fea0000000200 */
[C---:B-----5:R-:W-:Y:S06]  /*2bf0*/  HMMA.16816.F32 R68, R64.reuse, R36, R68 ;  /* 0x000000244044723c */ /* 0x060fec0000001844 */
[----:B------:R-:W-:Y:S01]  /*2c00*/  HMMA.16816.F32 R64, R64, R38, R32 ;  /* 0x000000264040723c */ /* 0x000fe20000001820 */
[----:B------:R-:W4:Y:S04]  /*2c10*/  LDSM.16.M88.4 R36, [R203+0x2800] ;  /* 0x00280000cb24783b */ /* 0x000f280000000200 */
[----:B------:R-:W5:Y:S01]  /*2c20*/  LDSM.16.M88.4 R32, [R205+0xf800] ;  /* 0x00f80000cd20783b */ /* 0x000f620000000200 */
[----:B------:R-:W-:Y:S03]  /*2c30*/  HMMA.16816.F32 R28, R24, R82, R28 ;  /* 0x00000052181c723c */ /* 0x000fe6000000181c */
[----:B------:R-:W5:Y:S03]  /*2c40*/  LDSM.16.M88.4 R80, [R203+0x3000] ;  /* 0x00300000cb50783b */ /* 0x000f660000000200 */
[C---:B------:R-:W-:Y:S06]  /*2c50*/  HMMA.16816.F32 R76, R20.reuse, R60, R76 ;  /* 0x0000003c144c723c */ /* 0x040fec000000184c */
[----:B------:R-:W-:Y:S01]  /*2c60*/  HMMA.16816.F32 R72, R20, R62, R72 ;  /* 0x0000003e1448723c */ /* 0x000fe20000001848 */
[----:B------:R-:W-:Y:S05]  /*2c70*/  LDSM.16.M88.4 R60, [R206+0x8000] ;  /* 0x00800000ce3c783b */ /* 0x000fea0000000200 */
[----:B-1----:R-:W-:Y:S06]  /*2c80*/  HMMA.16816.F32 R44, R8, R52, R44 ;  /* 0x00000034082c723c */ /* 0x002fec000000182c */
[----:B------:R-:W-:Y:S06]  /*2c90*/  HMMA.16816.F32 R16, R12, R92, R16 ;  /* 0x0000005c0c10723c */ /* 0x000fec0000001810 */
[----:B------:R-:W-:Y:S01]  /*2ca0*/  HMMA.16816.F32 R40, R8, R54, R40 ;  /* 0x000000360828723c */ /* 0x000fe20000001828 */
[----:B------:R-:W-:Y:S05]  /*2cb0*/  LDSM.16.M88.4 R52, [R205+0x10000] ;  /* 0x01000000cd34783b */ /* 0x000fea0000000200 */
[C---:B---3--:R-:W-:Y:S06]  /*2cc0*/  HMMA.16816.F32 R68, R20.reuse, R56, R68 ;  /* 0x000000381444723c */ /* 0x048fec0000001844 */
        /* <DEDUP_REMOVED lines=8> */
[----:B----4-:R-:W-:Y:S06]  /*2d50*/  HMMA.16816.F32 R44, R24, R36, R44 ;  /* 0x00000024182c723c */ /* 0x010fec000000182c */
[----:B------:R-:W-:Y:S06]  /*2d60*/  HMMA.16816.F32 R16, R88, R84, R16 ;  /* 0x000000545810723c */ /* 0x000fec0000001810 */
        /* <DEDUP_REMOVED lines=20> */
[----:B------:R-:W3:Y:S03]  /*2eb0*/  LDSM.16.M88.4 R52, [R205+0x11000] ;  /* 0x01100000cd34783b */ /* 0x000ee60000000200 */
[C---:B--2---:R-:W-:Y:S06]  /*2ec0*/  HMMA.16816.F32 R76, R12.reuse, R48, R76 ;  /* 0x000000300c4c723c */ /* 0x044fec000000184c */
[----:B------:R-:W-:Y:S01]  /*2ed0*/  HMMA.16816.F32 R72, R12, R50, R72 ;  /* 0x000000320c48723c */ /* 0x000fe20000001848 */
[----:B------:R-:W-:Y:S05]  /*2ee0*/  LDSM.16.M88.4 R48, [R205+0x11800] ;  /* 0x01180000cd30783b */ /* 0x000fea0000000200 */
[----:B----4-:R-:W-:Y:S06]  /*2ef0*/  HMMA.16816.F32 R44, R88, R8, R44 ;  /* 0x00000008582c723c */ /* 0x010fec000000182c */
[----:B------:R-:W-:Y:S06]  /*2f00*/  HMMA.16816.F32 R16, R36, R92, R16 ;  /* 0x0000005c2410723c */ /* 0x000fec0000001810 */
[----:B------:R-:W-:Y:S01]  /*2f10*/  HMMA.16816.F32 R40, R88, R10, R40 ;  /* 0x0000000a5828723c */ /* 0x000fe20000001828 */
[----:B------:R-:W-:Y:S05]  /*2f20*/  LDSM.16.M88.4 R8, [R192+0x4000] ;  /* 0x00400000c008783b */ /* 0x000fea0000000200 */
[C---:B-----5:R-:W-:Y:S06]  /*2f30*/  HMMA.16816.F32 R68, R12.reuse, R32, R68 ;  /* 0x000000200c44723c */ /* 0x060fec0000001844 */
[----:B------:R-:W-:Y:S01]  /*2f40*/  HMMA.16816.F32 R64, R12, R34, R64 ;  /* 0x000000220c40723c */ /* 0x000fe20000001840 */
[----:B------:R-:W2:Y:S04]  /*2f50*/  LDSM.16.M88.4 R32, [R203+0x4800] ;  /* 0x00480000cb20783b */ /* 0x000ea80000000200 */
[----:B------:R-:W4:Y:S01]  /*2f60*/  LDSM.16.M88.4 R12, [R201+0x8000] ;  /* 0x00800000c90c783b */ /* 0x000f220000000200 */
[----:B------:R-:W-:Y:S06]  /*2f70*/  HMMA.16816.F32 R28, R36, R94, R28 ;  /* 0x0000005e241c723c */ /* 0x000fec000000181c */
[C---:B------:R-:W-:Y:S06]  /*2f80*/  HMMA.16816.F32 R76, R88.reuse, R84, R76 ;  /* 0x00000054584c723c */ /* 0x040fec000000184c */
[----:B------:R-:W-:Y:S01]  /*2f90*/  HMMA.16816.F32 R72, R88, R86, R72 ;  /* 0x000000565848723c */ /* 0x000fe20000001848 */
[----:B------:R-:W5:Y:S05]  /*2fa0*/  LDSM.16.M88.4 R84, [R203+0x5000] ;  /* 0x00500000cb54783b */ /* 0x000f6a0000000200 */
[----:B-1----:R-:W-:Y:S06]  /*2fb0*/  HMMA.16816.F32 R44, R60, R56, R44 ;  /* 0x000000383c2c723c */ /* 0x002fec000000182c */
[----:B---3--:R-:W-:Y:S06]  /*2fc0*/  HMMA.16816.F32 R16, R24, R20, R16 ;  /* 0x000000141810723c */ /* 0x008fec0000001810 */
[----:B------:R-:W-:Y:S01]  /*2fd0*/  HMMA.16816.F32 R40, R60, R58, R40 ;  /* 0x0000003a3c28723c */ /* 0x000fe20000001828 */
[----:B------:R-:W1:Y:S05]  /*2fe0*/  LDSM.16.M88.4 R56, [R203+0x5800] ;  /* 0x00580000cb38783b */ /* 0x000e6a0000000200 */
[C---:B------:R-:W-:Y:S06]  /*2ff0*/  HMMA.16816.F32 R68, R88.reuse, R80, R68 ;  /* 0x000000505844723c */ /* 0x040fec0000001844 */
[----:B------:R-:W-:Y:S01]  /*3000*/  HMMA.16816.F32 R80, R88, R82, R64 ;  /* 0x000000525850723c */ /* 0x000fe20000001840 */
[----:B------:R-:W-:Y:S05]  /*3010*/  LDSM.16.M88.4 R64, [R199+0x10800] ;  /* 0x01080000c740783b */ /* 0x000fea0000000200 */
[----:B------:R-:W-:Y:S01]  /*3020*/  HMMA.16816.F32 R28, R24, R22, R28 ;  /* 0x00000016181c723c */ /* 0x000fe2000000181c */
[----:B------:R-:W-:Y:S05]  /*3030*/  LDSM.16.M88.4 R20, [R192+0x4800] ;  /* 0x00480000c014783b */ /* 0x000fea0000000200 */
[----:B------:R-:W-:Y:S06]  /*3040*/  HMMA.16816.F32 R76, R60, R52, R76 ;  /* 0x000000343c4c723c */ /* 0x000fec000000184c */
[----:B--2---:R-:W-:Y:S06]  /*3050*/  HMMA.16816.F32 R44, R36, R32, R44 ;  /* 0x00000020242c723c */ /* 0x004fec000000182c */
[----:B----4-:R-:W-:Y:S06]  /*3060*/  HMMA.16816.F32 R16, R12, R8, R16 ;  /* 0x000000080c10723c */ /* 0x010fec0000001810 */
[----:B------:R-:W-:Y:S01]  /*3070*/  HMMA.16816.F32 R40, R36, R34, R40 ;  /* 0x000000222428723c */ /* 0x000fe20000001828 */
[----:B------:R-:W2:Y:S05]  /*3080*/  LDSM.16.M88.4 R32, [R199+0x11000] ;  /* 0x01100000c720783b */ /* 0x000eaa0000000200 */
[C---:B------:R-:W-:Y:S06]  /*3090*/  HMMA.16816.F32 R72, R60.reuse, R54, R72 ;  /* 0x000000363c48723c */ /* 0x040fec0000001848 */
[C---:B------:R-:W-:Y:S06]  /*30a0*/  HMMA.16816.F32 R68, R60.reuse, R48, R68 ;  /* 0x000000303c44723c */ /* 0x040fec0000001844 */
[----:B------:R-:W-:Y:S01]  /*30b0*/  HMMA.16816.F32 R80, R60, R50, R80 ;  /* 0x000000323c50723c */ /* 0x000fe20000001850 */
[----:B------:R-:W-:Y:S01]  /*30c0*/  FMUL.FTZ R48, R16, UR28 ;  /* 0x0000001c10307c20 */ /* 0x000fe20008410000 */
[----:B------:R-:W-:-:S04]  /*30d0*/  FMUL.FTZ R49, R18, UR28 ;  /* 0x0000001c12317c20 */ /* 0x000fc80008410000 */
[----:B------:R-:W-:Y:S01]  /*30e0*/  HMMA.16816.F32 R28, R12, R10, R28 ;  /* 0x0000000a0c1c723c */ /* 0x000fe2000000181c */
[----:B------:R-:W3:Y:S01]  /*30f0*/  LDSM.16.M88.4 R8, [R199+0x11800] ;  /* 0x01180000c708783b */ /* 0x000ee20000000200 */
[----:B------:R-:W-:Y:S01]  /*3100*/  FMUL.FTZ R50, R17, UR28 ;  /* 0x0000001c11327c20 */ /* 0x000fe20008410000 */
[----:B------:R-:W-:Y:S01]  /*3110*/  FMUL.FTZ R51, R19, UR28 ;  /* 0x0000001c13337c20 */ /* 0x000fe20008410000 */
[----:B------:R-:W-:Y:S01]  /*3120*/  MUFU.TANH R48, R48 ;  /* 0x0000003000307308 */ /* 0x000fe20000002400 */
[----:B------:R-:W4:Y:S01]  /*3130*/  LDSM.16.M88.4 R16, [R192+0x5000] ;  /* 0x00500000c010783b */ /* 0x000f220000000200 */
[C---:B-----5:R-:W-:Y:S06]  /*3140*/  HMMA.16816.F32 R76, R36.reuse, R84, R76 ;  /* 0x00000054244c723c */ /* 0x060fec000000184c */
[C---:B------:R-:W-:Y:S01]  /*3150*/  HMMA.16816.F32 R72, R36.reuse, R86, R72 ;  /* 0x000000562448723c */ /* 0x040fe20000001848 */
[----:B------:R-:W-:Y:S05]  /*3160*/  MUFU.TANH R50, R50 ;  /* 0x0000003200327308 */ /* 0x000fea0000002400 */
[C---:B-1----:R-:W-:Y:S03]  /*3170*/  HMMA.16816.F32 R68, R36.reuse, R56, R68 ;  /* 0x000000382444723c */ /* 0x042fe60000001844 */
[----:B------:R-:W-:Y:S03]  /*3180*/  MUFU.TANH R51, R51 ;  /* 0x0000003300337308 */ /* 0x000fe60000002400 */
[----:B------:R-:W-:Y:S01]  /*3190*/  HMMA.16816.F32 R80, R36, R58, R80 ;  /* 0x0000003a2450723c */ /* 0x000fe20000001850 */
[----:B------:R-:W1:Y:S01]  /*31a0*/  LDSM.16.M88.4 R36, [R192+0x5800] ;  /* 0x00580000c024783b */ /* 0x000e620000000200 */
[----:B------:R-:W-:-:S04]  /*31b0*/  DEPBAR.LE SB0, 0x0 ;  /* 0x000080000000791a */ /* 0x000fc80000000000 */
[C---:B--2---:R-:W-:Y:S01]  /*31c0*/  HMMA.16816.F32 R76, R24.reuse, R32, R76 ;  /* 0x00000020184c723c */ /* 0x044fe2000000184c */
[----:B------:R-:W-:Y:S05]  /*31d0*/  MUFU.TANH R49, R49 ;  /* 0x0000003100317308 */ /* 0x000fea0000002400 */
[C---:B------:R-:W-:Y:S06]  /*31e0*/  HMMA.16816.F32 R44, R24.reuse, R64, R44 ;  /* 0x00000040182c723c */ /* 0x040fec000000182c */
[C---:B------:R-:W-:Y:S06]  /*31f0*/  HMMA.16816.F32 R40, R24.reuse, R66, R40 ;  /* 0x000000421828723c */ /* 0x040fec0000001828 */
[C---:B------:R-:W-:Y:S06]  /*3200*/  HMMA.16816.F32 R72, R24.reuse, R34, R72 ;  /* 0x000000221848723c */ /* 0x040fec0000001848 */
[C---:B---3--:R-:W-:Y:S06]  /*3210*/  HMMA.16816.F32 R68, R24.reuse, R8, R68 ;  /* 0x000000081844723c */ /* 0x048fec0000001844 */
[----:B------:R-:W-:Y:S01]  /*3220*/  HMMA.16816.F32 R80, R24, R10, R80 ;  /* 0x0000000a1850723c */ /* 0x000fe20000001850 */
[----:B------:R-:W-:-:S05]  /*3230*/  FMUL.FTZ R8, R31, UR28 ;  /* 0x0000001c1f087c20 */ /* 0x000fca0008410000 */
[C---:B----4-:R-:W-:Y:S01]  /*3240*/  HMMA.16816.F32 R76, R12.reuse, R16, R76 ;  /* 0x000000100c4c723c */ /* 0x050fe2000000184c */
[----:B------:R-:W-:Y:S01]  /*3250*/  LOP3.LUT R11, R6, 0xffffffe0, RZ, 0xc0, !PT ;  /* 0xffffffe0060b7812 */ /* 0x000fe200078ec0ff */
[----:B------:R-:W-:Y:S04]  /*3260*/  MUFU.TANH R8, R8 ;  /* 0x0000000800087308 */ /* 0x000fe80000002400 */
[----:B------:R-:W-:Y:S01]  /*3270*/  IMAD.IADD R2, R4, 0x1, -R11 ;  /* 0x0000000104027824 */ /* 0x000fe200078e0a0b */
[----:B------:R-:W-:Y:S04]  /*3280*/  HMMA.16816.F32 R44, R12, R20, R44 ;  /* 0x000000140c2c723c */ /* 0x000fe8000000182c */
[----:B------:R-:W-:-:S02]  /*3290*/  SHF.R.S32.HI R17, RZ, 0x1f, R2 ;  /* 0x0000001fff117819 */ /* 0x000fc40000011402 */
[C---:B------:R-:W-:Y:S01]  /*32a0*/  HMMA.16816.F32 R40, R12.reuse, R22, R40 ;  /* 0x000000160c28723c */ /* 0x040fe20000001828 */
[----:B------:R-:W-:Y:S01]  /*32b0*/  FMUL.FTZ R20, R28, UR28 ;  /* 0x0000001c1c147c20 */ /* 0x000fe20008410000 */
[----:B------:R-:W-:Y:S01]  /*32c0*/  LEA.HI R2, R17, R2, RZ, 0x2 ;  /* 0x0000000211027211 */ /* 0x000fe200078f10ff */
[----:B------:R-:W-:Y:S01]  /*32d0*/  FMUL.FTZ R28, R30, UR28 ;  /* 0x0000001c1e1c7c20 */ /* 0x000fe20008410000 */
[----:B------:R-:W-:Y:S01]  /*32e0*/  MOV R17, UR19 ;  /* 0x0000001300117c02 */ /* 0x000fe20008000f00 */
[----:B------:R-:W-:Y:S01]  /*32f0*/  FMUL.FTZ R21, R29, UR28 ;  /* 0x0000001c1d157c20 */ /* 0x000fe20008410000 */
[----:B------:R-:W-:Y:S01]  /*3300*/  SHF.R.S32.HI R2, RZ, 0x2, R2 ;  /* 0x00000002ff027819 */ /* 0x000fe20000011402 */
[C---:B------:R-:W-:Y:S01]  /*3310*/  HMMA.16816.F32 R72, R12.reuse, R18, R72 ;  /* 0x000000120c48723c */ /* 0x040fe20000001848 */
[----:B------:R-:W-:Y:S01]  /*3320*/  MUFU.TANH R20, R20 ;  /* 0x0000001400147308 */ /* 0x000fe20000002400 */
[----:B------:R-:W-:Y:S01]  /*3330*/  IMAD R17, R17, 0x40, R218 ;  /* 0x0000004011117824 */ /* 0x000fe200078e02da */
[----:B------:R-:W-:Y:S01]  /*3340*/  IADD3 R2, R97, 0x1, R2 ;  /* 0x0000000161027810 */ /* 0x000fe20007ffe002 */
[----:B------:R-:W-:Y:S01]  /*3350*/  FMUL.FTZ R77, R77, UR28 ;  /* 0x0000001c4d4d7c20 */ /* 0x000fe20008410000 */
[----:B------:R-:W-:Y:S01]  /*3360*/  FMUL.FTZ R78, R78, UR28 ;  /* 0x0000001c4e4e7c20 */ /* 0x000fe20008410000 */
[----:B-1----:R-:W-:Y:S01]  /*3370*/  HMMA.16816.F32 R68, R12, R36, R68 ;  /* 0x000000240c44723c */ /* 0x002fe20000001844 */
[----:B------:R-:W-:-:S02]  /*3380*/  VIADD R23, R17, 0x1 ;  /* 0x0000000111177836 */ /* 0x000fc40000000000 */
[----:B------:R-:W-:Y:S01]  /*3390*/  FMUL.FTZ R18, R76, UR28 ;  /* 0x0000001c4c127c20 */ /* 0x000fe20008410000 */
[----:B------:R-:W-:Y:S01]  /*33a0*/  MUFU.TANH R28, R28 ;  /* 0x0000001c001c7308 */ /* 0x000fe20000002400 */
[----:B------:R-:W-:Y:S02]  /*33b0*/  VIADD R25, R17, 0x9 ;  /* 0x0000000911197836 */ /* 0x000fe40000000000 */
[----:B------:R-:W-:Y:S01]  /*33c0*/  FMUL.FTZ R9, R44, UR28 ;  /* 0x0000001c2c097c20 */ /* 0x000fe20008410000 */
[----:B------:R-:W-:Y:S01]  /*33d0*/  HMMA.16816.F32 R80, R12, R38, R80 ;  /* 0x000000260c50723c */ /* 0x000fe20000001850 */
[----:B------:R-:W-:Y:S01]  /*33e0*/  FMUL.FTZ R46, R46, UR28 ;  /* 0x0000001c2e2e7c20 */ /* 0x000fe20008410000 */
[----:B------:R-:W-:Y:S01]  /*33f0*/  FMUL.FTZ R10, R45, UR28 ;  /* 0x0000001c2d0a7c20 */ /* 0x000fe20008410000 */
[----:B------:R-:W-:Y:S01]  /*3400*/  FMUL.FTZ R11, R47, UR28 ;  /* 0x0000001c2f0b7c20 */ /* 0x000fe20008410000 */
[----:B------:R-:W-:Y:S01]  /*3410*/  FMUL.FTZ R79, R79, UR28 ;  /* 0x0000001c4f4f7c20 */ /* 0x000fe20008410000 */
[----:B------:R-:W1:Y:S01]  /*3420*/  MUFU.TANH R21, R21 ;  /* 0x0000001500157308 */ /* 0x000e620000002400 */
[----:B------:R-:W-:Y:S01]  /*3430*/  FMUL.FTZ R16, R40, UR28 ;  /* 0x0000001c28107c20 */ /* 0x000fe20008410000 */
[----:B------:R-:W-:-:S02]  /*3440*/  IMAD.U32 R15, RZ, RZ, UR25 ;  /* 0x00000019ff0f7e24 */ /* 0x000fc4000f8e00ff */
[----:B------:R-:W-:Y:S01]  /*3450*/  FMUL.FTZ R13, R42, UR28 ;  /* 0x0000001c2a0d7c20 */ /* 0x000fe20008410000 */
[----:B------:R-:W-:Y:S01]  /*3460*/  FMUL.FTZ R4, R41, UR28 ;  /* 0x0000001c29047c20 */ /* 0x000fe20008410000 */
[----:B------:R-:W-:Y:S01]  /*3470*/  FMUL.FTZ R19, R43, UR28 ;  /* 0x0000001c2b137c20 */ /* 0x000fe20008410000 */
[----:B------:R-:W-:Y:S01]  /*3480*/  I2FP.F32.S32 R12, R25 ;  /* 0x00000019000c7245 */ /* 0x000fe20000201400 */
[----:B------:R-:W-:Y:S01]  /*3490*/  FMUL.FTZ R72, R72, UR28 ;  /* 0x0000001c48487c20 */ /* 0x000fe20008410000 */
[----:B------:R-:W-:Y:S01]  /*34a0*/  IADD3 R2, R15, -UR17, R2 ;  /* 0x800000110f027c10 */ /* 0x000fe2000fffe002 */
[----:B------:R-:W2:Y:S01]  /*34b0*/  MUFU.TANH R9, R9 ;  /* 0x0000000900097308 */ /* 0x000ea20000002400 */
[----:B------:R-:W-:Y:S01]  /*34c0*/  FMUL.FTZ R74, R74, UR28 ;  /* 0x0000001c4a4a7c20 */ /* 0x000fe20008410000 */
[----:B------:R-:W-:Y:S01]  /*34d0*/  FMUL.FTZ R73, R73, UR28 ;  /* 0x0000001c49497c20 */ /* 0x000fe20008410000 */
[----:B------:R-:W-:Y:S01]  /*34e0*/  FMUL.FTZ R75, R75, UR28 ;  /* 0x0000001c4b4b7c20 */ /* 0x000fe20008410000 */
[----:B------:R-:W-:-:S02]  /*34f0*/  VIADD R222, R2, UR21 ;  /* 0x0000001502de7c36 */ /* 0x000fc40008000000 */
[----:B------:R-:W-:Y:S01]  /*3500*/  FMUL.FTZ R71, R71, UR28 ;  /* 0x0000001c47477c20 */ /* 0x000fe20008410000 */
[----:B------:R-:W-:Y:S01]  /*3510*/  FMUL.FTZ R68, R68, UR28 ;  /* 0x0000001c44447c20 */ /* 0x000fe20008410000 */
[----:B------:R-:W-:Y:S01]  /*3520*/  FMUL.FTZ R70, R70, UR28 ;  /* 0x0000001c46467c20 */ /* 0x000fe20008410000 */
[----:B------:R-:W3:Y:S01]  /*3530*/  MUFU.TANH R6, R46 ;  /* 0x0000002e00067308 */ /* 0x000ee20000002400 */
[C---:B------:R-:W-:Y:S01]  /*3540*/  VIADDMNMX R2, R222.reuse, 0x8, R15, PT ;  /* 0x00000008de027846 */ /* 0x040fe2000380010f */
[----:B------:R-:W-:Y:S01]  /*3550*/  VIADD R15, R17, 0x8 ;  /* 0x00000008110f7836 */ /* 0x000fe20000000000 */
[----:B------:R-:W-:Y:S01]  /*3560*/  VIMNMX R222, R222, UR25, PT ;  /* 0x00000019dede7c48 */ /* 0x000fe2000bfe0100 */
[C---:B-1----:R-:W-:Y:S01]  /*3570*/  FFMA.FTZ R29, R12.reuse, UR5, R21 ;  /* 0x000000050c1d7c23 */ /* 0x042fe20008010015 */
[C---:B------:R-:W-:Y:S01]  /*3580*/  ISETP.GE.AND P2, PT, R23.reuse, R2, PT ;  /* 0x000000021700720c */ /* 0x040fe20003f46270 */
[----:B------:R-:W-:Y:S01]  /*3590*/  FFMA.FTZ R12, R12, UR5, R8 ;  /* 0x000000050c0c7c23 */ /* 0x000fe20008010008 */
[-C--:B------:R-:W-:Y:S01]  /*35a0*/  ISETP.GE.AND P5, PT, R23, R222.reuse, PT ;  /* 0x000000de1700720c */ /* 0x080fe20003fa6270 */
[----:B------:R-:W1:Y:S01]  /*35b0*/  MUFU.TANH R16, R16 ;  /* 0x0000001000107308 */ /* 0x000e620000002400 */
[----:B------:R-:W-:Y:S01]  /*35c0*/  I2FP.F32.S32 R23, R23 ;  /* 0x0000001700177245 */ /* 0x000fe20000201400 */
[----:B------:R-:W-:Y:S01]  /*35d0*/  VIADD R21, R17, 0x19 ;  /* 0x0000001911157836 */ /* 0x000fe20000000000 */
[----:B------:R-:W-:Y:S01]  /*35e0*/  ISETP.GE.AND P4, PT, R15, R222, PT ;  /* 0x000000de0f00720c */ /* 0x000fe20003f86270 */
[----:B------:R-:W-:Y:S01]  /*35f0*/  FMUL.FTZ R69, R69, UR28 ;  /* 0x0000001c45457c20 */ /* 0x000fe20008410000 */
[----:B------:R-:W-:Y:S01]  /*3600*/  ISETP.GE.AND P1, PT, R15, R2, PT ;  /* 0x000000020f00720c */ /* 0x000fe20003f26270 */
[C---:B------:R-:W-:Y:S01]  /*3610*/  FFMA.FTZ R27, R23.reuse, UR5, R50 ;  /* 0x00000005171b7c23 */ /* 0x040fe20008010032 */
[----:B------:R-:W-:Y:S01]  /*3620*/  FFMA.FTZ R26, R23, UR5, R51 ;  /* 0x00000005171a7c23 */ /* 0x000fe20008010033 */
[----:B------:R-:W-:Y:S01]  /*3630*/  IADD3 R23, R17, 0x10, RZ ;  /* 0x0000001011177810 */ /* 0x000fe20007ffe0ff */
[----:B------:R-:W4:Y:S01]  /*3640*/  MUFU.TANH R13, R13 ;  /* 0x0000000d000d7308 */ /* 0x000f220000002400 */
[----:B------:R-:W-:Y:S01]  /*3650*/  I2FP.F32.S32 R15, R15 ;  /* 0x0000000f000f7245 */ /* 0x000fe20000201400 */
[----:B------:R-:W-:Y:S01]  /*3660*/  FMUL.FTZ R81, R81, UR28 ;  /* 0x0000001c51517c20 */ /* 0x000fe20008410000 */
[----:B------:R-:W-:Y:S01]  /*3670*/  I2FP.F32.S32 R22, R23 ;  /* 0x0000001700167245 */ /* 0x000fe20000201400 */
[----:B------:R-:W-:Y:S01]  /*3680*/  FMUL.FTZ R80, R80, UR28 ;  /* 0x0000001c50507c20 */ /* 0x000fe20008410000 */
[----:B------:R-:W-:Y:S01]  /*3690*/  ISETP.GE.AND P0, PT, R25, R222, PT ;  /* 0x000000de1900720c */ /* 0x000fe20003f06270 */
[C---:B------:R-:W-:Y:S01]  /*36a0*/  FFMA.FTZ R20, R15.reuse, UR5, R20 ;  /* 0x000000050f147c23 */ /* 0x040fe20008010014 */
[----:B------:R-:W-:Y:S01]  /*36b0*/  FFMA.FTZ R14, R15, UR5, R28 ;  /* 0x000000050f0e7c23 */ /* 0x000fe2000801001c */
[----:B------:R-:W5:Y:S01]  /*36c0*/  MUFU.TANH R4, R4 ;  /* 0x0000000400047308 */ /* 0x000f620000002400 */
[C---:B--2---:R-:W-:Y:S01]  /*36d0*/  FFMA.FTZ R15, R22.reuse, UR5, R9 ;  /* 0x00000005160f7c23 */ /* 0x044fe20008010009 */
[----:B------:R-:W-:Y:S01]  /*36e0*/  FSEL R27, R27, -INF , !P5 ;  /* 0xff8000001b1b7808 */ /* 0x000fe20006800000 */
[----:B------:R-:W-:Y:S01]  /*36f0*/  VIADD R9, R17, 0x18 ;  /* 0x0000001811097836 */ /* 0x000fe20000000000 */
[----:B------:R-:W-:Y:S01]  /*3700*/  ISETP.GE.AND P6, PT, R25, R2, PT ;  /* 0x000000021900720c */ /* 0x000fe20003fc6270 */
[----:B---3--:R-:W-:Y:S01]  /*3710*/  FFMA.FTZ R8, R22, UR5, R6 ;  /* 0x0000000516087c23 */ /* 0x008fe20008010006 */
[C---:B------:R-:W-:Y:S01]  /*3720*/  ISETP.GE.AND P3, PT, R23.reuse, R222, PT ;  /* 0x000000de1700720c */ /* 0x040fe20003f66270 */
[----:B------:R-:W-:Y:S01]  /*3730*/  FMUL.FTZ R82, R82, UR28 ;  /* 0x0000001c52527c20 */ /* 0x000fe20008410000 */
[----:B------:R-:W-:Y:S01]  /*3740*/  MUFU.TANH R10, R10 ;  /* 0x0000000a000a7308 */ /* 0x000fe20000002400 */
[----:B------:R-:W-:Y:S01]  /*3750*/  ISETP.GE.AND P5, PT, R23, R2, PT ;  /* 0x000000021700720c */ /* 0x000fe20003fa6270 */
[----:B------:R-:W-:Y:S01]  /*3760*/  VIADD R23, R17, 0x11 ;  /* 0x0000001111177836 */ /* 0x000fe20000000000 */
[----:B------:R-:W-:Y:S01]  /*3770*/  FSEL R14, R14, -INF , !P1 ;  /* 0xff8000000e0e7808 */ /* 0x000fe20004800000 */
[----:B------:R-:W-:Y:S01]  /*3780*/  FMUL.FTZ R83, R83, UR28 ;  /* 0x0000001c53537c20 */ /* 0x000fe20008410000 */
[----:B------:R-:W-:Y:S01]  /*3790*/  FSEL R29, R29, -INF , !P0 ;  /* 0xff8000001d1d7808 */ /* 0x000fe20004000000 */
[----:B------:R-:W-:Y:S01]  /*37a0*/  UMOV UR21, UR19 ;  /* 0x0000001300157c82 */ /* 0x000fe20008000000 */
[C---:B------:R-:W-:Y:S01]  /*37b0*/  ISETP.GE.AND P1, PT, R9.reuse, R222, PT ;  /* 0x000000de0900720c */ /* 0x040fe20003f26270 */
[----:B------:R-:W2:Y:S01]  /*37c0*/  MUFU.TANH R19, R19 ;  /* 0x0000001300137308 */ /* 0x000ea20000002400 */
[----:B------:R-:W-:-:S02]  /*37d0*/  ISETP.GE.AND P0, PT, R9, R2, PT ;  /* 0x000000020900720c */ /* 0x000fc40003f06270 */
[----:B------:R-:W-:Y:S02]  /*37e0*/  FSEL R12, R12, -INF , !P6 ;  /* 0xff8000000c0c7808 */ /* 0x000fe40007000000 */
[----:B------:R-:W-:Y:S02]  /*37f0*/  FSEL R15, R15, -INF , !P3 ;  /* 0xff8000000f0f7808 */ /* 0x000fe40005800000 */
[----:B------:R-:W-:Y:S01]  /*3800*/  FSEL R26, R26, -INF , !P2 ;  /* 0xff8000001a1a7808 */ /* 0x000fe20005000000 */
[----:B------:R-:W3:Y:S01]  /*3810*/  MUFU.TANH R11, R11 ;  /* 0x0000000b000b7308 */ /* 0x000ee20000002400 */
[----:B------:R-:W-:Y:S02]  /*3820*/  FSEL R31, R20, -INF , !P4 ;  /* 0xff800000141f7808 */ /* 0x000fe40006000000 */
[----:B------:R-:W-:Y:S02]  /*3830*/  I2FP.F32.S32 R9, R9 ;  /* 0x0000000900097245 */ /* 0x000fe40000201400 */
[----:B------:R-:W-:-:S02]  /*3840*/  ISETP.GE.AND P6, PT, R21, R222, PT ;  /* 0x000000de1500720c */ /* 0x000fc40003fc6270 */
[----:B------:R-:W-:Y:S01]  /*3850*/  ISETP.GE.AND P3, PT, R21, R2, PT ;  /* 0x000000021500720c */ /* 0x000fe20003f66270 */
[----:B------:R-:W3:Y:S01]  /*3860*/  MUFU.TANH R18, R18 ;  /* 0x0000001200127308 */ /* 0x000ee20000002400 */
[----:B------:R-:W-:Y:S01]  /*3870*/  ISETP.GE.AND P2, PT, R23, R222, PT ;  /* 0x000000de1700720c */ /* 0x000fe20003f46270 */
[----:B-1----:R-:W-:Y:S01]  /*3880*/  FFMA.FTZ R16, R9, UR5, R16 ;  /* 0x0000000509107c23 */ /* 0x002fe20008010010 */
[----:B------:R-:W-:Y:S01]  /*3890*/  ISETP.GE.AND P4, PT, R23, R2, PT ;  /* 0x000000021700720c */ /* 0x000fe20003f86270 */
[----:B----4-:R-:W-:Y:S01]  /*38a0*/  FFMA.FTZ R6, R9, UR5, R13 ;  /* 0x0000000509067c23 */ /* 0x010fe2000801000d */
[----:B------:R-:W-:Y:S02]  /*38b0*/  I2FP.F32.S32 R21, R21 ;  /* 0x0000001500157245 */ /* 0x000fe40000201400 */
[----:B------:R-:W-:Y:S01]  /*38c0*/  I2FP.F32.S32 R23, R23 ;  /* 0x0000001700177245 */ /* 0x000fe20000201400 */
[----:B------:R-:W1:Y:S01]  /*38d0*/  MUFU.TANH R72, R72 ;  /* 0x0000004800487308 */ /* 0x000e620000002400 */
[----:B------:R-:W-:Y:S01]  /*38e0*/  FSEL R6, R6, -INF , !P0 ;  /* 0xff80000006067808 */ /* 0x000fe20004000000 */
[C---:B-----5:R-:W-:Y:S01]  /*38f0*/  FFMA.FTZ R9, R21.reuse, UR5, R4 ;  /* 0x0000000515097c23 */ /* 0x060fe20008010004 */
[----:B--2---:R-:W-:Y:S01]  /*3900*/  FFMA.FTZ R4, R21, UR5, R19 ;  /* 0x0000000515047c23 */ /* 0x004fe20008010013 */
[----:B------:R-:W-:Y:S01]  /*3910*/  FFMA.FTZ R20, R23, UR5, R10 ;  /* 0x0000000517147c23 */ /* 0x000fe2000801000a */
[----:B------:R-:W-:-:S02]  /*3920*/  VIADD R21, R17, 0x20 ;  /* 0x0000002011157836 */ /* 0x000fc40000000000 */
[----:B---3--:R-:W-:Y:S01]  /*3930*/  FFMA.FTZ R11, R23, UR5, R11 ;  /* 0x00000005170b7c23 */ /* 0x008fe2000801000b */
[C---:B------:R-:W-:Y:S01]  /*3940*/  IADD3 R19, R17.reuse, 0x28, RZ ;  /* 0x0000002811137810 */ /* 0x040fe20007ffe0ff */
[----:B------:R-:W2:Y:S01]  /*3950*/  MUFU.TANH R74, R74 ;  /* 0x0000004a004a7308 */ /* 0x000ea20000002400 */
[----:B------:R-:W-:Y:S01]  /*3960*/  VIADD R23, R17, 0x21 ;  /* 0x0000002111177836 */ /* 0x000fe20000000000 */
[----:B------:R-:W-:Y:S02]  /*3970*/  FSEL R10, R8, -INF , !P5 ;  /* 0xff800000080a7808 */ /* 0x000fe40006800000 */
[----:B------:R-:W-:Y:S02]  /*3980*/  FSEL R13, R20, -INF , !P2 ;  /* 0xff800000140d7808 */ /* 0x000fe40005000000 */
[----:B------:R-:W-:Y:S02]  /*3990*/  FSEL R9, R9, -INF , !P6 ;  /* 0xff80000009097808 */ /* 0x000fe40007000000 */
[----:B------:R-:W3:Y:S01]  /*39a0*/  MUFU.TANH R77, R77 ;  /* 0x0000004d004d7308 */ /* 0x000ee20000002400 */
[----:B------:R-:W-:-:S02]  /*39b0*/  ISETP.GE.AND P5, PT, R21, R222, PT ;  /* 0x000000de1500720c */ /* 0x000fc40003fa6270 */
[----:B------:R-:W-:Y:S02]  /*39c0*/  ISETP.GE.AND P2, PT, R21, R2, PT ;  /* 0x000000021500720c */ /* 0x000fe40003f46270 */
[C---:B------:R-:W-:Y:S02]  /*39d0*/  ISETP.GE.AND P0, PT, R19.reuse, R222, PT ;  /* 0x000000de1300720c */ /* 0x040fe40003f06270 */
[----:B------:R-:W-:Y:S01]  /*39e0*/  ISETP.GE.AND P6, PT, R19, R2, PT ;  /* 0x000000021300720c */ /* 0x000fe20003fc6270 */
[----:B------:R-:W4:Y:S01]  /*39f0*/  MUFU.TANH R78, R78 ;  /* 0x0000004e004e7308 */ /* 0x000f220000002400 */
[----:B------:R-:W-:Y:S02]  /*3a00*/  I2FP.F32.S32 R21, R21 ;  /* 0x0000001500157245 */ /* 0x000fe40000201400 */
[----:B------:R-:W-:Y:S02]  /*3a10*/  FSEL R8, R11, -INF , !P4 ;  /* 0xff8000000b087808 */ /* 0x000fe40006000000 */
[----:B------:R-:W-:Y:S01]  /*3a20*/  I2FP.F32.S32 R19, R19 ;  /* 0x0000001300137245 */ /* 0x000fe20000201400 */
[----:B------:R-:W-:Y:S01]  /*3a30*/  FFMA.FTZ R18, R21, UR5, R18 ;  /* 0x0000000515127c23 */ /* 0x000fe20008010012 */
[----:B------:R-:W-:Y:S01]  /*3a40*/  FSEL R11, R16, -INF , !P1 ;  /* 0xff800000100b7808 */ /* 0x000fe20004800000 */
[----:B------:R-:W5:Y:S01]  /*3a50*/  MUFU.TANH R79, R79 ;  /* 0x0000004f004f7308 */ /* 0x000f620000002400 */
[----:B------:R-:W-:Y:S01]  /*3a60*/  I2FP.F32.S32 R16, R23 ;  /* 0x0000001700107245 */ /* 0x000fe20000201400 */
[----:B-1----:R-:W-:Y:S01]  /*3a70*/  FFMA.FTZ R72, R19, UR5, R72 ;  /* 0x0000000513487c23 */ /* 0x002fe20008010048 */
[----:B------:R-:W-:Y:S01]  /*3a80*/  ISETP.GE.AND P4, PT, R23, R222, PT ;  /* 0x000000de1700720c */ /* 0x000fe20003f86270 */
[----:B--2---:R-:W-:Y:S01]  /*3a90*/  FFMA.FTZ R74, R19, UR5, R74 ;  /* 0x00000005134a7c23 */ /* 0x004fe2000801004a */
[----:B------:R-:W-:Y:S01]  /*3aa0*/  ISETP.GE.AND P1, PT, R23, R2, PT ;  /* 0x000000021700720c */ /* 0x000fe20003f26270 */
[----:B------:R-:W-:-:S02]  /*3ab0*/  VIADD R23, R17, 0x29 ;  /* 0x0000002911177836 */ /* 0x000fc40000000000 */
[----:B---3--:R-:W-:Y:S01]  /*3ac0*/  FFMA.FTZ R77, R16, UR5, R77 ;  /* 0x00000005104d7c23 */ /* 0x008fe2000801004d */
[----:B------:R-:W1:Y:S01]  /*3ad0*/  MUFU.TANH R73, R73 ;  /* 0x0000004900497308 */ /* 0x000e620000002400 */
[----:B------:R-:W-:Y:S02]  /*3ae0*/  VIADD R19, R17, 0x31 ;  /* 0x0000003111137836 */ /* 0x000fe40000000000 */
[----:B----4-:R-:W-:Y:S01]  /*3af0*/  FFMA.FTZ R78, R21, UR5, R78 ;  /* 0x00000005154e7c23 */ /* 0x010fe2000801004e */
[----:B------:R-:W-:Y:S01]  /*3b00*/  VIADD R21, R17, 0x30 ;  /* 0x0000003011157836 */ /* 0x000fe20000000000 */
[----:B------:R-:W-:Y:S02]  /*3b10*/  FSEL R167, R18, -INF , !P5 ;  /* 0xff80000012a77808 */ /* 0x000fe40006800000 */
[----:B------:R-:W-:Y:S01]  /*3b20*/  I2FP.F32.S32 R18, R19 ;  /* 0x0000001300127245 */ /* 0x000fe20000201400 */
[----:B------:R-:W2:Y:S01]  /*3b30*/  MUFU.TANH R71, R71 ;  /* 0x0000004700477308 */ /* 0x000ea20000002400 */
[----:B-----5:R-:W-:Y:S01]  /*3b40*/  FFMA.FTZ R79, R16, UR5, R79 ;  /* 0x00000005104f7c23 */ /* 0x020fe2000801004f */
[----:B------:R-:W-:-:S02]  /*3b50*/  I2FP.F32.S32 R16, R23 ;  /* 0x0000001700107245 */ /* 0x000fc40000201400 */
[----:B------:R-:W-:Y:S02]  /*3b60*/  FSEL R162, R78, -INF , !P2 ;  /* 0xff8000004ea27808 */ /* 0x000fe40005000000 */
[----:B------:R-:W-:Y:S02]  /*3b70*/  FSEL R159, R77, -INF , !P4 ;  /* 0xff8000004d9f7808 */ /* 0x000fe40006000000 */
[----:B------:R-:W3:Y:S01]  /*3b80*/  MUFU.TANH R68, R68 ;  /* 0x0000004400447308 */ /* 0x000ee20000002400 */
[C---:B------:R-:W-:Y:S01]  /*3b90*/  ISETP.GE.AND P2, PT, R21.reuse, R222, PT ;  /* 0x000000de1500720c */ /* 0x040fe20003f46270 */
[----:B-1----:R-:W-:Y:S01]  /*3ba0*/  FFMA.FTZ R73, R16, UR5, R73 ;  /* 0x0000000510497c23 */ /* 0x002fe20008010049 */
[----:B------:R-:W-:Y:S02]  /*3bb0*/  ISETP.GE.AND P4, PT, R21, R2, PT ;  /* 0x000000021500720c */ /* 0x000fe40003f86270 */
[----:B------:R-:W-:Y:S02]  /*3bc0*/  FSEL R4, R4, -INF , !P3 ;  /* 0xff80000004047808 */ /* 0x000fe40005800000 */
[----:B------:R-:W-:Y:S01]  /*3bd0*/  I2FP.F32.S32 R21, R21 ;  /* 0x0000001500157245 */ /* 0x000fe20000201400 */
[----:B------:R-:W1:Y:S01]  /*3be0*/  MUFU.TANH R70, R70 ;  /* 0x0000004600467308 */ /* 0x000e620000002400 */
[----:B------:R-:W-:Y:S01]  /*3bf0*/  ISETP.GE.AND P3, PT, R23, R222, PT ;  /* 0x000000de1700720c */ /* 0x000fe20003f66270 */
[----:B--2---:R-:W-:Y:S01]  /*3c00*/  FFMA.FTZ R71, R18, UR5, R71 ;  /* 0x0000000512477c23 */ /* 0x004fe20008010047 */
[----:B------:R-:W-:-:S02]  /*3c10*/  FSEL R163, R72, -INF , !P0 ;  /* 0xff80000048a37808 */ /* 0x000fc40004000000 */
[----:B------:R-:W-:Y:S02]  /*3c20*/  ISETP.GE.AND P0, PT, R19, R2, PT ;  /* 0x000000021300720c */ /* 0x000fe40003f06270 */
[----:B------:R-:W-:Y:S01]  /*3c30*/  FSEL R178, R79, -INF , !P1 ;  /* 0xff8000004fb27808 */ /* 0x000fe20004800000 */
[----:B------:R-:W2:Y:S01]  /*3c40*/  MUFU.TANH R75, R75 ;  /* 0x0000004b004b7308 */ /* 0x000ea20000002400 */
[-C--:B------:R-:W-:Y:S01]  /*3c50*/  ISETP.GE.AND P1, PT, R19, R222.reuse, PT ;  /* 0x000000de1300720c */ /* 0x080fe20003f26270 */
[----:B---3--:R-:W-:Y:S01]  /*3c60*/  FFMA.FTZ R68, R21, UR5, R68 ;  /* 0x0000000515447c23 */ /* 0x008fe20008010044 */
[----:B------:R-:W-:Y:S02]  /*3c70*/  FSEL R166, R74, -INF , !P6 ;  /* 0xff8000004aa67808 */ /* 0x000fe40007000000 */
[----:B------:R-:W-:Y:S02]  /*3c80*/  FSEL R161, R73, -INF , !P3 ;  /* 0xff80000049a17808 */ /* 0x000fe40005800000 */
[----:B------:R-:W-:Y:S01]  /*3c90*/  I2FP.F32.S32 R19, R17 ;  /* 0x0000001100137245 */ /* 0x000fe20000201400 */
[----:B------:R-:W3:Y:S01]  /*3ca0*/  MUFU.TANH R69, R69 ;  /* 0x0000004500457308 */ /* 0x000ee20000002400 */
[----:B-1----:R-:W-:Y:S01]  /*3cb0*/  FFMA.FTZ R70, R21, UR5, R70 ;  /* 0x0000000515467c23 */ /* 0x002fe20008010046 */
[C---:B------:R-:W-:Y:S01]  /*3cc0*/  VIADD R21, R17.reuse, 0x38 ;  /* 0x0000003811157836 */ /* 0x040fe20000000000 */
[----:B------:R-:W-:Y:S01]  /*3cd0*/  ISETP.GE.AND P6, PT, R17, R222, PT ;  /* 0x000000de1100720c */ /* 0x000fe20003fc6270 */
[----:B------:R-:W-:Y:S01]  /*3ce0*/  FFMA.FTZ R33, R19, UR5, R48 ;  /* 0x0000000513217c23 */ /* 0x000fe20008010030 */
[CC--:B------:R-:W-:Y:S01]  /*3cf0*/  ISETP.GE.AND P3, PT, R17.reuse, R2.reuse, PT ;  /* 0x000000021100720c */ /* 0x0c0fe20003f66270 */
[----:B------:R-:W-:Y:S01]  /*3d00*/  VIADD R17, R17, 0x39 ;  /* 0x0000003911117836 */ /* 0x000fe20000000000 */
[----:B------:R-:W-:Y:S01]  /*3d10*/  ISETP.GE.AND P5, PT, R23, R2, PT ;  /* 0x000000021700720c */ /* 0x000fe20003fa6270 */
[----:B------:R-:W1:Y:S01]  /*3d20*/  MUFU.TANH R81, R81 ;  /* 0x0000005100517308 */ /* 0x000e620000002400 */
[----:B--2---:R-:W-:Y:S01]  /*3d30*/  FFMA.FTZ R75, R16, UR5, R75 ;  /* 0x00000005104b7c23 */ /* 0x004fe2000801004b */
[----:B------:R-:W-:Y:S01]  /*3d40*/  FSEL R170, R71, -INF , !P0 ;  /* 0xff80000047aa7808 */ /* 0x000fe20004000000 */
[----:B------:R-:W-:Y:S01]  /*3d50*/  FFMA.FTZ R28, R19, UR5, R49 ;  /* 0x00000005131c7c23 */ /* 0x000fe20008010031 */
[----:B------:R-:W-:-:S02]  /*3d60*/  PLOP3.LUT P0, PT, PT, PT, UP0, 0x80, 0x0 ;  /* 0x000000000000781c */ /* 0x000fc40003f0f008 */
[----:B------:R-:W-:Y:S02]  /*3d70*/  FSEL R176, R75, -INF , !P5 ;  /* 0xff8000004bb07808 */ /* 0x000fe40006800000 */
[----:B------:R-:W2:Y:S01]  /*3d80*/  MUFU.TANH R80, R80 ;  /* 0x0000005000507308 */ /* 0x000ea20000002400 */
[----:B------:R-:W-:Y:S01]  /*3d90*/  FSEL R175, R68, -INF , !P2 ;  /* 0xff80000044af7808 */ /* 0x000fe20005000000 */
[----:B---3--:R-:W-:Y:S01]  /*3da0*/  FFMA.FTZ R69, R18, UR5, R69 ;  /* 0x0000000512457c23 */ /* 0x008fe20008010045 */
[C---:B------:R-:W-:Y:S02]  /*3db0*/  ISETP.GE.AND P5, PT, R21.reuse, R222, PT ;  /* 0x000000de1500720c */ /* 0x040fe40003fa6270 */
[----:B------:R-:W-:Y:S02]  /*3dc0*/  ISETP.GE.AND P2, PT, R21, R2, PT ;  /* 0x000000021500720c */ /* 0x000fe40003f46270 */
[----:B------:R-:W-:Y:S01]  /*3dd0*/  I2FP.F32.S32 R164, R17 ;  /* 0x0000001100a47245 */ /* 0x000fe20000201400 */
[----:B------:R-:W3:Y:S01]  /*3de0*/  MUFU.TANH R82, R82 ;  /* 0x0000005200527308 */ /* 0x000ee20000002400 */
[----:B------:R-:W-:-:S02]  /*3df0*/  I2FP.F32.S32 R21, R21 ;  /* 0x0000001500157245 */ /* 0x000fc40000201400 */
[----:B------:R-:W-:Y:S01]  /*3e00*/  FSEL R172, R70, -INF , !P4 ;  /* 0xff80000046ac7808 */ /* 0x000fe20006000000 */
[----:B-1----:R-:W-:Y:S01]  /*3e10*/  FFMA.FTZ R169, R164, UR5, R81 ;  /* 0x00000005a4a97c23 */ /* 0x002fe20008010051 */
[----:B------:R-:W-:Y:S01]  /*3e20*/  FSEL R173, R69, -INF , !P1 ;  /* 0xff80000045ad7808 */ /* 0x000fe20004800000 */
[----:B------:R-:W-:Y:S01]  /*3e30*/  BAR.SYNC.DEFER_BLOCKING 0x0 ;  /* 0x0000000000007b1d */ /* 0x000fe20000010000 */
[----:B------:R-:W-:Y:S01]  /*3e40*/  ISETP.GE.AND P4, PT, R17, R222, PT ;  /* 0x000000de1100720c */ /* 0x000fe20003f86270 */
[----:B--2---:R-:W-:Y:S01]  /*3e50*/  FFMA.FTZ R171, R21, UR5, R80 ;  /* 0x0000000515ab7c23 */ /* 0x004fe20008010050 */
[----:B------:R-:W-:-:S03]  /*3e60*/  ISETP.GE.AND P1, PT, R17, R2, PT ;  /* 0x000000021100720c */ /* 0x000fc60003f26270 */
[----:B------:R-:W1:Y:S01]  /*3e70*/  MUFU.TANH R83, R83 ;  /* 0x0000005300537308 */ /* 0x000e620000002400 */
[----:B------:R-:W-:Y:S02]  /*3e80*/  FSEL R33, R33, -INF , !P6 ;  /* 0xff80000021217808 */ /* 0x000fe40007000000 */
[----:B------:R-:W-:Y:S01]  /*3e90*/  FSEL R171, R171, -INF , !P5 ;  /* 0xff800000abab7808 */ /* 0x000fe20006800000 */
[----:B---3--:R-:W-:Y:S01]  /*3ea0*/  FFMA.FTZ R168, R21, UR5, R82 ;  /* 0x0000000515a87c23 */ /* 0x008fe20008010052 */
[----:B------:R-:W-:Y:S02]  /*3eb0*/  FSEL R28, R28, -INF , !P3 ;  /* 0xff8000001c1c7808 */ /* 0x000fe40005800000 */
[----:B------:R-:W-:Y:S02]  /*3ec0*/  FSEL R169, R169, -INF , !P4 ;  /* 0xff800000a9a97808 */ /* 0x000fe40006000000 */
[----:B------:R-:W-:Y:S01]  /*3ed0*/  FSEL R168, R168, -INF , !P2 ;  /* 0xff800000a8a87808 */ /* 0x000fe20005000000 */
[----:B-1----:R-:W-:-:S05]  /*3ee0*/  FFMA.FTZ R164, R164, UR5, R83 ;  /* 0x00000005a4a47c23 */ /* 0x002fca0008010053 */
        /* <DEDUP_REMOVED lines=64> */
.L_x_284:
[----:B------:R-:W-:Y:S05]  /*42f0*/  BSYNC B0 ;  /* 0x0000000000007941 */ /* 0x000fea0003800000 */
.L_x_283:
[----:B------:R-:W0:Y:S02]  /*4300*/  LDGDEPBAR ;  /* 0x00000000000079af */ /* 0x000e240000000000 */
.L_x_282:
        /* <DEDUP_REMOVED lines=76> */
[----:B------:R-:W1:Y:S01]  /*47d0*/  LDSM.16.MT88.4 R12, [R198+0x12800] ;  /* 0x01280000c60c783b */ /* 0x000e620000004200 */
        /* <DEDUP_REMOVED lines=91> */
[----:B------:R-:W2:Y:S05]  /*4d90*/  LDSM.16.MT88.4 R20, [R197+0x16800] ;  /* 0x01680000c514783b */ /* 0x000eaa0000004200 */
[C---:B------:R-:W-:Y:S01]  /*4da0*/  HMMA.16816.F32 R60, R4.reuse, R16, R60 ;  /* 0x00000010043c723c */ /* 0x040fe2000000183c */
        /* <DEDUP_REMOVED lines=172> */
[----:B------:R-:W-:Y:S03]  /*5870*/  @!P4 LDGSTS.E.BYPASS.LTC128B.128 [R207+0x14000], desc[UR22][R12.64+0x80] ;  /* 0x140000800ccfcfae */ /* 0x000fe6000b901d56 */
        /* <DEDUP_REMOVED lines=29> */
[----:B------:R-:W4:Y:S04]  /*5a50*/  LDSM.16.M88.4 R24, [R205+0xc000] ;  /* 0x00c00000cd18783b */ /* 0x000f280000000200 */
[----:B--2---:R-:W-:Y:S04]  /*5a60*/  LDSM.16.M88.4 R16, [R204] ;  /* 0x00000000cc10783b */ /* 0x004fe80000000200 */
[----:B------:R-:W-:Y:S04]  /*5a70*/  LDSM.16.M88.4 R4, [R203] ;  /* 0x00000000cb04783b */ /* 0x000fe80000000200 */
[----:B------:R-:W2:Y:S04]  /*5a80*/  LDSM.16.M88.4 R136, [R205+0xc800] ;  /* 0x00c80000cd88783b */ /* 0x000ea80000000200 */
[----:B------:R-:W5:Y:S04]  /*5a90*/  LDSM.16.M88.4 R168, [R205+0xd000] ;  /* 0x00d00000cda8783b */ /* 0x000f680000000200 */
[----:B------:R-:W5:Y:S04]  /*5aa0*/  LDSM.16.M88.4 R20, [R205+0xd800] ;  /* 0x00d80000cd14783b */ /* 0x000f680000000200 */
[----:B------:R-:W-:Y:S04]  /*5ab0*/  LDSM.16.M88.4 R32, [R202] ;  /* 0x00000000ca20783b */ /* 0x000fe80000000200 */
[----:B-1----:R-:W1:Y:S04]  /*5ac0*/  LDSM.16.M88.4 R8, [R199+0xc000] ;  /* 0x00c00000c708783b */ /* 0x002e680000000200 */
[----:B------:R-:W1:Y:S04]  /*5ad0*/  LDSM.16.M88.4 R176, [R195] ;  /* 0x00000000c3b0783b */ /* 0x000e680000000200 */
[----:B------:R-:W1:Y:S01]  /*5ae0*/  LDSM.16.M88.4 R156, [R194] ;  /* 0x00000000c29c783b */ /* 0x000e620000000200 */
[C---:B----4-:R-:W-:Y:S03]  /*5af0*/  HMMA.16816.F32 R12, R160.reuse, R24, RZ ;  /* 0x00000018a00c723c */ /* 0x050fe600000018ff */
[----:B---3--:R-:W3:Y:S04]  /*5b00*/  LDSM.16.M88.4 R28, [R193] ;  /* 0x00000000c11c783b */ /* 0x008ee80000000200 */
[----:B------:R-:W-:Y:S01]  /*5b10*/  LDSM.16.M88.4 R152, [R199+0xc800] ;  /* 0x00c80000c798783b */ /* 0x000fe20000000200 */
[C---:B------:R-:W-:Y:S03]  /*5b20*/  HMMA.16816.F32 R24, R160.reuse, R26, RZ ;  /* 0x0000001aa018723c */ /* 0x040fe600000018ff */
[----:B------:R-:W-:Y:S03]  /*5b30*/  LDSM.16.M88.4 R148, [R199+0xd000] ;  /* 0x00d00000c794783b */ /* 0x000fe60000000200 */
[C---:B--2---:R-:W-:Y:S01]  /*5b40*/  HMMA.16816.F32 R140, R160.reuse, R136, RZ ;  /* 0x00000088a08c723c */ /* 0x044fe200000018ff */
[----:B------:R-:W-:Y:S04]  /*5b50*/  LDSM.16.M88.4 R144, [R199+0xd800] ;  /* 0x00d80000c790783b */ /* 0x000fe80000000200 */
[----:B------:R-:W-:Y:S01]  /*5b60*/  LDSM.16.M88.4 R208, [R201+0x4000] ;  /* 0x00400000c9d0783b */ /* 0x000fe20000000200 */
[----:B-----5:R-:W-:Y:S03]  /*5b70*/  HMMA.16816.F32 R172, R160, R168, RZ ;  /* 0x000000a8a0ac723c */ /* 0x020fe600000018ff */
[----:B------:R-:W-:Y:S03]  /*5b80*/  LDSM.16.M88.4 R180, [R189] ;  /* 0x00000000bdb4783b */ /* 0x000fe60000000200 */
[C---:B------:R-:W-:Y:S01]  /*5b90*/  HMMA.16816.F32 R12, R16.reuse, R4, R12 ;  /* 0x00000004100c723c */ /* 0x040fe2000000180c */
[----:B------:R-:W-:Y:S04]  /*5ba0*/  LDSM.16.M88.4 R228, [R187] ;  /* 0x00000000bbe4783b */ /* 0x000fe80000000200 */
[----:B------:R-:W0:Y:S01]  /*5bb0*/  LDGDEPBAR ;  /* 0x00000000000079af */ /* 0x000e220000000000 */
[----:B------:R-:W-:Y:S03]  /*5bc0*/  HMMA.16816.F32 R24, R16, R6, R24 ;  /* 0x000000061018723c */ /* 0x000fe60000001818 */
[----:B------:R-:W-:Y:S03]  /*5bd0*/  LDSM.16.M88.4 R4, [R201] ;  /* 0x00000000c904783b */ /* 0x000fe60000000200 */
[C---:B------:R-:W-:Y:S06]  /*5be0*/  HMMA.16816.F32 R136, R160.reuse, R138, RZ ;  /* 0x0000008aa088723c */ /* 0x040fec00000018ff */
[C---:B------:R-:W-:Y:S06]  /*5bf0*/  HMMA.16816.F32 R168, R160.reuse, R170, RZ ;  /* 0x000000aaa0a8723c */ /* 0x040fec00000018ff */
[C---:B------:R-:W-:Y:S06]  /*5c00*/  HMMA.16816.F32 R164, R160.reuse, R20, RZ ;  /* 0x00000014a0a4723c */ /* 0x040fec00000018ff */
[----:B------:R-:W-:Y:S01]  /*5c10*/  HMMA.16816.F32 R160, R160, R22, RZ ;  /* 0x00000016a0a0723c */ /* 0x000fe200000018ff */
[----:B------:R-:W2:Y:S05]  /*5c20*/  LDSM.16.M88.4 R20, [R192] ;  /* 0x00000000c014783b */ /* 0x000eaa0000000200 */
[C---:B-1----:R-:W-:Y:S06]  /*5c30*/  HMMA.16816.F32 R12, R32.reuse, R8, R12 ;  /* 0x00000008200c723c */ /* 0x042fec000000180c */
[----:B------:R-:W-:Y:S01]  /*5c40*/  HMMA.16816.F32 R24, R32, R10, R24 ;  /* 0x0000000a2018723c */ /* 0x000fe20000001818 */
        /* <DEDUP_REMOVED lines=9> */
[----:B------:R-:W1:Y:S04]  /*5ce0*/  LDSM.16.M88.4 R16, [R206+0x4000] ;  /* 0x00400000ce10783b */ /* 0x000e680000000200 */
[----:B------:R-:W3:Y:S01]  /*5cf0*/  LDSM.16.M88.4 R28, [R192+0x800] ;  /* 0x00080000c01c783b */ /* 0x000ee20000000200 */
[C---:B--2---:R-:W-:Y:S06]  /*5d00*/  HMMA.16816.F32 R12, R4.reuse, R20, R12 ;  /* 0x00000014040c723c */ /* 0x044fec000000180c */
        /* <DEDUP_REMOVED lines=10> */
[----:B------:R-:W2:Y:S04]  /*5db0*/  LDSM.16.M88.4 R144, [R191] ;  /* 0x00000000bf90783b */ /* 0x000ea80000000200 */
[----:B------:R-:W4:Y:S01]  /*5dc0*/  LDSM.16.M88.4 R32, [R205+0xf800] ;  /* 0x00f80000cd20783b */ /* 0x000f220000000200 */
[C---:B-1----:R-:W-:Y:S06]  /*5dd0*/  HMMA.16816.F32 R12, R16.reuse, R156, R12 ;  /* 0x0000009c100c723c */ /* 0x042fec000000180c */
[----:B------:R-:W-:Y:S01]  /*5de0*/  HMMA.16816.F32 R24, R16, R158, R24 ;  /* 0x0000009e1018723c */ /* 0x000fe20000001818 */
[----:B------:R-:W-:Y:S05]  /*5df0*/  LDSM.16.M88.4 R156, [R206+0x8000] ;  /* 0x00800000ce9c783b */ /* 0x000fea0000000200 */
[C---:B---3--:R-:W-:Y:S06]  /*5e00*/  HMMA.16816.F32 R140, R4.reuse, R28, R140 ;  /* 0x0000001c048c723c */ /* 0x048fec000000188c */
[C---:B------:R-:W-:Y:S01]  /*5e10*/  HMMA.16816.F32 R136, R4.reuse, R30, R136 ;  /* 0x0000001e0488723c */ /* 0x040fe20000001888 */
[----:B------:R-:W-:Y:S05]  /*5e20*/  LDSM.16.M88.4 R28, [R199+0xe000] ;  /* 0x00e00000c71c783b */ /* 0x000fea0000000200 */
[C---:B------:R-:W-:Y:S06]  /*5e30*/  HMMA.16816.F32 R172, R4.reuse, R8, R172 ;  /* 0x0000000804ac723c */ /* 0x040fec00000018ac */
[C---:B------:R-:W-:Y:S01]  /*5e40*/  HMMA.16816.F32 R168, R4.reuse, R10, R168 ;  /* 0x0000000a04a8723c */ /* 0x040fe200000018a8 */
[----:B------:R-:W1:Y:S05]  /*5e50*/  LDSM.16.M88.4 R8, [R202+0x4000] ;  /* 0x00400000ca08783b */ /* 0x000e6a0000000200 */
[C---:B------:R-:W-:Y:S06]  /*5e60*/  HMMA.16816.F32 R164, R4.reuse, R176, R164 ;  /* 0x000000b004a4723c */ /* 0x040fec00000018a4 */
[----:B------:R-:W-:Y:S01]  /*5e70*/  HMMA.16816.F32 R160, R4, R178, R160 ;  /* 0x000000b204a0723c */ /* 0x000fe200000018a0 */
[----:B------:R-:W3:Y:S04]  /*5e80*/  LDSM.16.M88.4 R4, [R190] ;  /* 0x00000000be04783b */ /* 0x000ee80000000200 */
[----:B------:R-:W5:Y:S01]  /*5e90*/  LDSM.16.M88.4 R176, [R192+0x2000] ;  /* 0x00200000c0b0783b */ /* 0x000f620000000200 */
[C---:B--2---:R-:W-:Y:S06]  /*5ea0*/  HMMA.16816.F32 R12, R20.reuse, R144, R12 ;  /* 0x00000090140c723c */ /* 0x044fec000000180c */
[----:B------:R-:W-:Y:S01]  /*5eb0*/  HMMA.16816.F32 R24, R20, R146, R24 ;  /* 0x000000921418723c */ /* 0x000fe20000001818 */
[----:B------:R-:W-:Y:S05]  /*5ec0*/  LDSM.16.M88.4 R144, [R205+0x10000] ;  /* 0x01000000cd90783b */ /* 0x000fea0000000200 */
[C---:B------:R-:W-:Y:S06]  /*5ed0*/  HMMA.16816.F32 R140, R16.reuse, R152, R140 ;  /* 0x00000098108c723c */ /* 0x040fec000000188c */
[C---:B------:R-:W-:Y:S01]  /*5ee0*/  HMMA.16816.F32 R136, R16.reuse, R154, R136 ;  /* 0x0000009a1088723c */ /* 0x040fe20000001888 */
[----:B------:R-:W2:Y:S05]  /*5ef0*/  LDSM.16.M88.4 R152, [R188] ;  /* 0x00000000bc98783b */ /* 0x000eaa0000000200 */
[C---:B------:R-:W-:Y:S06]  /*5f00*/  HMMA.16816.F32 R172, R16.reuse, R148, R172 ;  /* 0x0000009410ac723c */ /* 0x040fec00000018ac */
[C---:B------:R-:W-:Y:S01]  /*5f10*/  HMMA.16816.F32 R168, R16.reuse, R150, R168 ;  /* 0x0000009610a8723c */ /* 0x040fe200000018a8 */
[----:B------:R-:W-:Y:S05]  /*5f20*/  LDSM.16.M88.4 R148, [R199+0xf000] ;  /* 0x00f00000c794783b */ /* 0x000fea0000000200 */
[----:B----4-:R-:W-:Y:S06]  /*5f30*/  HMMA.16816.F32 R164, R16, R32, R164 ;  /* 0x0000002010a4723c */ /* 0x010fec00000018a4 */
[----:B-1----:R-:W-:Y:S06]  /*5f40*/  HMMA.16816.F32 R12, R8, R28, R12 ;  /* 0x0000001c080c723c */ /* 0x002fec000000180c */
[----:B------:R-:W-:Y:S01]  /*5f50*/  HMMA.16816.F32 R160, R16, R34, R160 ;  /* 0x0000002210a0723c */ /* 0x000fe200000018a0 */
[----:B------:R-:W1:Y:S04]  /*5f60*/  LDSM.16.M88.4 R16, [R199+0xe800] ;  /* 0x00e80000c710783b */ /* 0x000e680000000200 */
[----:B------:R-:W-:Y:S01]  /*5f70*/  LDSM.16.M88.4 R32, [R204+0x8000] ;  /* 0x00800000cc20783b */ /* 0x000fe20000000200 */
[----:B------:R-:W-:Y:S03]  /*5f80*/  HMMA.16816.F32 R24, R8, R30, R24 ;  /* 0x0000001e0818723c */ /* 0x000fe60000001818 */
[----:B------:R-:W4:Y:S03]  /*5f90*/  LDSM.16.M88.4 R28, [R199+0xf800] ;  /* 0x00f80000c71c783b */ /* 0x000f260000000200 */
[C---:B---3--:R-:W-:Y:S06]  /*5fa0*/  HMMA.16816.F32 R140, R20.reuse, R4, R140 ;  /* 0x00000004148c723c */ /* 0x048fec000000188c */
[----:B------:R-:W-:Y:S01]  /*5fb0*/  HMMA.16816.F32 R136, R20, R6, R136 ;  /* 0x000000061488723c */ /* 0x000fe20000001888 */
[----:B------:R-:W3:Y:S05]  /*5fc0*/  LDSM.16.M88.4 R4, [R192+0x2800] ;  /* 0x00280000c004783b */ /* 0x000eea0000000200 */
[C---:B-----5:R-:W-:Y:S06]  /*5fd0*/  HMMA.16816.F32 R12, R208.reuse, R176, R12 ;  /* 0x000000b0d00c723c */ /* 0x060fec000000180c */
[----:B------:R-:W-:Y:S01]  /*5fe0*/  HMMA.16816.F32 R24, R208, R178, R24 ;  /* 0x000000b2d018723c */ /* 0x000fe20000001818 */
[----:B------:R-:W-:Y:S05]  /*5ff0*/  LDSM.16.M88.4 R176, [R192+0x3800] ;  /* 0x00380000c0b0783b */ /* 0x000fea0000000200 */
[C---:B------:R-:W-:Y:S06]  /*6000*/  HMMA.16816.F32 R172, R20.reuse, R180, R172 ;  /* 0x000000b414ac723c */ /* 0x040fec00000018ac */
[----:B--2---:R-:W-:Y:S06]  /*6010*/  HMMA.16816.F32 R164, R20, R152, R164 ;  /* 0x0000009814a4723c */ /* 0x004fec00000018a4 */
[----:B-1----:R-:W-:Y:S06]  /*6020*/  HMMA.16816.F32 R140, R8, R16, R140 ;  /* 0x00000010088c723c */ /* 0x002fec000000188c */
[C---:B------:R-:W-:Y:S01]  /*6030*/  HMMA.16816.F32 R160, R20.reuse, R154, R160 ;  /* 0x0000009a14a0723c */ /* 0x040fe200000018a0 */
[----:B------:R-:W-:Y:S05]  /*6040*/  LDSM.16.M88.4 R152, [R205+0x10800] ;  /* 0x01080000cd98783b */ /* 0x000fea0000000200 */
[----:B------:R-:W-:Y:S01]  /*6050*/  HMMA.16816.F32 R168, R20, R182, R168 ;  /* 0x000000b614a8723c */ /* 0x000fe200000018a8 */
[----:B------:R-:W1:Y:S04]  /*6060*/  LDSM.16.M88.4 R180, [R192+0x3000] ;  /* 0x00300000c0b4783b */ /* 0x000e680000000200 */
[----:B------:R-:W-:Y:S01]  /*6070*/  LDSM.16.M88.4 R20, [R202+0x8000] ;  /* 0x00800000ca14783b */ /* 0x000fe20000000200 */
[C---:B------:R-:W-:Y:S06]  /*6080*/  HMMA.16816.F32 R12, R156.reuse, R144, R12 ;  /* 0x000000909c0c723c */ /* 0x040fec000000180c */
[----:B------:R-:W-:Y:S01]  /*6090*/  HMMA.16816.F32 R24, R156, R146, R24 ;  /* 0x000000929c18723c */ /* 0x000fe20000001818 */
[----:B------:R-:W-:Y:S05]  /*60a0*/  LDSM.16.M88.4 R144, [R205+0x11800] ;  /* 0x01180000cd90783b */ /* 0x000fea0000000200 */
[C---:B------:R-:W-:Y:S01]  /*60b0*/  HMMA.16816.F32 R136, R8.reuse, R18, R136 ;  /* 0x000000120888723c */ /* 0x040fe20000001888 */
[----:B------:R-:W2:Y:S05]  /*60c0*/  LDSM.16.M88.4 R16, [R199+0x10000] ;  /* 0x01000000c710783b */ /* 0x000eaa0000000200 */
[C---:B------:R-:W-:Y:S06]  /*60d0*/  HMMA.16816.F32 R172, R8.reuse, R148, R172 ;  /* 0x0000009408ac723c */ /* 0x040fec00000018ac */
[----:B----4-:R-:W-:Y:S06]  /*60e0*/  HMMA.16816.F32 R164, R8, R28, R164 ;  /* 0x0000001c08a4723c */ /* 0x010fec00000018a4 */
[----:B---3--:R-:W-:Y:S06]  /*60f0*/  HMMA.16816.F32 R140, R208, R4, R140 ;  /* 0x00000004d08c723c */ /* 0x008fec000000188c */
[C---:B------:R-:W-:Y:S01]  /*6100*/  HMMA.16816.F32 R160, R8.reuse, R30, R160 ;  /* 0x0000001e08a0723c */ /* 0x040fe200000018a0 */
[----:B------:R-:W-:Y:S05]  /*6110*/  LDSM.16.M88.4 R28, [R186] ;  /* 0x00000000ba1c783b */ /* 0x000fea0000000200 */
[----:B------:R-:W-:Y:S01]  /*6120*/  HMMA.16816.F32 R168, R8, R150, R168 ;  /* 0x0000009608a8723c */ /* 0x000fe200000018a8 */
[----:B------:R-:W3:Y:S04]  /*6130*/  LDSM.16.M88.4 R148, [R205+0x11000] ;  /* 0x01100000cd94783b */ /* 0x000ee80000000200 */
[----:B------:R-:W-:Y:S01]  /*6140*/  LDSM.16.M88.4 R8, [R201+0x8000] ;  /* 0x00800000c908783b */ /* 0x000fe20000000200 */
[C---:B------:R-:W-:Y:S06]  /*6150*/  HMMA.16816.F32 R12, R32.reuse, R228, R12 ;  /* 0x000000e4200c723c */ /* 0x040fec000000180c */
[----:B------:R-:W-:Y:S06]  /*6160*/  HMMA.16816.F32 R24, R32, R230, R24 ;  /* 0x000000e62018723c */ /* 0x000fec0000001818 */
[C---:B------:R-:W-:Y:S01]  /*6170*/  HMMA.16816.F32 R136, R208.reuse, R6, R136 ;  /* 0x00000006d088723c */ /* 0x040fe20000001888 */
[----:B------:R-:W4:Y:S05]  /*6180*/  LDSM.16.M88.4 R4, [R192+0x4000] ;  /* 0x00400000c004783b */ /* 0x000f2a0000000200 */
[C---:B-1----:R-:W-:Y:S06]  /*6190*/  HMMA.16816.F32 R172, R208.reuse, R180, R172 ;  /* 0x000000b4d0ac723c */ /* 0x042fec00000018ac */
[----:B------:R-:W-:Y:S06]  /*61a0*/  HMMA.16816.F32 R164, R208, R176, R164 ;  /* 0x000000b0d0a4723c */ /* 0x000fec00000018a4 */
[----:B------:R-:W-:Y:S06]  /*61b0*/  HMMA.16816.F32 R140, R156, R152, R140 ;  /* 0x000000989c8c723c */ /* 0x000fec000000188c */
[C---:B------:R-:W-:Y:S01]  /*61c0*/  HMMA.16816.F32 R176, R208.reuse, R178, R160 ;  /* 0x000000b2d0b0723c */ /* 0x040fe200000018a0 */
[----:B------:R-:W-:Y:S05]  /*61d0*/  LDSM.16.M88.4 R160, [R185] ;  /* 0x00000000b9a0783b */ /* 0x000fea0000000200 */
[----:B------:R-:W-:Y:S01]  /*61e0*/  HMMA.16816.F32 R168, R208, R182, R168 ;  /* 0x000000b6d0a8723c */ /* 0x000fe200000018a8 */
[----:B------:R-:W1:Y:S05]  /*61f0*/  LDSM.16.M88.4 R180, [R199+0x10800] ;  /* 0x01080000c7b4783b */ /* 0x000e6a0000000200 */
[C---:B--2---:R-:W-:Y:S06]  /*6200*/  HMMA.16816.F32 R12, R20.reuse, R16, R12 ;  /* 0x00000010140c723c */ /* 0x044fec000000180c */
[----:B------:R-:W-:Y:S01]  /*6210*/  HMMA.16816.F32 R24, R20, R18, R24 ;  /* 0x000000121418723c */ /* 0x000fe20000001818 */
[----:B------:R-:W-:Y:S05]  /*6220*/  LDSM.16.M88.4 R16, [R192+0x4800] ;  /* 0x00480000c010783b */ /* 0x000fea0000000200 */
[----:B---3--:R-:W-:Y:S06]  /*6230*/  HMMA.16816.F32 R172, R156, R148, R172 ;  /* 0x000000949cac723c */ /* 0x008fec00000018ac */
[----:B------:R-:W-:Y:S06]  /*6240*/  HMMA.16816.F32 R140, R32, R28, R140 ;  /* 0x0000001c208c723c */ /* 0x000fec000000188c */
[C---:B------:R-:W-:Y:S06]  /*6250*/  HMMA.16816.F32 R136, R156.reuse, R154, R136 ;  /* 0x0000009a9c88723c */ /* 0x040fec0000001888 */
[C---:B------:R-:W-:Y:S06]  /*6260*/  HMMA.16816.F32 R164, R156.reuse, R144, R164 ;  /* 0x000000909ca4723c */ /* 0x040fec00000018a4 */
[----:B------:R-:W-:Y:S01]  /*6270*/  HMMA.16816.F32 R176, R156, R146, R176 ;  /* 0x000000929cb0723c */ /* 0x000fe200000018b0 */
[----:B------:R-:W2:Y:S05]  /*6280*/  LDSM.16.M88.4 R144, [R184] ;  /* 0x00000000b890783b */ /* 0x000eaa0000000200 */
[C---:B----4-:R-:W-:Y:S06]  /*6290*/  HMMA.16816.F32 R12, R8.reuse, R4, R12 ;  /* 0x00000004080c723c */ /* 0x050fec000000180c */
[----:B------:R-:W-:Y:S01]  /*62a0*/  HMMA.16816.F32 R24, R8, R6, R24 ;  /* 0x000000060818723c */ /* 0x000fe20000001818 */
[----:B------:R-:W3:Y:S05]  /*62b0*/  LDSM.16.M88.4 R4, [R199+0x11000] ;  /* 0x01100000c704783b */ /* 0x000eea0000000200 */
[----:B------:R-:W-:Y:S01]  /*62c0*/  HMMA.16816.F32 R168, R156, R150, R168 ;  /* 0x000000969ca8723c */ /* 0x000fe200000018a8 */
[----:B------:R-:W-:Y:S05]  /*62d0*/  LDSM.16.M88.4 R148, [R192+0x5000] ;  /* 0x00500000c094783b */ /* 0x000fea0000000200 */
[----:B-1----:R-:W-:Y:S06]  /*62e0*/  HMMA.16816.F32 R140, R20, R180, R140 ;  /* 0x000000b4148c723c */ /* 0x002fec000000188c */
[----:B------:R-:W-:Y:S01]  /*62f0*/  HMMA.16816.F32 R172, R32, R160, R172 ;  /* 0x000000a020ac723c */ /* 0x000fe200000018ac */
[----:B------:R-:W-:Y:S01]  /*6300*/  FMUL.FTZ R0, R12, UR28 ;  /* 0x0000001c0c007c20 */ /* 0x000fe20008410000 */
[----:B------:R-:W-:Y:S01]  /*6310*/  FMUL.FTZ R12, R13, UR28 ;  /* 0x0000001c0d0c7c20 */ /* 0x000fe20008410000 */
[----:B------:R-:W-:-:S03]  /*6320*/  FMUL.FTZ R13, R15, UR28 ;  /* 0x0000001c0f0d7c20 */ /* 0x000fc60008410000 */
[C---:B------:R-:W-:Y:S01]  /*6330*/  HMMA.16816.F32 R136, R32.reuse, R30, R136 ;  /* 0x0000001e2088723c */ /* 0x040fe20000001888 */
[----:B------:R-:W1:Y:S01]  /*6340*/  LDSM.16.M88.4 R28, [R199+0x11800] ;  /* 0x01180000c71c783b */ /* 0x000e620000000200 */
[----:B------:R-:W-:Y:S01]  /*6350*/  FMUL.FTZ R15, R24, UR28 ;  /* 0x0000001c180f7c20 */ /* 0x000fe20008410000 */
[----:B------:R-:W4:Y:S03]  /*6360*/  MUFU.TANH R12, R12 ;  /* 0x0000000c000c7308 */ /* 0x000f260000002400 */
[C---:B------:R-:W-:Y:S05]  /*6370*/  HMMA.16816.F32 R168, R32.reuse, R162, R168 ;  /* 0x000000a220a8723c */ /* 0x040fea00000018a8 */
[----:B------:R-:W5:Y:S01]  /*6380*/  MUFU.TANH R13, R13 ;  /* 0x0000000d000d7308 */ /* 0x000f620000002400 */
[C---:B--2---:R-:W-:Y:S06]  /*6390*/  HMMA.16816.F32 R164, R32.reuse, R144, R164 ;  /* 0x0000009020a4723c */ /* 0x044fec00000018a4 */
[----:B------:R-:W-:Y:S01]  /*63a0*/  HMMA.16816.F32 R176, R32, R146, R176 ;  /* 0x0000009220b0723c */ /* 0x000fe200000018b0 */
[----:B------:R-:W2:Y:S05]  /*63b0*/  MUFU.TANH R15, R15 ;  /* 0x0000000f000f7308 */ /* 0x000eaa0000002400 */
[----:B------:R-:W-:Y:S03]  /*63c0*/  HMMA.16816.F32 R140, R8, R16, R140 ;  /* 0x00000010088c723c */ /* 0x000fe6000000188c */
[----:B------:R-:W-:Y:S03]  /*63d0*/  MUFU.TANH R0, R0 ;  /* 0x0000000000007308 */ /* 0x000fe60000002400 */
[----:B---3--:R-:W-:Y:S01]  /*63e0*/  HMMA.16816.F32 R172, R20, R4, R172 ;  /* 0x0000000414ac723c */ /* 0x008fe200000018ac */
[----:B------:R-:W-:Y:S01]  /*63f0*/  FMUL.FTZ R16, R25, UR28 ;  /* 0x0000001c19107c20 */ /* 0x000fe20008410000 */
[----:B------:R-:W-:-:S04]  /*6400*/  FMUL.FTZ R17, R26, UR28 ;  /* 0x0000001c1a117c20 */ /* 0x000fc80008410000 */
[----:B------:R-:W-:Y:S01]  /*6410*/  HMMA.16816.F32 R136, R20, R182, R136 ;  /* 0x000000b61488723c */ /* 0x000fe20000001888 */
[----:B------:R-:W-:Y:S01]  /*6420*/  FMUL.FTZ R4, R27, UR28 ;  /* 0x0000001c1b047c20 */ /* 0x000fe20008410000 */
[----:B------:R-:W3:Y:S01]  /*6430*/  MUFU.TANH R17, R17 ;  /* 0x0000001100117308 */ /* 0x000ee20000002400 */
[----:B------:R-:W4:Y:S01]  /*6440*/  LDSM.16.M88.4 R24, [R192+0x5800] ;  /* 0x00580000c018783b */ /* 0x000f220000000200 */
[----:B------:R-:W-:-:S04]  /*6450*/  DEPBAR.LE SB0, 0x0 ;  /* 0x000080000000791a */ /* 0x000fc80000000000 */
[C---:B------:R-:W-:Y:S02]  /*6460*/  HMMA.16816.F32 R168, R20.reuse, R6, R168 ;  /* 0x0000000614a8723c */ /* 0x040fe400000018a8 */
[----:B------:R-:W3:Y:S02]  /*6470*/  MUFU.TANH R16, R16 ;  /* 0x0000001000107308 */ /* 0x000ee40000002400 */
[----:B------:R-:W-:Y:S02]  /*6480*/  FMUL.FTZ R5, R140, UR28 ;  /* 0x0000001c8c057c20 */ /* 0x000fe40008410000 */
[C---:B-1----:R-:W-:Y:S01]  /*6490*/  HMMA.16816.F32 R164, R20.reuse, R28, R164 ;  /* 0x0000001c14a4723c */ /* 0x042fe200000018a4 */
[----:B------:R-:W-:Y:S01]  /*64a0*/  FMUL.FTZ R7, R142, UR28 ;  /* 0x0000001c8e077c20 */ /* 0x000fe20008410000 */
[----:B------:R-:W-:Y:S02]  /*64b0*/  FMUL.FTZ R6, R141, UR28 ;  /* 0x0000001c8d067c20 */ /* 0x000fe40008410000 */
[----:B------:R-:W1:Y:S02]  /*64c0*/  MUFU.TANH R4, R4 ;  /* 0x0000000400047308 */ /* 0x000e640000002400 */
[----:B------:R-:W-:Y:S06]  /*64d0*/  HMMA.16816.F32 R176, R20, R30, R176 ;  /* 0x0000001e14b0723c */ /* 0x000fec00000018b0 */
[C---:B------:R-:W-:Y:S01]  /*64e0*/  HMMA.16816.F32 R136, R8.reuse, R18, R136 ;  /* 0x000000120888723c */ /* 0x040fe20000001888 */
[----:B------:R-:W-:Y:S01]  /*64f0*/  IMAD.U32 R21, RZ, RZ, UR21 ;  /* 0x00000015ff157e24 */ /* 0x000fe2000f8e00ff */
[----:B------:R-:W1:Y:S04]  /*6500*/  MUFU.TANH R5, R5 ;  /* 0x0000000500057308 */ /* 0x000e680000002400 */
[----:B------:R-:W-:Y:S01]  /*6510*/  HMMA.16816.F32 R172, R8, R148, R172 ;  /* 0x0000009408ac723c */ /* 0x000fe200000018ac */
[----:B------:R-:W-:-:S03]  /*6520*/  FMUL.FTZ R18, R143, UR28 ;  /* 0x0000001c8f127c20 */ /* 0x000fc60008410000 */
[----:B------:R-:W1:Y:S02]  /*6530*/  MUFU.TANH R7, R7 ;  /* 0x0000000700077308 */ /* 0x000e640000002400 */
[C---:B------:R-:W-:Y:S06]  /*6540*/  HMMA.16816.F32 R168, R8.reuse, R150, R168 ;  /* 0x0000009608a8723c */ /* 0x040fec00000018a8 */
[C---:B----4-:R-:W-:Y:S01]  /*6550*/  HMMA.16816.F32 R164, R8.reuse, R24, R164 ;  /* 0x0000001808a4723c */ /* 0x050fe200000018a4 */
[----:B------:R-:W4:Y:S05]  /*6560*/  MUFU.TANH R6, R6 ;  /* 0x0000000600067308 */ /* 0x000f2a0000002400 */
[----:B------:R-:W-:Y:S01]  /*6570*/  HMMA.16816.F32 R176, R8, R26, R176 ;  /* 0x0000001a08b0723c */ /* 0x000fe200000018b0 */
[----:B------:R-:W-:Y:S01]  /*6580*/  FMUL.FTZ R19, R136, UR28 ;  /* 0x0000001c88137c20 */ /* 0x000fe20008410000 */
[----:B------:R-:W-:Y:S01]  /*6590*/  FMUL.FTZ R23, R138, UR28 ;  /* 0x0000001c8a177c20 */ /* 0x000fe20008410000 */
[----:B------:R-:W4:Y:S01]  /*65a0*/  MUFU.TANH R18, R18 ;  /* 0x0000001200127308 */ /* 0x000f220000002400 */
[----:B------:R-:W-:-:S02]  /*65b0*/  FMUL.FTZ R20, R137, UR28 ;  /* 0x0000001c89147c20 */ /* 0x000fc40008410000 */
[----:B------:R-:W-:Y:S01]  /*65c0*/  FMUL.FTZ R24, R172, UR28 ;  /* 0x0000001cac187c20 */ /* 0x000fe20008410000 */
[----:B------:R-:W-:Y:S02]  /*65d0*/  IMAD R9, R21, 0x40, R218 ;  /* 0x0000004015097824 */ /* 0x000fe400078e02da */
[----:B------:R-:W-:Y:S01]  /*65e0*/  FMUL.FTZ R8, R14, UR28 ;  /* 0x0000001c0e087c20 */ /* 0x000fe20008410000 */
[----:B------:R-:W-:Y:S01]  /*65f0*/  FMUL.FTZ R10, R139, UR28 ;  /* 0x0000001c8b0a7c20 */ /* 0x000fe20008410000 */
[----:B------:R-:W-:Y:S01]  /*6600*/  FMUL.FTZ R25, R174, UR28 ;  /* 0x0000001cae197c20 */ /* 0x000fe20008410000 */
[C---:B------:R-:W-:Y:S01]  /*6610*/  VIADD R27, R9.reuse, 0x1 ;  /* 0x00000001091b7836 */ /* 0x040fe20000000000 */
[----:B------:R-:W4:Y:S01]  /*6620*/  MUFU.TANH R19, R19 ;  /* 0x0000001300137308 */ /* 0x000f220000002400 */
[----:B------:R-:W-:Y:S02]  /*6630*/  VIADD R21, R9, 0x8 ;  /* 0x0000000809157836 */ /* 0x000fe40000000000 */
[----:B------:R-:W-:Y:S01]  /*6640*/  FMUL.FTZ R11, R173, UR28 ;  /* 0x0000001cad0b7c20 */ /* 0x000fe20008410000 */
[----:B------:R-:W-:Y:S01]  /*6650*/  FMUL.FTZ R175, R175, UR28 ;  /* 0x0000001cafaf7c20 */ /* 0x000fe20008410000 */
[----:B------:R-:W-:Y:S01]  /*6660*/  ISETP.GE.AND P0, PT, R27, R222, PT ;  /* 0x000000de1b00720c */ /* 0x000fe20003f06270 */
[----:B------:R-:W-:Y:S01]  /*6670*/  FMUL.FTZ R169, R169, UR28 ;  /* 0x0000001ca9a97c20 */ /* 0x000fe20008410000 */
[----:B------:R-:W-:Y:S01]  /*6680*/  ISETP.GE.AND P2, PT, R27, R2, PT ;  /* 0x000000021b00720c */ /* 0x000fe20003f46270 */
[----:B------:R-:W-:Y:S01]  /*6690*/  FMUL.FTZ R171, R171, UR28 ;  /* 0x0000001cabab7c20 */ /* 0x000fe20008410000 */
[----:B------:R-:W-:Y:S01]  /*66a0*/  I2FP.F32.S32 R27, R27 ;  /* 0x0000001b001b7245 */ /* 0x000fe20000201400 */
[----:B------:R-:W4:Y:S01]  /*66b0*/  MUFU.TANH R23, R23 ;  /* 0x0000001700177308 */ /* 0x000f220000002400 */
[C---:B------:R-:W-:Y:S01]  /*66c0*/  ISETP.GE.AND P6, PT, R21.reuse, R222, PT ;  /* 0x000000de1500720c */ /* 0x040fe20003fc6270 */
[----:B------:R-:W-:Y:S01]  /*66d0*/  FMUL.FTZ R170, R170, UR28 ;  /* 0x0000001caaaa7c20 */ /* 0x000fe20008410000 */
[----:B------:R-:W-:Y:S01]  /*66e0*/  ISETP.GE.AND P1, PT, R21, R2, PT ;  /* 0x000000021500720c */ /* 0x000fe20003f26270 */
[C---:B------:R-:W-:Y:S01]  /*66f0*/  FFMA.FTZ R12, R27.reuse, UR5, R12 ;  /* 0x000000051b0c7c23 */ /* 0x040fe2000801000c */
[----:B------:R-:W-:Y:S01]  /*6700*/  I2FP.F32.S32 R14, R21 ;  /* 0x00000015000e7245 */ /* 0x000fe20000201400 */
[----:B-----5:R-:W-:Y:S01]  /*6710*/  FFMA.FTZ R21, R27, UR5, R13 ;  /* 0x000000051b157c23 */ /* 0x020fe2000801000d */
[----:B------:R-:W-:Y:S01]  /*6720*/  VIADD R13, R9, 0x9 ;  /* 0x00000009090d7836 */ /* 0x000fe20000000000 */
[----:B------:R-:W5:Y:S01]  /*6730*/  MUFU.TANH R20, R20 ;  /* 0x0000001400147308 */ /* 0x000f620000002400 */
[----:B------:R-:W-:Y:S01]  /*6740*/  FSEL R22, R12, -INF , !P0 ;  /* 0xff8000000c167808 */ /* 0x000fe20004000000 */
[C---:B--2---:R-:W-:Y:S01]  /*6750*/  FFMA.FTZ R26, R14.reuse, UR5, R15 ;  /* 0x000000050e1a7c23 */ /* 0x044fe2000801000f */
[----:B------:R-:W-:Y:S01]  /*6760*/  FSEL R21, R21, -INF , !P2 ;  /* 0xff80000015157808 */ /* 0x000fe20005000000 */
[----:B------:R-:W-:Y:S01]  /*6770*/  VIADD R15, R9, 0x10 ;  /* 0x00000010090f7836 */ /* 0x000fe20000000000 */
[C---:B------:R-:W-:Y:S01]  /*6780*/  ISETP.GE.AND P0, PT, R13.reuse, R222, PT ;  /* 0x000000de0d00720c */ /* 0x040fe20003f06270 */
[----:B---3--:R-:W-:Y:S01]  /*6790*/  FFMA.FTZ R17, R14, UR5, R17 ;  /* 0x000000050e117c23 */ /* 0x008fe20008010011 */
[----:B------:R-:W-:Y:S01]  /*67a0*/  ISETP.GE.AND P2, PT, R13, R2, PT ;  /* 0x000000020d00720c */ /* 0x000fe20003f46270 */
[----:B------:R-:W-:Y:S01]  /*67b0*/  VIADD R27, R9, 0x11 ;  /* 0x00000011091b7836 */ /* 0x000fe20000000000 */
[----:B------:R-:W-:Y:S01]  /*67c0*/  I2FP.F32.S32 R13, R13 ;  /* 0x0000000d000d7245 */ /* 0x000fe20000201400 */
[----:B------:R-:W2:Y:S01]  /*67d0*/  MUFU.TANH R10, R10 ;  /* 0x0000000a000a7308 */ /* 0x000ea20000002400 */
[----:B------:R-:W-:Y:S01]  /*67e0*/  FSEL R14, R26, -INF , !P6 ;  /* 0xff8000001a0e7808 */ /* 0x000fe20007000000 */
[----:B------:R-:W-:Y:S01]  /*67f0*/  FMUL.FTZ R168, R168, UR28 ;  /* 0x0000001ca8a87c20 */ /* 0x000fe20008410000 */
[----:B------:R-:W-:Y:S01]  /*6800*/  I2FP.F32.S32 R26, R15 ;  /* 0x0000000f001a7245 */ /* 0x000fe20000201400 */
[C---:B------:R-:W-:Y:S01]  /*6810*/  FFMA.FTZ R16, R13.reuse, UR5, R16 ;  /* 0x000000050d107c23 */ /* 0x040fe20008010010 */
[----:B-1----:R-:W-:Y:S01]  /*6820*/  FFMA.FTZ R4, R13, UR5, R4 ;  /* 0x000000050d047c23 */ /* 0x002fe20008010004 */
[----:B------:R-:W-:Y:S01]  /*6830*/  FSEL R17, R17, -INF , !P1 ;  /* 0xff80000011117808 */ /* 0x000fe20004800000 */
[----:B------:R-:W-:Y:S01]  /*6840*/  FMUL.FTZ R165, R165, UR28 ;  /* 0x0000001ca5a57c20 */ /* 0x000fe20008410000 */
[C---:B------:R-:W-:Y:S01]  /*6850*/  ISETP.GE.AND P6, PT, R15.reuse, R222, PT ;  /* 0x000000de0f00720c */ /* 0x040fe20003fc6270 */
[C---:B------:R-:W-:Y:S01]  /*6860*/  FFMA.FTZ R148, R26.reuse, UR5, R5 ;  /* 0x000000051a947c23 */ /* 0x040fe20008010005 */
[----:B------:R-:W-:Y:S01]  /*6870*/  ISETP.GE.AND P1, PT, R15, R2, PT ;  /* 0x000000020f00720c */ /* 0x000fe20003f26270 */
[----:B------:R-:W-:Y:S01]  /*6880*/  FFMA.FTZ R7, R26, UR5, R7 ;  /* 0x000000051a077c23 */ /* 0x000fe20008010007 */
[----:B------:R-:W-:Y:S01]  /*6890*/  FSEL R16, R16, -INF , !P0 ;  /* 0xff80000010107808 */ /* 0x000fe20004000000 */
[----:B------:R-:W-:Y:S01]  /*68a0*/  VIADD R5, R9, 0x18 ;  /* 0x0000001809057836 */ /* 0x000fe20000000000 */
[----:B------:R-:W-:Y:S01]  /*68b0*/  FSEL R15, R4, -INF , !P2 ;  /* 0xff800000040f7808 */ /* 0x000fe20005000000 */
[----:B------:R-:W1:Y:S01]  /*68c0*/  MUFU.TANH R24, R24 ;  /* 0x0000001800187308 */ /* 0x000e620000002400 */
[----:B------:R-:W-:Y:S01]  /*68d0*/  ISETP.GE.AND P0, PT, R27, R222, PT ;  /* 0x000000de1b00720c */ /* 0x000fe20003f06270 */
[----:B------:R-:W-:Y:S01]  /*68e0*/  FMUL.FTZ R167, R167, UR28 ;  /* 0x0000001ca7a77c20 */ /* 0x000fe20008410000 */
[----:B------:R-:W-:Y:S01]  /*68f0*/  ISETP.GE.AND P2, PT, R27, R2, PT ;  /* 0x000000021b00720c */ /* 0x000fe20003f46270 */
[----:B------:R-:W-:Y:S01]  /*6900*/  FMUL.FTZ R164, R164, UR28 ;  /* 0x0000001ca4a47c20 */ /* 0x000fe20008410000 */
[----:B------:R-:W-:Y:S01]  /*6910*/  I2FP.F32.S32 R27, R27 ;  /* 0x0000001b001b7245 */ /* 0x000fe20000201400 */
[----:B------:R-:W-:Y:S01]  /*6920*/  FMUL.FTZ R166, R166, UR28 ;  /* 0x0000001ca6a67c20 */ /* 0x000fe20008410000 */
[----:B------:R-:W-:Y:S01]  /*6930*/  FSEL R148, R148, -INF , !P6 ;  /* 0xff80000094947808 */ /* 0x000fe20007000000 */
[----:B------:R-:W3:Y:S01]  /*6940*/  MUFU.TANH R25, R25 ;  /* 0x0000001900197308 */ /* 0x000ee20000002400 */
[----:B------:R-:W-:Y:S01]  /*6950*/  FSEL R135, R7, -INF , !P1 ;  /* 0xff80000007877808 */ /* 0x000fe20004800000 */
[----:B----4-:R-:W-:Y:S01]  /*6960*/  FFMA.FTZ R6, R27, UR5, R6 ;  /* 0x000000051b067c23 */ /* 0x010fe20008010006 */
[----:B------:R-:W-:Y:S01]  /*6970*/  ISETP.GE.AND P6, PT, R5, R222, PT ;  /* 0x000000de0500720c */ /* 0x000fe20003fc6270 */
[----:B------:R-:W-:Y:S01]  /*6980*/  FFMA.FTZ R18, R27, UR5, R18 ;  /* 0x000000051b127c23 */ /* 0x000fe20008010012 */
[----:B------:R-:W-:Y:S01]  /*6990*/  ISETP.GE.AND P1, PT, R5, R2, PT ;  /* 0x000000020500720c */ /* 0x000fe20003f26270 */
[C---:B------:R-:W-:Y:S01]  /*69a0*/  VIADD R7, R9.reuse, 0x20 ;  /* 0x0000002009077836 */ /* 0x040fe20000000000 */
[----:B------:R-:W-:Y:S01]  /*69b0*/  I2FP.F32.S32 R26, R5 ;  /* 0x00000005001a7245 */ /* 0x000fe20000201400 */
[----:B------:R-:W-:Y:S01]  /*69c0*/  VIADD R5, R9, 0x19 ;  /* 0x0000001909057836 */ /* 0x000fe20000000000 */
[----:B------:R-:W-:Y:S01]  /*69d0*/  FSEL R138, R6, -INF , !P0 ;  /* 0xff800000068a7808 */ /* 0x000fe20004000000 */
[----:B------:R-:W4:Y:S01]  /*69e0*/  MUFU.TANH R11, R11 ;  /* 0x0000000b000b7308 */ /* 0x000f220000002400 */
[----:B------:R-:W-:Y:S01]  /*69f0*/  FSEL R133, R18, -INF , !P2 ;  /* 0xff80000012857808 */ /* 0x000fe20005000000 */
[C---:B------:R-:W-:Y:S01]  /*6a00*/  FFMA.FTZ R19, R26.reuse, UR5, R19 ;  /* 0x000000051a137c23 */ /* 0x040fe20008010013 */
[----:B------:R-:W-:Y:S01]  /*6a10*/  FFMA.FTZ R23, R26, UR5, R23 ;  /* 0x000000051a177c23 */ /* 0x000fe20008010017 */
[----:B------:R-:W-:Y:S01]  /*6a20*/  ISETP.GE.AND P0, PT, R5, R222, PT ;  /* 0x000000de0500720c */ /* 0x000fe20003f06270 */
[----:B------:R-:W-:Y:S01]  /*6a30*/  FMUL.FTZ R179, R179, UR28 ;  /* 0x0000001cb3b37c20 */ /* 0x000fe20008410000 */
[----:B------:R-:W-:Y:S01]  /*6a40*/  ISETP.GE.AND P2, PT, R5, R2, PT ;  /* 0x000000020500720c */ /* 0x000fe20003f46270 */
[----:B------:R-:W-:Y:S01]  /*6a50*/  FMUL.FTZ R177, R177, UR28 ;  /* 0x0000001cb1b17c20 */ /* 0x000fe20008410000 */
[----:B------:R-:W4:Y:S01]  /*6a60*/  MUFU.TANH R12, R175 ;  /* 0x000000af000c7308 */ /* 0x000f220000002400 */
[----:B------:R-:W-:-:S02]  /*6a70*/  I2FP.F32.S32 R5, R5 ;  /* 0x0000000500057245 */ /* 0x000fc40000201400 */
[----:B------:R-:W-:Y:S02]  /*6a80*/  FSEL R136, R19, -INF , !P6 ;  /* 0xff80000013887808 */ /* 0x000fe40007000000 */
[----:B------:R-:W-:Y:S01]  /*6a90*/  FSEL R151, R23, -INF , !P1 ;  /* 0xff80000017977808 */ /* 0x000fe20004800000 */
[----:B-----5:R-:W-:Y:S01]  /*6aa0*/  FFMA.FTZ R20, R5, UR5, R20 ;  /* 0x0000000505147c23 */ /* 0x020fe20008010014 */
[----:B------:R-:W-:Y:S01]  /*6ab0*/  ISETP.GE.AND P6, PT, R7, R222, PT ;  /* 0x000000de0700720c */ /* 0x000fe20003fc6270 */
[----:B--2---:R-:W-:Y:S01]  /*6ac0*/  FFMA.FTZ R10, R5, UR5, R10 ;  /* 0x00000005050a7c23 */ /* 0x004fe2000801000a */
[----:B------:R-:W-:Y:S01]  /*6ad0*/  ISETP.GE.AND P1, PT, R7, R2, PT ;  /* 0x000000020700720c */ /* 0x000fe20003f26270 */
[----:B------:R-:W-:Y:S01]  /*6ae0*/  VIADD R5, R9, 0x21 ;  /* 0x0000002109057836 */ /* 0x000fe20000000000 */
[----:B------:R-:W-:Y:S01]  /*6af0*/  I2FP.F32.S32 R7, R7 ;  /* 0x0000000700077245 */ /* 0x000fe20000201400 */
[----:B------:R-:W2:Y:S01]  /*6b00*/  MUFU.TANH R4, R169 ;  /* 0x000000a900047308 */ /* 0x000ea20000002400 */
[----:B------:R-:W-:-:S02]  /*6b10*/  FSEL R149, R10, -INF , !P2 ;  /* 0xff8000000a957808 */ /* 0x000fc40005000000 */
[----:B------:R-:W-:Y:S01]  /*6b20*/  I2FP.F32.S32 R6, R5 ;  /* 0x0000000500067245 */ /* 0x000fe20000201400 */
[C---:B-1----:R-:W-:Y:S01]  /*6b30*/  FFMA.FTZ R24, R7.reuse, UR5, R24 ;  /* 0x0000000507187c23 */ /* 0x042fe20008010018 */
[----:B---3--:R-:W-:Y:S01]  /*6b40*/  FFMA.FTZ R25, R7, UR5, R25 ;  /* 0x0000000507197c23 */ /* 0x008fe20008010019 */
[----:B------:R-:W-:Y:S01]  /*6b50*/  VIADD R7, R9, 0x28 ;  /* 0x0000002809077836 */ /* 0x000fe20000000000 */
[----:B------:R-:W-:Y:S01]  /*6b60*/  FSEL R134, R20, -INF , !P0 ;  /* 0xff80000014867808 */ /* 0x000fe20004000000 */
[----:B----4-:R-:W-:Y:S01]  /*6b70*/  FFMA.FTZ R11, R6, UR5, R11 ;  /* 0x00000005060b7c23 */ /* 0x010fe2000801000b */
[----:B------:R-:W-:Y:S01]  /*6b80*/  FSEL R146, R24, -INF , !P6 ;  /* 0xff80000018927808 */ /* 0x000fe20007000000 */
[----:B------:R-:W-:Y:S01]  /*6b90*/  FFMA.FTZ R12, R6, UR5, R12 ;  /* 0x00000005060c7c23 */ /* 0x000fe2000801000c */
[----:B------:R-:W-:Y:S01]  /*6ba0*/  FSEL R147, R25, -INF , !P1 ;  /* 0xff80000019937808 */ /* 0x000fe20004800000 */
[----:B------:R-:W1:Y:S01]  /*6bb0*/  MUFU.TANH R171, R171 ;  /* 0x000000ab00ab7308 */ /* 0x000e620000002400 */
[C---:B------:R-:W-:Y:S01]  /*6bc0*/  ISETP.GE.AND P6, PT, R7.reuse, R222, PT ;  /* 0x000000de0700720c */ /* 0x040fe20003fc6270 */
[----:B------:R-:W-:Y:S01]  /*6bd0*/  FMUL.FTZ R6, R176, UR28 ;  /* 0x0000001cb0067c20 */ /* 0x000fe20008410000 */
[----:B------:R-:W-:-:S02]  /*6be0*/  ISETP.GE.AND P1, PT, R7, R2, PT ;  /* 0x000000020700720c */ /* 0x000fc40003f26270 */
[----:B------:R-:W-:Y:S01]  /*6bf0*/  I2FP.F32.S32 R10, R7 ;  /* 0x00000007000a7245 */ /* 0x000fe20000201400 */
[----:B------:R-:W-:Y:S01]  /*6c00*/  VIADD R7, R9, 0x29 ;  /* 0x0000002909077836 */ /* 0x000fe20000000000 */
[C---:B------:R-:W-:Y:S01]  /*6c10*/  ISETP.GE.AND P0, PT, R5.reuse, R222, PT ;  /* 0x000000de0500720c */ /* 0x040fe20003f06270 */
[----:B------:R-:W3:Y:S01]  /*6c20*/  MUFU.TANH R13, R168 ;  /* 0x000000a8000d7308 */ /* 0x000ee20000002400 */
[----:B------:R-:W-:Y:S02]  /*6c30*/  ISETP.GE.AND P2, PT, R5, R2, PT ;  /* 0x000000020500720c */ /* 0x000fe40003f46270 */
[----:B------:R-:W-:Y:S01]  /*6c40*/  FSEL R144, R11, -INF , !P0 ;  /* 0xff8000000b907808 */ /* 0x000fe20004000000 */
[----:B------:R-:W-:Y:S01]  /*6c50*/  VIADD R11, R9, 0x31 ;  /* 0x00000031090b7836 */ /* 0x000fe20000000000 */
[----:B------:R-:W-:Y:S02]  /*6c60*/  FSEL R145, R12, -INF , !P2 ;  /* 0xff8000000c917808 */ /* 0x000fe40005000000 */
[C---:B------:R-:W-:Y:S01]  /*6c70*/  ISETP.GE.AND P0, PT, R7.reuse, R222, PT ;  /* 0x000000de0700720c */ /* 0x040fe20003f06270 */
[----:B------:R-:W4:Y:S01]  /*6c80*/  MUFU.TANH R170, R170 ;  /* 0x000000aa00aa7308 */ /* 0x000f220000002400 */
[----:B------:R-:W-:-:S02]  /*6c90*/  ISETP.GE.AND P2, PT, R7, R2, PT ;  /* 0x000000020700720c */ /* 0x000fc40003f46270 */
[----:B------:R-:W-:-:S05]  /*6ca0*/  I2FP.F32.S32 R7, R7 ;  /* 0x0000000700077245 */ /* 0x000fca0000201400 */
[----:B------:R-:W5:Y:S01]  /*6cb0*/  MUFU.TANH R165, R165 ;  /* 0x000000a500a57308 */ /* 0x000f620000002400 */
[C---:B--2---:R-:W-:Y:S01]  /*6cc0*/  FFMA.FTZ R4, R7.reuse, UR5, R4 ;  /* 0x0000000507047c23 */ /* 0x044fe20008010004 */
[----:B-1----:R-:W-:Y:S01]  /*6cd0*/  FFMA.FTZ R141, R7, UR5, R171 ;  /* 0x00000005078d7c23 */ /* 0x002fe200080100ab */
[----:B---3--:R-:W-:Y:S01]  /*6ce0*/  FFMA.FTZ R142, R10, UR5, R13 ;  /* 0x000000050a8e7c23 */ /* 0x008fe2000801000d */
[C---:B------:R-:W-:Y:S02]  /*6cf0*/  VIADD R13, R9.reuse, 0x30 ;  /* 0x00000030090d7836 */ /* 0x040fe40000000000 */
[----:B------:R-:W-:Y:S01]  /*6d00*/  FSEL R140, R4, -INF , !P0 ;  /* 0xff800000048c7808 */ /* 0x000fe20004000000 */
[----:B------:R-:W-:Y:S01]  /*6d10*/  VIADD R7, R9, 0x38 ;  /* 0x0000003809077836 */ /* 0x000fe20000000000 */
[----:B------:R-:W1:Y:S01]  /*6d20*/  MUFU.TANH R5, R167 ;  /* 0x000000a700057308 */ /* 0x000e620000002400 */
[----:B------:R-:W-:Y:S01]  /*6d30*/  I2FP.F32.S32 R4, R11 ;  /* 0x0000000b00047245 */ /* 0x000fe20000201400 */
[----:B----4-:R-:W-:Y:S01]  /*6d40*/  FFMA.FTZ R143, R10, UR5, R170 ;  /* 0x000000050a8f7c23 */ /* 0x010fe200080100aa */
[----:B------:R-:W-:Y:S01]  /*6d50*/  FMUL.FTZ R10, R178, UR28 ;  /* 0x0000001cb20a7c20 */ /* 0x000fe20008410000 */
[----:B------:R-:W-:-:S02]  /*6d60*/  ISETP.GE.AND P0, PT, R11, R222, PT ;  /* 0x000000de0b00720c */ /* 0x000fc40003f06270 */
[----:B------:R-:W-:Y:S02]  /*6d70*/  FSEL R141, R141, -INF , !P2 ;  /* 0xff8000008d8d7808 */ /* 0x000fe40005000000 */
[----:B------:R-:W2:Y:S01]  /*6d80*/  MUFU.TANH R164, R164 ;  /* 0x000000a400a47308 */ /* 0x000ea20000002400 */
[----:B-----5:R-:W-:Y:S01]  /*6d90*/  FFMA.FTZ R165, R4, UR5, R165 ;  /* 0x0000000504a57c23 */ /* 0x020fe200080100a5 */
[----:B------:R-:W-:Y:S02]  /*6da0*/  ISETP.GE.AND P2, PT, R11, R2, PT ;  /* 0x000000020b00720c */ /* 0x000fe40003f46270 */
[----:B------:R-:W-:Y:S02]  /*6db0*/  FSEL R142, R142, -INF , !P6 ;  /* 0xff8000008e8e7808 */ /* 0x000fe40007000000 */
[----:B------:R-:W-:Y:S02]  /*6dc0*/  FSEL R143, R143, -INF , !P1 ;  /* 0xff8000008f8f7808 */ /* 0x000fe40004800000 */
[----:B------:R-:W3:Y:S01]  /*6dd0*/  MUFU.TANH R166, R166 ;  /* 0x000000a600a67308 */ /* 0x000ee20000002400 */
[----:B-1----:R-:W-:Y:S01]  /*6de0*/  FFMA.FTZ R5, R4, UR5, R5 ;  /* 0x0000000504057c23 */ /* 0x002fe20008010005 */
[C---:B------:R-:W-:Y:S01]  /*6df0*/  ISETP.GE.AND P6, PT, R13.reuse, R222, PT ;  /* 0x000000de0d00720c */ /* 0x040fe20003fc6270 */
[----:B------:R-:W-:Y:S01]  /*6e00*/  BAR.SYNC.DEFER_BLOCKING 0x0 ;  /* 0x0000000000007b1d */ /* 0x000fe20000010000 */
[----:B------:R-:W-:-:S02]  /*6e10*/  ISETP.GE.AND P1, PT, R13, R2, PT ;  /* 0x000000020d00720c */ /* 0x000fc40003f26270 */
[----:B------:R-:W-:Y:S02]  /*6e20*/  I2FP.F32.S32 R13, R13 ;  /* 0x0000000d000d7245 */ /* 0x000fe40000201400 */
[----:B------:R-:W-:Y:S01]  /*6e30*/  FSEL R168, R165, -INF , !P0 ;  /* 0xff800000a5a87808 */ /* 0x000fe20004000000 */
[----:B------:R-:W1:Y:S01]  /*6e40*/  MUFU.TANH R6, R6 ;  /* 0x0000000600067308 */ /* 0x000e620000002400 */
[----:B------:R-:W-:Y:S01]  /*6e50*/  FSEL R165, R5, -INF , !P2 ;  /* 0xff80000005a57808 */ /* 0x000fe20005000000 */
[----:B--2---:R-:W-:Y:S01]  /*6e60*/  FFMA.FTZ R164, R13, UR5, R164 ;  /* 0x000000050da47c23 */ /* 0x004fe200080100a4 */
[----:B------:R-:W-:Y:S02]  /*6e70*/  I2FP.F32.S32 R5, R9 ;  /* 0x0000000900057245 */ /* 0x000fe40000201400 */
[-C--:B------:R-:W-:Y:S02]  /*6e80*/  ISETP.GE.AND P0, PT, R9, R222.reuse, PT ;  /* 0x000000de0900720c */ /* 0x080fe40003f06270 */
[----:B------:R-:W-:Y:S01]  /*6e90*/  FSEL R172, R164, -INF , !P6 ;  /* 0xff800000a4ac7808 */ /* 0x000fe20007000000 */
[----:B------:R-:W2:Y:S01]  /*6ea0*/  MUFU.TANH R10, R10 ;  /* 0x0000000a000a7308 */ /* 0x000ea20000002400 */
[----:B---3--:R-:W-:Y:S01]  /*6eb0*/  FFMA.FTZ R166, R13, UR5, R166 ;  /* 0x000000050da67c23 */ /* 0x008fe200080100a6 */
[----:B------:R-:W-:Y:S01]  /*6ec0*/  FFMA.FTZ R0, R5, UR5, R0 ;  /* 0x0000000505007c23 */ /* 0x000fe20008010000 */
[----:B------:R-:W-:-:S02]  /*6ed0*/  ISETP.GE.AND P6, PT, R7, R222, PT ;  /* 0x000000de0700720c */ /* 0x000fc40003fc6270 */
[CC--:B------:R-:W-:Y:S01]  /*6ee0*/  ISETP.GE.AND P2, PT, R9.reuse, R2.reuse, PT ;  /* 0x000000020900720c */ /* 0x0c0fe20003f46270 */
[----:B------:R-:W-:Y:S01]  /*6ef0*/  VIADD R9, R9, 0x39 ;  /* 0x0000003909097836 */ /* 0x000fe20000000000 */
[----:B------:R-:W-:Y:S01]  /*6f00*/  FSEL R167, R166, -INF , !P1 ;  /* 0xff800000a6a77808 */ /* 0x000fe20004800000 */
[----:B------:R-:W3:Y:S01]  /*6f10*/  MUFU.TANH R8, R8 ;  /* 0x0000000800087308 */ /* 0x000ee20000002400 */
[----:B------:R-:W-:Y:S02]  /*6f20*/  ISETP.GE.AND P1, PT, R7, R2, PT ;  /* 0x000000020700720c */ /* 0x000fe40003f26270 */
[----:B------:R-:W-:Y:S02]  /*6f30*/  I2FP.F32.S32 R7, R7 ;  /* 0x0000000700077245 */ /* 0x000fe40000201400 */
[----:B------:R-:W-:Y:S02]  /*6f40*/  FSEL R0, R0, -INF , !P0 ;  /* 0xff80000000007808 */ /* 0x000fe40004000000 */
[----:B------:R-:W-:Y:S01]  /*6f50*/  PLOP3.LUT P0, PT, PT, PT, UP0, 0x80, 0x0 ;  /* 0x000000000000781c */ /* 0x000fe20003f0f008 */
[----:B------:R-:W4:Y:S01]  /*6f60*/  MUFU.TANH R4, R177 ;  /* 0x000000b100047308 */ /* 0x000f220000002400 */
[C---:B-1----:R-:W-:Y:S01]  /*6f70*/  FFMA.FTZ R6, R7.reuse, UR5, R6 ;  /* 0x0000000507067c23 */ /* 0x042fe20008010006 */
[----:B--2---:R-:W-:Y:S01]  /*6f80*/  FFMA.FTZ R10, R7, UR5, R10 ;  /* 0x00000005070a7c23 */ /* 0x004fe2000801000a */
[----:B------:R-:W-:-:S03]  /*6f90*/  I2FP.F32.S32 R7, R9 ;  /* 0x0000000900077245 */ /* 0x000fc60000201400 */
[----:B------:R-:W-:Y:S02]  /*6fa0*/  FSEL R166, R6, -INF , !P6 ;  /* 0xff80000006a67808 */ /* 0x000fe40007000000 */
[----:B------:R-:W1:Y:S01]  /*6fb0*/  MUFU.TANH R179, R179 ;  /* 0x000000b300b37308 */ /* 0x000e620000002400 */
[----:B------:R-:W-:Y:S01]  /*6fc0*/  FSEL R163, R10, -INF , !P1 ;  /* 0xff8000000aa37808 */ /* 0x000fe20004800000 */
[----:B---3--:R-:W-:Y:S01]  /*6fd0*/  FFMA.FTZ R8, R5, UR5, R8 ;  /* 0x0000000505087c23 */ /* 0x008fe20008010008 */
[C---:B------:R-:W-:Y:S02]  /*6fe0*/  ISETP.GE.AND P6, PT, R9.reuse, R222, PT ;  /* 0x000000de0900720c */ /* 0x040fe40003fc6270 */
[----:B------:R-:W-:Y:S02]  /*6ff0*/  ISETP.GE.AND P1, PT, R9, R2, PT ;  /* 0x000000020900720c */ /* 0x000fe40003f26270 */
[----:B------:R-:W-:Y:S01]  /*7000*/  FSEL R19, R8, -INF , !P2 ;  /* 0xff80000008137808 */ /* 0x000fe20005000000 */
[----:B----4-:R-:W-:-:S05]  /*7010*/  FFMA.FTZ R4, R7, UR5, R4 ;  /* 0x0000000507047c23 */ /* 0x010fca0008010004 */
[----:B------:R-:W-:Y:S01]  /*7020*/  FSEL R164, R4, -INF , !P6 ;  /* 0xff80000004a47808 */ /* 0x000fe20007000000 */
[----:B-1----:R-:W-:-:S05]  /*7030*/  FFMA.FTZ R161, R7, UR5, R179 ;  /* 0x0000000507a17c23 */ /* 0x002fca00080100b3 */
        /* <DEDUP_REMOVED lines=65> */
.L_x_288:
[----:B------:R-:W-:Y:S05]  /*7450*/  BSYNC B0 ;  /* 0x0000000000007941 */ /* 0x000fea0003800000 */
.L_x_287:
[----:B------:R-:W0:Y:S02]  /*7460*/  LDGDEPBAR ;  /* 0x00000000000079af */ /* 0x000e240000000000 */
.L_x_286:
[----:B-12---:R-:W-:Y:S01]  /*7470*/  FMNMX.FTZ R5, R132, R0, !PT ;  /* 0x0000000084057209 */ /* 0x006fe20007810000 */
        /* <DEDUP_REMOVED lines=57> */
[--C-:B------:R-:W-:Y:S01]  /*7810*/  FFMA.FTZ R170, R148, UR19, -R169.reuse ;  /* 0x0000001394aa7c23 */ /* 0x100fe200080108a9 */
        /* <DEDUP_REMOVED lines=24> */
[----:B------:R-:W3:Y:S01]  /*79a0*/  MUFU.EX2 R155, R155 ;  /* 0x0000009b009b7308 */ /* 0x000ee20000000800 */
[----:B--2---:R-:W-:Y:S01]  /*79b0*/  F2FP.F16.F32.PACK_AB R4, R157, R158 ;  /* 0x0000009e9d04723e */ /* 0x004fe200000000ff */
[----:B------:R-:W-:Y:S01]  /*79c0*/  FFMA.FTZ R182, R140, UR19, -R169 ;  /* 0x000000138cb67c23 */ /* 0x000fe200080108a9 */
[--C-:B------:R-:W-:Y:S01]  /*79d0*/  FFMA.FTZ R209, R143, UR19, -R162.reuse ;  /* 0x000000138fd17c23 */ /* 0x100fe200080108a2 */
[--C-:B------:R-:W-:Y:S01]  /*79e0*/  FFMA.FTZ R210, R141, UR19, -R162.reuse ;  /* 0x000000138dd27c23 */ /* 0x100fe200080108a2 */
[----:B------:R-:W-:Y:S01]  /*79f0*/  LDSM.16.MT88.4 R148, [R196+0x13000] ;  /* 0x01300000c494783b */ /* 0x000fe20000004200 */
[--C-:B------:R-:W-:Y:S01]  /*7a00*/  FFMA.FTZ R165, R165, UR19, -R162.reuse ;  /* 0x00000013a5a57c23 */ /* 0x100fe200080108a2 */
[----:B------:R-:W-:Y:S01]  /*7a10*/  FFMA.FTZ R163, R163, UR19, -R162 ;  /* 0x00000013a3a37c23 */ /* 0x000fe200080108a2 */
[----:B------:R-:W-:Y:S01]  /*7a20*/  MUFU.EX2 R154, R154 ;  /* 0x0000009a009a7308 */ /* 0x000fe20000000800 */
[----:B------:R-:W-:Y:S07]  /*7a30*/  LDSM.16.MT88.4 R140, [R198+0x15000] ;  /* 0x01500000c68c783b */ /* 0x000fee0000004200 */
        /* <DEDUP_REMOVED lines=353> */
[----:B------:R-:W-:Y:S01]  /*9050*/  @!P4 LDGSTS.E.BYPASS.LTC128B.128 [R207+0x14000], desc[UR22][R12.64+0x80] ;  /* 0x140000800ccfcfae */ /* 0x000fe2000b901d56 */
        /* <DEDUP_REMOVED lines=227> */
[----:B------:R-:W-:Y:S01]  /*9e90*/  I2FP.F32.S32 R14, R23 ;  /* 0x00000017000e7245 */ /* 0x000fe20000201400 */
[----:B------:R-:W-:Y:S01]  /*9ea0*/  FMUL.FTZ R160, R160, UR28 ;  /* 0x0000001ca0a07c20 */ /* 0x000fe20008410000 */
[----:B------:R-:W-:Y:S01]  /*9eb0*/  ISETP.GE.AND P6, PT, R23, R222, PT ;  /* 0x000000de1700720c */ /* 0x000fe20003fc6270 */
[C---:B------:R-:W-:Y:S01]  /*9ec0*/  FFMA.FTZ R12, R27.reuse, UR5, R12 ;  /* 0x000000051b0c7c23 */ /* 0x040fe2000801000c */
[----:B-----5:R-:W-:Y:S01]  /*9ed0*/  FFMA.FTZ R27, R27, UR5, R13 ;  /* 0x000000051b1b7c23 */ /* 0x020fe2000801000d */
[----:B------:R-:W-:-:S02]  /*9ee0*/  VIADD R13, R9, 0x9 ;  /* 0x00000009090d7836 */ /* 0x000fc40000000000 */
[C---:B--2---:R-:W-:Y:S01]  /*9ef0*/  FFMA.FTZ R22, R14.reuse, UR5, R15 ;  /* 0x000000050e167c23 */ /* 0x044fe2000801000f */
[----:B------:R-:W-:Y:S01]  /*9f00*/  ISETP.GE.AND P1, PT, R23, R2, PT ;  /* 0x000000021700720c */ /* 0x000fe20003f26270 */
[----:B---3--:R-:W-:Y:S01]  /*9f10*/  FFMA.FTZ R23, R14, UR5, R17 ;  /* 0x000000050e177c23 */ /* 0x008fe20008010011 */
[----:B------:R-:W-:Y:S01]  /*9f20*/  FSEL R15, R27, -INF , !P2 ;  /* 0xff8000001b0f7808 */ /* 0x000fe20005000000 */
[----:B------:R-:W-:Y:S01]  /*9f30*/  VIADD R17, R9, 0x10 ;  /* 0x0000001009117836 */ /* 0x000fe20000000000 */
[----:B------:R-:W-:Y:S01]  /*9f40*/  I2FP.F32.S32 R27, R13 ;  /* 0x0000000d001b7245 */ /* 0x000fe20000201400 */
[----:B------:R-:W2:Y:S01]  /*9f50*/  MUFU.TANH R10, R10 ;  /* 0x0000000a000a7308 */ /* 0x000ea20000002400 */
[----:B------:R-:W-:Y:S01]  /*9f60*/  FSEL R14, R12, -INF , !P0 ;  /* 0xff8000000c0e7808 */ /* 0x000fe20004000000 */
[----:B------:R-:W-:Y:S01]  /*9f70*/  FMUL.FTZ R162, R162, UR28 ;  /* 0x0000001ca2a27c20 */ /* 0x000fe20008410000 */
[----:B------:R-:W-:Y:S01]  /*9f80*/  ISETP.GE.AND P0, PT, R13, R222, PT ;  /* 0x000000de0d00720c */ /* 0x000fe20003f06270 */
[----:B------:R-:W-:Y:S01]  /*9f90*/  FFMA.FTZ R16, R27, UR5, R16 ;  /* 0x000000051b107c23 */ /* 0x000fe20008010010 */
[----:B------:R-:W-:Y:S01]  /*9fa0*/  ISETP.GE.AND P2, PT, R13, R2, PT ;  /* 0x000000020d00720c */ /* 0x000fe20003f46270 */
[----:B-1----:R-:W-:Y:S01]  /*9fb0*/  FFMA.FTZ R4, R27, UR5, R4 ;  /* 0x000000051b047c23 */ /* 0x002fe20008010004 */
[----:B------:R-:W-:Y:S01]  /*9fc0*/  FSEL R13, R23, -INF , !P1 ;  /* 0xff800000170d7808 */ /* 0x000fe20004800000 */
[----:B------:R-:W-:Y:S01]  /*9fd0*/  VIADD R23, R9, 0x11 ;  /* 0x0000001109177836 */ /* 0x000fe20000000000 */
[----:B------:R-:W-:Y:S01]  /*9fe0*/  FSEL R12, R22, -INF , !P6 ;  /* 0xff800000160c7808 */ /* 0x000fe20007000000 */
[----:B------:R-:W-:Y:S01]  /*9ff0*/  MUFU.TANH R25, R25 ;  /* 0x0000001900197308 */ /* 0x000fe20000002400 */
[----:B------:R-:W-:Y:S01]  /*a000*/  I2FP.F32.S32 R22, R17 ;  /* 0x0000001100167245 */ /* 0x000fe20000201400 */
[----:B------:R-:W-:Y:S01]  /*a010*/  FMUL.FTZ R167, R167, UR28 ;  /* 0x0000001ca7a77c20 */ /* 0x000fe20008410000 */
[----:B------:R-:W-:Y:S01]  /*a020*/  ISETP.GE.AND P6, PT, R17, R222, PT ;  /* 0x000000de1100720c */ /* 0x000fe20003fc6270 */
[----:B------:R-:W-:Y:S01]  /*a030*/  FMUL.FTZ R165, R165, UR28 ;  /* 0x0000001ca5a57c20 */ /* 0x000fe20008410000 */
[----:B------:R-:W-:Y:S01]  /*a040*/  ISETP.GE.AND P1, PT, R17, R2, PT ;  /* 0x000000021100720c */ /* 0x000fe20003f26270 */
[----:B------:R-:W-:Y:S01]  /*a050*/  FFMA.FTZ R26, R22, UR5, R5 ;  /* 0x00000005161a7c23 */ /* 0x000fe20008010005 */
[----:B------:R-:W-:Y:S01]  /*a060*/  FSEL R16, R16, -INF , !P0 ;  /* 0xff80000010107808 */ /* 0x000fe20004000000 */
[----:B------:R-:W-:Y:S01]  /*a070*/  FFMA.FTZ R7, R22, UR5, R7 ;  /* 0x0000000516077c23 */ /* 0x000fe20008010007 */
[----:B------:R-:W-:Y:S01]  /*a080*/  FSEL R17, R4, -INF , !P2 ;  /* 0xff80000004117808 */ /* 0x000fe20005000000 */
[----:B------:R-:W-:Y:S01]  /*a090*/  VIADD R5, R9, 0x18 ;  /* 0x0000001809057836 */ /* 0x000fe20000000000 */
[C---:B------:R-:W-:Y:S01]  /*a0a0*/  ISETP.GE.AND P0, PT, R23.reuse, R222, PT ;  /* 0x000000de1700720c */ /* 0x040fe20003f06270 */
[----:B------:R-:W-:Y:S01]  /*a0b0*/  MUFU.TANH R30, R30 ;  /* 0x0000001e001e7308 */ /* 0x000fe20000002400 */
[----:B------:R-:W-:Y:S01]  /*a0c0*/  ISETP.GE.AND P2, PT, R23, R2, PT ;  /* 0x000000021700720c */ /* 0x000fe20003f46270 */
[----:B------:R-:W-:Y:S01]  /*a0d0*/  FMUL.FTZ R161, R161, UR28 ;  /* 0x0000001ca1a17c20 */ /* 0x000fe20008410000 */
[----:B------:R-:W-:Y:S01]  /*a0e0*/  I2FP.F32.S32 R23, R23 ;  /* 0x0000001700177245 */ /* 0x000fe20000201400 */
[----:B------:R-:W-:Y:S01]  /*a0f0*/  FMUL.FTZ R174, R174, UR28 ;  /* 0x0000001caeae7c20 */ /* 0x000fe20008410000 */
[----:B------:R-:W-:Y:S01]  /*a100*/  FSEL R26, R26, -INF , !P6 ;  /* 0xff8000001a1a7808 */ /* 0x000fe20007000000 */
[----:B------:R-:W-:Y:S01]  /*a110*/  FMUL.FTZ R163, R163, UR28 ;  /* 0x0000001ca3a37c20 */ /* 0x000fe20008410000 */
[----:B------:R-:W-:Y:S01]  /*a120*/  FSEL R27, R7, -INF , !P1 ;  /* 0xff800000071b7808 */ /* 0x000fe20004800000 */
[----:B----4-:R-:W-:Y:S01]  /*a130*/  FFMA.FTZ R6, R23, UR5, R6 ;  /* 0x0000000517067c23 */ /* 0x010fe20008010006 */
[----:B------:R-:W-:Y:S01]  /*a140*/  ISETP.GE.AND P6, PT, R5, R222, PT ;  /* 0x000000de0500720c */ /* 0x000fe20003fc6270 */
[----:B------:R-:W-:Y:S01]  /*a150*/  FFMA.FTZ R23, R23, UR5, R18 ;  /* 0x0000000517177c23 */ /* 0x000fe20008010012 */
[----:B------:R-:W-:Y:S01]  /*a160*/  ISETP.GE.AND P1, PT, R5, R2, PT ;  /* 0x000000020500720c */ /* 0x000fe20003f26270 */
[----:B------:R-:W1:Y:S01]  /*a170*/  MUFU.TANH R20, R20 ;  /* 0x0000001400147308 */ /* 0x000e620000002400 */
[----:B------:R-:W-:Y:S01]  /*a180*/  I2FP.F32.S32 R22, R5 ;  /* 0x0000000500167245 */ /* 0x000fe20000201400 */
[C---:B------:R-:W-:Y:S01]  /*a190*/  VIADD R5, R9.reuse, 0x19 ;  /* 0x0000001909057836 */ /* 0x040fe20000000000 */
[----:B------:R-:W-:Y:S01]  /*a1a0*/  FSEL R24, R6, -INF , !P0 ;  /* 0xff80000006187808 */ /* 0x000fe20004000000 */
[----:B------:R-:W-:Y:S01]  /*a1b0*/  VIADD R7, R9, 0x20 ;  /* 0x0000002009077836 */ /* 0x000fe20000000000 */
[----:B------:R-:W-:Y:S01]  /*a1c0*/  FSEL R23, R23, -INF , !P2 ;  /* 0xff80000017177808 */ /* 0x000fe20005000000 */
[C---:B------:R-:W-:Y:S01]  /*a1d0*/  FFMA.FTZ R19, R22.reuse, UR5, R19 ;  /* 0x0000000516137c23 */ /* 0x040fe20008010013 */
[----:B------:R-:W-:Y:S01]  /*a1e0*/  FFMA.FTZ R21, R22, UR5, R21 ;  /* 0x0000000516157c23 */ /* 0x000fe20008010015 */
[----:B------:R-:W3:Y:S01]  /*a1f0*/  MUFU.TANH R29, R29 ;  /* 0x0000001d001d7308 */ /* 0x000ee20000002400 */
[----:B------:R-:W-:Y:S01]  /*a200*/  ISETP.GE.AND P0, PT, R5, R222, PT ;  /* 0x000000de0500720c */ /* 0x000fe20003f06270 */
[----:B------:R-:W-:Y:S01]  /*a210*/  FMUL.FTZ R175, R175, UR28 ;  /* 0x0000001cafaf7c20 */ /* 0x000fe20008410000 */
[----:B------:R-:W-:Y:S01]  /*a220*/  ISETP.GE.AND P2, PT, R5, R2, PT ;  /* 0x000000020500720c */ /* 0x000fe20003f46270 */
[----:B------:R-:W-:Y:S01]  /*a230*/  FMUL.FTZ R173, R173, UR28 ;  /* 0x0000001cadad7c20 */ /* 0x000fe20008410000 */
[----:B------:R-:W-:-:S02]  /*a240*/  I2FP.F32.S32 R5, R5 ;  /* 0x0000000500057245 */ /* 0x000fc40000201400 */
[----:B------:R-:W-:Y:S01]  /*a250*/  FSEL R22, R19, -INF , !P6 ;  /* 0xff80000013167808 */ /* 0x000fe20007000000 */
[----:B------:R-:W4:Y:S01]  /*a260*/  MUFU.TANH R166, R166 ;  /* 0x000000a600a67308 */ /* 0x000f220000002400 */
[----:B------:R-:W-:Y:S01]  /*a270*/  FSEL R21, R21, -INF , !P1 ;  /* 0xff80000015157808 */ /* 0x000fe20004800000 */
[C---:B--2---:R-:W-:Y:S01]  /*a280*/  FFMA.FTZ R10, R5.reuse, UR5, R10 ;  /* 0x00000005050a7c23 */ /* 0x044fe2000801000a */
[----:B------:R-:W-:Y:S01]  /*a290*/  I2FP.F32.S32 R6, R7 ;  /* 0x0000000700067245 */ /* 0x000fe20000201400 */
[----:B-1----:R-:W-:Y:S01]  /*a2a0*/  FFMA.FTZ R20, R5, UR5, R20 ;  /* 0x0000000505147c23 */ /* 0x002fe20008010014 */
[----:B------:R-:W-:Y:S01]  /*a2b0*/  ISETP.GE.AND P6, PT, R7, R222, PT ;  /* 0x000000de0700720c */ /* 0x000fe20003fc6270 */
[----:B------:R-:W-:Y:S01]  /*a2c0*/  VIADD R5, R9, 0x21 ;  /* 0x0000002109057836 */ /* 0x000fe20000000000 */
[----:B------:R-:W-:Y:S01]  /*a2d0*/  ISETP.GE.AND P1, PT, R7, R2, PT ;  /* 0x000000020700720c */ /* 0x000fe20003f26270 */
[----:B------:R-:W1:Y:S01]  /*a2e0*/  MUFU.TANH R11, R11 ;  /* 0x0000000b000b7308 */ /* 0x000e620000002400 */
[----:B------:R-:W-:-:S02]  /*a2f0*/  VIADD R7, R9, 0x28 ;  /* 0x0000002809077836 */ /* 0x000fc40000000000 */
[C---:B------:R-:W-:Y:S01]  /*a300*/  FFMA.FTZ R168, R6.reuse, UR5, R25 ;  /* 0x0000000506a87c23 */ /* 0x040fe20008010019 */
[----:B------:R-:W-:Y:S01]  /*a310*/  FFMA.FTZ R30, R6, UR5, R30 ;  /* 0x00000005061e7c23 */ /* 0x000fe2000801001e */
[----:B------:R-:W-:Y:S02]  /*a320*/  FSEL R25, R10, -INF , !P2 ;  /* 0xff8000000a197808 */ /* 0x000fe40005000000 */
[----:B------:R-:W-:Y:S01]  /*a330*/  I2FP.F32.S32 R10, R7 ;  /* 0x00000007000a7245 */ /* 0x000fe20000201400 */
[----:B------:R-:W2:Y:S01]  /*a340*/  MUFU.TANH R28, R28 ;  /* 0x0000001c001c7308 */ /* 0x000ea20000002400 */
[----:B------:R-:W-:Y:S02]  /*a350*/  FSEL R168, R168, -INF , !P6 ;  /* 0xff800000a8a87808 */ /* 0x000fe40007000000 */
[----:B------:R-:W-:Y:S01]  /*a360*/  FSEL R177, R30, -INF , !P1 ;  /* 0xff8000001eb17808 */ /* 0x000fe20004800000 */
[C---:B---3--:R-:W-:Y:S01]  /*a370*/  FFMA.FTZ R29, R10.reuse, UR5, R29 ;  /* 0x000000050a1d7c23 */ /* 0x048fe2000801001d */
[C---:B------:R-:W-:Y:S01]  /*a380*/  ISETP.GE.AND P6, PT, R7.reuse, R222, PT ;  /* 0x000000de0700720c */ /* 0x040fe20003fc6270 */
[----:B----4-:R-:W-:Y:S01]  /*a390*/  FFMA.FTZ R166, R10, UR5, R166 ;  /* 0x000000050aa67c23 */ /* 0x010fe200080100a6 */
[----:B------:R-:W-:Y:S01]  /*a3a0*/  ISETP.GE.AND P1, PT, R7, R2, PT ;  /* 0x000000020700720c */ /* 0x000fe20003f26270 */
[----:B------:R-:W3:Y:S01]  /*a3b0*/  MUFU.TANH R160, R160 ;  /* 0x000000a000a07308 */ /* 0x000ee20000002400 */
[----:B------:R-:W-:Y:S01]  /*a3c0*/  I2FP.F32.S32 R6, R5 ;  /* 0x0000000500067245 */ /* 0x000fe20000201400 */
[----:B------:R-:W-:Y:S01]  /*a3d0*/  VIADD R7, R9, 0x30 ;  /* 0x0000003009077836 */ /* 0x000fe20000000000 */
[----:B------:R-:W-:-:S02]  /*a3e0*/  FSEL R20, R20, -INF , !P0 ;  /* 0xff80000014147808 */ /* 0x000fc40004000000 */
[----:B------:R-:W-:Y:S01]  /*a3f0*/  FSEL R176, R29, -INF , !P6 ;  /* 0xff8000001db07808 */ /* 0x000fe20007000000 */
[----:B-1----:R-:W-:Y:S01]  /*a400*/  FFMA.FTZ R11, R6, UR5, R11 ;  /* 0x00000005060b7c23 */ /* 0x002fe2000801000b */
[----:B------:R-:W-:Y:S01]  /*a410*/  FSEL R169, R166, -INF , !P1 ;  /* 0xff800000a6a97808 */ /* 0x000fe20004800000 */
[----:B------:R-:W1:Y:S01]  /*a420*/  MUFU.TANH R162, R162 ;  /* 0x000000a200a27308 */ /* 0x000e620000002400 */
[C---:B------:R-:W-:Y:S01]  /*a430*/  ISETP.GE.AND P0, PT, R5.reuse, R222, PT ;  /* 0x000000de0500720c */ /* 0x040fe20003f06270 */
[----:B--2---:R-:W-:Y:S01]  /*a440*/  FFMA.FTZ R28, R6, UR5, R28 ;  /* 0x00000005061c7c23 */ /* 0x004fe2000801001c */
[----:B------:R-:W-:Y:S01]  /*a450*/  ISETP.GE.AND P2, PT, R5, R2, PT ;  /* 0x000000020500720c */ /* 0x000fe20003f46270 */
[----:B------:R-:W-:Y:S01]  /*a460*/  VIADD R5, R9, 0x29 ;  /* 0x0000002909057836 */ /* 0x000fe20000000000 */
[C---:B------:R-:W-:Y:S01]  /*a470*/  ISETP.GE.AND P6, PT, R7.reuse, R222, PT ;  /* 0x000000de0700720c */ /* 0x040fe20003fc6270 */
[----:B------:R-:W-:Y:S01]  /*a480*/  FMUL.FTZ R6, R172, UR28 ;  /* 0x0000001cac067c20 */ /* 0x000fe20008410000 */
[----:B------:R-:W-:Y:S01]  /*a490*/  ISETP.GE.AND P1, PT, R7, R2, PT ;  /* 0x000000020700720c */ /* 0x000fe20003f26270 */
[----:B------:R-:W2:Y:S01]  /*a4a0*/  MUFU.TANH R4, R165 ;  /* 0x000000a500047308 */ /* 0x000ea20000002400 */
[----:B------:R-:W-:-:S02]  /*a4b0*/  I2FP.F32.S32 R7, R7 ;  /* 0x0000000700077245 */ /* 0x000fc40000201400 */
[----:B------:R-:W-:Y:S01]  /*a4c0*/  FSEL R178, R11, -INF , !P0 ;  /* 0xff8000000bb27808 */ /* 0x000fe20004000000 */
[----:B------:R-:W-:Y:S01]  /*a4d0*/  VIADD R11, R9, 0x31 ;  /* 0x00000031090b7836 */ /* 0x000fe20000000000 */
[----:B------:R-:W-:Y:S01]  /*a4e0*/  FSEL R171, R28, -INF , !P2 ;  /* 0xff8000001cab7808 */ /* 0x000fe20005000000 */
[----:B---3--:R-:W-:Y:S01]  /*a4f0*/  FFMA.FTZ R150, R7, UR5, R160 ;  /* 0x0000000507967c23 */ /* 0x008fe200080100a0 */
[C---:B------:R-:W-:Y:S01]  /*a500*/  ISETP.GE.AND P0, PT, R5.reuse, R222, PT ;  /* 0x000000de0500720c */ /* 0x040fe20003f06270 */
[----:B------:R-:W3:Y:S01]  /*a510*/  MUFU.TANH R167, R167 ;  /* 0x000000a700a77308 */ /* 0x000ee20000002400 */
[----:B------:R-:W-:Y:S01]  /*a520*/  ISETP.GE.AND P2, PT, R5, R2, PT ;  /* 0x000000020500720c */ /* 0x000fe20003f46270 */
[----:B-1----:R-:W-:Y:S01]  /*a530*/  FFMA.FTZ R147, R7, UR5, R162 ;  /* 0x0000000507937c23 */ /* 0x002fe200080100a2 */
[----:B------:R-:W-:Y:S02]  /*a540*/  I2FP.F32.S32 R5, R5 ;  /* 0x0000000500057245 */ /* 0x000fe40000201400 */
[----:B------:R-:W-:-:S02]  /*a550*/  FSEL R150, R150, -INF , !P6 ;  /* 0xff80000096967808 */ /* 0x000fc40007000000 */
[----:B------:R-:W-:Y:S01]  /*a560*/  FSEL R147, R147, -INF , !P1 ;  /* 0xff80000093937808 */ /* 0x000fe20004800000 */
[----:B------:R-:W1:Y:S01]  /*a570*/  MUFU.TANH R6, R6 ;  /* 0x0000000600067308 */ /* 0x000e620000002400 */
[----:B--2---:R-:W-:-:S05]  /*a580*/  FFMA.FTZ R4, R5, UR5, R4 ;  /* 0x0000000505047c23 */ /* 0x004fca0008010004 */
[----:B------:R-:W-:Y:S02]  /*a590*/  FSEL R170, R4, -INF , !P0 ;  /* 0xff80000004aa7808 */ /* 0x000fe40004000000 */
[----:B------:R-:W2:Y:S01]  /*a5a0*/  MUFU.TANH R7, R174 ;  /* 0x000000ae00077308 */ /* 0x000ea20000002400 */
[----:B---3--:R-:W-:Y:S01]  /*a5b0*/  FFMA.FTZ R151, R5, UR5, R167 ;  /* 0x0000000505977c23 */ /* 0x008fe200080100a7 */
[----:B------:R-:W-:Y:S01]  /*a5c0*/  VIADD R5, R9, 0x38 ;  /* 0x0000003809057836 */ /* 0x000fe20000000000 */
[----:B------:R-:W-:Y:S02]  /*a5d0*/  I2FP.F32.S32 R4, R11 ;  /* 0x0000000b00047245 */ /* 0x000fe40000201400 */
[-C--:B------:R-:W-:Y:S01]  /*a5e0*/  ISETP.GE.AND P0, PT, R11, R222.reuse, PT ;  /* 0x000000de0b00720c */ /* 0x080fe20003f06270 */
[----:B------:R-:W-:Y:S01]  /*a5f0*/  BAR.SYNC.DEFER_BLOCKING 0x0 ;  /* 0x0000000000007b1d */ /* 0x000fe20000010000 */
[C---:B------:R-:W-:Y:S02]  /*a600*/  ISETP.GE.AND P6, PT, R5.reuse, R222, PT ;  /* 0x000000de0500720c */ /* 0x040fe40003fc6270 */
[----:B------:R-:W-:-:S02]  /*a610*/  ISETP.GE.AND P1, PT, R5, R2, PT ;  /* 0x000000020500720c */ /* 0x000fc40003f26270 */
[----:B------:R-:W-:Y:S01]  /*a620*/  I2FP.F32.S32 R5, R5 ;  /* 0x0000000500057245 */ /* 0x000fe20000201400 */
[----:B------:R-:W3:Y:S01]  /*a630*/  MUFU.TANH R161, R161 ;  /* 0x000000a100a17308 */ /* 0x000ee20000002400 */
[----:B------:R-:W-:Y:S02]  /*a640*/  FSEL R151, R151, -INF , !P2 ;  /* 0xff80000097977808 */ /* 0x000fe40005000000 */
[----:B------:R-:W-:Y:S01]  /*a650*/  ISETP.GE.AND P2, PT, R11, R2, PT ;  /* 0x000000020b00720c */ /* 0x000fe20003f46270 */
[C---:B-1----:R-:W-:Y:S01]  /*a660*/  FFMA.FTZ R6, R5.reuse, UR5, R6 ;  /* 0x0000000505067c23 */ /* 0x042fe20008010006 */
[----:B--2---:R-:W-:Y:S01]  /*a670*/  FFMA.FTZ R7, R5, UR5, R7 ;  /* 0x0000000505077c23 */ /* 0x004fe20008010007 */
[----:B------:R-:W-:Y:S02]  /*a680*/  I2FP.F32.S32 R5, R9 ;  /* 0x0000000900057245 */ /* 0x000fe40000201400 */
[----:B------:R-:W1:Y:S01]  /*a690*/  MUFU.TANH R163, R163 ;  /* 0x000000a300a37308 */ /* 0x000e620000002400 */
[----:B------:R-:W-:-:S02]  /*a6a0*/  FSEL R146, R6, -INF , !P6 ;  /* 0xff80000006927808 */ /* 0x000fc40007000000 */
[----:B------:R-:W-:Y:S01]  /*a6b0*/  FFMA.FTZ R18, R5, UR5, R3 ;  /* 0x0000000505127c23 */ /* 0x000fe20008010003 */
[----:B------:R-:W-:-:S04]  /*a6c0*/  FSEL R159, R7, -INF , !P1 ;  /* 0xff800000079f7808 */ /* 0x000fc80004800000 */
[----:B------:R-:W2:Y:S01]  /*a6d0*/  MUFU.TANH R8, R8 ;  /* 0x0000000800087308 */ /* 0x000ea20000002400 */
[----:B---3--:R-:W-:-:S05]  /*a6e0*/  FFMA.FTZ R148, R4, UR5, R161 ;  /* 0x0000000504947c23 */ /* 0x008fca00080100a1 */
[----:B------:R-:W-:Y:S02]  /*a6f0*/  FSEL R148, R148, -INF , !P0 ;  /* 0xff80000094947808 */ /* 0x000fe40004000000 */
[----:B------:R-:W3:Y:S01]  /*a700*/  MUFU.TANH R175, R175 ;  /* 0x000000af00af7308 */ /* 0x000ee20000002400 */
[----:B-1----:R-:W-:Y:S01]  /*a710*/  FFMA.FTZ R145, R4, UR5, R163 ;  /* 0x0000000504917c23 */ /* 0x002fe200080100a3 */
[----:B------:R-:W-:-:S04]  /*a720*/  ISETP.GE.AND P0, PT, R9, R222, PT ;  /* 0x000000de0900720c */ /* 0x000fc80003f06270 */
[----:B------:R-:W-:Y:S02]  /*a730*/  FSEL R145, R145, -INF , !P2 ;  /* 0xff80000091917808 */ /* 0x000fe40005000000 */
[----:B------:R-:W1:Y:S01]  /*a740*/  MUFU.TANH R4, R173 ;  /* 0x000000ad00047308 */ /* 0x000e620000002400 */
[C---:B------:R-:W-:Y:S01]  /*a750*/  ISETP.GE.AND P2, PT, R9.reuse, R2, PT ;  /* 0x000000020900720c */ /* 0x040fe20003f46270 */
[----:B------:R-:W-:Y:S01]  /*a760*/  VIADD R9, R9, 0x39 ;  /* 0x0000003909097836 */ /* 0x000fe20000000000 */
[----:B------:R-:W-:Y:S01]  /*a770*/  FSEL R18, R18, -INF , !P0 ;  /* 0xff80000012127808 */ /* 0x000fe20004000000 */
[----:B--2---:R-:W-:Y:S01]  /*a780*/  FFMA.FTZ R8, R5, UR5, R8 ;  /* 0x0000000505087c23 */ /* 0x004fe20008010008 */
[----:B------:R-:W-:Y:S02]  /*a790*/  PLOP3.LUT P0, PT, PT, PT, UP0, 0x80, 0x0 ;  /* 0x000000000000781c */ /* 0x000fe40003f0f008 */
[----:B------:R-:W-:Y:S02]  /*a7a0*/  I2FP.F32.S32 R3, R9 ;  /* 0x0000000900037245 */ /* 0x000fe40000201400 */
[----:B------:R-:W-:-:S02]  /*a7b0*/  ISETP.GE.AND P6, PT, R9, R222, PT ;  /* 0x000000de0900720c */ /* 0x000fc40003fc6270 */
[----:B------:R-:W-:Y:S01]  /*a7c0*/  ISETP.GE.AND P1, PT, R9, R2, PT ;  /* 0x000000020900720c */ /* 0x000fe20003f26270 */
[C---:B---3--:R-:W-:Y:S01]  /*a7d0*/  FFMA.FTZ R157, R3.reuse, UR5, R175 ;  /* 0x00000005039d7c23 */ /* 0x048fe200080100af */
[----:B------:R-:W-:Y:S01]  /*a7e0*/  FSEL R19, R8, -INF , !P2 ;  /* 0xff80000008137808 */ /* 0x000fe20005000000 */
[----:B-1----:R-:W-:-:S03]  /*a7f0*/  FFMA.FTZ R4, R3, UR5, R4 ;  /* 0x0000000503047c23 */ /* 0x002fc60008010004 */
        /* <DEDUP_REMOVED lines=66> */
.L_x_291:
[----:B------:R-:W-:Y:S05]  /*ac20*/  BSYNC B0 ;  /* 0x0000000000007941 */ /* 0x000fea0003800000 */
.L_x_290:
[----:B------:R-:W0:Y:S02]  /*ac30*/  LDGDEPBAR ;  /* 0x00000000000079af */ /* 0x000e240000000000 */
.L_x_289:
        /* <DEDUP_REMOVED lines=90> */
[--C-:B------:R-:W-:Y:S01]  /*b1e0*/  FFMA.FTZ R177, R148, UR19, -R149.reuse ;  /* 0x0000001394b17c23 */ /* 0x100fe20008010895 */
[----:B------:R-:W4:Y:S01]  /*b1f0*/  MUFU.EX2 R135, R135 ;  /* 0x0000008700877308 */ /* 0x000f220000000800 */
[----:B---3--:R-:W-:Y:S01]  /*b200*/  F2FP.F16.F32.PACK_AB R8, R153, R154 ;  /* 0x0000009a9908723e */ /* 0x008fe200000000ff */
[--C-:B------:R-:W-:Y:S01]  /*b210*/  FFMA.FTZ R178, R146, UR19, -R149.reuse ;  /* 0x0000001392b27c23 */ /* 0x100fe20008010895 */
[----:B------:R-:W-:Y:S01]  /*b220*/  FFMA.FTZ R179, R144, UR19, -R149 ;  /* 0x0000001390b37c23 */ /* 0x000fe20008010895 */
[--C-:B------:R-:W-:Y:S01]  /*b230*/  FFMA.FTZ R180, R147, UR19, -R158.reuse ;  /* 0x0000001393b47c23 */ /* 0x100fe2000801089e */
[----:B------:R-:W-:Y:S01]  /*b240*/  LDSM.16.MT88.4 R148, [R196+0x17000] ;  /* 0x01700000c494783b */ /* 0x000fe20000004200 */
[--C-:B------:R-:W-:Y:S01]  /*b250*/  FFMA.FTZ R181, R145, UR19, -R158.reuse ;  /* 0x0000001391b57c23 */ /* 0x100fe2000801089e */
[--C-:B------:R-:W-:Y:S01]  /*b260*/  FFMA.FTZ R159, R159, UR19, -R158.reuse ;  /* 0x000000139f9f7c23 */ /* 0x100fe2000801089e */
[----:B------:R-:W-:Y:S01]  /*b270*/  MUFU.EX2 R134, R134 ;  /* 0x0000008600867308 */ /* 0x000fe20000000800 */
[----:B------:R-:W-:Y:S01]  /*b280*/  FFMA.FTZ R158, R157, UR19, -R158 ;  /* 0x000000139d9e7c23 */ /* 0x000fe2000801089e */
[----:B------:R-:W-:Y:S06]  /*b290*/  LDSM.16.MT88.4 R144, [R200+0x13800] ;  /* 0x01380000c890783b */ /* 0x000fec0000004200 */
        /* <DEDUP_REMOVED lines=307> */
.L_x_285:
[----:B------:R-:W-:-:S12]  /*c5d0*/  UIADD3 UR20, UR21, -0x1, URZ ;  /* 0xffffffff15147890 */ /* 0x000fd8000fffe03f */
.L_x_292:
        /* <DEDUP_REMOVED lines=20> */
.L_x_296:
        /* <DEDUP_REMOVED lines=63> */
.L_x_294:
[----:B------:R-:W-:Y:S01]  /*cb10*/  ISETP.GE.AND P3, PT, R213, UR9, PT ;  /* 0x00000009d5007c0c */ /* 0x000fe2000bf66270 */
[----:B------:R-:W-:Y:S04]  /*cb20*/  DEPBAR.LE SB0, 0x0 ;  /* 0x000080000000791a */ /* 0x000fe80000000000 */
[----:B------:R-:W-:Y:S01]  /*cb30*/  BAR.SYNC.DEFER_BLOCKING 0x0 ;  /* 0x0000000000007b1d */ /* 0x000fe20000010000 */
[----:B------:R-:W-:Y:S01]  /*cb40*/  ISETP.GE.AND P2, PT, R212, UR9, PT ;  /* 0x00000009d4007c0c */ /* 0x000fe2000bf46270 */
[----:B------:R-:W-:Y:S01]  /*cb50*/  USHF.R.S32.HI UR11, URZ, 0x1f, UR20 ;  /* 0x0000001f3f0b7899 */ /* 0x000fe20008011414 */
[----:B------:R-:W-:Y:S01]  /*cb60*/  MOV R229, UR20 ;  /* 0x0000001400e57c02 */ /* 0x000fe20008000f00 */
[----:B------:R-:W-:Y:S04]  /*cb70*/  UIMAD UR10, UR12, UR20, URZ ;  /* 0x000000140c0a72a4 */ /* 0x000fe8000f8e023f */
[----:B------:R-:W-:Y:S01]  /*cb80*/  UIMAD UR10, UR11, UR13, UR10 ;  /* 0x0000000d0b0a72a4 */ /* 0x000fe2000f8e020a */
[----:B------:R-:W-:Y:S03]  /*cb90*/  IMAD.WIDE.U32 R228, R229, UR13, R220 ;  /* 0x0000000de5e47c25 */ /* 0x000fe6000f8e00dc */
[C---:B-1----:R-:W-:Y:S02]  /*cba0*/  @!P4 LEA R230, P0, R228.reuse, R210, 0x1 ;  /* 0x000000d2e4e6c211 */ /* 0x042fe400078008ff */
[----:B------:R-:W-:Y:S02]  /*cbb0*/  IADD3 R222, R229, UR10, RZ ;  /* 0x0000000ae5de7c10 */ /* 0x000fe4000fffe0ff */
[C---:B------:R-:W-:Y:S02]  /*cbc0*/  IADD3 R134, P5, R228.reuse, UR26, RZ ;  /* 0x0000001ae4867c10 */ /* 0x040fe4000ffbe0ff */
        /* <DEDUP_REMOVED lines=51> */
[----:B------:R-:W5:Y:S01]  /*cf00*/  LDSM.16.M88.4 R152, [R205+0xd800] ;  /* 0x00d80000cd98783b */ /* 0x000f620000000200 */
[----:B-1----:R-:W-:Y:S04]  /*cf10*/  IMAD.U32 R3, RZ, RZ, UR20 ;  /* 0x00000014ff037e24 */ /* 0x002fe8000f8e00ff */
[----:B------:R-:W0:Y:S01]  /*cf20*/  LDGDEPBAR ;  /* 0x00000000000079af */ /* 0x000e220000000000 */
[----:B------:R-:W-:Y:S04]  /*cf30*/  LEA R2, R3, R218, 0x6 ;  /* 0x000000da03027211 */ /* 0x000fe800078e30ff */
[----:B------:R-:W-:Y:S01]  /*cf40*/  LDSM.16.M88.4 R156, [R204] ;  /* 0x00000000cc9c783b */ /* 0x000fe20000000200 */
[C---:B------:R-:W-:Y:S01]  /*cf50*/  IADD3 R132, R2.reuse, 0x8, RZ ;  /* 0x0000000802847810 */ /* 0x040fe20007ffe0ff */
[C---:B------:R-:W-:Y:S03]  /*cf60*/  VIADD R134, R2.reuse, 0x1 ;  /* 0x0000000102867836 */ /* 0x040fe60000000000 */
[----:B------:R-:W1:Y:S01]  /*cf70*/  LDSM.16.M88.4 R160, [R203] ;  /* 0x00000000cba0783b */ /* 0x000e620000000200 */
[----:B------:R-:W-:Y:S01]  /*cf80*/  I2FP.F32.S32 R222, R2 ;  /* 0x0000000200de7245 */ /* 0x000fe20000201400 */
[C---:B------:R-:W-:Y:S01]  /*cf90*/  VIADD R133, R2.reuse, 0x21 ;  /* 0x0000002102857836 */ /* 0x040fe20000000000 */
[----:B------:R-:W-:Y:S01]  /*cfa0*/  I2FP.F32.S32 R132, R132 ;  /* 0x0000008400847245 */ /* 0x000fe20000201400 */
[C---:B------:R-:W-:Y:S01]  /*cfb0*/  VIADD R224, R2.reuse, 0x9 ;  /* 0x0000000902e07836 */ /* 0x040fe20000000000 */
[----:B------:R-:W1:Y:S01]  /*cfc0*/  LDSM.16.M88.4 R164, [R195] ;  /* 0x00000000c3a4783b */ /* 0x000e620000000200 */
[----:B------:R-:W-:Y:S02]  /*cfd0*/  I2FP.F32.S32 R134, R134 ;  /* 0x0000008600867245 */ /* 0x000fe40000201400 */
[----:B------:R-:W-:Y:S02]  /*cfe0*/  IADD3 R3, R2, 0x20, RZ ;  /* 0x0000002002037810 */ /* 0x000fe40007ffe0ff */
[----:B------:R-:W1:Y:S01]  /*cff0*/  LDSM.16.M88.4 R168, [R194] ;  /* 0x00000000c2a8783b */ /* 0x000e620000000200 */
[C---:B--2---:R-:W-:Y:S03]  /*d000*/  HMMA.16816.F32 R4, R136.reuse, R140, RZ ;  /* 0x0000008c8804723c */ /* 0x044fe600000018ff */
[----:B------:R-:W-:Y:S01]  /*d010*/  I2FP.F32.S32 R224, R224 ;  /* 0x000000e000e07245 */ /* 0x000fe20000201400 */
        /* <DEDUP_REMOVED lines=166> */
[----:B------:R-:W-:Y:S01]  /*da80*/  FMUL.FTZ R236, R20, UR8 ;  /* 0x0000000814ec7c20 */ /* 0x000fe20008410000 */
[----:B--2---:R-:W-:Y:S01]  /*da90*/  FFMA.FTZ R251, R132, UR5, R251 ;  /* 0x0000000584fb7c23 */ /* 0x004fe200080100fb */
[----:B------:R-:W-:Y:S01]  /*daa0*/  FMUL.FTZ R249, R11, UR8 ;  /* 0x000000080bf97c20 */ /* 0x000fe20008410000 */
[----:B------:R-:W-:Y:S01]  /*dab0*/  FMUL.FTZ R250, R9, UR8 ;  /* 0x0000000809fa7c20 */ /* 0x000fe20008410000 */
[----:B------:R-:W-:Y:S02]  /*dac0*/  VIADD R14, R2, 0x31 ;  /* 0x00000031020e7836 */ /* 0x000fe40000000000 */
[----:B------:R-:W-:Y:S01]  /*dad0*/  FMUL.FTZ R231, R26, UR8 ;  /* 0x000000081ae77c20 */ /* 0x000fe20008410000 */
[C---:B-1----:R-:W-:Y:S02]  /*dae0*/  HMMA.16816.F32 R28, R176.reuse, R136, R28 ;  /* 0x00000088b01c723c */ /* 0x042fe4000000181c */
[----:B------:R-:W1:Y:S01]  /*daf0*/  MUFU.TANH R246, R246 ;  /* 0x000000f600f67308 */ /* 0x000e620000002400 */
[----:B---3--:R-:W-:Y:S01]  /*db00*/  FFMA.FTZ R252, R132, UR5, R252 ;  /* 0x0000000584fc7c23 */ /* 0x008fe200080100fc */
[----:B------:R-:W-:Y:S01]  /*db10*/  IADD3 R132, R2, 0x18, RZ ;  /* 0x0000001802847810 */ /* 0x000fe20007ffe0ff */
[----:B------:R-:W-:Y:S01]  /*db20*/  FMUL.FTZ R232, R24, UR8 ;  /* 0x0000000818e87c20 */ /* 0x000fe20008410000 */
[----:B------:R-:W-:Y:S01]  /*db30*/  FMUL.FTZ R229, R27, UR8 ;  /* 0x000000081be57c20 */ /* 0x000fe20008410000 */
[----:B------:R-:W-:Y:S01]  /*db40*/  FMUL.FTZ R230, R25, UR8 ;  /* 0x0000000819e67c20 */ /* 0x000fe20008410000 */
[----:B------:R-:W-:Y:S04]  /*db50*/  I2FP.F32.S32 R132, R132 ;  /* 0x0000008400847245 */ /* 0x000fe80000201400 */
[----:B------:R-:W2:Y:S01]  /*db60*/  MUFU.TANH R247, R247 ;  /* 0x000000f700f77308 */ /* 0x000ea20000002400 */
[----:B------:R-:W-:Y:S03]  /*db70*/  HMMA.16816.F32 R32, R176, R138, R32 ;  /* 0x0000008ab020723c */ /* 0x000fe60000001820 */
[C---:B----4-:R-:W-:Y:S01]  /*db80*/  FFMA.FTZ R245, R134.reuse, UR5, R245 ;  /* 0x0000000586f57c23 */ /* 0x050fe200080100f5 */
[----:B------:R-:W-:Y:S05]  /*db90*/  I2FP.F32.S32 R14, R14 ;  /* 0x0000000e000e7245 */ /* 0x000fea0000201400 */
[----:B------:R-:W3:Y:S02]  /*dba0*/  MUFU.TANH R248, R248 ;  /* 0x000000f800f87308 */ /* 0x000ee40000002400 */
[----:B-1----:R-:W-:Y:S01]  /*dbb0*/  FFMA.FTZ R246, R134, UR5, R246 ;  /* 0x0000000586f67c23 */ /* 0x002fe200080100f6 */
[----:B------:R-:W-:Y:S01]  /*dbc0*/  IADD3 R134, R2, 0x10, RZ ;  /* 0x0000001002867810 */ /* 0x000fe20007ffe0ff */
[----:B------:R-:W-:Y:S06]  /*dbd0*/  FMUL.FTZ R227, R30, UR8 ;  /* 0x000000081ee37c20 */ /* 0x000fec0008410000 */
[----:B------:R-:W1:Y:S01]  /*dbe0*/  MUFU.TANH R237, R237 ;  /* 0x000000ed00ed7308 */ /* 0x000e620000002400 */
[----:B--2---:R-:W-:Y:S01]  /*dbf0*/  FFMA.FTZ R247, R222, UR5, R247 ;  /* 0x00000005def77c23 */ /* 0x004fe200080100f7 */
[----:B------:R-:W-:Y:S01]  /*dc00*/  I2FP.F32.S32 R134, R134 ;  /* 0x0000008600867245 */ /* 0x000fe20000201400 */
[----:B------:R-:W-:Y:S01]  /*dc10*/  FMUL.FTZ R228, R28, UR8 ;  /* 0x000000081ce47c20 */ /* 0x000fe20008410000 */
[----:B------:R-:W-:Y:S01]  /*dc20*/  FMUL.FTZ R225, R31, UR8 ;  /* 0x000000081fe17c20 */ /* 0x000fe20008410000 */
[----:B------:R-:W-:Y:S05]  /*dc30*/  FMUL.FTZ R226, R29, UR8 ;  /* 0x000000081de27c20 */ /* 0x000fea0008410000 */
[----:B------:R-:W2:Y:S01]  /*dc40*/  MUFU.TANH R238, R238 ;  /* 0x000000ee00ee7308 */ /* 0x000ea20000002400 */
[----:B---3--:R-:W-:Y:S01]  /*dc50*/  FFMA.FTZ R248, R222, UR5, R248 ;  /* 0x00000005def87c23 */ /* 0x008fe200080100f8 */
[----:B------:R-:W-:Y:S02]  /*dc60*/  VIADD R222, R2, 0x11 ;  /* 0x0000001102de7836 */ /* 0x000fe40000000000 */
[----:B------:R-:W-:Y:S03]  /*dc70*/  FMUL.FTZ R34, R34, UR8 ;  /* 0x0000000822227c20 */ /* 0x000fe60008410000 */
[----:B------:R-:W-:Y:S03]  /*dc80*/  I2FP.F32.S32 R222, R222 ;  /* 0x000000de00de7245 */ /* 0x000fe60000201400 */
[----:B------:R-:W3:Y:S01]  /*dc90*/  MUFU.TANH R241, R241 ;  /* 0x000000f100f17308 */ /* 0x000ee20000002400 */
[C---:B-1----:R-:W-:Y:S09]  /*dca0*/  FFMA.FTZ R237, R132.reuse, UR5, R237 ;  /* 0x0000000584ed7c23 */ /* 0x042ff200080100ed */
[----:B------:R-:W1:Y:S01]  /*dcb0*/  MUFU.TANH R244, R244 ;  /* 0x000000f400f47308 */ /* 0x000e620000002400 */
[----:B--2---:R-:W-:Y:S01]  /*dcc0*/  FFMA.FTZ R238, R132, UR5, R238 ;  /* 0x0000000584ee7c23 */ /* 0x004fe200080100ee */
[----:B------:R-:W-:Y:S05]  /*dcd0*/  VIADD R132, R2, 0x19 ;  /* 0x0000001902847836 */ /* 0x000fea0000000000 */
[----:B------:R-:W-:Y:S03]  /*dce0*/  I2FP.F32.S32 R132, R132 ;  /* 0x0000008400847245 */ /* 0x000fe60000201400 */
[----:B------:R-:W2:Y:S01]  /*dcf0*/  MUFU.TANH R243, R243 ;  /* 0x000000f300f37308 */ /* 0x000ea20000002400 */
[C---:B---3--:R-:W-:Y:S09]  /*dd00*/  FFMA.FTZ R241, R134.reuse, UR5, R241 ;  /* 0x0000000586f17c23 */ /* 0x048ff200080100f1 */
[----:B------:R-:W3:Y:S01]  /*dd10*/  MUFU.TANH R242, R242 ;  /* 0x000000f200f27308 */ /* 0x000ee20000002400 */
[----:B-1----:R-:W-:Y:S01]  /*dd20*/  FFMA.FTZ R244, R134, UR5, R244 ;  /* 0x0000000586f47c23 */ /* 0x002fe200080100f4 */
[----:B------:R-:W-:Y:S08]  /*dd30*/  I2FP.F32.S32 R134, R133 ;  /* 0x0000008500867245 */ /* 0x000ff00000201400 */
[----:B------:R-:W1:Y:S01]  /*dd40*/  MUFU.TANH R233, R233 ;  /* 0x000000e900e97308 */ /* 0x000e620000002400 */
[C---:B--2---:R-:W-:Y:S09]  /*dd50*/  FFMA.FTZ R243, R222.reuse, UR5, R243 ;  /* 0x00000005def37c23 */ /* 0x044ff200080100f3 */
[----:B------:R-:W2:Y:S01]  /*dd60*/  MUFU.TANH R234, R234 ;  /* 0x000000ea00ea7308 */ /* 0x000ea20000002400 */
[----:B---3--:R-:W-:Y:S01]  /*dd70*/  FFMA.FTZ R242, R222, UR5, R242 ;  /* 0x00000005def27c23 */ /* 0x008fe200080100f2 */
[----:B------:R-:W-:Y:S02]  /*dd80*/  I2FP.F32.S32 R222, R3 ;  /* 0x0000000300de7245 */ /* 0x000fe40000201400 */
[----:B------:R-:W-:Y:S06]  /*dd90*/  FMNMX.FTZ R3, R248, R135, !PT ;  /* 0x00000087f8037209 */ /* 0x000fec0007810000 */
[----:B------:R-:W3:Y:S01]  /*dda0*/  MUFU.TANH R235, R235 ;  /* 0x000000eb00eb7308 */ /* 0x000ee20000002400 */
[----:B-1----:R-:W-:Y:S01]  /*ddb0*/  FFMA.FTZ R233, R134, UR5, R233 ;  /* 0x0000000586e97c23 */ /* 0x002fe200080100e9 */
[----:B------:R-:W-:Y:S04]  /*ddc0*/  FMNMX.FTZ R3, R246, R3, !PT ;  /* 0x00000003f6037209 */ /* 0x000fe80007810000 */
[----:B------:R-:W-:Y:S04]  /*ddd0*/  FMNMX.FTZ R3, R252, R3, !PT ;  /* 0x00000003fc037209 */ /* 0x000fe80007810000 */
[----:B------:R-:W1:Y:S01]  /*dde0*/  MUFU.TANH R236, R236 ;  /* 0x000000ec00ec7308 */ /* 0x000e620000002400 */
[----:B--2---:R-:W-:Y:S01]  /*ddf0*/  FFMA.FTZ R234, R134, UR5, R234 ;  /* 0x0000000586ea7c23 */ /* 0x004fe200080100ea */
[----:B------:R-:W-:Y:S04]  /*de00*/  FMNMX.FTZ R134, R247, R0, !PT ;  /* 0x00000000f7867209 */ /* 0x000fe80007810000 */
[----:B------:R-:W-:Y:S04]  /*de10*/  FMNMX.FTZ R134, R245, R134, !PT ;  /* 0x00000086f5867209 */ /* 0x000fe80007810000 */
[----:B------:R-:W2:Y:S01]  /*de20*/  MUFU.TANH R239, R239 ;  /* 0x000000ef00ef7308 */ /* 0x000ea20000002400 */
[C---:B---3--:R-:W-:Y:S01]  /*de30*/  FFMA.FTZ R235, R222.reuse, UR5, R235 ;  /* 0x00000005deeb7c23 */ /* 0x048fe200080100eb */
[----:B------:R-:W-:Y:S08]  /*de40*/  FMNMX.FTZ R134, R251, R134, !PT ;  /* 0x00000086fb867209 */ /* 0x000ff00007810000 */
[----:B------:R-:W3:Y:S01]  /*de50*/  MUFU.TANH R240, R240 ;  /* 0x000000f000f07308 */ /* 0x000ee20000002400 */
[----:B-1----:R-:W-:Y:S01]  /*de60*/  FFMA.FTZ R236, R222, UR5, R236 ;  /* 0x00000005deec7c23 */ /* 0x002fe200080100ec */
[----:B------:R-:W-:Y:S04]  /*de70*/  IADD3 R222, R2, 0x28, RZ ;  /* 0x0000002802de7810 */ /* 0x000fe80007ffe0ff */
[----:B------:R-:W-:Y:S04]  /*de80*/  I2FP.F32.S32 R222, R222 ;  /* 0x000000de00de7245 */ /* 0x000fe80000201400 */
[----:B------:R-:W1:Y:S01]  /*de90*/  MUFU.TANH R249, R249 ;  /* 0x000000f900f97308 */ /* 0x000e620000002400 */
[C---:B--2---:R-:W-:Y:S09]  /*dea0*/  FFMA.FTZ R239, R132.reuse, UR5, R239 ;  /* 0x0000000584ef7c23 */ /* 0x044ff200080100ef */
[----:B------:R-:W2:Y:S01]  /*deb0*/  MUFU.TANH R250, R250 ;  /* 0x000000fa00fa7308 */ /* 0x000ea20000002400 */
[----:B---3--:R-:W-:Y:S01]  /*dec0*/  FFMA.FTZ R240, R132, UR5, R240 ;  /* 0x0000000584f07c23 */ /* 0x008fe200080100f0 */
[----:B------:R-:W-:Y:S05]  /*ded0*/  VIADD R132, R2, 0x29 ;  /* 0x0000002902847836 */ /* 0x000fea0000000000 */
[----:B------:R-:W-:Y:S03]  /*dee0*/  I2FP.F32.S32 R132, R132 ;  /* 0x0000008400847245 */ /* 0x000fe60000201400 */
[----:B------:R-:W3:Y:S01]  /*def0*/  MUFU.TANH R231, R231 ;  /* 0x000000e700e77308 */ /* 0x000ee20000002400 */
[C---:B-1----:R-:W-:Y:S09]  /*df00*/  FFMA.FTZ R249, R224.reuse, UR5, R249 ;  /* 0x00000005e0f97c23 */ /* 0x042ff200080100f9 */
[----:B------:R-:W1:Y:S01]  /*df10*/  MUFU.TANH R232, R232 ;  /* 0x000000e800e87308 */ /* 0x000e620000002400 */
[----:B--2---:R-:W-:Y:S01]  /*df20*/  FFMA.FTZ R250, R224, UR5, R250 ;  /* 0x00000005e0fa7c23 */ /* 0x004fe200080100fa */
[----:B------:R-:W-:Y:S04]  /*df30*/  FMUL.FTZ R224, R32, UR8 ;  /* 0x0000000820e07c20 */ /* 0x000fe80008410000 */
[----:B------:R-:W-:Y:S04]  /*df40*/  FMNMX.FTZ R133, R250, R3, !PT ;  /* 0x00000003fa857209 */ /* 0x000fe80007810000 */
[----:B------:R-:W2:Y:S01]  /*df50*/  MUFU.TANH R229, R229 ;  /* 0x000000e500e57308 */ /* 0x000ea20000002400 */
[----:B---3--:R-:W-:Y:S01]  /*df60*/  FFMA.FTZ R231, R222, UR5, R231 ;  /* 0x00000005dee77c23 */ /* 0x008fe200080100e7 */
[----:B------:R-:W-:Y:S01]  /*df70*/  FMNMX.FTZ R9, R244, R133, !PT ;  /* 0x00000085f4097209 */ /* 0x000fe20007810000 */
[----:B------:R-:W-:Y:S03]  /*df80*/  FMUL.FTZ R133, R35, UR8 ;  /* 0x0000000823857c20 */ /* 0x000fe60008410000 */
[----:B------:R-:W-:Y:S04]  /*df90*/  FMNMX.FTZ R9, R242, R9, !PT ;  /* 0x00000009f2097209 */ /* 0x000fe80007810000 */
[----:B------:R-:W3:Y:S01]  /*dfa0*/  MUFU.TANH R230, R230 ;  /* 0x000000e600e67308 */ /* 0x000ee20000002400 */
[----:B-1----:R-:W-:Y:S01]  /*dfb0*/  FFMA.FTZ R232, R222, UR5, R232 ;  /* 0x00000005dee87c23 */ /* 0x002fe200080100e8 */
[----:B------:R-:W-:Y:S04]  /*dfc0*/  FMNMX.FTZ R222, R249, R134, !PT ;  /* 0x00000086f9de7209 */ /* 0x000fe80007810000 */
[----:B------:R-:W-:Y:S01]  /*dfd0*/  FMNMX.FTZ R3, R241, R222, !PT ;  /* 0x000000def1037209 */ /* 0x000fe20007810000 */
[----:B------:R-:W-:Y:S03]  /*dfe0*/  FMUL.FTZ R222, R33, UR8 ;  /* 0x0000000821de7c20 */ /* 0x000fe60008410000 */
[----:B------:R-:W1:Y:S01]  /*dff0*/  MUFU.TANH R227, R227 ;  /* 0x000000e300e37308 */ /* 0x000e620000002400 */
[C---:B--2---:R-:W-:Y:S01]  /*e000*/  FFMA.FTZ R229, R132.reuse, UR5, R229 ;  /* 0x0000000584e57c23 */ /* 0x044fe200080100e5 */
[----:B------:R-:W-:Y:S08]  /*e010*/  FMNMX.FTZ R3, R243, R3, !PT ;  /* 0x00000003f3037209 */ /* 0x000ff00007810000 */
[----:B------:R-:W2:Y:S01]  /*e020*/  MUFU.TANH R228, R228 ;  /* 0x000000e400e47308 */ /* 0x000ea20000002400 */
[----:B---3--:R-:W-:Y:S01]  /*e030*/  FFMA.FTZ R230, R132, UR5, R230 ;  /* 0x0000000584e67c23 */ /* 0x008fe200080100e6 */
[----:B------:R-:W-:Y:S04]  /*e040*/  IADD3 R132, R2, 0x30, RZ ;  /* 0x0000003002847810 */ /* 0x000fe80007ffe0ff */
[----:B------:R-:W-:Y:S04]  /*e050*/  I2FP.F32.S32 R132, R132 ;  /* 0x0000008400847245 */ /* 0x000fe80000201400 */
[----:B------:R-:W3:Y:S01]  /*e060*/  MUFU.TANH R225, R225 ;  /* 0x000000e100e17308 */ /* 0x000ee20000002400 */
[C---:B-1----:R-:W-:Y:S09]  /*e070*/  FFMA.FTZ R227, R132.reuse, UR5, R227 ;  /* 0x0000000584e37c23 */ /* 0x042ff200080100e3 */
[----:B------:R-:W1:Y:S01]  /*e080*/  MUFU.TANH R226, R226 ;  /* 0x000000e200e27308 */ /* 0x000e620000002400 */
[----:B--2---:R-:W-:Y:S01]  /*e090*/  FFMA.FTZ R228, R132, UR5, R228 ;  /* 0x0000000584e47c23 */ /* 0x004fe200080100e4 */
[----:B------:R-:W-:Y:S02]  /*e0a0*/  FMNMX.FTZ R132, R237, R3, !PT ;  /* 0x00000003ed847209 */ /* 0x000fe40007810000 */
[----:B------:R-:W-:Y:S02]  /*e0b0*/  FMNMX.FTZ R3, R238, R9, !PT ;  /* 0x00000009ee037209 */ /* 0x000fe40007810000 */
[----:B------:R-:W-:Y:S02]  /*e0c0*/  FMNMX.FTZ R10, R239, R132, !PT ;  /* 0x00000084ef0a7209 */ /* 0x000fe40007810000 */
[----:B------:R-:W-:Y:S02]  /*e0d0*/  FMNMX.FTZ R132, R240, R3, !PT ;  /* 0x00000003f0847209 */ /* 0x000fe40007810000 */
[----:B------:R-:W2:Y:S01]  /*e0e0*/  MUFU.TANH R134, R34 ;  /* 0x0000002200867308 */ /* 0x000ea20000002400 */
[----:B------:R-:W-:Y:S01]  /*e0f0*/  FMNMX.FTZ R10, R235, R10, !PT ;  /* 0x0000000aeb0a7209 */ /* 0x000fe20007810000 */
[----:B---3--:R-:W-:Y:S01]  /*e100*/  FFMA.FTZ R225, R14, UR5, R225 ;  /* 0x000000050ee17c23 */ /* 0x008fe200080100e1 */
[----:B------:R-:W-:Y:S02]  /*e110*/  FMNMX.FTZ R132, R236, R132, !PT ;  /* 0x00000084ec847209 */ /* 0x000fe40007810000 */
[----:B------:R-:W-:Y:S02]  /*e120*/  FMNMX.FTZ R10, R233, R10, !PT ;  /* 0x0000000ae90a7209 */ /* 0x000fe40007810000 */
[----:B------:R-:W-:Y:S03]  /*e130*/  FMNMX.FTZ R132, R234, R132, !PT ;  /* 0x00000084ea847209 */ /* 0x000fe60007810000 */
[----:B------:R-:W3:Y:S01]  /*e140*/  MUFU.TANH R224, R224 ;  /* 0x000000e000e07308 */ /* 0x000ee20000002400 */
[----:B------:R-:W-:Y:S01]  /*e150*/  FMNMX.FTZ R10, R231, R10, !PT ;  /* 0x0000000ae70a7209 */ /* 0x000fe20007810000 */
[----:B-1----:R-:W-:Y:S01]  /*e160*/  FFMA.FTZ R226, R14, UR5, R226 ;  /* 0x000000050ee27c23 */ /* 0x002fe200080100e2 */
[----:B------:R-:W-:Y:S02]  /*e170*/  FMNMX.FTZ R132, R232, R132, !PT ;  /* 0x00000084e8847209 */ /* 0x000fe40007810000 */
[C---:B------:R-:W-:Y:S01]  /*e180*/  IADD3 R3, R2.reuse, 0x38, RZ ;  /* 0x0000003802037810 */ /* 0x040fe20007ffe0ff */
[----:B------:R-:W-:Y:S01]  /*e190*/  VIADD R2, R2, 0x39 ;  /* 0x0000003902027836 */ /* 0x000fe20000000000 */
[----:B------:R-:W-:Y:S03]  /*e1a0*/  FMNMX.FTZ R10, R229, R10, !PT ;  /* 0x0000000ae50a7209 */ /* 0x000fe60007810000 */
[----:B------:R-:W1:Y:S01]  /*e1b0*/  MUFU.TANH R133, R133 ;  /* 0x0000008500857308 */ /* 0x000e620000002400 */
[----:B------:R-:W-:Y:S02]  /*e1c0*/  FMNMX.FTZ R132, R230, R132, !PT ;  /* 0x00000084e6847209 */ /* 0x000fe40007810000 */
[----:B------:R-:W-:Y:S02]  /*e1d0*/  I2FP.F32.S32 R3, R3 ;  /* 0x0000000300037245 */ /* 0x000fe40000201400 */
[----:B------:R-:W-:Y:S02]  /*e1e0*/  FMNMX.FTZ R10, R227, R10, !PT ;  /* 0x0000000ae30a7209 */ /* 0x000fe40007810000 */
[----:B------:R-:W-:Y:S03]  /*e1f0*/  FMNMX.FTZ R132, R228, R132, !PT ;  /* 0x00000084e4847209 */ /* 0x000fe60007810000 */
[----:B------:R-:W4:Y:S01]  /*e200*/  MUFU.TANH R222, R222 ;  /* 0x000000de00de7308 */ /* 0x000f220000002400 */
[----:B------:R-:W-:Y:S01]  /*e210*/  I2FP.F32.S32 R2, R2 ;  /* 0x0000000200027245 */ /* 0x000fe20000201400 */
[C---:B--2---:R-:W-:Y:S01]  /*e220*/  FFMA.FTZ R134, R3.reuse, UR5, R134 ;  /* 0x0000000503867c23 */ /* 0x044fe20008010086 */
[----:B------:R-:W-:Y:S01]  /*e230*/  FMNMX.FTZ R132, R226, R132, !PT ;  /* 0x00000084e2847209 */ /* 0x000fe20007810000 */
[----:B---3--:R-:W-:Y:S01]  /*e240*/  FFMA.FTZ R224, R3, UR5, R224 ;  /* 0x0000000503e07c23 */ /* 0x008fe200080100e0 */
[----:B------:R-:W-:Y:S01]  /*e250*/  FMNMX.FTZ R3, R225, R10, !PT ;  /* 0x0000000ae1037209 */ /* 0x000fe20007810000 */
[C---:B-1----:R-:W-:Y:S01]  /*e260*/  FFMA.FTZ R133, R2.reuse, UR5, R133 ;  /* 0x0000000502857c23 */ /* 0x042fe20008010085 */
[----:B----4-:R-:W-:Y:S02]  /*e270*/  FFMA.FTZ R222, R2, UR5, R222 ;  /* 0x0000000502de7c23 */ /* 0x010fe400080100de */
[----:B------:R-:W-:Y:S02]  /*e280*/  FMNMX.FTZ R2, R134, R3, !PT ;  /* 0x0000000386027209 */ /* 0x000fe40007810000 */
[----:B------:R-:W-:Y:S02]  /*e290*/  FMNMX.FTZ R3, R224, R132, !PT ;  /* 0x00000084e0037209 */ /* 0x000fe40007810000 */
[----:B------:R-:W-:Y:S02]  /*e2a0*/  FMNMX.FTZ R5, R133, R2, !PT ;  /* 0x0000000285057209 */ /* 0x000fe40007810000 */
[----:B------:R-:W-:Y:S01]  /*e2b0*/  FMNMX.FTZ R17, R222, R3, !PT ;  /* 0x00000003de117209 */ /* 0x000fe20007810000 */
[----:B------:R-:W-:Y:S06]  /*e2c0*/  @P5 BRA `(.L_x_296) ;  /* 0xffffffe400145947 */ /* 0x000fec000383ffff */
.L_x_295:
[----:B--2---:R-:W1:Y:S01]  /*e2d0*/  SHFL.BFLY PT, R2, R5, 0x2, 0x1f ;  /* 0x0c401f0005027f89 */ /* 0x004e6200000e0000 */
[----:B------:R-:W-:Y:S07]  /*e2e0*/  UIADD3 UR20, UR20, -0x1, URZ ;  /* 0xffffffff14147890 */ /* 0x000fee000fffe03f */
[----:B------:R-:W2:Y:S08]  /*e2f0*/  SHFL.BFLY PT, R4, R17, 0x2, 0x1f ;  /* 0x0c401f0011047f89 */ /* 0x000eb000000e0000 */
        /* <DEDUP_REMOVED lines=39> */
[----:B------:R-:W2:Y:S01]  /*e570*/  MUFU.EX2 R2, R5 ;  /* 0x0000000500027308 */ /* 0x000ea20000000800 */
        /* <DEDUP_REMOVED lines=16> */
[C---:B--2---:R-:W-:Y:S01]  /*e680*/  FMUL.FTZ R4, R2.reuse, R128 ;  /* 0x0000008002047220 */ /* 0x044fe20000410000 */
[C---:B------:R-:W-:Y:S01]  /*e690*/  FMUL.FTZ R5, R2.reuse, R129 ;  /* 0x0000008102057220 */ /* 0x040fe20000410000 */
[C---:B------:R-:W-:Y:S01]  /*e6a0*/  FMUL.FTZ R8, R2.reuse, R124 ;  /* 0x0000007c02087220 */ /* 0x040fe20000410000 */
[C---:B------:R-:W-:Y:S01]  /*e6b0*/  FMUL.FTZ R9, R2.reuse, R125 ;  /* 0x0000007d02097220 */ /* 0x040fe20000410000 */
[C---:B------:R-:W-:Y:S01]  /*e6c0*/  FMUL.FTZ R16, R2.reuse, R116 ;  /* 0x0000007402107220 */ /* 0x040fe20000410000 */
[----:B------:R-:W-:Y:S01]  /*e6d0*/  FMUL.FTZ R17, R2, R117 ;  /* 0x0000007502117220 */ /* 0x000fe20000410000 */
[----:B------:R-:W2:Y:S03]  /*e6e0*/  LDSM.16.MT88.4 R124, [R196+0x12000] ;  /* 0x01200000c47c783b */ /* 0x000ea60000004200 */
[----:B------:R-:W-:Y:S01]  /*e6f0*/  MUFU.EX2 R156, R156 ;  /* 0x0000009c009c7308 */ /* 0x000fe20000000800 */
[----:B------:R-:W-:Y:S01]  /*e700*/  FMUL.FTZ R27, R0, R111 ;  /* 0x0000006f001b7220 */ /* 0x000fe20000410000 */
[C---:B------:R-:W-:Y:S01]  /*e710*/  FMUL.FTZ R24, R2.reuse, R108 ;  /* 0x0000006c02187220 */ /* 0x040fe20000410000 */
[----:B------:R-:W-:Y:S01]  /*e720*/  FMUL.FTZ R25, R2, R109 ;  /* 0x0000006d02197220 */ /* 0x000fe20000410000 */
[C---:B------:R-:W-:Y:S01]  /*e730*/  FMUL.FTZ R34, R0.reuse, R102 ;  /* 0x0000006600227220 */ /* 0x040fe20000410000 */
[----:B------:R-:W-:Y:S01]  /*e740*/  FMUL.FTZ R35, R0, R103 ;  /* 0x0000006700237220 */ /* 0x000fe20000410000 */
[C---:B------:R-:W-:Y:S01]  /*e750*/  FMUL.FTZ R32, R2.reuse, R100 ;  /* 0x0000006402207220 */ /* 0x040fe20000410000 */
[----:B------:R-:W3:Y:S03]  /*e760*/  LDSM.16.MT88.4 R116, [R200+0x14000] ;  /* 0x01400000c874783b */ /* 0x000ee60000004200 */
[----:B------:R-:W4:Y:S01]  /*e770*/  MUFU.EX2 R135, R135 ;  /* 0x0000008700877308 */ /* 0x000f220000000800 */
[----:B-1----:R-:W-:Y:S01]  /*e780*/  F2FP.F16.F32.PACK_AB R129, R157, R161 ;  /* 0x000000a19d81723e */ /* 0x002fe200000000ff */
[----:B------:R-:W-:Y:S01]  /*e790*/  FMUL.FTZ R33, R2, R101 ;  /* 0x0000006502217220 */ /* 0x000fe20000410000 */
        /* <DEDUP_REMOVED lines=12> */
[----:B------:R-:W5:Y:S03]  /*e860*/  LDSM.16.MT88.4 R100, [R197+0x14000] ;  /* 0x01400000c564783b */ /* 0x000f660000004200 */
[----:B------:R-:W2:Y:S01]  /*e870*/  MUFU.EX2 R160, R160 ;  /* 0x000000a000a07308 */ /* 0x000ea20000000800 */
[----:B----4-:R-:W-:Y:S01]  /*e880*/  F2FP.F16.F32.PACK_AB R131, R135, R156 ;  /* 0x0000009c8783723e */ /* 0x010fe200000000ff */
        /* <DEDUP_REMOVED lines=14> */
[----:B------:R-:W4:Y:S01]  /*e970*/  MUFU.EX2 R158, R158 ;  /* 0x0000009e009e7308 */ /* 0x000f220000000800 */
[----:B--2---:R-:W-:Y:S01]  /*e980*/  F2FP.F16.F32.PACK_AB R128, R160, R163 ;  /* 0x000000a3a080723e */ /* 0x004fe200000000ff */
        /* <DEDUP_REMOVED lines=15> */
[----:B----4-:R-:W-:Y:S01]  /*ea80*/  F2FP.F16.F32.PACK_AB R130, R158, R159 ;  /* 0x0000009f9e82723e */ /* 0x010fe200000000ff */
        /* <DEDUP_REMOVED lines=8> */
[----:B------:R-:W-:Y:S01]  /*eb10*/  FMUL.FTZ R82, R0, R82 ;  /* 0x0000005200527220 */ /* 0x000fe20000410000 */
[C---:B------:R-:W-:Y:S05]  /*eb20*/  HMMA.16816.F32 R8, R128.reuse, R14, R8 ;  /* 0x0000000e8008723c */ /* 0x040fea0000001808 */
[----:B------:R-:W2:Y:S01]  /*eb30*/  MUFU.EX2 R165, R165 ;  /* 0x000000a500a57308 */ /* 0x000ea20000000800 */
[C---:B------:R-:W-:Y:S01]  /*eb40*/  FMUL.FTZ R12, R2.reuse, R120 ;  /* 0x00000078020c7220 */ /* 0x040fe20000410000 */
[----:B------:R-:W-:Y:S01]  /*eb50*/  FMUL.FTZ R13, R2, R121 ;  /* 0x00000079020d7220 */ /* 0x000fe20000410000 */
[C---:B------:R-:W-:Y:S03]  /*eb60*/  FMUL.FTZ R14, R0.reuse, R122 ;  /* 0x0000007a000e7220 */ /* 0x040fe60000410000 */
[C---:B------:R-:W-:Y:S02]  /*eb70*/  FMUL.FTZ R15, R0.reuse, R123 ;  /* 0x0000007b000f7220 */ /* 0x040fe40000410000 */
        /* <DEDUP_REMOVED lines=9> */
[C---:B------:R-:W-:Y:S01]  /*ec10*/  FMUL.FTZ R85, R2.reuse, R85 ;  /* 0x0000005502557220 */ /* 0x040fe20000410000 */
[C---:B------:R-:W-:Y:S05]  /*ec20*/  HMMA.16816.F32 R16, R128.reuse, R22, R16 ;  /* 0x000000168010723c */ /* 0x040fea0000001810 */
[----:B------:R-:W4:Y:S01]  /*ec30*/  MUFU.EX2 R164, R164 ;  /* 0x000000a400a47308 */ /* 0x000f220000000800 */
[C---:B------:R-:W-:Y:S01]  /*ec40*/  FMUL.FTZ R20, R2.reuse, R112 ;  /* 0x0000007002147220 */ /* 0x040fe20000410000 */
[----:B------:R-:W-:Y:S01]  /*ec50*/  FMUL.FTZ R21, R2, R113 ;  /* 0x0000007102157220 */ /* 0x000fe20000410000 */
[C---:B------:R-:W-:Y:S03]  /*ec60*/  FMUL.FTZ R22, R0.reuse, R114 ;  /* 0x0000007200167220 */ /* 0x040fe60000410000 */
[C---:B------:R-:W-:Y:S02]  /*ec70*/  FMUL.FTZ R23, R0.reuse, R115 ;  /* 0x0000007300177220 */ /* 0x040fe40000410000 */
        /* <DEDUP_REMOVED lines=9> */
[C---:B------:R-:W-:Y:S01]  /*ed10*/  FMUL.FTZ R92, R2.reuse, R92 ;  /* 0x0000005c025c7220 */ /* 0x040fe20000410000 */
[C---:B------:R-:W-:Y:S05]  /*ed20*/  HMMA.16816.F32 R24, R128.reuse, R30, R24 ;  /* 0x0000001e8018723c */ /* 0x040fea0000001818 */
[----:B------:R-:W4:Y:S01]  /*ed30*/  MUFU.EX2 R169, R169 ;  /* 0x000000a900a97308 */ /* 0x000f220000000800 */
[C---:B------:R-:W-:Y:S01]  /*ed40*/  FMUL.FTZ R28, R2.reuse, R104 ;  /* 0x00000068021c7220 */ /* 0x040fe20000410000 */
[----:B------:R-:W-:Y:S01]  /*ed50*/  FMUL.FTZ R29, R2, R105 ;  /* 0x00000069021d7220 */ /* 0x000fe20000410000 */
[C---:B------:R-:W-:Y:S03]  /*ed60*/  FMUL.FTZ R30, R0.reuse, R106 ;  /* 0x0000006a001e7220 */ /* 0x040fe60000410000 */
[----:B------:R-:W-:Y:S02]  /*ed70*/  FMUL.FTZ R31, R0, R107 ;  /* 0x0000006b001f7220 */ /* 0x000fe40000410000 */
[----:B------:R-:W2:Y:S02]  /*ed80*/  LDSM.16.MT88.4 R104, [R196+0x14000] ;  /* 0x01400000c468783b */ /* 0x000ea40000004200 */
[----:B------:R-:W-:Y:S01]  /*ed90*/  MUFU.EX2 R168, R168 ;  /* 0x000000a800a87308 */ /* 0x000fe20000000800 */
[----:B------:R-:W-:Y:S01]  /*eda0*/  FMUL.FTZ R93, R2, R93 ;  /* 0x0000005d025d7220 */ /* 0x000fe20000410000 */
[C---:B------:R-:W-:Y:S01]  /*edb0*/  FMUL.FTZ R98, R0.reuse, R98 ;  /* 0x0000006200627220 */ /* 0x040fe20000410000 */
[----:B------:R-:W-:Y:S01]  /*edc0*/  FMUL.FTZ R99, R0, R99 ;  /* 0x0000006300637220 */ /* 0x000fe20000410000 */
[C---:B------:R-:W-:Y:S03]  /*edd0*/  HMMA.16816.F32 R28, R128.reuse, R124, R28 ;  /* 0x0000007c801c723c */ /* 0x040fe6000000181c */
[C---:B------:R-:W-:Y:S03]  /*ede0*/  FMUL.FTZ R96, R2.reuse, R96 ;  /* 0x0000006002607220 */ /* 0x040fe60000410000 */
[----:B------:R-:W4:Y:S01]  /*edf0*/  MUFU.EX2 R171, R171 ;  /* 0x000000ab00ab7308 */ /* 0x000f220000000800 */
[----:B------:R-:W-:Y:S01]  /*ee00*/  FMUL.FTZ R97, R2, R97 ;  /* 0x0000006102617220 */ /* 0x000fe20000410000 */
[C---:B------:R-:W-:Y:S01]  /*ee10*/  HMMA.16816.F32 R32, R128.reuse, R126, R32 ;  /* 0x0000007e8020723c */ /* 0x040fe20000001820 */
[----:B------:R-:W-:Y:S02]  /*ee20*/  LDSM.16.MT88.4 R124, [R196+0x12800] ;  /* 0x01280000c47c783b */ /* 0x000fe40000004200 */
[--C-:B------:R-:W-:Y:S03]  /*ee30*/  FFMA.FTZ R176, R232, UR4, -R149.reuse ;  /* 0x00000004e8b07c23 */ /* 0x100fe60008010895 */
[C---:B---3--:R-:W-:Y:S02]  /*ee40*/  HMMA.16816.F32 R36, R128.reuse, R116, R36 ;  /* 0x000000748024723c */ /* 0x048fe40000001824 */
[----:B------:R-:W-:Y:S03]  /*ee50*/  MUFU.EX2 R170, R170 ;  /* 0x000000aa00aa7308 */ /* 0x000fe60000000800 */
[--C-:B------:R-:W-:Y:S01]  /*ee60*/  FFMA.FTZ R179, R230, UR4, -R149.reuse ;  /* 0x00000004e6b37c23 */ /* 0x100fe20008010895 */
[C---:B------:R-:W-:Y:S01]  /*ee70*/  HMMA.16816.F32 R40, R128.reuse, R118, R40 ;  /* 0x000000768028723c */ /* 0x040fe20000001828 */
[----:B------:R-:W-:Y:S05]  /*ee80*/  LDSM.16.MT88.4 R116, [R198+0x12800] ;  /* 0x01280000c674783b */ /* 0x000fea0000004200 */
[----:B------:R-:W3:Y:S01]  /*ee90*/  MUFU.EX2 R173, R173 ;  /* 0x000000ad00ad7308 */ /* 0x000ee20000000800 */
[--C-:B------:R-:W-:Y:S01]  /*eea0*/  FFMA.FTZ R178, R227, UR4, -R148.reuse ;  /* 0x00000004e3b27c23 */ /* 0x100fe20008010894 */
[C---:B-1----:R-:W-:Y:S03]  /*eeb0*/  HMMA.16816.F32 R44, R128.reuse, R108, R44 ;  /* 0x0000006c802c723c */ /* 0x042fe6000000182c */
[--C-:B------:R-:W-:Y:S03]  /*eec0*/  FFMA.FTZ R181, R225, UR4, -R148.reuse ;  /* 0x00000004e1b57c23 */ /* 0x100fe60008010894 */
[C---:B------:R-:W-:Y:S01]  /*eed0*/  HMMA.16816.F32 R48, R128.reuse, R110, R48 ;  /* 0x0000006e8030723c */ /* 0x040fe20000001830 */
[----:B------:R-:W1:Y:S01]  /*eee0*/  LDSM.16.MT88.4 R108, [R200+0x16000] ;  /* 0x01600000c86c783b */ /* 0x000e620000004200 */
[----:B------:R-:W-:Y:S03]  /*eef0*/  MUFU.EX2 R172, R172 ;  /* 0x000000ac00ac7308 */ /* 0x000fe60000000800 */
[--C-:B------:R-:W-:Y:S01]  /*ef00*/  FFMA.FTZ R134, R134, UR4, -R148.reuse ;  /* 0x0000000486867c23 */ /* 0x100fe20008010894 */
[C---:B-----5:R-:W-:Y:S06]  /*ef10*/  HMMA.16816.F32 R52, R128.reuse, R100, R52 ;  /* 0x000000648034723c */ /* 0x060fec0000001834 */
[----:B------:R-:W5:Y:S01]  /*ef20*/  MUFU.EX2 R175, R175 ;  /* 0x000000af00af7308 */ /* 0x000f620000000800 */
[----:B------:R-:W-:Y:S01]  /*ef30*/  FFMA.FTZ R148, R133, UR4, -R148 ;  /* 0x0000000485947c23 */ /* 0x000fe20008010894 */
[C---:B------:R-:W-:Y:S01]  /*ef40*/  HMMA.16816.F32 R56, R128.reuse, R102, R56 ;  /* 0x000000668038723c */ /* 0x040fe20000001838 */
[----:B------:R-:W4:Y:S02]  /*ef50*/  LDSM.16.MT88.4 R100, [R198+0x16000] ;  /* 0x01600000c664783b */ /* 0x000f240000004200 */
[--C-:B------:R-:W-:Y:S03]  /*ef60*/  FFMA.FTZ R180, R228, UR4, -R149.reuse ;  /* 0x00000004e4b47c23 */ /* 0x100fe60008010895 */
[C---:B--2---:R-:W-:Y:S02]  /*ef70*/  HMMA.16816.F32 R60, R128.reuse, R104, R60 ;  /* 0x00000068803c723c */ /* 0x044fe4000000183c */
[----:B------:R-:W-:Y:S03]  /*ef80*/  MUFU.EX2 R133, R148 ;  /* 0x0000009400857308 */ /* 0x000fe60000000800 */
[--C-:B------:R-:W-:Y:S01]  /*ef90*/  FFMA.FTZ R183, R226, UR4, -R149.reuse ;  /* 0x00000004e2b77c23 */ /* 0x100fe20008010895 */
[C---:B------:R-:W-:Y:S01]  /*efa0*/  HMMA.16816.F32 R64, R128.reuse, R106, R64 ;  /* 0x0000006a8040723c */ /* 0x040fe20000001840 */
[----:B------:R-:W2:Y:S05]  /*efb0*/  LDSM.16.MT88.4 R104, [R197+0x16000] ;  /* 0x01600000c568783b */ /* 0x000eaa0000004200 */
[----:B------:R-:W-:Y:S01]  /*efc0*/  MUFU.EX2 R174, R174 ;  /* 0x000000ae00ae7308 */ /* 0x000fe20000000800 */
[--C-:B------:R-:W-:Y:S01]  /*efd0*/  FFMA.FTZ R182, R224, UR4, -R149.reuse ;  /* 0x00000004e0b67c23 */ /* 0x100fe20008010895 */
[----:B------:R-:W-:Y:S03]  /*efe0*/  FFMA.FTZ R149, R222, UR4, -R149 ;  /* 0x00000004de957c23 */ /* 0x000fe60008010895 */
[----:B------:R-:W-:Y:S01]  /*eff0*/  FFMA.FTZ R161, R0, R219, R161 ;  /* 0x000000db00a17223 */ /* 0x000fe200000100a1 */
[----:B------:R-:W-:Y:S04]  /*f000*/  MOV R0, R3 ;  /* 0x0000000300007202 */ /* 0x000fe80000000f00 */
[----:B------:R3:W-:Y:S01]  /*f010*/  MUFU.EX2 R225, R149 ;  /* 0x0000009500e17308 */ /* 0x0007e20000000800 */
[----:B------:R-:W-:Y:S01]  /*f020*/  FFMA.FTZ R163, R2, R223, R163 ;  /* 0x000000df02a37223 */ /* 0x000fe200000100a3 */
[----:B------:R-:W-:Y:S03]  /*f030*/  FADD.FTZ R161, R157, R161 ;  /* 0x000000a19da17221 */ /* 0x000fe60000010000 */
[----:B------:R-:W-:Y:S01]  /*f040*/  FADD.FTZ R160, R160, R163 ;  /* 0x000000a3a0a07221 */ /* 0x000fe20000010000 */
[C---:B-1----:R-:W-:Y:S04]  /*f050*/  HMMA.16816.F32 R68, R128.reuse, R108, R68 ;  /* 0x0000006c8044723c */ /* 0x042fe80000001844 */
[----:B------:R-:W1:Y:S01]  /*f060*/  MUFU.EX2 R177, R177 ;  /* 0x000000b100b17308 */ /* 0x000e620000000800 */
[----:B------:R-:W-:Y:S01]  /*f070*/  FADD.FTZ R156, R156, R161 ;  /* 0x000000a19c9c7221 */ /* 0x000fe20000010000 */
[----:B------:R-:W-:Y:S01]  /*f080*/  FADD.FTZ R159, R159, R160 ;  /* 0x000000a09f9f7221 */ /* 0x000fe20000010000 */
[C---:B------:R-:W-:Y:S01]  /*f090*/  HMMA.16816.F32 R72, R128.reuse, R110, R72 ;  /* 0x0000006e8048723c */ /* 0x040fe20000001848 */
[----:B------:R-:W5:Y:S06]  /*f0a0*/  LDSM.16.MT88.4 R108, [R196+0x16000] ;  /* 0x01600000c46c783b */ /* 0x000f6c0000004200 */
[----:B------:R-:W-:Y:S01]  /*f0b0*/  MUFU.EX2 R176, R176 ;  /* 0x000000b000b07308 */ /* 0x000fe20000000800 */
[----:B------:R-:W-:Y:S01]  /*f0c0*/  FADD.FTZ R135, R135, R156 ;  /* 0x0000009c87877221 */ /* 0x000fe20000010000 */
[C---:B----4-:R-:W-:Y:S01]  /*f0d0*/  HMMA.16816.F32 R76, R128.reuse, R100, R76 ;  /* 0x00000064804c723c */ /* 0x050fe2000000184c */
[----:B---3--:R-:W-:Y:S02]  /*f0e0*/  LDSM.16.MT88.4 R148, [R200+0x15800] ;  /* 0x01580000c894783b */ /* 0x008fe40000004200 */
[----:B------:R-:W-:Y:S03]  /*f0f0*/  FADD.FTZ R159, R158, R159 ;  /* 0x0000009f9e9f7221 */ /* 0x000fe60000010000 */
[C---:B------:R-:W-:Y:S02]  /*f100*/  HMMA.16816.F32 R80, R128.reuse, R102, R80 ;  /* 0x000000668050723c */ /* 0x040fe40000001850 */
[----:B------:R-:W3:Y:S03]  /*f110*/  MUFU.EX2 R179, R179 ;  /* 0x000000b300b37308 */ /* 0x000ee60000000800 */
[----:B------:R-:W-:Y:S01]  /*f120*/  F2FP.F16.F32.PACK_AB R101, R165, R162 ;  /* 0x000000a2a565723e */ /* 0x000fe200000000ff */
[C---:B--2---:R-:W-:Y:S06]  /*f130*/  HMMA.16816.F32 R84, R128.reuse, R104, R84 ;  /* 0x000000688054723c */ /* 0x044fec0000001854 */
[----:B------:R-:W-:Y:S01]  /*f140*/  MUFU.EX2 R178, R178 ;  /* 0x000000b200b27308 */ /* 0x000fe20000000800 */
[----:B------:R-:W-:Y:S01]  /*f150*/  F2FP.F16.F32.PACK_AB R103, R164, R167 ;  /* 0x000000a7a467723e */ /* 0x000fe200000000ff */
[C---:B------:R-:W-:Y:S01]  /*f160*/  HMMA.16816.F32 R88, R128.reuse, R106, R88 ;  /* 0x0000006a8058723c */ /* 0x040fe20000001858 */
[----:B------:R-:W2:Y:S02]  /*f170*/  LDSM.16.MT88.4 R104, [R200+0x14800] ;  /* 0x01480000c868783b */ /* 0x000ea40000004200 */
[----:B------:R-:W-:Y:S05]  /*f180*/  F2FP.F16.F32.PACK_AB R100, R169, R166 ;  /* 0x000000a6a964723e */ /* 0x000fea00000000ff */
[----:B------:R-:W4:Y:S03]  /*f190*/  MUFU.EX2 R181, R181 ;  /* 0x000000b500b57308 */ /* 0x000f260000000800 */
[----:B------:R-:W-:Y:S01]  /*f1a0*/  F2FP.F16.F32.PACK_AB R102, R171, R168 ;  /* 0x000000a8ab66723e */ /* 0x000fe200000000ff */
[----:B------:R-:W-:Y:S01]  /*f1b0*/  FADD.FTZ R162, R162, R135 ;  /* 0x00000087a2a27221 */ /* 0x000fe20000010000 */
[----:B------:R-:W-:Y:S01]  /*f1c0*/  MOV R135, R132 ;  /* 0x0000008400877202 */ /* 0x000fe20000000f00 */
[----:B------:R-:W-:Y:S02]  /*f1d0*/  FADD.FTZ R166, R166, R159 ;  /* 0x0000009fa6a67221 */ /* 0x000fe40000010000 */
[----:B------:R-:W-:Y:S02]  /*f1e0*/  FADD.FTZ R162, R165, R162 ;  /* 0x000000a2a5a27221 */ /* 0x000fe40000010000 */
[----:B------:R-:W4:Y:S01]  /*f1f0*/  MUFU.EX2 R134, R134 ;  /* 0x0000008600867308 */ /* 0x000f220000000800 */
[----:B------:R-:W-:Y:S01]  /*f200*/  FADD.FTZ R169, R169, R166 ;  /* 0x000000a6a9a97221 */ /* 0x000fe20000010000 */
[C---:B-----5:R-:W-:Y:S03]  /*f210*/  HMMA.16816.F32 R92, R128.reuse, R108, R92 ;  /* 0x0000006c805c723c */ /* 0x060fe6000000185c */
[----:B------:R-:W-:Y:S01]  /*f220*/  FADD.FTZ R167, R167, R162 ;  /* 0x000000a2a7a77221 */ /* 0x000fe20000010000 */
[----:B------:R-:W-:Y:S04]  /*f230*/  FADD.FTZ R168, R168, R169 ;  /* 0x000000a9a8a87221 */ /* 0x000fe80000010000 */
[----:B------:R-:W-:Y:S01]  /*f240*/  MUFU.EX2 R180, R180 ;  /* 0x000000b400b47308 */ /* 0x000fe20000000800 */
[----:B------:R-:W-:Y:S01]  /*f250*/  HMMA.16816.F32 R96, R128, R110, R96 ;  /* 0x0000006e8060723c */ /* 0x000fe20000001860 */
[----:B------:R-:W5:Y:S02]  /*f260*/  LDSM.16.MT88.4 R108, [R196+0x14800] ;  /* 0x01480000c46c783b */ /* 0x000f640000004200 */
[----:B------:R-:W-:Y:S03]  /*f270*/  FADD.FTZ R167, R164, R167 ;  /* 0x000000a7a4a77221 */ /* 0x000fe60000010000 */
[C---:B------:R-:W-:Y:S03]  /*f280*/  HMMA.16816.F32 R4, R100.reuse, R112, R4 ;  /* 0x000000706404723c */ /* 0x040fe60000001804 */
[----:B------:R-:W4:Y:S01]  /*f290*/  MUFU.EX2 R183, R183 ;  /* 0x000000b700b77308 */ /* 0x000f220000000800 */
[----:B------:R-:W-:Y:S01]  /*f2a0*/  LDSM.16.MT88.4 R128, [R196+0x13000] ;  /* 0x01300000c480783b */ /* 0x000fe20000004200 */
[----:B------:R-:W-:Y:S01]  /*f2b0*/  FADD.FTZ R171, R171, R168 ;  /* 0x000000a8abab7221 */ /* 0x000fe20000010000 */
[C---:B------:R-:W-:Y:S07]  /*f2c0*/  HMMA.16816.F32 R8, R100.reuse, R114, R8 ;  /* 0x000000726408723c */ /* 0x040fee0000001808 */
[----:B------:R-:W4:Y:S01]  /*f2d0*/  MUFU.EX2 R182, R182 ;  /* 0x000000b600b67308 */ /* 0x000f220000000800 */
[----:B------:R-:W1:Y:S01]  /*f2e0*/  LDSM.16.MT88.4 R112, [R200+0x16800] ;  /* 0x01680000c870783b */ /* 0x000e620000004200 */
        /* <DEDUP_REMOVED lines=14> */
[----:B------:R-:W-:Y:S05]  /*f3d0*/  LDSM.16.MT88.4 R136, [R200+0x15000] ;  /* 0x01500000c888783b */ /* 0x000fea0000004200 */
[C---:B------:R-:W-:Y:S06]  /*f3e0*/  HMMA.16816.F32 R52, R100.reuse, R140, R52 ;  /* 0x0000008c6434723c */ /* 0x040fec0000001834 */
[C---:B------:R-:W-:Y:S01]  /*f3f0*/  HMMA.16816.F32 R56, R100.reuse, R142, R56 ;  /* 0x0000008e6438723c */ /* 0x040fe20000001838 */
[----:B------:R-:W-:Y:S05]  /*f400*/  LDSM.16.MT88.4 R140, [R198+0x15000] ;  /* 0x01500000c68c783b */ /* 0x000fea0000004200 */
[C---:B-----5:R-:W-:Y:S06]  /*f410*/  HMMA.16816.F32 R60, R100.reuse, R108, R60 ;  /* 0x0000006c643c723c */ /* 0x060fec000000183c */
[C---:B------:R-:W-:Y:S01]  /*f420*/  HMMA.16816.F32 R64, R100.reuse, R110, R64 ;  /* 0x0000006e6440723c */ /* 0x040fe20000001840 */
[----:B------:R-:W5:Y:S05]  /*f430*/  LDSM.16.MT88.4 R108, [R200+0x13000] ;  /* 0x01300000c86c783b */ /* 0x000f6a0000004200 */
[C---:B-1----:R-:W-:Y:S06]  /*f440*/  HMMA.16816.F32 R68, R100.reuse, R112, R68 ;  /* 0x000000706444723c */ /* 0x042fec0000001844 */
[C---:B------:R-:W-:Y:S01]  /*f450*/  HMMA.16816.F32 R72, R100.reuse, R114, R72 ;  /* 0x000000726448723c */ /* 0x040fe20000001848 */
[----:B------:R-:W1:Y:S05]  /*f460*/  LDSM.16.MT88.4 R112, [R197+0x13000] ;  /* 0x01300000c570783b */ /* 0x000e6a0000004200 */
[C---:B--2---:R-:W-:Y:S06]  /*f470*/  HMMA.16816.F32 R76, R100.reuse, R104, R76 ;  /* 0x00000068644c723c */ /* 0x044fec000000184c */
[C---:B------:R-:W-:Y:S05]  /*f480*/  HMMA.16816.F32 R80, R100.reuse, R106, R80 ;  /* 0x0000006a6450723c */ /* 0x040fea0000001850 */
[----:B------:R-:W-:Y:S01]  /*f490*/  F2FP.F16.F32.PACK_AB R105, R173, R170 ;  /* 0x000000aaad69723e */ /* 0x000fe200000000ff */
[C---:B------:R-:W-:Y:S05]  /*f4a0*/  HMMA.16816.F32 R84, R100.reuse, R116, R84 ;  /* 0x000000746454723c */ /* 0x040fea0000001854 */
[----:B------:R-:W-:Y:S01]  /*f4b0*/  F2FP.F16.F32.PACK_AB R107, R175, R172 ;  /* 0x000000acaf6b723e */ /* 0x000fe200000000ff */
[C---:B------:R-:W-:Y:S01]  /*f4c0*/  HMMA.16816.F32 R88, R100.reuse, R118, R88 ;  /* 0x000000766458723c */ /* 0x040fe20000001858 */
[----:B------:R-:W2:Y:S04]  /*f4d0*/  LDSM.16.MT88.4 R116, [R197+0x15000] ;  /* 0x01500000c574783b */ /* 0x000ea80000004200 */
[----:B------:R-:W-:Y:S01]  /*f4e0*/  F2FP.F16.F32.PACK_AB R104, R177, R174 ;  /* 0x000000aeb168723e */ /* 0x000fe200000000ff */
[C---:B------:R-:W-:Y:S05]  /*f4f0*/  HMMA.16816.F32 R92, R100.reuse, R120, R92 ;  /* 0x00000078645c723c */ /* 0x040fea000000185c */
[----:B---3--:R-:W-:Y:S01]  /*f500*/  F2FP.F16.F32.PACK_AB R106, R179, R176 ;  /* 0x000000b0b36a723e */ /* 0x008fe200000000ff */
[----:B------:R-:W-:Y:S01]  /*f510*/  HMMA.16816.F32 R96, R100, R122, R96 ;  /* 0x0000007a6460723c */ /* 0x000fe20000001860 */
[----:B------:R-:W3:Y:S04]  /*f520*/  LDSM.16.MT88.4 R100, [R200+0x17000] ;  /* 0x01700000c864783b */ /* 0x000ee80000004200 */
[----:B------:R-:W-:Y:S01]  /*f530*/  FADD.FTZ R170, R170, R167 ;  /* 0x000000a7aaaa7221 */ /* 0x000fe20000010000 */
[C---:B-----5:R-:W-:Y:S05]  /*f540*/  HMMA.16816.F32 R4, R104.reuse, R108, R4 ;  /* 0x0000006c6804723c */ /* 0x060fea0000001804 */
[----:B------:R-:W-:Y:S01]  /*f550*/  FADD.FTZ R174, R174, R171 ;  /* 0x000000abaeae7221 */ /* 0x000fe20000010000 */
[C---:B------:R-:W-:Y:S01]  /*f560*/  HMMA.16816.F32 R8, R104.reuse, R110, R8 ;  /* 0x0000006e6808723c */ /* 0x040fe20000001808 */
[----:B------:R-:W5:Y:S04]  /*f570*/  LDSM.16.MT88.4 R108, [R198+0x17000] ;  /* 0x01700000c66c783b */ /* 0x000f680000004200 */
[----:B------:R-:W-:Y:S01]  /*f580*/  FADD.FTZ R173, R173, R170 ;  /* 0x000000aaadad7221 */ /* 0x000fe20000010000 */
[C---:B------:R-:W-:Y:S05]  /*f590*/  HMMA.16816.F32 R12, R104.reuse, R124, R12 ;  /* 0x0000007c680c723c */ /* 0x040fea000000180c */
[----:B------:R-:W-:Y:S01]  /*f5a0*/  FADD.FTZ R177, R177, R174 ;  /* 0x000000aeb1b17221 */ /* 0x000fe20000010000 */
[C---:B------:R-:W-:Y:S01]  /*f5b0*/  HMMA.16816.F32 R16, R104.reuse, R126, R16 ;  /* 0x0000007e6810723c */ /* 0x040fe20000001810 */
[----:B------:R-:W-:Y:S04]  /*f5c0*/  LDSM.16.MT88.4 R124, [R200+0x13800] ;  /* 0x01380000c87c783b */ /* 0x000fe80000004200 */
        /* <DEDUP_REMOVED lines=8> */
[C---:B------:R-:W-:Y:S06]  /*f650*/  HMMA.16816.F32 R32, R104.reuse, R130, R32 ;  /* 0x000000826820723c */ /* 0x040fec0000001820 */
[C---:B------:R-:W-:Y:S06]  /*f660*/  HMMA.16816.F32 R36, R104.reuse, R136, R36 ;  /* 0x000000886824723c */ /* 0x040fec0000001824 */
[C---:B------:R-:W-:Y:S05]  /*f670*/  HMMA.16816.F32 R40, R104.reuse, R138, R40 ;  /* 0x0000008a6828723c */ /* 0x040fea0000001828 */
[----:B----4-:R-:W-:Y:S01]  /*f680*/  F2FP.F16.F32.PACK_AB R137, R181, R178 ;  /* 0x000000b2b589723e */ /* 0x010fe200000000ff */
[C---:B------:R-:W-:Y:S05]  /*f690*/  HMMA.16816.F32 R44, R104.reuse, R140, R44 ;  /* 0x0000008c682c723c */ /* 0x040fea000000182c */
[----:B------:R-:W-:Y:S01]  /*f6a0*/  F2FP.F16.F32.PACK_AB R139, R133, R134 ;  /* 0x00000086858b723e */ /* 0x000fe200000000ff */
[C---:B------:R-:W-:Y:S01]  /*f6b0*/  HMMA.16816.F32 R48, R104.reuse, R142, R48 ;  /* 0x0000008e6830723c */ /* 0x040fe20000001830 */
[----:B------:R-:W-:Y:S04]  /*f6c0*/  LDSM.16.MT88.4 R140, [R197+0x13800] ;  /* 0x01380000c58c783b */ /* 0x000fe80000004200 */
[----:B------:R-:W-:Y:S01]  /*f6d0*/  F2FP.F16.F32.PACK_AB R136, R183, R180 ;  /* 0x000000b4b788723e */ /* 0x000fe200000000ff */
[C---:B--2---:R-:W-:Y:S05]  /*f6e0*/  HMMA.16816.F32 R52, R104.reuse, R116, R52 ;  /* 0x000000746834723c */ /* 0x044fea0000001834 */
        /* <DEDUP_REMOVED lines=9> */
[C---:B---3--:R-:W-:Y:S05]  /*f780*/  HMMA.16816.F32 R68, R104.reuse, R100, R68 ;  /* 0x000000646844723c */ /* 0x048fea0000001844 */
[----:B------:R-:W-:Y:S01]  /*f790*/  FADD.FTZ R183, R183, R180 ;  /* 0x000000b4b7b77221 */ /* 0x000fe20000010000 */
[C---:B------:R-:W-:Y:S01]  /*f7a0*/  HMMA.16816.F32 R72, R104.reuse, R102, R72 ;  /* 0x000000666848723c */ /* 0x040fe20000001848 */
[----:B------:R-:W3:Y:S04]  /*f7b0*/  LDSM.16.MT88.4 R100, [R198+0x13800] ;  /* 0x01380000c664783b */ /* 0x000ee80000004200 */
[----:B------:R-:W-:Y:S01]  /*f7c0*/  FADD.FTZ R134, R134, R181 ;  /* 0x000000b586867221 */ /* 0x000fe20000010000 */
[C---:B-----5:R-:W-:Y:S05]  /*f7d0*/  HMMA.16816.F32 R76, R104.reuse, R108, R76 ;  /* 0x0000006c684c723c */ /* 0x060fea000000184c */
[----:B------:R-:W-:Y:S01]  /*f7e0*/  FADD.FTZ R182, R182, R183 ;  /* 0x000000b7b6b67221 */ /* 0x000fe20000010000 */
[C---:B------:R-:W-:Y:S05]  /*f7f0*/  HMMA.16816.F32 R80, R104.reuse, R110, R80 ;  /* 0x0000006e6850723c */ /* 0x040fea0000001850 */
[----:B------:R-:W-:Y:S01]  /*f800*/  FADD.FTZ R219, R133, R134 ;  /* 0x0000008685db7221 */ /* 0x000fe20000010000 */
[C---:B-1----:R-:W-:Y:S05]  /*f810*/  HMMA.16816.F32 R84, R104.reuse, R112, R84 ;  /* 0x000000706854723c */ /* 0x042fea0000001854 */
[----:B------:R-:W-:Y:S01]  /*f820*/  FADD.FTZ R223, R225, R182 ;  /* 0x000000b6e1df7221 */ /* 0x000fe20000010000 */
[C---:B------:R-:W-:Y:S06]  /*f830*/  HMMA.16816.F32 R88, R104.reuse, R114, R88 ;  /* 0x000000726858723c */ /* 0x040fec0000001858 */
[C---:B--2---:R-:W-:Y:S06]  /*f840*/  HMMA.16816.F32 R92, R104.reuse, R116, R92 ;  /* 0x00000074685c723c */ /* 0x044fec000000185c */
[----:B------:R-:W-:Y:S06]  /*f850*/  HMMA.16816.F32 R96, R104, R118, R96 ;  /* 0x000000766860723c */ /* 0x000fec0000001860 */
[C---:B------:R-:W-:Y:S06]  /*f860*/  HMMA.16816.F32 R128, R136.reuse, R124, R4 ;  /* 0x0000007c8880723c */ /* 0x040fec0000001804 */
[C---:B------:R-:W-:Y:S01]  /*f870*/  HMMA.16816.F32 R124, R136.reuse, R126, R8 ;  /* 0x0000007e887c723c */ /* 0x040fe20000001808 */
[----:B------:R-:W1:Y:S05]  /*f880*/  LDSM.16.MT88.4 R8, [R197+0x15800] ;  /* 0x01580000c508783b */ /* 0x000e6a0000004200 */
[C---:B---3--:R-:W-:Y:S03]  /*f890*/  HMMA.16816.F32 R120, R136.reuse, R100, R12 ;  /* 0x000000648878723c */ /* 0x048fe6000000180c */
[----:B------:R-:W2:Y:S03]  /*f8a0*/  LDSM.16.MT88.4 R12, [R196+0x15800] ;  /* 0x01580000c40c783b */ /* 0x000ea60000004200 */
[C---:B------:R-:W-:Y:S05]  /*f8b0*/  HMMA.16816.F32 R116, R136.reuse, R102, R16 ;  /* 0x000000668874723c */ /* 0x040fea0000001810 */
        /* <DEDUP_REMOVED lines=27> */
.L_x_293:
        /* <DEDUP_REMOVED lines=219> */
.L_x_297:
        /* <DEDUP_REMOVED lines=24> */
.L_x_298:
        /* <DEDUP_REMOVED lines=111> */
.L_x_300:
[----:B------:R-:W-:Y:S05]  /*11090*/  BSYNC B0 ;  /* 0x0000000000007941 */ /* 0x000fea0003800000 */
.L_x_299:
        /* <DEDUP_REMOVED lines=38> */
.L_x_302:
[----:B------:R-:W-:Y:S05]  /*11300*/  BSYNC B0 ;  /* 0x0000000000007941 */ /* 0x000fea0003800000 */
.L_x_301:
        /* <DEDUP_REMOVED lines=24> */
.L_x_304:
[----:B------:R-:W-:Y:S05]  /*11490*/  BSYNC B0 ;  /* 0x0000000000007941 */ /* 0x000fea0003800000 */
.L_x_303:
        /* <DEDUP_REMOVED lines=24> */
.L_x_306:
[----:B------:R-:W-:Y:S05]  /*11620*/  BSYNC B0 ;  /* 0x0000000000007941 */ /* 0x000fea0003800000 */
.L_x_305:
        /* <DEDUP_REMOVED lines=23> */
.L_x_263:
        /* <DEDUP_REMOVED lines=89> */
.L_x_308:
[----:B------:R-:W-:Y:S05]  /*11d30*/  BSYNC B0 ;  /* 0x0000000000007941 */ /* 0x000fea0003800000 */
.L_x_307:
        /* <DEDUP_REMOVED lines=22> */
.L_x_310:
[----:B------:R-:W-:Y:S05]  /*11ea0*/  BSYNC B0 ;  /* 0x0000000000007941 */ /* 0x000fea0003800000 */
.L_x_309:
        /* <DEDUP_REMOVED lines=22> */
.L_x_312:
[----:B------:R-:W-:Y:S05]  /*12010*/  BSYNC B0 ;  /* 0x0000000000007941 */ /* 0x000fea0003800000 */
.L_x_311:
        /* <DEDUP_REMOVED lines=23> */
.L_x_314:
[----:B------:R-:W-:Y:S05]  /*12190*/  BSYNC B0 ;  /* 0x0000000000007941 */ /* 0x000fea0003800000 */
.L_x_313:
        /* <DEDUP_REMOVED lines=10> */
.L_x_316:
[----:B------:R-:W-:Y:S05]  /*12240*/  BSYNC B0 ;  /* 0x0000000000007941 */ /* 0x000fea0003800000 */
.L_x_315:
        /* <DEDUP_REMOVED lines=10> */
.L_x_318:
[----:B------:R-:W-:Y:S05]  /*122f0*/  BSYNC B0 ;  /* 0x0000000000007941 */ /* 0x000fea0003800000 */
.L_x_317:
        /* <DEDUP_REMOVED lines=10> */
.L_x_320:
[----:B------:R-:W-:Y:S05]  /*123a0*/  BSYNC B0 ;  /* 0x0000000000007941 */ /* 0x000fea0003800000 */
.L_x_319:
        /* <DEDUP_REMOVED lines=10> */
.L_x_321:
        /* <DEDUP_REMOVED lines=11> */
.L_x_804:


//--------------------- .text._ZN5flash16flash_fwd_kernelI23Flash_fwd_kernel_traitsILi192ELi64ELi64ELi4ELb0ELb0EN7cutlass6half_tE19Flash_kernel_traitsILi192ELi64ELi64ELi4ES3_EELb1ELb1ELb0ELb0ELb0ELb0ELb0ELb0EEEvNS_16Flash_fwd_paramsE --------------------------
	.section	.text._ZN5flash16flash_fwd_kernelI23Flash_fwd_kernel_traitsILi192ELi64ELi64ELi4ELb0ELb0EN7cutlass6half_tE19Flash_kernel_traitsILi192ELi64ELi64ELi4ES3_EELb1ELb1ELb0ELb0ELb0ELb0ELb0ELb0EEEvNS_16Flash_fwd_paramsE,"ax",@progbits
	.align	128
        .global         _ZN5flash16flash_fwd_kernelI23Flash_fwd_kernel_traitsILi192ELi64ELi64ELi4ELb0ELb0EN7cutlass6half_tE19Flash_kernel_traitsILi192ELi64ELi64ELi4ES3_EELb1ELb1ELb0ELb0ELb0ELb0ELb0ELb0EEEvNS_16Flash_fwd_paramsE
        .type           _ZN5flash16flash_fwd_kernelI23Flash_fwd_kernel_traitsILi192ELi64ELi64ELi4ELb0ELb0EN7cutlass6half_tE19Flash_kernel_traitsILi192ELi64ELi64ELi4ES3_EELb1ELb1ELb0ELb0ELb0ELb0ELb0ELb0EEEvNS_16Flash_fwd_paramsE,@function
        .size           _ZN5flash16flash_fwd_kernelI23Flash_fwd_kernel_traitsILi192ELi64ELi64ELi4ELb0ELb0EN7cutlass6half_tE19Flash_kernel_traitsILi192ELi64ELi64ELi4ES3_EELb1ELb1ELb0ELb0ELb0ELb0ELb0ELb0EEEvNS_16Flash_fwd_paramsE,(.L_x_805 - _ZN5flash16flash_fwd_kernelI23Flash_fwd_kernel_traitsILi192ELi64ELi64ELi4ELb0ELb0EN7cutlass6half_tE19Flash_kernel_traitsILi192ELi64ELi64ELi4ES3_EELb1ELb1ELb0ELb0ELb0ELb0ELb0ELb0EEEvNS_16Flash_fwd_paramsE)
        .other          _ZN5flash16flash_fwd_kernelI23Flash_fwd_kernel_traitsILi192ELi64ELi64ELi4ELb0ELb0EN7cutlass6half_tE19Flash_kernel_traitsILi192ELi64ELi64ELi4ES3_EELb1ELb1ELb0ELb0ELb0ELb0ELb0ELb0EEEvNS_16Flash_fwd_paramsE,@"STO_CUDA_ENTRY STV_DEFAULT"
_ZN5flash16flash_fwd_kernelI23Flash_fwd_kernel_traitsILi192ELi64ELi64ELi4ELb0ELb0EN7cutlass6half_tE19Flash_kernel_traitsILi192ELi64ELi64ELi4ES3_EELb1ELb1ELb0ELb0ELb0ELb0ELb0ELb0EEEvNS_16Flash_fwd_paramsE:
.text._ZN5flash16flash_fwd_kernelI23Flash_fwd_kernel_traitsILi192ELi64ELi64ELi4ELb0ELb0EN7cutlass6half_tE19Flash_kernel_traitsILi192ELi64ELi64ELi4ES3_EELb1ELb1ELb0ELb0ELb0ELb0ELb0ELb0EEEvNS_16Flash_fwd_paramsE:
[----:B------:R-:W-:Y:S08]  /*0000*/  LDC R1, c[0x0][0x28] ;  /* 0x00000a00ff017b82 */ /* 0x000ff00000000800 */
[----:B------:R-:W1:Y:S01]  /*0010*/  LDC R2, c[0x0][0x3a8] ;  /* 0x0000ea00ff027b82 */ /* 0x000e620000000800 */
[----:B------:R-:W-:Y:S01]  /*0020*/  ULDC.U8 UR4, c[0x0][0x3b4] ;  /* 0x0000ed0000047ab9 */ /* 0x000fe20000000000 */
[----:B------:R-:W-:Y:S01]  /*0030*/  ULDC.64 UR20, c[0x0][0x208] ;  /* 0x0000820000147ab9 */ /* 0x000fe20000000a00 */
[----:B------:R-:W-:-:S05]  /*0040*/  ISETP.NE.AND P2, PT, RZ, UR4, PT ;  /* 0x00000004ff007c0c */ /* 0x000fca000bf45270 */
[----:B------:R-:W1:Y:S01]  /*0050*/  LDC R3, c[0x0][0x3ac] ;  /* 0x0000eb00ff037b82 */ /* 0x000e620000000800 */
[----:B------:R-:W-:Y:S01]  /*0060*/  ULDC.64 UR4, c[0x0][0x3a0] ;  /* 0x0000e80000047ab9 */ /* 0x000fe20000000a00 */
[----:B------:R-:W2:Y:S01]  /*0070*/  S2R R6, SR_TID.X ;  /* 0x0000000000067919 */ /* 0x000ea20000002100 */
[----:B------:R-:W-:Y:S01]  /*0080*/  IMAD.U32 R214, RZ, RZ, UR4 ;  /* 0x00000004ffd67e24 */ /* 0x000fe2000f8e00ff */
[----:B------:R-:W-:Y:S01]  /*0090*/  ULDC.64 UR6, c[0x0][0x2f0] ;  /* 0x0000bc0000067ab9 */ /* 0x000fe20000000a00 */
[----:B------:R-:W-:Y:S01]  /*00a0*/  IMAD.U32 R215, RZ, RZ, UR5 ;  /* 0x00000005ffd77e24 */ /* 0x000fe2000f8e00ff */
[----:B------:R-:W-:Y:S02]  /*00b0*/  ULDC.64 UR8, c[0x0][0x2f0] ;  /* 0x0000bc0000087ab9 */ /* 0x000fe40000000a00 */
[----:B------:R-:W-:Y:S08]  /*00c0*/  S2UR UR13, SR_CTAID.X ;  /* 0x00000000000d79c3 */ /* 0x000ff00000002500 */
[----:B------:R-:W-:Y:S01]  /*00d0*/  S2UR UR11, SR_CTAID.Y ;  /* 0x00000000000b79c3 */ /* 0x000fe20000002600 */
[----:B------:R-:W3:Y:S07]  /*00e0*/  @P2 LDG.E.64 R214, desc[UR20][R214.64] ;  /* 0x00000014d6d62981 */ /* 0x000eee000c1e1b00 */
[----:B------:R-:W4:Y:S01]  /*00f0*/  S2UR UR25, SR_CTAID.Z ;  /* 0x00000000001979c3 */ /* 0x000f220000002700 */
[----:B-1----:R-:W5:Y:S01]  /*0100*/  @P2 LDG.E.64 R4, desc[UR20][R2.64] ;  /* 0x0000001402042981 */ /* 0x002f62000c1e1b00 */
[----:B------:R-:W-:Y:S01]  /*0110*/  UMOV UR12, 0xffffffff ;  /* 0xffffffff000c7882 */ /* 0x000fe20000000000 */
[----:B------:R-:W-:-:S05]  /*0120*/  ULDC UR10, c[0x0][0x270] ;  /* 0x00009c00000a7ab9 */ /* 0x000fca0000000800 */
[----:B------:R-:W5:Y:S01]  /*0130*/  @P2 LDC R0, c[0x0][0x3b0] ;  /* 0x0000ec00ff002b82 */ /* 0x000f620000000800 */
[----:B----4-:R-:W-:-:S06]  /*0140*/  ULOP3.LUT UR4, UR25, UR13, UR11, 0xfe, !UPT ;  /* 0x0000000d19047292 */ /* 0x010fcc000f8efe0b */
[----:B--2---:R-:W-:Y:S01]  /*0150*/  LOP3.LUT P3, RZ, R6, UR4, RZ, 0xfc, !PT ;  /* 0x0000000406ff7c12 */ /* 0x004fe2000f86fcff */
[----:B------:R-:W-:Y:S01]  /*0160*/  UISETP.NE.U32.AND UP2, UPT, UR6, URZ, UPT ;  /* 0x0000003f0600728c */ /* 0x000fe2000bf45070 */
[----:B------:R-:W-:Y:S02]  /*0170*/  ULDC.64 UR4, c[0x0][0x300] ;  /* 0x0000c00000047ab9 */ /* 0x000fe40000000a00 */
[----:B------:R-:W-:Y:S02]  /*0180*/  UISETP.NE.U32.AND UP1, UPT, UR4, URZ, UPT ;  /* 0x0000003f0400728c */ /* 0x000fe4000bf25070 */
[----:B------:R-:W-:-:S07]  /*0190*/  UISETP.NE.AND.EX UP2, UPT, UR7, URZ, UPT, UP2 ;  /* 0x0000003f0700728c */ /* 0x000fce000bf45320 */
[----:B------:R-:W3:Y:S01]  /*01a0*/  @!P3 LDC.64 R14, c[0x0][0x3b8] ;  /* 0x0000ee00ff0ebb82 */ /* 0x000ee20000000a00 */
[----:B------:R-:W-:Y:S01]  /*01b0*/  UISETP.NE.AND.EX UP1, UPT, UR5, URZ, UPT, UP1 ;  /* 0x0000003f0500728c */ /* 0x000fe2000bf25310 */
[----:B------:R-:W-:Y:S02]  /*01c0*/  ULDC.U8 UR6, c[0x0][0x3c2] ;  /* 0x0000f08000067ab9 */ /* 0x000fe40000000000 */
[----:B------:R-:W-:Y:S01]  /*01d0*/  ULDC.64 UR4, c[0x0][0x2f8] ;  /* 0x0000be0000047ab9 */ /* 0x000fe20000000a00 */
[----:B------:R-:W-:Y:S01]  /*01e0*/  UISETP.NE.AND UP3, UPT, UR6, URZ, UPT ;  /* 0x0000003f0600728c */ /* 0x000fe2000bf65270 */
[----:B------:R-:W-:Y:S01]  /*01f0*/  PLOP3.LUT P0, PT, PT, PT, UP2, 0x80, 0x0 ;  /* 0x000000000000781c */ /* 0x000fe20003f0f028 */
[----:B------:R-:W-:Y:S02]  /*0200*/  UISETP.EQ.U32.AND UP0, UPT, UR4, URZ, UPT ;  /* 0x0000003f0400728c */ /* 0x000fe4000bf02070 */
[----:B------:R-:W-:Y:S02]  /*0210*/  UIMAD.WIDE UR8, UR11, 0x4, UR8 ;  /* 0x000000040b0878a5 */ /* 0x000fe4000f8e0208 */
[----:B------:R-:W-:Y:S01]  /*0220*/  UISETP.EQ.OR.EX UP0, UPT, UR5, URZ, !UP3, UP0 ;  /* 0x0000003f0500728c */ /* 0x000fe2000df02700 */
[----:B------:R-:W-:-:S03]  /*0230*/  ULDC.64 UR6, c[0x0][0x2f8] ;  /* 0x0000be0000067ab9 */ /* 0x000fc60000000a00 */
[----:B------:R-:W-:Y:S02]  /*0240*/  IMAD.U32 R12, RZ, RZ, UR8 ;  /* 0x00000008ff0c7e24 */ /* 0x000fe4000f8e00ff */
[----:B------:R-:W-:Y:S01]  /*0250*/  IMAD.U32 R13, RZ, RZ, UR9 ;  /* 0x00000009ff0d7e24 */ /* 0x000fe2000f8e00ff */
[----:B------:R-:W-:Y:S01]  /*0260*/  UIMAD.WIDE UR6, UR11, 0x4, UR6 ;  /* 0x000000040b0678a5 */ /* 0x000fe2000f8e0206 */
[----:B------:R-:W-:Y:S02]  /*0270*/  @UP1 ULDC.64 UR8, c[0x0][0x300] ;  /* 0x0000c00000081ab9 */ /* 0x000fe40000000a00 */
[----:B------:R-:W-:-:S03]  /*0280*/  @UP1 UIMAD.WIDE UR8, UR11, 0x4, UR8 ;  /* 0x000000040b0818a5 */ /* 0x000fc6000f8e0208 */
[----:B------:R-:W-:Y:S02]  /*0290*/  IMAD.U32 R8, RZ, RZ, UR6 ;  /* 0x00000006ff087e24 */ /* 0x000fe4000f8e00ff */
[----:B------:R-:W-:Y:S02]  /*02a0*/  IMAD.U32 R9, RZ, RZ, UR7 ;  /* 0x00000007ff097e24 */ /* 0x000fe4000f8e00ff */
[----:B------:R-:W-:Y:S02]  /*02b0*/  IMAD.U32 R10, RZ, RZ, UR8 ;  /* 0x00000008ff0a7e24 */ /* 0x000fe4000f8e00ff */
[----:B------:R-:W-:Y:S01]  /*02c0*/  IMAD.U32 R11, RZ, RZ, UR9 ;  /* 0x00000009ff0b7e24 */ /* 0x000fe2000f8e00ff */
[----:B-----5:R-:W-:-:S05]  /*02d0*/  @P2 IADD3 R2, P1, R4, R0, RZ ;  /* 0x0000000004022210 */ /* 0x020fca0007f3e0ff */
[----:B------:R-:W-:Y:S01]  /*02e0*/  @P2 IMAD.X R3, RZ, RZ, R5, P1 ;  /* 0x000000ffff032224 */ /* 0x000fe200008e0605 */
[----:B------:R-:W-:Y:S01]  /*02f0*/  PLOP3.LUT P2, PT, PT, PT, UP0, 0x80, 0x0 ;  /* 0x000000000000781c */ /* 0x000fe20003f4f008 */
[----:B---3--:R-:W-:Y:S01]  /*0300*/  @!P3 STG.E.64 desc[UR20][R14.64], R214 ;  /* 0x000000d60e00b986 */ /* 0x008fe2000c101b14 */
[----:B------:R-:W-:-:S03]  /*0310*/  PLOP3.LUT P1, PT, PT, PT, UP1, 0x80, 0x0 ;  /* 0x000000000000781c */ /* 0x000fc60003f2f018 */
[----:B------:R1:W-:Y:S04]  /*0320*/  @!P3 STG.E.64 desc[UR20][R14.64+0x8], R2 ;  /* 0x000008020e00b986 */ /* 0x0003e8000c101b14 */
[----:B------:R-:W2:Y:S04]  /*0330*/  @P0 LDG.E R7, desc[UR20][R12.64] ;  /* 0x000000140c070981 */ /* 0x000ea8000c1e1900 */
[----:B------:R-:W3:Y:S04]  /*0340*/  @P0 LDG.E R5, desc[UR20][R12.64+0x4] ;  /* 0x000004140c050981 */ /* 0x000ee8000c1e1900 */
[----:B------:R-:W4:Y:S04]  /*0350*/  @!P2 LDG.E R0, desc[UR20][R8.64] ;  /* 0x000000140800a981 */ /* 0x000f28000c1e1900 */
[----:B------:R-:W5:Y:S01]  /*0360*/  @P1 LDG.E R4, desc[UR20][R10.64] ;  /* 0x000000140a041981 */ /* 0x000f62000c1e1900 */
[----:B------:R-:W-:Y:S01]  /*0370*/  UIMAD UR7, UR11, UR10, UR25 ;  /* 0x0000000a0b0772a4 */ /* 0x000fe2000f8e0219 */
[----:B------:R-:W-:Y:S01]  /*0380*/  UMOV UR6, 0xffffffff ;  /* 0xffffffff00067882 */ /* 0x000fe20000000000 */
[----:B------:R-:W-:Y:S01]  /*0390*/  UMOV UR27, URZ ;  /* 0x0000003f001b7c82 */ /* 0x000fe20008000000 */
[----:B--2---:R-:W-:-:S02]  /*03a0*/  @P0 R2UR UR12, R7 ;  /* 0x00000000070c02ca */ /* 0x004fc400000e0000 */
[----:B------:R-:W-:Y:S02]  /*03b0*/  SHF.R.S32.HI R7, RZ, 0x1f, R6 ;  /* 0x0000001fff077819 */ /* 0x000fe40000011406 */
[----:B---3--:R-:W-:Y:S02]  /*03c0*/  @P0 R2UR UR14, R5 ;  /* 0x00000000050e02ca */ /* 0x008fe400000e0000 */
[----:B------:R-:W-:Y:S02]  /*03d0*/  LEA.HI R83, R7, R6, RZ, 0x5 ;  /* 0x0000000607537211 */ /* 0x000fe400078f28ff */
[----:B------:R-:W-:Y:S02]  /*03e0*/  ISETP.NE.U32.AND P0, PT, RZ, UR4, PT ;  /* 0x00000004ff007c0c */ /* 0x000fe4000bf05070 */
[----:B------:R-:W-:Y:S02]  /*03f0*/  LOP3.LUT R5, R83, 0xffffffe0, RZ, 0xc0, !PT ;  /* 0xffffffe053057812 */ /* 0x000fe400078ec0ff */
[----:B----4-:R-:W-:-:S02]  /*0400*/  @!P2 R2UR UR6, R0 ;  /* 0x000000000006a2ca */ /* 0x010fc400000e0000 */
[----:B------:R-:W-:Y:S01]  /*0410*/  ISETP.NE.AND.EX P2, PT, RZ, UR5, PT, P0 ;  /* 0x00000005ff007c0c */ /* 0x000fe2000bf45300 */
[----:B------:R-:W-:Y:S01]  /*0420*/  USHF.L.U32 UR4, UR7, 0x5, URZ ;  /* 0x0000000507047899 */ /* 0x000fe2000800063f */
[----:B-----5:R-:W-:Y:S01]  /*0430*/  @P1 R2UR UR27, R4 ;  /* 0x00000000041b12ca */ /* 0x020fe200000e0000 */
[----:B------:R-:W-:Y:S01]  /*0440*/  IMAD.IADD R4, R6, 0x1, -R5 ;  /* 0x0000000106047824 */ /* 0x000fe200078e0a05 */
[----:B------:R-:W-:Y:S02]  /*0450*/  @UP2 UIADD3 UR14, UR14, -UR12, URZ ;  /* 0x8000000c0e0e2290 */ /* 0x000fe4000fffe03f */
[----:B------:R-:W-:Y:S02]  /*0460*/  USHF.R.S32.HI UR5, URZ, 0x1f, UR4 ;  /* 0x0000001f3f057899 */ /* 0x000fe40008011404 */
[--C-:B------:R-:W-:Y:S02]  /*0470*/  IADD3 R218, P1, P0, R2, UR4, R4.reuse ;  /* 0x0000000402da7c10 */ /* 0x100fe4000f83e004 */
[----:B------:R-:W-:Y:S01]  /*0480*/  SHF.R.S32.HI R0, RZ, 0x1f, R4 ;  /* 0x0000001fff007819 */ /* 0x000fe20000011404 */
[----:B------:R-:W-:-:S03]  /*0490*/  @!UP2 ULDC UR14, c[0x0][0x2c4] ;  /* 0x0000b100000eaab9 */ /* 0x000fc60000000800 */
[----:B-1----:R-:W-:Y:S01]  /*04a0*/  IADD3.X R3, R3, UR5, R0, P1, P0 ;  /* 0x0000000503037c10 */ /* 0x002fe20008fe0400 */
[----:B------:R-:W-:Y:S06]  /*04b0*/  @!P2 BRA `(.L_x_322) ;  /* 0x00000000001ca947 */ /* 0x000fec0003800000 */
[----:B------:R-:W-:-:S13]  /*04c0*/  PLOP3.LUT P0, PT, PT, PT, UP3, 0x80, 0x0 ;  /* 0x000000000000781c */ /* 0x000fda0003f0f038 */
[----:B------:R-:W2:Y:S04]  /*04d0*/  @P0 LDG.E R0, desc[UR20][R8.64+0x4] ;  /* 0x0000041408000981 */ /* 0x000ea8000c1e1900 */
[----:B------:R-:W3:Y:S01]  /*04e0*/  @!P0 LDG.E R2, desc[UR20][R8.64] ;  /* 0x0000001408028981 */ /* 0x000ee2000c1e1900 */
[----:B--2---:R-:W-:-:S13]  /*04f0*/  @P0 R2UR UR7, R0 ;  /* 0x00000000000702ca */ /* 0x004fda00000e0000 */
[----:B------:R-:W-:-:S07]  /*0500*/  @UP3 UIADD3 UR7, UR7, -UR6, URZ ;  /* 0x8000000607073290 */ /* 0x000fce000fffe03f */
[----:B---3--:R-:W-:Y:S01]  /*0510*/  @!P0 R2UR UR7, R2 ;  /* 0x00000000020782ca */ /* 0x008fe200000e0000 */
[----:B------:R-:W-:-:S14]  /*0520*/  BRA `(.L_x_323) ;  /* 0x0000000000047947 */ /* 0x000fdc0003800000 */
.L_x_322:
[----:B------:R-:W-:-:S05]  /*0530*/  ULDC UR7, c[0x0][0x2c8] ;  /* 0x0000b20000077ab9 */ /* 0x000fca0000000800 */
.L_x_323:
        /* <DEDUP_REMOVED lines=38> */
[----:B------:R-:W-:Y:S02]  /*07a0*/  UISETP.NE.AND UP1, UPT, UR12, -0x1, UPT ;  /* 0xffffffff0c00788c */ /* 0x000fe4000bf25270 */
[----:B------:R-:W-:Y:S02]  /*07b0*/  UISETP.NE.AND UP0, UPT, UR6, -0x1, UPT ;  /* 0xffffffff0600788c */ /* 0x000fe4000bf05270 */
[----:B------:R-:W-:Y:S02]  /*07c0*/  UIADD3 UR16, UR17, -0x1, URZ ;  /* 0xffffffff11107890 */ /* 0x000fe4000fffe03f */
[----:B------:R-:W-:Y:S02]  /*07d0*/  UIADD3 UR23, -UR19, UR14, URZ ;  /* 0x0000000e13177290 */ /* 0x000fe4000fffe13f */
[----:B------:R-:W-:Y:S01]  /*07e0*/  PLOP3.LUT P0, PT, PT, PT, UP0, 0x80, 0x0 ;  /* 0x000000000000781c */ /* 0x000fe20003f0f008 */
[----:B------:R-:W-:-:S02]  /*07f0*/  UIMAD UR15, UR16, -0x40, UR22 ;  /* 0xffffffc0100f78a4 */ /* 0x000fc4000f8e0216 */
[----:B------:R-:W-:Y:S01]  /*0800*/  @UP1 ULDC.64 UR4, c[0x0][0x240] ;  /* 0x0000900000041ab9 */ /* 0x000fe20000000a00 */
[----:B------:R-:W-:Y:S02]  /*0810*/  @!UP1 USHF.R.S32.HI UR7, URZ, 0x1f, UR11 ;  /* 0x0000001f3f079899 */ /* 0x000fe4000801140b */
[----:B------:R-:W-:Y:S01]  /*0820*/  @UP1 UIMAD.WIDE.U32 UR28, UR12, UR4, URZ ;  /* 0x000000040c1c12a5 */ /* 0x000fe2000f8e003f */
[----:B------:R-:W-:-:S03]  /*0830*/  @UP0 ULDC.64 UR8, c[0x0][0x248] ;  /* 0x0000920000080ab9 */ /* 0x000fc60000000a00 */
[----:B------:R-:W-:Y:S02]  /*0840*/  @UP1 UIMAD UR24, UR12, UR5, UR29 ;  /* 0x000000050c1812a4 */ /* 0x000fe4000f8e021d */
[----:B------:R-:W-:Y:S01]  /*0850*/  @UP0 UIADD3 UR29, UR27, UR6, URZ ;  /* 0x000000061b1d0290 */ /* 0x000fe2000fffe03f */
[----:B-1----:R-:W-:Y:S01]  /*0860*/  IABS R2, R0 ;  /* 0x0000000000027213 */ /* 0x002fe20000000000 */
[----:B------:R-:W-:Y:S02]  /*0870*/  @!UP1 ULDC.64 UR4, c[0x0][0x228] ;  /* 0x00008a0000049ab9 */ /* 0x000fe40000000a00 */
[----:B------:R-:W-:Y:S01]  /*0880*/  @UP0 UIMAD.WIDE.U32 UR32, UR29, UR8, URZ ;  /* 0x000000081d2002a5 */ /* 0x000fe2000f8e003f */
[----:B------:R-:W1:Y:S01]  /*0890*/  I2F.RP R9, R2 ;  /* 0x0000000200097306 */ /* 0x000e620000209400 */
[----:B------:R-:W-:Y:S02]  /*08a0*/  @!UP1 UIMAD UR7, UR7, UR4, URZ ;  /* 0x00000004070792a4 */ /* 0x000fe4000f8e023f */
[----:B------:R-:W-:Y:S01]  /*08b0*/  @!UP1 UIMAD.WIDE.U32 UR30, UR11, UR4, URZ ;  /* 0x000000040b1e92a5 */ /* 0x000fe2000f8e003f */
[----:B--2---:R-:W-:Y:S01]  /*08c0*/  IABS R5, R5 ;  /* 0x0000000500057213 */ /* 0x004fe20000000000 */
[----:B------:R-:W-:-:S02]  /*08d0*/  @!UP1 UIMAD UR5, UR11, UR5, UR7 ;  /* 0x000000050b0592a4 */ /* 0x000fc4000f8e0207 */
[----:B------:R-:W-:Y:S01]  /*08e0*/  @UP0 UIMAD UR29, UR29, UR9, URZ ;  /* 0x000000091d1d02a4 */ /* 0x000fe2000f8e023f */
[----:B------:R-:W-:Y:S01]  /*08f0*/  @UP1 UMOV UR10, UR28 ;  /* 0x0000001c000a1c82 */ /* 0x000fe20008000000 */
[----:B------:R-:W-:Y:S02]  /*0900*/  @!UP1 UIADD3 UR24, UR31, UR5, URZ ;  /* 0x000000051f189290 */ /* 0x000fe4000fffe03f */
[----:B------:R-:W-:Y:S01]  /*0910*/  @UP0 UIADD3 UR29, UR33, UR29, URZ ;  /* 0x0000001d211d0290 */ /* 0x000fe2000fffe03f */
[----:B-1----:R-:W1:Y:S01]  /*0920*/  MUFU.RCP R10, R9 ;  /* 0x00000009000a7308 */ /* 0x002e620000001000 */
[----:B------:R-:W-:Y:S01]  /*0930*/  @!UP1 UMOV UR10, UR30 ;  /* 0x0000001e000a9c82 */ /* 0x000fe20008000000 */
[----:B-1----:R-:W-:-:S06]  /*0940*/  VIADD R10, R10, 0xffffffe ;  /* 0x0ffffffe0a0a7836 */ /* 0x002fcc0000000000 */
[----:B------:R-:W1:Y:S02]  /*0950*/  F2I.FTZ.U32.TRUNC.NTZ R11, R10 ;  /* 0x0000000a000b7305 */ /* 0x000e64000021f000 */
[----:B-1----:R-:W-:Y:S02]  /*0960*/  IMAD.MOV R8, RZ, RZ, -R11 ;  /* 0x000000ffff087224 */ /* 0x002fe400078e0a0b */
[----:B------:R-:W-:Y:S02]  /*0970*/  IMAD.MOV.U32 R10, RZ, RZ, RZ ;  /* 0x000000ffff0a7224 */ /* 0x000fe400078e00ff */
[----:B------:R-:W-:-:S04]  /*0980*/  IMAD R8, R8, R2, RZ ;  /* 0x0000000208087224 */ /* 0x000fc800078e02ff */
[----:B------:R-:W-:-:S06]  /*0990*/  IMAD.HI.U32 R8, R11, R8, R10 ;  /* 0x000000080b087227 */ /* 0x000fcc00078e000a */
[----:B------:R-:W-:-:S04]  /*09a0*/  IMAD.HI.U32 R229, R8, R5, RZ ;  /* 0x0000000508e57227 */ /* 0x000fc800078e00ff */
[----:B------:R-:W-:-:S04]  /*09b0*/  IMAD.MOV R9, RZ, RZ, -R229 ;  /* 0x000000ffff097224 */ /* 0x000fc800078e0ae5 */
[----:B------:R-:W-:Y:S01]  /*09c0*/  IMAD R9, R2, R9, R5 ;  /* 0x0000000902097224 */ /* 0x000fe200078e0205 */
[----:B------:R-:W-:-:S04]  /*09d0*/  LEA.HI R5, R7, R6, RZ, 0x3 ;  /* 0x0000000607057211 */ /* 0x000fc800078f18ff */
[----:B------:R-:W-:Y:S02]  /*09e0*/  SHF.R.S32.HI R12, RZ, 0x3, R5 ;  /* 0x00000003ff0c7819 */ /* 0x000fe40000011405 */
[----:B------:R-:W-:Y:S02]  /*09f0*/  LOP3.LUT R5, R5, 0xfffffff8, RZ, 0xc0, !PT ;  /* 0xfffffff805057812 */ /* 0x000fe400078ec0ff */
[----:B------:R-:W-:Y:S01]  /*0a00*/  ISETP.GT.U32.AND P3, PT, R2, R9, PT ;  /* 0x000000090200720c */ /* 0x000fe20003f64070 */
[----:B------:R-:W-:Y:S02]  /*0a10*/  IMAD.SHL.U32 R199, R12, 0x40, RZ ;  /* 0x000000400cc77824 */ /* 0x000fe400078e00ff */
[----:B------:R-:W-:Y:S02]  /*0a20*/  IMAD.IADD R5, R6, 0x1, -R5 ;  /* 0x0000000106057824 */ /* 0x000fe400078e0a05 */
[----:B------:R-:W-:Y:S01]  /*0a30*/  VIADD R10, R12, 0x10 ;  /* 0x000000100c0a7836 */ /* 0x000fe20000000000 */
[----:B------:R-:W-:Y:S01]  /*0a40*/  LOP3.LUT R199, R199, 0x1c0, RZ, 0xc0, !PT ;  /* 0x000001c0c7c77812 */ /* 0x000fe200078ec0ff */
[----:B------:R-:W-:-:S03]  /*0a50*/  IMAD.SHL.U32 R204, R5, 0x8, RZ ;  /* 0x0000000805cc7824 */ /* 0x000fc600078e00ff */
[C---:B------:R-:W-:Y:S02]  /*0a60*/  ISETP.GE.AND P1, PT, R10.reuse, UR23, PT ;  /* 0x000000170a007c0c */ /* 0x040fe4000bf26270 */
[----:B------:R-:W-:Y:S02]  /*0a70*/  LOP3.LUT R14, R199, 0x38, R204, 0xf8, !PT ;  /* 0x00000038c70e7812 */ /* 0x000fe400078ef8cc */
[----:B------:R-:W-:Y:S02]  /*0a80*/  ISETP.GE.AND P5, PT, R10, UR15, PT ;  /* 0x0000000f0a007c0c */ /* 0x000fe4000bfa6270 */
[----:B------:R-:W-:Y:S01]  /*0a90*/  SHF.R.U32.HI R199, RZ, 0x3, R199 ;  /* 0x00000003ffc77819 */ /* 0x000fe200000116c7 */
[----:B------:R-:W-:Y:S10]  /*0aa0*/  @P0 BRA `(.L_x_325) ;  /* 0x0000000000300947 */ /* 0x000ff40003800000 */
        /* <DEDUP_REMOVED lines=12> */
.L_x_325:
[----:B------:R-:W-:Y:S01]  /*0b70*/  @UP0 UIADD3 UR28, UR27, UR6, URZ ;  /* 0x000000061b1c0290 */ /* 0x000fe2000fffe03f */
[----:B------:R-:W-:Y:S01]  /*0b80*/  LOP3.LUT R8, R0, UR25, RZ, 0x3c, !PT ;  /* 0x0000001900087c12 */ /* 0x000fe2000f8e3cff */
[----:B------:R-:W-:Y:S01]  /*0b90*/  @!P3 IMAD.IADD R9, R9, 0x1, -R2 ;  /* 0x000000010909b824 */ /* 0x000fe200078e0a02 */
[----:B------:R-:W-:Y:S01]  /*0ba0*/  @UP0 ULDC.64 UR6, c[0x0][0x250] ;  /* 0x0000940000060ab9 */ /* 0x000fe20000000a00 */
[----:B------:R-:W-:Y:S01]  /*0bb0*/  USHF.R.S32.HI UR26, URZ, 0x1f, UR25 ;  /* 0x0000001f3f1a7899 */ /* 0x000fe20008011419 */
[----:B------:R-:W-:Y:S01]  /*0bc0*/  ISETP.GE.AND P2, PT, R8, RZ, PT ;  /* 0x000000ff0800720c */ /* 0x000fe20003f46270 */
[----:B------:R-:W-:Y:S01]  /*0bd0*/  @UP0 UIMAD.WIDE.U32 UR30, UR28, UR6, URZ ;  /* 0x000000061c1e02a5 */ /* 0x000fe2000f8e003f */
[----:B------:R-:W-:Y:S01]  /*0be0*/  @!P3 VIADD R229, R229, 0x1 ;  /* 0x00000001e5e5b836 */ /* 0x000fe20000000000 */
[----:B------:R-:W-:Y:S01]  /*0bf0*/  @UP0 UIMAD UR28, UR28, UR7, URZ ;  /* 0x000000071c1c02a4 */ /* 0x000fe2000f8e023f */
[----:B------:R-:W-:Y:S01]  /*0c00*/  ISETP.GE.AND P6, PT, R10, UR15, PT ;  /* 0x0000000f0a007c0c */ /* 0x000fe2000bfc6270 */
[----:B------:R-:W-:Y:S01]  /*0c10*/  IMAD.U32 R21, RZ, RZ, UR13 ;  /* 0x0000000dff157e24 */ /* 0x000fe2000f8e00ff */
[----:B------:R-:W-:Y:S01]  /*0c20*/  LOP3.LUT R199, R14, R199, RZ, 0x3c, !PT ;  /* 0x000000c70ec77212 */ /* 0x000fe200078e3cff */
[----:B------:R-:W-:Y:S01]  /*0c30*/  @UP0 UIADD3 UR28, UR31, UR28, URZ ;  /* 0x0000001c1f1c0290 */ /* 0x000fe2000fffe03f */
[----:B------:R-:W-:-:S02]  /*0c40*/  ISETP.GE.U32.AND P4, PT, R9, R2, PT ;  /* 0x000000020900720c */ /* 0x000fc40003f86070 */
[----:B------:R-:W-:Y:S02]  /*0c50*/  LEA.HI R8, R7, R6, RZ, 0x6 ;  /* 0x0000000607087211 */ /* 0x000fe400078f30ff */
[----:B------:R-:W-:Y:S02]  /*0c60*/  ISETP.NE.AND P3, PT, R0, RZ, PT ;  /* 0x000000ff0000720c */ /* 0x000fe40003f65270 */
[----:B------:R-:W-:Y:S02]  /*0c70*/  SHF.R.S32.HI R205, RZ, 0x1f, R204 ;  /* 0x0000001fffcd7819 */ /* 0x000fe400000114cc */
[----:B------:R-:W-:Y:S01]  /*0c80*/  SHF.R.S32.HI R13, RZ, 0x1f, R12 ;  /* 0x0000001fff0d7819 */ /* 0x000fe2000001140c */
[----:B------:R-:W-:Y:S08]  /*0c90*/  @P0 BRA `(.L_x_326) ;  /* 0x0000000000300947 */ /* 0x000ff00003800000 */
        /* <DEDUP_REMOVED lines=12> */
.L_x_326:
[----:B------:R-:W-:Y:S01]  /*0d60*/  IMAD R9, R13, UR8, RZ ;  /* 0x000000080d097c24 */ /* 0x000fe2000f8e02ff */
[----:B------:R-:W1:Y:S01]  /*0d70*/  S2UR UR27, SR_CgaCtaId ;  /* 0x00000000001b79c3 */ /* 0x000e620000008800 */
[----:B------:R-:W-:Y:S01]  /*0d80*/  IMAD.WIDE.U32 R10, R12, UR8, R204 ;  /* 0x000000080c0a7c25 */ /* 0x000fe2000f8e00cc */
[----:B------:R-:W-:Y:S01]  /*0d90*/  @P4 IADD3 R229, R229, 0x1, RZ ;  /* 0x00000001e5e54810 */ /* 0x000fe20007ffe0ff */
[----:B------:R-:W-:Y:S01]  /*0da0*/  ULDC.64 UR4, c[0x0][0x258] ;  /* 0x0000960000047ab9 */ /* 0x000fe20000000a00 */
[----:B------:R-:W-:Y:S01]  /*0db0*/  SHF.L.U32 R8, R8, 0x3, RZ ;  /* 0x0000000308087819 */ /* 0x000fe200000006ff */
[----:B------:R-:W-:Y:S01]  /*0dc0*/  IMAD R2, R12, UR9, R9 ;  /* 0x000000090c027c24 */ /* 0x000fe2000f8e0209 */
[----:B------:R-:W-:Y:S01]  /*0dd0*/  IADD3 R210, P0, R10, UR32, RZ ;  /* 0x000000200ad27c10 */ /* 0x000fe2000ff1e0ff */
[----:B------:R-:W-:Y:S01]  /*0de0*/  IMAD R9, R13, UR6, RZ ;  /* 0x000000060d097c24 */ /* 0x000fe2000f8e02ff */
[----:B------:R-:W-:Y:S01]  /*0df0*/  @!P2 IADD3 R229, -R229, RZ, RZ ;  /* 0x000000ffe5e5a210 */ /* 0x000fe20007ffe1ff */
[----:B------:R-:W-:Y:S01]  /*0e00*/  UIMAD UR26, UR26, UR4, URZ ;  /* 0x000000041a1a72a4 */ /* 0x000fe2000f8e023f */
[----:B------:R-:W-:Y:S01]  /*0e10*/  IADD3.X R211, R11, UR29, R2, P0, !PT ;  /* 0x0000001d0bd37c10 */ /* 0x000fe200087fe402 */
[C---:B------:R-:W-:Y:S01]  /*0e20*/  IMAD.WIDE.U32 R10, R12.reuse, UR6, R204 ;  /* 0x000000060c0a7c25 */ /* 0x040fe2000f8e00cc */
[----:B------:R-:W-:Y:S01]  /*0e30*/  @!P3 LOP3.LUT R229, RZ, R0, RZ, 0x33, !PT ;  /* 0x00000000ffe5b212 */ /* 0x000fe200078e33ff */
[----:B------:R-:W-:Y:S01]  /*0e40*/  UIMAD UR5, UR25, UR5, UR26 ;  /* 0x00000005190572a4 */ /* 0x000fe2000f8e021a */
[----:B------:R-:W-:Y:S01]  /*0e50*/  LOP3.LUT R199, R199, 0xfffffe00, R8, 0xf8, !PT ;  /* 0xfffffe00c7c77812 */ /* 0x000fe200078ef808 */
[----:B------:R-:W-:Y:S01]  /*0e60*/  IMAD R2, R12, UR7, R9 ;  /* 0x000000070c027c24 */ /* 0x000fe2000f8e0209 */
[----:B------:R-:W-:Y:S01]  /*0e70*/  IADD3 R8, P0, R204, UR10, RZ ;  /* 0x0000000acc087c10 */ /* 0x000fe2000ff1e0ff */
[----:B------:R-:W-:Y:S01]  /*0e80*/  ULDC.64 UR10, c[0x0][0x260] ;  /* 0x00009800000a7ab9 */ /* 0x000fe20000000a00 */
[----:B------:R-:W-:Y:S01]  /*0e90*/  IADD3 R226, P2, R10, UR30, RZ ;  /* 0x0000001e0ae27c10 */ /* 0x000fe2000ff5e0ff */
[----:B------:R-:W-:Y:S01]  /*0ea0*/  IMAD.U32 R14, RZ, RZ, UR4 ;  /* 0x00000004ff0e7e24 */ /* 0x000fe2000f8e00ff */
[----:B------:R-:W-:Y:S01]  /*0eb0*/  SHF.R.S32.HI R0, RZ, 0x1f, R229 ;  /* 0x0000001fff007819 */ /* 0x000fe200000114e5 */
[----:B------:R-:W-:Y:S01]  /*0ec0*/  IMAD.WIDE.U32 R210, R229, UR10, R210 ;  /* 0x0000000ae5d27c25 */ /* 0x000fe2000f8e00d2 */
[----:B------:R-:W-:Y:S01]  /*0ed0*/  IADD3.X R9, R205, UR24, RZ, P0, !PT ;  /* 0x00000018cd097c10 */ /* 0x000fe200087fe4ff */
[----:B------:R-:W-:Y:S01]  /*0ee0*/  UMOV UR4, 0x400 ;  /* 0x0000040000047882 */ /* 0x000fe20000000000 */
[----:B------:R-:W-:Y:S01]  /*0ef0*/  IADD3.X R227, R11, UR28, R2, P2, !PT ;  /* 0x0000001c0be37c10 */ /* 0x000fe200097fe402 */
[----:B------:R-:W-:Y:S01]  /*0f00*/  IMAD R2, R0, UR10, RZ ;  /* 0x0000000a00027c24 */ /* 0x000fe2000f8e02ff */
[----:B------:R-:W-:Y:S01]  /*0f10*/  ISETP.GE.AND P0, PT, R12, UR23, PT ;  /* 0x000000170c007c0c */ /* 0x000fe2000bf06270 */
[----:B------:R-:W-:Y:S01]  /*0f20*/  IMAD.WIDE.U32 R14, R14, UR25, R8 ;  /* 0x000000190e0e7c25 */ /* 0x000fe2000f8e0008 */
[----:B-1----:R-:W-:Y:S01]  /*0f30*/  ULEA UR4, UR27, UR4, 0x18 ;  /* 0x000000041b047291 */ /* 0x002fe2000f8ec03f */
[----:B------:R-:W-:Y:S01]  /*0f40*/  BSSY B0, `(.L_x_327) ;  /* 0x0000030000007945 */ /* 0x000fe20003800000 */
[----:B------:R-:W-:Y:S01]  /*0f50*/  IADD3 R208, R204, 0x80, RZ ;  /* 0x00000080ccd07810 */ /* 0x000fe20007ffe0ff */
[----:B------:R-:W-:Y:S01]  /*0f60*/  IMAD R213, R229, UR11, R2 ;  /* 0x0000000be5d57c24 */ /* 0x000fe2000f8e0202 */
[----:B------:R-:W-:Y:S01]  /*0f70*/  ULDC.64 UR10, c[0x0][0x268] ;  /* 0x00009a00000a7ab9 */ /* 0x000fe20000000a00 */
[----:B------:R-:W-:Y:S01]  /*0f80*/  IADD3 R17, R15, UR5, RZ ;  /* 0x000000050f117c10 */ /* 0x000fe2000fffe0ff */
[----:B------:R-:W-:Y:S01]  /*0f90*/  IMAD R0, R0, UR10, RZ ;  /* 0x0000000a00007c24 */ /* 0x000fe2000f8e02ff */
[----:B------:R-:W-:Y:S01]  /*0fa0*/  IADD3 R2, R12, 0x20, RZ ;  /* 0x000000200c027810 */ /* 0x000fe20007ffe0ff */
[----:B------:R-:W-:Y:S01]  /*0fb0*/  IMAD.WIDE.U32 R226, R229, UR10, R226 ;  /* 0x0000000ae5e27c25 */ /* 0x000fe2000f8e00e2 */
[----:B------:R-:W-:-:S03]  /*0fc0*/  LEA R199, R199, UR4, 0x1 ;  /* 0x00000004c7c77c11 */ /* 0x000fc6000f8e08ff */
[----:B------:R-:W-:Y:S02]  /*0fd0*/  IMAD R229, R229, UR11, R0 ;  /* 0x0000000be5e57c24 */ /* 0x000fe4000f8e0200 */
[----:B------:R-:W-:-:S04]  /*0fe0*/  IMAD.WIDE R20, R21, 0x40, R12 ;  /* 0x0000004015147825 */ /* 0x000fc800078e020c */
[----:B------:R-:W-:Y:S01]  /*0ff0*/  VIADD R209, R204, 0x40 ;  /* 0x00000040ccd17836 */ /* 0x000fe20000000000 */
        /* <DEDUP_REMOVED lines=36> */
.L_x_328:
[----:B------:R-:W-:Y:S05]  /*1240*/  BSYNC B0 ;  /* 0x0000000000007941 */ /* 0x000fea0003800000 */
.L_x_327:
[----:B------:R-:W-:Y:S01]  /*1250*/  BSSY B0, `(.L_x_329) ;  /* 0x000002a000007945 */ /* 0x000fe20003800000 */
[----:B------:R-:W-:Y:S02]  /*1260*/  ISETP.GE.AND P0, PT, R2, UR23, PT ;  /* 0x0000001702007c0c */ /* 0x000fe4000bf06270 */
[----:B------:R-:W-:Y:S01]  /*1270*/  IADD3 R0, R12, 0x30, RZ ;  /* 0x000000300c007810 */ /* 0x000fe20007ffe0ff */
        /* <DEDUP_REMOVED lines=39> */
.L_x_330:
[----:B------:R-:W-:Y:S05]  /*14f0*/  BSYNC B0 ;  /* 0x0000000000007941 */ /* 0x000fea0003800000 */
.L_x_329:
[----:B------:R-:W-:Y:S01]  /*1500*/  BSSY B0, `(.L_x_331) ;  /* 0x000002a000007945 */ /* 0x000fe20003800000 */
[----:B------:R-:W-:Y:S02]  /*1510*/  ISETP.GE.AND P4, PT, R0, UR23, PT ;  /* 0x0000001700007c0c */ /* 0x000fe4000bf86270 */
[----:B------:R-:W-:Y:S01]  /*1520*/  LEA.HI R18, R7, R6, RZ, 0x4 ;  /* 0x0000000607127211 */ /* 0x000fe200078f20ff */
[----:B------:R-:W-:Y:S10]  /*1530*/  @P0 BRA `(.L_x_332) ;  /* 0x0000000000980947 */ /* 0x000ff40003800000 */
        /* <DEDUP_REMOVED lines=38> */
.L_x_332:
[----:B------:R-:W-:Y:S05]  /*17a0*/  BSYNC B0 ;  /* 0x0000000000007941 */ /* 0x000fea0003800000 */
.L_x_331:
        /* <DEDUP_REMOVED lines=39> */
.L_x_334:
[----:B------:R-:W-:Y:S05]  /*1a20*/  BSYNC B0 ;  /* 0x0000000000007941 */ /* 0x000fea0003800000 */
.L_x_333:
[----:B------:R-:W-:Y:S01]  /*1a30*/  USHF.L.U32 UR23, UR8, 0x6, URZ ;  /* 0x0000000608177899 */ /* 0x000fe2000800063f */
[----:B------:R-:W-:Y:S01]  /*1a40*/  ISETP.GE.AND P0, PT, R12, UR15, PT ;  /* 0x0000000f0c007c0c */ /* 0x000fe2000bf06270 */
[----:B------:R-:W-:Y:S01]  /*1a50*/  USHF.L.U64.HI UR5, UR8, 0x6, UR9 ;  /* 0x0000000608057899 */ /* 0x000fe20008010209 */
[----:B-1234-:R-:W-:Y:S01]  /*1a60*/  LOP3.LUT R9, R18, 0xfffffff0, RZ, 0xc0, !PT ;  /* 0xfffffff012097812 */ /* 0x01efe200078ec0ff */
[----:B------:R-:W-:Y:S01]  /*1a70*/  USHF.R.S32.HI UR28, URZ, 0x1f, UR16 ;  /* 0x0000001f3f1c7899 */ /* 0x000fe20008011410 */
[----:B------:R-:W-:Y:S01]  /*1a80*/  IMAD.IADD R213, R211, 0x1, R213 ;  /* 0x00000001d3d57824 */ /* 0x000fe200078e02d5 */
[----:B------:R-:W-:Y:S01]  /*1a90*/  UIMAD UR10, UR5, UR16, URZ ;  /* 0x00000010050a72a4 */ /* 0x000fe2000f8e023f */
[----:B------:R-:W-:Y:S01]  /*1aa0*/  IMAD.U32 R81, RZ, RZ, UR23 ;  /* 0x00000017ff517e24 */ /* 0x000fe2000f8e00ff */
[----:B------:R-:W-:Y:S01]  /*1ab0*/  SHF.R.S32.HI R7, RZ, 0x1f, R4 ;  /* 0x0000001fff077819 */ /* 0x000fe20000011404 */
[----:B------:R-:W-:Y:S01]  /*1ac0*/  IMAD.MOV.U32 R212, RZ, RZ, R210 ;  /* 0x000000ffffd47224 */ /* 0x000fe200078e00d2 */
[----:B------:R-:W-:Y:S01]  /*1ad0*/  UIMAD UR10, UR28, UR23, UR10 ;  /* 0x000000171c0a72a4 */ /* 0x000fe2000f8e020a */
[----:B------:R-:W-:Y:S01]  /*1ae0*/  IMAD.IADD R16, R6, 0x1, -R9 ;  /* 0x0000000106107824 */ /* 0x000fe200078e0a09 */
[----:B------:R-:W-:Y:S01]  /*1af0*/  SHF.R.S32.HI R197, RZ, 0x4, R18 ;  /* 0x00000004ffc57819 */ /* 0x000fe20000011412 */
[----:B------:R-:W-:Y:S01]  /*1b00*/  IMAD.WIDE.U32 R14, R81, UR16, R212 ;  /* 0x00000010510e7c25 */ /* 0x000fe2000f8e00d4 */
[----:B------:R-:W-:Y:S01]  /*1b10*/  BSSY B0, `(.L_x_335) ;  /* 0x0000025000007945 */ /* 0x000fe20003800000 */
[----:B------:R-:W-:-:S02]  /*1b20*/  LEA.HI R7, R7, R4, RZ, 0x2 ;  /* 0x0000000407077211 */ /* 0x000fc400078f10ff */
[----:B------:R-:W-:Y:S01]  /*1b30*/  SHF.R.S32.HI R9, RZ, 0x1f, R16 ;  /* 0x0000001fff097819 */ /* 0x000fe20000011410 */
[----:B------:R-:W-:Y:S01]  /*1b40*/  VIADD R17, R15, UR10 ;  /* 0x0000000a0f117c36 */ /* 0x000fe20008000000 */
[----:B------:R-:W-:Y:S02]  /*1b50*/  ISETP.GE.AND P1, PT, R2, UR15, PT ;  /* 0x0000000f02007c0c */ /* 0x000fe4000bf26270 */
[----:B------:R-:W-:Y:S02]  /*1b60*/  LEA.HI R18, R18, R197, RZ, 0x1 ;  /* 0x000000c512127211 */ /* 0x000fe400078f08ff */
[----:B------:R-:W-:Y:S01]  /*1b70*/  LEA.HI R4, R9, R16, RZ, 0x3 ;  /* 0x0000001009047211 */ /* 0x000fe200078f18ff */
[----:B------:R-:W-:Y:S08]  /*1b80*/  @P0 BRA `(.L_x_336) ;  /* 0x0000000000740947 */ /* 0x000ff00003800000 */
        /* <DEDUP_REMOVED lines=29> */
.L_x_336:
[----:B------:R-:W-:Y:S05]  /*1d60*/  BSYNC B0 ;  /* 0x0000000000007941 */ /* 0x000fea0003800000 */
.L_x_335:
        /* <DEDUP_REMOVED lines=9> */
[----:B------:R-:W-:Y:S02]  /*1e00*/  ISETP.GE.AND P0, PT, R208, UR10, PT ;  /* 0x0000000ad0007c0c */ /* 0x000fe4000bf06270 */
[----:B------:R-:W-:-:S07]  /*1e10*/  IADD3.X R20, R17, UR24, RZ, P2, !PT ;  /* 0x0000001811147c10 */ /* 0x000fce00097fe4ff */
        /* <DEDUP_REMOVED lines=25> */
.L_x_338:
[----:B------:R-:W-:Y:S05]  /*1fb0*/  BSYNC B0 ;  /* 0x0000000000007941 */ /* 0x000fea0003800000 */
.L_x_337:
[----:B------:R-:W-:Y:S01]  /*1fc0*/  ISETP.GE.AND P5, PT, R2, UR15, PT ;  /* 0x0000000f02007c0c */ /* 0x000fe2000bfa6270 */
[----:B------:R-:W-:Y:S01]  /*1fd0*/  IMAD.IADD R2, R16, 0x1, -R21 ;  /* 0x0000000110027824 */ /* 0x000fe200078e0a15 */
[----:B------:R-:W-:Y:S01]  /*1fe0*/  LOP3.LUT R18, R18, 0xfffffffe, RZ, 0xc0, !PT ;  /* 0xfffffffe12127812 */ /* 0x000fe200078ec0ff */
[----:B------:R-:W-:Y:S01]  /*1ff0*/  BSSY B0, `(.L_x_339) ;  /* 0x000002c000007945 */ /* 0x000fe20003800000 */
[----:B------:R-:W-:Y:S01]  /*2000*/  SHF.R.S32.HI R83, RZ, 0x5, R83 ;  /* 0x00000005ff537819 */ /* 0x000fe20000011453 */
[----:B------:R-:W-:Y:S01]  /*2010*/  IMAD.SHL.U32 R25, R2, 0x40, RZ ;  /* 0x0000004002197824 */ /* 0x000fe200078e00ff */
[----:B------:R-:W-:Y:S01]  /*2020*/  ISETP.GE.AND P0, PT, R12, UR15, PT ;  /* 0x0000000f0c007c0c */ /* 0x000fe2000bf06270 */
[----:B------:R-:W-:Y:S01]  /*2030*/  IMAD.IADD R197, R197, 0x1, -R18 ;  /* 0x00000001c5c57824 */ /* 0x000fe200078e0a12 */
[----:B------:R-:W-:Y:S02]  /*2040*/  LEA R18, R83, UR19, 0x4 ;  /* 0x0000001353127c11 */ /* 0x000fe4000f8e20ff */
[----:B------:R-:W-:Y:S01]  /*2050*/  SHF.R.S32.HI R23, RZ, 0x2, R7 ;  /* 0x00000002ff177819 */ /* 0x000fe20000011407 */
[----:B------:R-:W-:Y:S01]  /*2060*/  IMAD.SHL.U32 R20, R197, 0x8, RZ ;  /* 0x00000008c5147824 */ /* 0x000fe200078e00ff */
[----:B------:R-:W-:Y:S01]  /*2070*/  LOP3.LUT R25, R25, 0x1c0, RZ, 0xc0, !PT ;  /* 0x000001c019197812 */ /* 0x000fe200078ec0ff */
[----:B------:R-:W-:Y:S06]  /*2080*/  @P1 BRA `(.L_x_340) ;  /* 0x0000000000881947 */ /* 0x000fec0003800000 */
[----:B------:R-:W-:Y:S01]  /*2090*/  ULDC UR10, c[0x0][0x2d0] ;  /* 0x0000b400000a7ab9 */ /* 0x000fe20000000800 */
[----:B------:R-:W-:Y:S01]  /*20a0*/  IMAD.U32 R21, RZ, RZ, UR8 ;  /* 0x00000008ff157e24 */ /* 0x000fe2000f8e00ff */
[----:B------:R-:W-:Y:S01]  /*20b0*/  ISETP.GE.AND P4, PT, R204, UR10, PT ;  /* 0x0000000acc007c0c */ /* 0x000fe2000bf86270 */
[----:B------:R-:W-:Y:S01]  /*20c0*/  IMAD.U32 R19, RZ, RZ, UR8 ;  /* 0x00000008ff137e24 */ /* 0x000fe2000f8e00ff */
[----:B------:R-:W-:Y:S01]  /*20d0*/  ISETP.GE.AND P3, PT, R209, UR10, PT ;  /* 0x0000000ad1007c0c */ /* 0x000fe2000bf66270 */
[----:B------:R-:W-:Y:S01]  /*20e0*/  IMAD.U32 R7, RZ, RZ, UR9 ;  /* 0x00000009ff077e24 */ /* 0x000fe2000f8e00ff */
[----:B------:R-:W-:-:S04]  /*20f0*/  LEA R21, P1, R21, R14, 0x5 ;  /* 0x0000000e15157211 */ /* 0x000fc800078228ff */
[----:B------:R-:W-:Y:S02]  /*2100*/  LEA.HI.X R22, R19, R17, R7, 0x5, P1 ;  /* 0x0000001113167211 */ /* 0x000fe400008f2c07 */
[----:B------:R-:W-:-:S03]  /*2110*/  ISETP.GE.AND P1, PT, R208, UR10, PT ;  /* 0x0000000ad0007c0c */ /* 0x000fc6000bf26270 */
[----:B--23--:R-:W2:Y:S01]  /*2120*/  @!P4 LDC.64 R10, c[0x0][0x218] ;  /* 0x00008600ff0acb82 */ /* 0x00cea20000000a00 */
[----:B------:R3:W-:Y:S07]  /*2130*/  @P4 STS.128 [R199+0x7000], RZ ;  /* 0x007000ffc7004388 */ /* 0x0007ee0000000c00 */
        /* <DEDUP_REMOVED lines=23> */
.L_x_340:
[----:B------:R-:W-:Y:S05]  /*22b0*/  BSYNC B0 ;  /* 0x0000000000007941 */ /* 0x000fea0003800000 */
.L_x_339:
[----:B------:R-:W-:Y:S01]  /*22c0*/  ISETP.GE.AND P1, PT, R0, UR15, PT ;  /* 0x0000000f00007c0c */ /* 0x000fe2000bf26270 */
[----:B------:R-:W-:Y:S01]  /*22d0*/  IMAD.SHL.U32 R19, R5, 0x40, RZ ;  /* 0x0000004005137824 */ /* 0x000fe200078e00ff */
[----:B------:R-:W-:Y:S01]  /*22e0*/  LOP3.LUT R7, R25, 0x8, R20, 0xf8, !PT ;  /* 0x0000000819077812 */ /* 0x000fe200078ef814 */
[----:B------:R-:W-:Y:S01]  /*22f0*/  BSSY B0, `(.L_x_341) ;  /* 0x0000029000007945 */ /* 0x000fe20003800000 */
[----:B-1234-:R-:W-:Y:S01]  /*2300*/  SHF.R.U32.HI R8, RZ, 0x3, R25 ;  /* 0x00000003ff087819 */ /* 0x01efe20000011619 */
[----:B------:R-:W-:Y:S01]  /*2310*/  IMAD.SHL.U32 R12, R12, 0x8, RZ ;  /* 0x000000080c0c7824 */ /* 0x000fe200078e00ff */
[----:B------:R-:W-:Y:S02]  /*2320*/  IADD3 R18, R18, 0x1, R23 ;  /* 0x0000000112127810 */ /* 0x000fe40007ffe017 */
[----:B------:R-:W-:Y:S02]  /*2330*/  LOP3.LUT R7, R7, R8, RZ, 0x3c, !PT ;  /* 0x0000000807077212 */ /* 0x000fe400078e3cff */
[----:B------:R-:W-:-:S03]  /*2340*/  LOP3.LUT R19, R19, 0x1c0, RZ, 0xc0, !PT ;  /* 0x000001c013137812 */ /* 0x000fc600078ec0ff */
[----:B------:R-:W-:Y:S05]  /*2350*/  @P1 BRA `(.L_x_342) ;  /* 0x0000000000881947 */ /* 0x000fea0003800000 */
[----:B------:R-:W-:Y:S01]  /*2360*/  ULDC UR10, c[0x0][0x2d0] ;  /* 0x0000b400000a7ab9 */ /* 0x000fe20000000800 */
[----:B------:R-:W-:Y:S01]  /*2370*/  IMAD.U32 R13, RZ, RZ, UR8 ;  /* 0x00000008ff0d7e24 */ /* 0x000fe2000f8e00ff */
[----:B------:R-:W-:Y:S01]  /*2380*/  ISETP.GE.AND P4, PT, R204, UR10, PT ;  /* 0x0000000acc007c0c */ /* 0x000fe2000bf86270 */
[----:B------:R-:W-:Y:S01]  /*2390*/  IMAD.MOV.U32 R16, RZ, RZ, R14 ;  /* 0x000000ffff107224 */ /* 0x000fe200078e000e */
[----:B------:R-:W-:Y:S01]  /*23a0*/  ISETP.GE.AND P3, PT, R209, UR10, PT ;  /* 0x0000000ad1007c0c */ /* 0x000fe2000bf66270 */
[----:B------:R-:W-:Y:S01]  /*23b0*/  UIMAD UR11, UR9, 0x30, URZ ;  /* 0x00000030090b78a4 */ /* 0x000fe2000f8e023f */
[----:B------:R-:W-:Y:S01]  /*23c0*/  ISETP.GE.AND P1, PT, R208, UR10, PT ;  /* 0x0000000ad0007c0c */ /* 0x000fe2000bf26270 */
[----:B------:R-:W-:-:S04]  /*23d0*/  IMAD.WIDE.U32 R16, R13, 0x30, R16 ;  /* 0x000000300d107825 */ /* 0x000fc800078e0010 */
[----:B------:R-:W-:-:S04]  /*23e0*/  VIADD R14, R17, UR11 ;  /* 0x0000000b110e7c36 */ /* 0x000fc80008000000 */
        /* <DEDUP_REMOVED lines=25> */
.L_x_342:
[----:B------:R-:W-:Y:S05]  /*2580*/  BSYNC B0 ;  /* 0x0000000000007941 */ /* 0x000fea0003800000 */
.L_x_341:
[----:B------:R-:W0:Y:S01]  /*2590*/  LDGDEPBAR ;  /* 0x00000000000079af */ /* 0x000e220000000000 */
[----:B------:R-:W-:Y:S01]  /*25a0*/  LOP3.LUT R12, R19, 0x8, R12, 0xf8, !PT ;  /* 0x00000008130c7812 */ /* 0x000fe200078ef80c */
[----:B------:R-:W-:Y:S01]  /*25b0*/  USHF.L.U64.HI UR26, UR6, 0x6, UR7 ;  /* 0x00000006061a7899 */ /* 0x000fe20008010207 */
[----:B------:R-:W-:Y:S01]  /*25c0*/  SHF.R.U32.HI R19, RZ, 0x3, R19 ;  /* 0x00000003ff137819 */ /* 0x000fe20000011613 */
[----:B-12---:R-:W-:Y:S01]  /*25d0*/  IMAD.SHL.U32 R8, R4, 0x40, RZ ;  /* 0x0000004004087824 */ /* 0x006fe200078e00ff */
[----:B------:R-:W-:Y:S01]  /*25e0*/  USHF.L.U32 UR27, UR6, 0x6, URZ ;  /* 0x00000006061b7899 */ /* 0x000fe2000800063f */
[----:B------:R-:W-:Y:S01]  /*25f0*/  MOV R13, UR16 ;  /* 0x00000010000d7c02 */ /* 0x000fe20008000f00 */
[----:B------:R-:W-:Y:S01]  /*2600*/  UIMAD UR10, UR26, UR16, URZ ;  /* 0x000000101a0a72a4 */ /* 0x000fe2000f8e023f */
[----:B------:R-:W-:Y:S01]  /*2610*/  LOP3.LUT R12, R12, R19, RZ, 0x3c, !PT ;  /* 0x000000130c0c7212 */ /* 0x000fe200078e3cff */
[----:B------:R-:W-:Y:S01]  /*2620*/  IMAD.IADD R229, R227, 0x1, R229 ;  /* 0x00000001e3e57824 */ /* 0x000fe200078e02e5 */
[----:B------:R-:W-:Y:S01]  /*2630*/  MOV R228, R226 ;  /* 0x000000e200e47202 */ /* 0x000fe20000000f00 */
[----:B------:R-:W-:Y:S01]  /*2640*/  IMAD.U32 R9, RZ, RZ, UR22 ;  /* 0x00000016ff097e24 */ /* 0x000fe2000f8e00ff */
[----:B------:R-:W-:Y:S01]  /*2650*/  ISETP.GE.AND P4, PT, R0, UR15, PT ;  /* 0x0000000f00007c0c */ /* 0x000fe2000bf86270 */
[----:B------:R-:W-:Y:S01]  /*2660*/  IMAD R197, R197, 0x200, R12 ;  /* 0x00000200c5c57824 */ /* 0x000fe200078e020c */
[----:B------:R-:W-:Y:S01]  /*2670*/  LOP3.LUT R0, R7, 0xfffffe00, R8, 0xf8, !PT ;  /* 0xfffffe0007007812 */ /* 0x000fe200078ef808 */
[----:B------:R-:W-:Y:S01]  /*2680*/  UIMAD UR10, UR28, UR27, UR10 ;  /* 0x0000001b1c0a72a4 */ /* 0x000fe2000f8e020a */
[----:B------:R-:W-:Y:S01]  /*2690*/  IMAD.WIDE.U32 R12, R13, UR27, R228 ;  /* 0x0000001b0d0c7c25 */ /* 0x000fe2000f8e00e4 */
[----:B------:R-:W-:Y:S01]  /*26a0*/  IADD3 R4, R9, -UR14, R18 ;  /* 0x8000000e09047c10 */ /* 0x000fe2000fffe012 */
[----:B------:R-:W-:Y:S02]  /*26b0*/  BSSY B0, `(.L_x_343) ;  /* 0x0000028000007945 */ /* 0x000fe40003800000 */
[----:B------:R-:W-:Y:S01]  /*26c0*/  IMAD R198, R83, 0x400, R0 ;  /* 0x0000040053c67824 */ /* 0x000fe200078e0200 */
[----:B------:R-:W-:Y:S01]  /*26d0*/  IADD3 R15, R13, UR10, RZ ;  /* 0x0000000a0d0f7c10 */ /* 0x000fe2000fffe0ff */
[----:B------:R-:W-:Y:S01]  /*26e0*/  VIADD R4, R4, UR18 ;  /* 0x0000001204047c36 */ /* 0x000fe20008000000 */
[----:B------:R-:W-:-:S04]  /*26f0*/  DEPBAR.LE SB0, 0x0 ;  /* 0x000080000000791a */ /* 0x000fc80000000000 */
[----:B------:R-:W-:Y:S01]  /*2700*/  BAR.SYNC.DEFER_BLOCKING 0x0 ;  /* 0x0000000000007b1d */ /* 0x000fe20000010000 */
[----:B------:R-:W-:-:S05]  /*2710*/  LEA R198, R198, UR4, 0x1 ;  /* 0x00000004c6c67c11 */ /* 0x000fca000f8e08ff */
        /* <DEDUP_REMOVED lines=33> */
.L_x_344:
[----:B------:R-:W-:Y:S05]  /*2930*/  BSYNC B0 ;  /* 0x0000000000007941 */ /* 0x000fea0003800000 */
.L_x_343:
        /* <DEDUP_REMOVED lines=12> */
[----:B------:R-:W-:Y:S02]  /*2a00*/  ISETP.GE.AND P0, PT, R208, UR10, PT ;  /* 0x0000000ad0007c0c */ /* 0x000fe4000bf06270 */
[----:B------:R-:W-:-:S07]  /*2a10*/  IADD3.X R16, R15, UR18, RZ, P1, !PT ;  /* 0x000000120f107c10 */ /* 0x000fce0008ffe4ff */
        /* <DEDUP_REMOVED lines=25> */
.L_x_346:
[----:B------:R-:W-:Y:S05]  /*2bb0*/  BSYNC B0 ;  /* 0x0000000000007941 */ /* 0x000fea0003800000 */
.L_x_345:
[----:B------:R1:W-:Y:S01]  /*2bc0*/  @P5 STS.128 [R199+0xd000], RZ ;  /* 0x00d000ffc7005388 */ /* 0x0003e20000000c00 */
[----:B------:R-:W-:Y:S03]  /*2bd0*/  BSSY B0, `(.L_x_347) ;  /* 0x0000025000007945 */ /* 0x000fe60003800000 */
[----:B------:R1:W-:Y:S04]  /*2be0*/  @P5 STS.128 [R199+0xf000], RZ ;  /* 0x00f000ffc7005388 */ /* 0x0003e80000000c00 */
[----:B------:R1:W-:Y:S01]  /*2bf0*/  @P5 STS.128 [R199+0x11000], RZ ;  /* 0x011000ffc7005388 */ /* 0x0003e20000000c00 */
[----:B------:R-:W-:Y:S05]  /*2c00*/  @P5 BRA `(.L_x_348) ;  /* 0x0000000000845947 */ /* 0x000fea0003800000 */
[----:B------:R-:W-:Y:S01]  /*2c10*/  ULDC UR10, c[0x0][0x2d0] ;  /* 0x0000b400000a7ab9 */ /* 0x000fe20000000800 */
[----:B------:R-:W-:Y:S01]  /*2c20*/  IMAD.U32 R17, RZ, RZ, UR6 ;  /* 0x00000006ff117e24 */ /* 0x000fe2000f8e00ff */
[----:B------:R-:W-:Y:S01]  /*2c30*/  ISETP.GE.AND P3, PT, R204, UR10, PT ;  /* 0x0000000acc007c0c */ /* 0x000fe2000bf66270 */
[----:B------:R-:W-:Y:S01]  /*2c40*/  IMAD.U32 R7, RZ, RZ, UR7 ;  /* 0x00000007ff077e24 */ /* 0x000fe2000f8e00ff */
[----:B------:R-:W-:Y:S02]  /*2c50*/  ISETP.GE.AND P2, PT, R209, UR10, PT ;  /* 0x0000000ad1007c0c */ /* 0x000fe4000bf46270 */
[----:B------:R-:W-:-:S04]  /*2c60*/  LEA R16, P0, R17, R12, 0x5 ;  /* 0x0000000c11107211 */ /* 0x000fc800078028ff */
[----:B------:R-:W-:Y:S02]  /*2c70*/  LEA.HI.X R7, R17, R15, R7, 0x5, P0 ;  /* 0x0000000f11077211 */ /* 0x000fe400000f2c07 */
[----:B------:R-:W-:-:S03]  /*2c80*/  ISETP.GE.AND P0, PT, R208, UR10, PT ;  /* 0x0000000ad0007c0c */ /* 0x000fc6000bf06270 */
[----:B-1-3--:R-:W1:Y:S01]  /*2c90*/  @!P3 LDC.64 R10, c[0x0][0x220] ;  /* 0x00008800ff0abb82 */ /* 0x00ae620000000a00 */
[----:B------:R3:W-:Y:S07]  /*2ca0*/  @P3 STS.128 [R199+0xd000], RZ ;  /* 0x00d000ffc7003388 */ /* 0x0007ee0000000c00 */
[----:B--2---:R-:W2:Y:S01]  /*2cb0*/  @!P2 LDC.64 R8, c[0x0][0x220] ;  /* 0x00008800ff08ab82 */ /* 0x004ea20000000a00 */
[----:B-1----:R-:W-:-:S04]  /*2cc0*/  @!P3 LEA R10, P5, R16, R10, 0x1 ;  /* 0x0000000a100ab211 */ /* 0x002fc800078a08ff */
        /* <DEDUP_REMOVED lines=21> */
.L_x_348:
[----:B------:R-:W-:Y:S05]  /*2e20*/  BSYNC B0 ;  /* 0x0000000000007941 */ /* 0x000fea0003800000 */
.L_x_347:
        /* <DEDUP_REMOVED lines=39> */
.L_x_350:
[----:B------:R-:W-:Y:S05]  /*30a0*/  BSYNC B0 ;  /* 0x0000000000007941 */ /* 0x000fea0003800000 */
.L_x_349:
[----:B------:R-:W-:Y:S01]  /*30b0*/  LDSM.16.M88.4 R60, [R198] ;  /* 0x00000000c63c783b */ /* 0x000fe20000000200 */
[----:B------:R-:W-:Y:S01]  /*30c0*/  R2P PR, R5, 0x6 ;  /* 0x0000000605007804 */ /* 0x000fe20000000000 */
[----:B------:R-:W-:Y:S01]  /*30d0*/  IMAD.MOV.U32 R7, RZ, RZ, 0x10 ;  /* 0x00000010ff077424 */ /* 0x000fe200078e00ff */
[C---:B------:R-:W-:Y:S01]  /*30e0*/  LOP3.LUT P0, RZ, R2.reuse, 0x2, RZ, 0xc0, !PT ;  /* 0x0000000202ff7812 */ /* 0x040fe2000780c0ff */
[----:B------:R-:W5:Y:S01]  /*30f0*/  LDSM.16.M88.4 R52, [R197+0x6000] ;  /* 0x00600000c534783b */ /* 0x000f620000000200 */
[C---:B------:R-:W-:Y:S01]  /*3100*/  VIADD R5, R197.reuse, 0x6000 ;  /* 0x00006000c5057836 */ /* 0x040fe20000000000 */
[----:B------:R-:W-:Y:S01]  /*3110*/  IADD3 R195, R197, 0x6020, RZ ;  /* 0x00006020c5c37810 */ /* 0x000fe20007ffe0ff */
[----:B------:R-:W-:Y:S01]  /*3120*/  UISETP.GE.AND UP0, UPT, UR17, 0x2, UPT ;  /* 0x000000021100788c */ /* 0x000fe2000bf06270 */
[----:B------:R-:W-:Y:S01]  /*3130*/  SEL R7, R7, 0xfffffff0, !P0 ;  /* 0xfffffff007077807 */ /* 0x000fe20004000000 */
[----:B------:R-:W4:Y:S01]  /*3140*/  LDSM.16.M88.4 R44, [R197+0x6800] ;  /* 0x00680000c52c783b */ /* 0x000f220000000200 */
[----:B------:R-:W-:Y:S01]  /*3150*/  LOP3.LUT P0, RZ, R2, 0x4, RZ, 0xc0, !PT ;  /* 0x0000000402ff7812 */ /* 0x000fe2000780c0ff */
[----:B------:R-:W-:Y:S01]  /*3160*/  IMAD.MOV.U32 R2, RZ, RZ, 0x40 ;  /* 0x00000040ff027424 */ /* 0x000fe200078e00ff */
[----:B------:R-:W-:Y:S01]  /*3170*/  MOV R216, UR13 ;  /* 0x0000000d00d87c02 */ /* 0x000fe20008000f00 */
[----:B------:R-:W4:Y:S01]  /*3180*/  LDSM.16.M88.4 R36, [R197+0x7000] ;  /* 0x00700000c524783b */ /* 0x000f220000000200 */
[--C-:B------:R-:W-:Y:S01]  /*3190*/  IMAD R196, R7, 0x2, R198.reuse ;  /* 0x0000000207c47824 */ /* 0x100fe200078e02c6 */
[----:B------:R-:W-:Y:S01]  /*31a0*/  MOV R133, UR22 ;  /* 0x0000001600857c02 */ /* 0x000fe20008000f00 */
[----:B------:R-:W-:Y:S01]  /*31b0*/  @P1 VIADD R195, R5, 0xffffffe0 ;  /* 0xffffffe005c31836 */ /* 0x000fe20000000000 */
[----:B------:R-:W4:Y:S01]  /*31c0*/  LDSM.16.M88.4 R24, [R197+0x7800] ;  /* 0x00780000c518783b */ /* 0x000f220000000200 */
[----:B------:R-:W-:Y:S01]  /*31d0*/  MOV R5, 0x20 ;  /* 0x0000002000057802 */ /* 0x000fe20000000f00 */
[----:B------:R-:W-:Y:S01]  /*31e0*/  IMAD.SHL.U32 R6, R6, 0x2, RZ ;  /* 0x0000000206067824 */ /* 0x000fe200078e00ff */
[----:B------:R-:W-:Y:S01]  /*31f0*/  SEL R2, R2, 0xffffffc0, !P2 ;  /* 0xffffffc002027807 */ /* 0x000fe20005000000 */
[----:B------:R-:W-:Y:S01]  /*3200*/  LDSM.16.M88.4 R12, [R196] ;  /* 0x00000000c40c783b */ /* 0x000fe20000000200 */
[----:B------:R-:W-:Y:S01]  /*3210*/  SEL R5, R5, 0xffffffe0, !P0 ;  /* 0xffffffe005057807 */ /* 0x000fe20004000000 */
[----:B------:R-:W-:Y:S01]  /*3220*/  IMAD R216, R216, 0x4, R83 ;  /* 0x00000004d8d87824 */ /* 0x000fe200078e0253 */
[----:B------:R-:W-:Y:S01]  /*3230*/  IADD3 R191, R197, R2, RZ ;  /* 0x00000002c5bf7210 */ /* 0x000fe20007ffe0ff */
[----:B-123--:R-:W1:Y:S01]  /*3240*/  LDSM.16.M88.4 R8, [R195] ;  /* 0x00000000c308783b */ /* 0x00ee620000000200 */
[----:B------:R-:W-:Y:S01]  /*3250*/  IMAD.IADD R184, R2, 0x1, R195 ;  /* 0x0000000102b87824 */ /* 0x000fe200078e02c3 */
[----:B------:R-:W-:Y:S01]  /*3260*/  PLOP3.LUT P0, PT, PT, PT, UP0, 0x80, 0x0 ;  /* 0x000000000000781c */ /* 0x000fe20003f0f008 */
[C---:B------:R-:W-:Y:S01]  /*3270*/  IMAD R194, R5.reuse, 0x2, R198 ;  /* 0x0000000205c27824 */ /* 0x040fe200078e02c6 */
[----:B------:R-:W2:Y:S01]  /*3280*/  LDSM.16.M88.4 R64, [R195+0x800] ;  /* 0x00080000c340783b */ /* 0x000ea20000000200 */
[----:B------:R-:W-:Y:S01]  /*3290*/  IMAD R193, R5, 0x2, R196 ;  /* 0x0000000205c17824 */ /* 0x000fe200078e02c4 */
[----:B------:R-:W3:Y:S01]  /*32a0*/  LDC.U8 R2, c[0x0][0x388] ;  /* 0x0000e200ff027b82 */ /* 0x000ee20000000000 */
[----:B------:R-:W-:Y:S01]  /*32b0*/  LOP3.LUT R6, R6, 0x6, RZ, 0xc0, !PT ;  /* 0x0000000606067812 */ /* 0x000fe200078ec0ff */
[----:B------:R-:W3:Y:S01]  /*32c0*/  LDSM.16.M88.4 R68, [R195+0x1000] ;  /* 0x00100000c344783b */ /* 0x000ee20000000200 */
[C---:B------:R-:W-:Y:S01]  /*32d0*/  VIADDMNMX R133, R4.reuse, 0x8, R133, PT ;  /* 0x0000000804857846 */ /* 0x040fe20003800185 */
[C---:B------:R-:W-:Y:S01]  /*32e0*/  VIADD R187, R195.reuse, 0x800 ;  /* 0x00000800c3bb7836 */ /* 0x040fe20000000000 */
[----:B------:R-:W-:Y:S01]  /*32f0*/  VIMNMX R134, R4, UR22, PT ;  /* 0x0000001604867c48 */ /* 0x000fe2000bfe0100 */
[----:B------:R-:W3:Y:S01]  /*3300*/  LDSM.16.M88.4 R20, [R195+0x1800] ;  /* 0x00180000c314783b */ /* 0x000ee20000000200 */
[C---:B------:R-:W-:Y:S01]  /*3310*/  IADD3 R186, R195.reuse, 0x1000, RZ ;  /* 0x00001000c3ba7810 */ /* 0x040fe20007ffe0ff */
[C---:B------:R-:W-:Y:S01]  /*3320*/  VIADD R185, R195.reuse, 0x1800 ;  /* 0x00001800c3b97836 */ /* 0x040fe20000000000 */
[C---:B------:R-:W-:Y:S01]  /*3330*/  IADD3 R182, R195.reuse, 0x2800, RZ ;  /* 0x00002800c3b67810 */ /* 0x040fe20007ffe0ff */
[----:B------:R-:W-:Y:S01]  /*3340*/  LDSM.16.M88.4 R28, [R194] ;  /* 0x00000000c21c783b */ /* 0x000fe20000000200 */
[C---:B------:R-:W-:Y:S01]  /*3350*/  VIADD R183, R195.reuse, 0x2000 ;  /* 0x00002000c3b77836 */ /* 0x040fe20000000000 */
[C---:B------:R-:W-:Y:S01]  /*3360*/  IADD3 R180, R195.reuse, 0x3800, RZ ;  /* 0x00003800c3b47810 */ /* 0x040fe20007ffe0ff */
[C---:B-----5:R-:W-:Y:S01]  /*3370*/  HMMA.16816.F32 R56, R60.reuse, R52, RZ ;  /* 0x000000343c38723c */ /* 0x060fe200000018ff */
[----:B------:R-:W5:Y:S01]  /*3380*/  LDSM.16.M88.4 R16, [R191+0x6000] ;  /* 0x00600000bf10783b */ /* 0x000f620000000200 */
[C---:B------:R-:W-:Y:S01]  /*3390*/  VIADD R181, R195.reuse, 0x3000 ;  /* 0x00003000c3b57836 */ /* 0x040fe20000000000 */
[C---:B------:R-:W-:Y:S01]  /*33a0*/  IADD3 R178, R195.reuse, 0x4800, RZ ;  /* 0x00004800c3b27810 */ /* 0x040fe20007ffe0ff */
[C---:B------:R-:W-:Y:S01]  /*33b0*/  VIADD R179, R195.reuse, 0x4000 ;  /* 0x00004000c3b37836 */ /* 0x040fe20000000000 */
[----:B------:R-:W-:Y:S01]  /*33c0*/  LDSM.16.M88.4 R72, [R184+0x800] ;  /* 0x00080000b848783b */ /* 0x000fe20000000200 */
[C---:B------:R-:W-:Y:S01]  /*33d0*/  HMMA.16816.F32 R52, R60.reuse, R54, RZ ;  /* 0x000000363c34723c */ /* 0x040fe200000018ff */
[C---:B------:R-:W-:Y:S01]  /*33e0*/  VIADD R177, R195.reuse, 0x5000 ;  /* 0x00005000c3b17836 */ /* 0x040fe20000000000 */
[----:B------:R-:W-:Y:S01]  /*33f0*/  IADD3 R176, R195, 0x5800, RZ ;  /* 0x00005800c3b07810 */ /* 0x000fe20007ffe0ff */
[----:B------:R-:W-:Y:S03]  /*3400*/  LDSM.16.M88.4 R76, [R195+0x3800] ;  /* 0x00380000c34c783b */ /* 0x000fe60000000200 */
[C---:B----4-:R-:W-:Y:S01]  /*3410*/  HMMA.16816.F32 R48, R60.reuse, R44, RZ ;  /* 0x0000002c3c30723c */ /* 0x050fe200000018ff */
[----:B------:R-:W0:Y:S05]  /*3420*/  LDGDEPBAR ;  /* 0x00000000000079af */ /* 0x000e2a0000000000 */
[C---:B------:R-:W-:Y:S06]  /*3430*/  HMMA.16816.F32 R40, R60.reuse, R36, RZ ;  /* 0x000000243c28723c */ /* 0x040fec00000018ff */
[C---:B------:R-:W-:Y:S06]  /*3440*/  HMMA.16816.F32 R44, R60.reuse, R46, RZ ;  /* 0x0000002e3c2c723c */ /* 0x040fec00000018ff */
[C---:B------:R-:W-:Y:S06]  /*3450*/  HMMA.16816.F32 R36, R60.reuse, R38, RZ ;  /* 0x000000263c24723c */ /* 0x040fec00000018ff */
[C---:B------:R-:W-:Y:S06]  /*3460*/  HMMA.16816.F32 R32, R60.reuse, R24, RZ ;  /* 0x000000183c20723c */ /* 0x040fec00000018ff */
[----:B------:R-:W-:Y:S01]  /*3470*/  HMMA.16816.F32 R60, R60, R26, RZ ;  /* 0x0000001a3c3c723c */ /* 0x000fe200000018ff */
[----:B------:R-:W4:Y:S05]  /*3480*/  LDSM.16.M88.4 R24, [R191+0x6800] ;  /* 0x00680000bf18783b */ /* 0x000f2a0000000200 */
        /* <DEDUP_REMOVED lines=8> */
[----:B------:R-:W-:Y:S05]  /*3510*/  LDSM.16.M88.4 R68, [R184+0x1800] ;  /* 0x00180000b844783b */ /* 0x000fea0000000200 */
[C---:B------:R-:W-:Y:S06]  /*3520*/  HMMA.16816.F32 R32, R12.reuse, R20, R32 ;  /* 0x000000140c20723c */ /* 0x040fec0000001820 */
[----:B------:R-:W-:Y:S01]  /*3530*/  HMMA.16816.F32 R60, R12, R22, R60 ;  /* 0x000000160c3c723c */ /* 0x000fe2000000183c */
[----:B------:R-:W-:Y:S04]  /*3540*/  LDSM.16.M88.4 R12, [R193] ;  /* 0x00000000c10c783b */ /* 0x000fe80000000200 */
[----:B------:R-:W3:Y:S01]  /*3550*/  LDSM.16.M88.4 R20, [R184] ;  /* 0x00000000b814783b */ /* 0x000ee20000000200 */
[C---:B-----5:R-:W-:Y:S06]  /*3560*/  HMMA.16816.F32 R56, R28.reuse, R16, R56 ;  /* 0x000000101c38723c */ /* 0x060fec0000001838 */
[C---:B------:R-:W-:Y:S01]  /*3570*/  HMMA.16816.F32 R52, R28.reuse, R18, R52 ;  /* 0x000000121c34723c */ /* 0x040fe20000001834 */
[----:B------:R-:W5:Y:S05]  /*3580*/  LDSM.16.M88.4 R16, [R184+0x1000] ;  /* 0x00100000b810783b */ /* 0x000f6a0000000200 */
[C---:B----4-:R-:W-:Y:S06]  /*3590*/  HMMA.16816.F32 R48, R28.reuse, R24, R48 ;  /* 0x000000181c30723c */ /* 0x050fec0000001830 */
[C---:B------:R-:W-:Y:S01]  /*35a0*/  HMMA.16816.F32 R44, R28.reuse, R26, R44 ;  /* 0x0000001a1c2c723c */ /* 0x040fe2000000182c */
[----:B------:R-:W-:Y:S05]  /*35b0*/  LDSM.16.M88.4 R24, [R198+0x2000] ;  /* 0x00200000c618783b */ /* 0x000fea0000000200 */
[C---:B-1----:R-:W-:Y:S06]  /*35c0*/  HMMA.16816.F32 R40, R28.reuse, R8, R40 ;  /* 0x000000081c28723c */ /* 0x042fec0000001828 */
[C---:B------:R-:W-:Y:S01]  /*35d0*/  HMMA.16816.F32 R36, R28.reuse, R10, R36 ;  /* 0x0000000a1c24723c */ /* 0x040fe20000001824 */
[----:B------:R-:W1:Y:S05]  /*35e0*/  LDSM.16.M88.4 R8, [R197+0x8000] ;  /* 0x00800000c508783b */ /* 0x000e6a0000000200 */
[----:B--2---:R-:W-:Y:S06]  /*35f0*/  HMMA.16816.F32 R32, R28, R64, R32 ;  /* 0x000000401c20723c */ /* 0x004fec0000001820 */
[C---:B---3--:R-:W-:Y:S06]  /*3600*/  HMMA.16816.F32 R56, R12.reuse, R20, R56 ;  /* 0x000000140c38723c */ /* 0x048fec0000001838 */
[----:B------:R-:W-:Y:S01]  /*3610*/  HMMA.16816.F32 R52, R12, R22, R52 ;  /* 0x000000160c34723c */ /* 0x000fe20000001834 */
[----:B------:R-:W2:Y:S05]  /*3620*/  LDSM.16.M88.4 R20, [R197+0x9000] ;  /* 0x00900000c514783b */ /* 0x000eaa0000000200 */
[----:B------:R-:W-:Y:S01]  /*3630*/  HMMA.16816.F32 R28, R28, R66, R60 ;  /* 0x000000421c1c723c */ /* 0x000fe2000000183c */
[----:B------:R-:W3:Y:S04]  /*3640*/  LDSM.16.M88.4 R60, [R197+0x8800] ;  /* 0x00880000c53c783b */ /* 0x000ee80000000200 */
[----:B------:R-:W-:Y:S01]  /*3650*/  LDSM.16.M88.4 R64, [R197+0x9800] ;  /* 0x00980000c540783b */ /* 0x000fe20000000200 */
[C---:B------:R-:W-:Y:S06]  /*3660*/  HMMA.16816.F32 R48, R12.reuse, R72, R48 ;  /* 0x000000480c30723c */ /* 0x040fec0000001830 */
[C---:B------:R-:W-:Y:S01]  /*3670*/  HMMA.16816.F32 R44, R12.reuse, R74, R44 ;  /* 0x0000004a0c2c723c */ /* 0x040fe2000000182c */
[----:B------:R-:W-:Y:S05]  /*3680*/  LDSM.16.M88.4 R72, [R196+0x2000] ;  /* 0x00200000c448783b */ /* 0x000fea0000000200 */
[C---:B-----5:R-:W-:Y:S06]  /*3690*/  HMMA.16816.F32 R40, R12.reuse, R16, R40 ;  /* 0x000000100c28723c */ /* 0x060fec0000001828 */
[----:B------:R-:W-:Y:S01]  /*36a0*/  HMMA.16816.F32 R36, R12, R18, R36 ;  /* 0x000000120c24723c */ /* 0x000fe20000001824 */
[----:B------:R-:W4:Y:S05]  /*36b0*/  LDSM.16.M88.4 R16, [R195+0x2000] ;  /* 0x00200000c310783b */ /* 0x000f2a0000000200 */
        /* <DEDUP_REMOVED lines=10> */
[C---:B---3--:R-:W-:Y:S06]  /*3760*/  HMMA.16816.F32 R48, R24.reuse, R60, R48 ;  /* 0x0000003c1830723c */ /* 0x048fec0000001830 */
[----:B------:R-:W-:Y:S01]  /*3770*/  HMMA.16816.F32 R44, R24, R62, R44 ;  /* 0x0000003e182c723c */ /* 0x000fe2000000182c */
[----:B------:R-:W2:Y:S05]  /*3780*/  LDSM.16.M88.4 R60, [R194+0x2000] ;  /* 0x00200000c23c783b */ /* 0x000eaa0000000200 */
[C---:B----4-:R-:W-:Y:S06]  /*3790*/  HMMA.16816.F32 R56, R72.reuse, R16, R56 ;  /* 0x000000104838723c */ /* 0x050fec0000001838 */
[----:B------:R-:W-:Y:S01]  /*37a0*/  HMMA.16816.F32 R52, R72, R18, R52 ;  /* 0x000000124834723c */ /* 0x000fe20000001834 */
[----:B------:R-:W3:Y:S05]  /*37b0*/  LDSM.16.M88.4 R16, [R191+0x9000] ;  /* 0x00900000bf10783b */ /* 0x000eea0000000200 */
        /* <DEDUP_REMOVED lines=17> */
[C---:B---3--:R-:W-:Y:S06]  /*38d0*/  HMMA.16816.F32 R40, R60.reuse, R16, R40 ;  /* 0x000000103c28723c */ /* 0x048fec0000001828 */
[C---:B------:R-:W-:Y:S01]  /*38e0*/  HMMA.16816.F32 R36, R60.reuse, R18, R36 ;  /* 0x000000123c24723c */ /* 0x040fe20000001824 */
[----:B------:R-:W3:Y:S05]  /*38f0*/  LDSM.16.M88.4 R16, [R184+0x3800] ;  /* 0x00380000b810783b */ /* 0x000eea0000000200 */
[C---:B------:R-:W-:Y:S06]  /*3900*/  HMMA.16816.F32 R48, R60.reuse, R68, R48 ;  /* 0x000000443c30723c */ /* 0x040fec0000001830 */
[C---:B------:R-:W-:Y:S01]  /*3910*/  HMMA.16816.F32 R44, R60.reuse, R70, R44 ;  /* 0x000000463c2c723c */ /* 0x040fe2000000182c */
[----:B------:R-:W-:Y:S05]  /*3920*/  LDSM.16.M88.4 R68, [R197+0xb000] ;  /* 0x00b00000c544783b */ /* 0x000fea0000000200 */
[C---:B----4-:R-:W-:Y:S06]  /*3930*/  HMMA.16816.F32 R32, R60.reuse, R64, R32 ;  /* 0x000000403c20723c */ /* 0x050fec0000001820 */
        /* <DEDUP_REMOVED lines=12> */
[C---:B---3--:R-:W-:Y:S06]  /*3a00*/  HMMA.16816.F32 R32, R8.reuse, R16, R32 ;  /* 0x000000100820723c */ /* 0x048fec0000001820 */
[----:B------:R-:W-:Y:S01]  /*3a10*/  HMMA.16816.F32 R28, R8, R18, R28 ;  /* 0x00000012081c723c */ /* 0x000fe2000000181c */
[----:B------:R-:W3:Y:S04]  /*3a20*/  LDSM.16.M88.4 R8, [R195+0x5000] ;  /* 0x00500000c308783b */ /* 0x000ee80000000200 */
[----:B------:R-:W5:Y:S01]  /*3a30*/  LDSM.16.M88.4 R16, [R195+0x5800] ;  /* 0x00580000c310783b */ /* 0x000f620000000200 */
[C---:B----4-:R-:W-:Y:S06]  /*3a40*/  HMMA.16816.F32 R56, R60.reuse, R76, R56 ;  /* 0x0000004c3c38723c */ /* 0x050fec0000001838 */
[C---:B------:R-:W-:Y:S01]  /*3a50*/  HMMA.16816.F32 R52, R60.reuse, R78, R52 ;  /* 0x0000004e3c34723c */ /* 0x040fe20000001834 */
[----:B------:R-:W-:Y:S05]  /*3a60*/  LDSM.16.M88.4 R76, [R194+0x4000] ;  /* 0x00400000c24c783b */ /* 0x000fea0000000200 */
[C---:B------:R-:W-:Y:S06]  /*3a70*/  HMMA.16816.F32 R48, R60.reuse, R72, R48 ;  /* 0x000000483c30723c */ /* 0x040fec0000001830 */
[C---:B------:R-:W-:Y:S01]  /*3a80*/  HMMA.16816.F32 R44, R60.reuse, R74, R44 ;  /* 0x0000004a3c2c723c */ /* 0x040fe2000000182c */
[----:B------:R-:W4:Y:S05]  /*3a90*/  LDSM.16.M88.4 R72, [R191+0xa000] ;  /* 0x00a00000bf48783b */ /* 0x000f2a0000000200 */
[C---:B------:R-:W-:Y:S06]  /*3aa0*/  HMMA.16816.F32 R40, R60.reuse, R68, R40 ;  /* 0x000000443c28723c */ /* 0x040fec0000001828 */
        /* <DEDUP_REMOVED lines=9> */
[C---:B--2---:R-:W-:Y:S06]  /*3b40*/  HMMA.16816.F32 R48, R12.reuse, R20, R48 ;  /* 0x000000140c30723c */ /* 0x044fec0000001830 */
[C---:B------:R-:W-:Y:S01]  /*3b50*/  HMMA.16816.F32 R44, R12.reuse, R22, R44 ;  /* 0x000000160c2c723c */ /* 0x040fe2000000182c */
[----:B------:R-:W-:Y:S05]  /*3b60*/  LDSM.16.M88.4 R20, [R184+0x4800] ;  /* 0x00480000b814783b */ /* 0x000fea0000000200 */
[C---:B---3--:R-:W-:Y:S06]  /*3b70*/  HMMA.16816.F32 R40, R12.reuse, R8, R40 ;  /* 0x000000080c28723c */ /* 0x048fec0000001828 */
[C---:B------:R-:W-:Y:S01]  /*3b80*/  HMMA.16816.F32 R36, R12.reuse, R10, R36 ;  /* 0x0000000a0c24723c */ /* 0x040fe20000001824 */
[----:B------:R-:W1:Y:S05]  /*3b90*/  LDSM.16.M88.4 R8, [R193+0x4000] ;  /* 0x00400000c108783b */ /* 0x000e6a0000000200 */
[C---:B-----5:R-:W-:Y:S06]  /*3ba0*/  HMMA.16816.F32 R32, R12.reuse, R16, R32 ;  /* 0x000000100c20723c */ /* 0x060fec0000001820 */
[----:B------:R-:W-:Y:S01]  /*3bb0*/  HMMA.16816.F32 R28, R12, R18, R28 ;  /* 0x000000120c1c723c */ /* 0x000fe2000000181c */
[----:B------:R-:W2:Y:S04]  /*3bc0*/  LDSM.16.M88.4 R16, [R184+0x5000] ;  /* 0x00500000b810783b */ /* 0x000ea80000000200 */
[----:B------:R-:W3:Y:S01]  /*3bd0*/  LDSM.16.M88.4 R12, [R184+0x5800] ;  /* 0x00580000b80c783b */ /* 0x000ee20000000200 */
[----:B----4-:R-:W-:Y:S01]  /*3be0*/  HMMA.16816.F32 R56, R76, R72, R56 ;  /* 0x000000484c38723c */ /* 0x010fe20000001838 */
[----:B------:R-:W-:-:S05]  /*3bf0*/  DEPBAR.LE SB0, 0x0 ;  /* 0x000080000000791a */ /* 0x000fca0000000000 */
[C---:B------:R-:W-:Y:S06]  /*3c00*/  HMMA.16816.F32 R52, R76.reuse, R74, R52 ;  /* 0x0000004a4c34723c */ /* 0x040fec0000001834 */
[C---:B------:R-:W-:Y:S06]  /*3c10*/  HMMA.16816.F32 R48, R76.reuse, R68, R48 ;  /* 0x000000444c30723c */ /* 0x040fec0000001830 */
[C---:B------:R-:W-:Y:S06]  /*3c20*/  HMMA.16816.F32 R44, R76.reuse, R70, R44 ;  /* 0x000000464c2c723c */ /* 0x040fec000000182c */
[C---:B------:R-:W-:Y:S06]  /*3c30*/  HMMA.16816.F32 R40, R76.reuse, R64, R40 ;  /* 0x000000404c28723c */ /* 0x040fec0000001828 */
[C---:B------:R-:W-:Y:S06]  /*3c40*/  HMMA.16816.F32 R36, R76.reuse, R66, R36 ;  /* 0x000000424c24723c */ /* 0x040fec0000001824 */
[C---:B------:R-:W-:Y:S06]  /*3c50*/  HMMA.16816.F32 R32, R76.reuse, R60, R32 ;  /* 0x0000003c4c20723c */ /* 0x040fec0000001820 */
[----:B------:R-:W-:Y:S06]  /*3c60*/  HMMA.16816.F32 R28, R76, R62, R28 ;  /* 0x0000003e4c1c723c */ /* 0x000fec000000181c */
[C---:B-1----:R-:W-:Y:S06]  /*3c70*/  HMMA.16816.F32 R56, R8.reuse, R24, R56 ;  /* 0x000000180838723c */ /* 0x042fec0000001838 */
[C---:B------:R-:W-:Y:S06]  /*3c80*/  HMMA.16816.F32 R52, R8.reuse, R26, R52 ;  /* 0x0000001a0834723c */ /* 0x040fec0000001834 */
[C---:B------:R-:W-:Y:S06]  /*3c90*/  HMMA.16816.F32 R48, R8.reuse, R20, R48 ;  /* 0x000000140830723c */ /* 0x040fec0000001830 */
[C---:B------:R-:W-:Y:S06]  /*3ca0*/  HMMA.16816.F32 R44, R8.reuse, R22, R44 ;  /* 0x00000016082c723c */ /* 0x040fec000000182c */
[C---:B--2---:R-:W-:Y:S06]  /*3cb0*/  HMMA.16816.F32 R40, R8.reuse, R16, R40 ;  /* 0x000000100828723c */ /* 0x044fec0000001828 */
[C---:B------:R-:W-:Y:S06]  /*3cc0*/  HMMA.16816.F32 R36, R8.reuse, R18, R36 ;  /* 0x000000120824723c */ /* 0x040fec0000001824 */
[C---:B---3--:R-:W-:Y:S06]  /*3cd0*/  HMMA.16816.F32 R232, R8.reuse, R12, R32 ;  /* 0x0000000c08e8723c */ /* 0x048fec0000001820 */
[----:B------:R-:W-:Y:S01]  /*3ce0*/  HMMA.16816.F32 R28, R8, R14, R28 ;  /* 0x0000000e081c723c */ /* 0x000fe2000000181c */
[----:B------:R-:W-:Y:S01]  /*3cf0*/  VIADD R33, R214, 0xb54cda56 ;  /* 0xb54cda56d6217836 */ /* 0x000fe20000000000 */
[----:B------:R-:W-:Y:S06]  /*3d00*/  BAR.SYNC.DEFER_BLOCKING 0x0 ;  /* 0x0000000000007b1d */ /* 0x000fec0000010000 */
[----:B------:R-:W-:-:S01]  /*3d10*/  NOP ;  /* 0x0000000000007918 */ /* 0x000fc20000000000 */
[----:B------:R-:W-:-:S15]  /*3d20*/  @!P0 BRA `(.L_x_351) ;  /* 0x0000000400d08947 */ /* 0x000fde0003800000 */
        /* <DEDUP_REMOVED lines=9> */
[----:B------:R-:W-:Y:S01]  /*3dc0*/  UIMAD UR5, UR6, UR23, UR5 ;  /* 0x00000017060572a4 */ /* 0x000fe2000f8e0205 */
[----:B------:R-:W-:-:S03]  /*3dd0*/  IADD3 R4, P6, R24, UR25, RZ ;  /* 0x0000001918047c10 */ /* 0x000fc6000ffde0ff */
[----:B------:R-:W1:Y:S01]  /*3de0*/  @!P5 LDC.64 R14, c[0x0][0x218] ;  /* 0x00008600ff0edb82 */ /* 0x000e620000000a00 */
[----:B------:R2:W-:Y:S01]  /*3df0*/  @P5 STS.128 [R199+0x6000], RZ ;  /* 0x006000ffc7005388 */ /* 0x0005e20000000c00 */
[----:B------:R-:W-:-:S05]  /*3e00*/  VIADD R22, R25, UR5 ;  /* 0x0000000519167c36 */ /* 0x000fca0008000000 */
[----:B------:R-:W-:Y:S01]  /*3e10*/  IADD3.X R23, R22, UR24, RZ, P6, !PT ;  /* 0x0000001816177c10 */ /* 0x000fe2000b7fe4ff */
[----:B------:R-:W3:Y:S08]  /*3e20*/  @!P4 LDC.64 R12, c[0x0][0x218] ;  /* 0x00008600ff0ccb82 */ /* 0x000ef00000000a00 */
[----:B------:R-:W4:Y:S08]  /*3e30*/  @!P3 LDC.64 R10, c[0x0][0x218] ;  /* 0x00008600ff0abb82 */ /* 0x000f300000000a00 */
[----:B------:R-:W5:Y:S01]  /*3e40*/  @!P5 LDC.64 R8, c[0x0][0x218] ;  /* 0x00008600ff08db82 */ /* 0x000f620000000a00 */
[----:B-1----:R-:W-:-:S04]  /*3e50*/  @!P5 LEA R62, P2, R24, R14, 0x1 ;  /* 0x0000000e183ed211 */ /* 0x002fc800078408ff */
[----:B------:R-:W-:-:S03]  /*3e60*/  @!P5 LEA.HI.X R63, R24, R15, R22, 0x1, P2 ;  /* 0x0000000f183fd211 */ /* 0x000fc600010f0c16 */
[----:B------:R-:W1:Y:S01]  /*3e70*/  @!P4 LDC.64 R20, c[0x0][0x218] ;  /* 0x00008600ff14cb82 */ /* 0x000e620000000a00 */
[C---:B---3--:R-:W-:Y:S01]  /*3e80*/  @!P4 LEA R60, P1, R24.reuse, R12, 0x1 ;  /* 0x0000000c183cc211 */ /* 0x048fe200078208ff */
[----:B------:R-:W-:Y:S01]  /*3e90*/  @!PT LDS RZ, [RZ] ;  /* 0x00000000fffff984 */ /* 0x000fe20000000800 */
[----:B------:R-:W-:Y:S01]  /*3ea0*/  @!PT LDS RZ, [RZ] ;  /* 0x00000000fffff984 */ /* 0x000fe20000000800 */
[----:B------:R-:W-:Y:S01]  /*3eb0*/  @!PT LDS RZ, [RZ] ;  /* 0x00000000fffff984 */ /* 0x000fe20000000800 */
[----:B------:R-:W-:Y:S03]  /*3ec0*/  @!P5 LDGSTS.E.BYPASS.LTC128B.128 [R199+0x6000], desc[UR20][R62.64] ;  /* 0x060000003ec7dfae */ /* 0x000fe6000b901d54 */
[C-C-:B------:R-:W-:Y:S01]  /*3ed0*/  @!P4 LEA.HI.X R61, R24.reuse, R13, R22.reuse, 0x1, P1 ;  /* 0x0000000d183dc211 */ /* 0x140fe200008f0c16 */
[----:B------:R2:W-:Y:S02]  /*3ee0*/  @P4 STS.128 [R199+0x8000], RZ ;  /* 0x008000ffc7004388 */ /* 0x0005e40000000c00 */
[----:B------:R-:W3:Y:S01]  /*3ef0*/  @!P3 LDC.64 R18, c[0x0][0x218] ;  /* 0x00008600ff12bb82 */ /* 0x000ee20000000a00 */
[C---:B----4-:R-:W-:Y:S01]  /*3f00*/  @!P3 LEA R26, P1, R24.reuse, R10, 0x1 ;  /* 0x0000000a181ab211 */ /* 0x050fe200078208ff */
[----:B------:R-:W-:Y:S01]  /*3f10*/  @!PT LDS RZ, [RZ] ;  /* 0x00000000fffff984 */ /* 0x000fe20000000800 */
[----:B------:R-:W-:Y:S01]  /*3f20*/  @!PT LDS RZ, [RZ] ;  /* 0x00000000fffff984 */ /* 0x000fe20000000800 */
[----:B------:R-:W-:Y:S01]  /*3f30*/  @!PT LDS RZ, [RZ] ;  /* 0x00000000fffff984 */ /* 0x000fe20000000800 */
[----:B------:R-:W-:Y:S03]  /*3f40*/  @!P4 LDGSTS.E.BYPASS.LTC128B.128 [R199+0x8000], desc[UR20][R60.64+0x80] ;  /* 0x080000803cc7cfae */ /* 0x000fe6000b901d54 */
[----:B------:R-:W-:Y:S01]  /*3f50*/  @!P3 LEA.HI.X R27, R24, R11, R22, 0x1, P1 ;  /* 0x0000000b181bb211 */ /* 0x000fe200008f0c16 */
[----:B------:R2:W-:Y:S02]  /*3f60*/  @P3 STS.128 [R199+0xa000], RZ ;  /* 0x00a000ffc7003388 */ /* 0x0005e40000000c00 */
[----:B------:R-:W4:Y:S01]  /*3f70*/  @!P5 LDC.64 R16, c[0x0][0x218] ;  /* 0x00008600ff10db82 */ /* 0x000f220000000a00 */
[C---:B-----5:R-:W-:Y:S01]  /*3f80*/  @!P5 LEA R34, P2, R4.reuse, R8, 0x1 ;  /* 0x000000080422d211 */ /* 0x060fe200078408ff */
[----:B------:R-:W-:Y:S01]  /*3f90*/  @!PT LDS RZ, [RZ] ;  /* 0x00000000fffff984 */ /* 0x000fe20000000800 */
[----:B------:R-:W-:Y:S01]  /*3fa0*/  @!PT LDS RZ, [RZ] ;  /* 0x00000000fffff984 */ /* 0x000fe20000000800 */
[----:B------:R-:W-:Y:S01]  /*3fb0*/  @!PT LDS RZ, [RZ] ;  /* 0x00000000fffff984 */ /* 0x000fe20000000800 */
[----:B------:R5:W-:Y:S03]  /*3fc0*/  @!P3 LDGSTS.E.BYPASS.LTC128B.128 [R199+0xa000], desc[UR20][R26.64+0x100] ;  /* 0x0a0001001ac7bfae */ /* 0x000be6000b901d54 */
[C---:B------:R-:W-:Y:S01]  /*3fd0*/  @!P5 LEA.HI.X R35, R4.reuse, R9, R23, 0x1, P2 ;  /* 0x000000090423d211 */ /* 0x040fe200010f0c17 */
[----:B------:R2:W-:Y:S02]  /*3fe0*/  @P5 STS.128 [R199+0x6800], RZ ;  /* 0x006800ffc7005388 */ /* 0x0005e40000000c00 */
[----:B------:R-:W2:Y:S01]  /*3ff0*/  @!P4 LDC.64 R14, c[0x0][0x218] ;  /* 0x00008600ff0ecb82 */ /* 0x000ea20000000a00 */
[C---:B-1----:R-:W-:Y:S01]  /*4000*/  @!P4 LEA R24, P1, R4.reuse, R20, 0x1 ;  /* 0x000000140418c211 */ /* 0x042fe200078208ff */
[----:B------:R-:W-:Y:S01]  /*4010*/  @!PT LDS RZ, [RZ] ;  /* 0x00000000fffff984 */ /* 0x000fe20000000800 */
[----:B------:R-:W-:Y:S01]  /*4020*/  @!PT LDS RZ, [RZ] ;  /* 0x00000000fffff984 */ /* 0x000fe20000000800 */
[----:B------:R-:W-:Y:S01]  /*4030*/  @!PT LDS RZ, [RZ] ;  /* 0x00000000fffff984 */ /* 0x000fe20000000800 */
[----:B------:R1:W-:Y:S01]  /*4040*/  @!P5 LDGSTS.E.BYPASS.LTC128B.128 [R199+0x6800], desc[UR20][R34.64] ;  /* 0x0680000022c7dfae */ /* 0x0003e2000b901d54 */
[----:B------:R-:W-:-:S02]  /*4050*/  IADD3 R20, P6, R4, UR25, RZ ;  /* 0x0000001904147c10 */ /* 0x000fc4000ffde0ff */
[C-C-:B------:R-:W-:Y:S01]  /*4060*/  @!P4 LEA.HI.X R25, R4.reuse, R21, R23.reuse, 0x1, P1 ;  /* 0x000000150419c211 */ /* 0x140fe200008f0c17 */
[----:B------:R1:W-:Y:S02]  /*4070*/  @P4 STS.128 [R199+0x8800], RZ ;  /* 0x008800ffc7004388 */ /* 0x0003e40000000c00 */
[----:B------:R-:W5:Y:S01]  /*4080*/  @!P3 LDC.64 R12, c[0x0][0x218] ;  /* 0x00008600ff0cbb82 */ /* 0x000f620000000a00 */
[C---:B---3--:R-:W-:Y:S01]  /*4090*/  @!P3 LEA R18, P1, R4.reuse, R18, 0x1 ;  /* 0x000000120412b211 */ /* 0x048fe200078208ff */
[----:B------:R-:W-:Y:S01]  /*40a0*/  @!PT LDS RZ, [RZ] ;  /* 0x00000000fffff984 */ /* 0x000fe20000000800 */
[----:B------:R-:W-:Y:S01]  /*40b0*/  @!PT LDS RZ, [RZ] ;  /* 0x00000000fffff984 */ /* 0x000fe20000000800 */
[----:B------:R-:W-:Y:S01]  /*40c0*/  @!PT LDS RZ, [RZ] ;  /* 0x00000000fffff984 */ /* 0x000fe20000000800 */
[----:B------:R1:W-:Y:S03]  /*40d0*/  @!P4 LDGSTS.E.BYPASS.LTC128B.128 [R199+0x8800], desc[UR20][R24.64+0x80] ;  /* 0x0880008018c7cfae */ /* 0x0003e6000b901d54 */
[----:B------:R-:W-:Y:S01]  /*40e0*/  @!P3 LEA.HI.X R19, R4, R19, R23, 0x1, P1 ;  /* 0x000000130413b211 */ /* 0x000fe200008f0c17 */
[----:B------:R1:W-:Y:S02]  /*40f0*/  @P3 STS.128 [R199+0xa800], RZ ;  /* 0x00a800ffc7003388 */ /* 0x0003e40000000c00 */
[----:B------:R-:W3:Y:S01]  /*4100*/  @!P5 LDC.64 R10, c[0x0][0x218] ;  /* 0x00008600ff0adb82 */ /* 0x000ee20000000a00 */
[----:B----4-:R-:W-:Y:S01]  /*4110*/  @!P5 LEA R22, P2, R20, R16, 0x1 ;  /* 0x000000101416d211 */ /* 0x010fe200078408ff */
[----:B------:R-:W-:Y:S01]  /*4120*/  @!PT LDS RZ, [RZ] ;  /* 0x00000000fffff984 */ /* 0x000fe20000000800 */
[----:B------:R-:W-:Y:S01]  /*4130*/  @!PT LDS RZ, [RZ] ;  /* 0x00000000fffff984 */ /* 0x000fe20000000800 */
[----:B------:R-:W-:Y:S01]  /*4140*/  @!PT LDS RZ, [RZ] ;  /* 0x00000000fffff984 */ /* 0x000fe20000000800 */
[----:B------:R1:W-:Y:S01]  /*4150*/  @!P3 LDGSTS.E.BYPASS.LTC128B.128 [R199+0xa800], desc[UR20][R18.64+0x100] ;  /* 0x0a80010012c7bfae */ /* 0x0003e2000b901d54 */
[----:B------:R-:W-:-:S02]  /*4160*/  IADD3.X R16, R23, UR24, RZ, P6, !PT ;  /* 0x0000001817107c10 */ /* 0x000fc4000b7fe4ff */
[C---:B------:R-:W-:Y:S01]  /*4170*/  IADD3 R4, P6, R20.reuse, UR25, RZ ;  /* 0x0000001914047c10 */ /* 0x040fe2000ffde0ff */
[----:B------:R1:W-:Y:S01]  /*4180*/  @P5 STS.128 [R199+0x7000], RZ ;  /* 0x007000ffc7005388 */ /* 0x0003e20000000c00 */
[C---:B------:R-:W-:Y:S01]  /*4190*/  @!P5 LEA.HI.X R23, R20.reuse, R17, R16, 0x1, P2 ;  /* 0x000000111417d211 */ /* 0x040fe200010f0c10 */
[----:B------:R-:W4:Y:S01]  /*41a0*/  @!P4 LDC.64 R8, c[0x0][0x218] ;  /* 0x00008600ff08cb82 */ /* 0x000f220000000a00 */
[----:B--2---:R-:W-:-:S03]  /*41b0*/  @!P4 LEA R14, P2, R20, R14, 0x1 ;  /* 0x0000000e140ec211 */ /* 0x004fc600078408ff */
[----:B------:R-:W-:Y:S01]  /*41c0*/  @!PT LDS RZ, [RZ] ;  /* 0x00000000fffff984 */ /* 0x000fe20000000800 */
[----:B------:R-:W-:Y:S01]  /*41d0*/  @!PT LDS RZ, [RZ] ;  /* 0x00000000fffff984 */ /* 0x000fe20000000800 */
[----:B------:R-:W-:Y:S01]  /*41e0*/  @!PT LDS RZ, [RZ] ;  /* 0x00000000fffff984 */ /* 0x000fe20000000800 */
[----:B------:R1:W-:Y:S01]  /*41f0*/  @!P5 LDGSTS.E.BYPASS.LTC128B.128 [R199+0x7000], desc[UR20][R22.64] ;  /* 0x0700000016c7dfae */ /* 0x0003e2000b901d54 */
[C-C-:B------:R-:W-:Y:S02]  /*4200*/  @!P4 LEA.HI.X R15, R20.reuse, R15, R16.reuse, 0x1, P2 ;  /* 0x0000000f140fc211 */ /* 0x140fe400010f0c10 */
[C---:B-----5:R-:W-:Y:S01]  /*4210*/  @!P3 LEA R26, P1, R20.reuse, R12, 0x1 ;  /* 0x0000000c141ab211 */ /* 0x060fe200078208ff */
[----:B------:R1:W-:Y:S03]  /*4220*/  @P4 STS.128 [R199+0x9000], RZ ;  /* 0x009000ffc7004388 */ /* 0x0003e60000000c00 */
[----:B------:R-:W-:Y:S01]  /*4230*/  @!P3 LEA.HI.X R27, R20, R13, R16, 0x1, P1 ;  /* 0x0000000d141bb211 */ /* 0x000fe200008f0c10 */
[----:B------:R-:W-:Y:S01]  /*4240*/  @!PT LDS RZ, [RZ] ;  /* 0x00000000fffff984 */ /* 0x000fe20000000800 */
[----:B------:R-:W-:Y:S01]  /*4250*/  @!PT LDS RZ, [RZ] ;  /* 0x00000000fffff984 */ /* 0x000fe20000000800 */
[----:B------:R-:W-:Y:S01]  /*4260*/  @!PT LDS RZ, [RZ] ;  /* 0x00000000fffff984 */ /* 0x000fe20000000800 */
[----:B------:R1:W-:Y:S01]  /*4270*/  @!P4 LDGSTS.E.BYPASS.LTC128B.128 [R199+0x9000], desc[UR20][R14.64+0x80] ;  /* 0x090000800ec7cfae */ /* 0x0003e2000b901d54 */
[----:B------:R-:W-:Y:S02]  /*4280*/  IADD3.X R13, R16, UR24, RZ, P6, !PT ;  /* 0x00000018100d7c10 */ /* 0x000fe4000b7fe4ff */
[C---:B---3--:R-:W-:Y:S01]  /*4290*/  @!P5 LEA R10, P2, R4.reuse, R10, 0x1 ;  /* 0x0000000a040ad211 */ /* 0x048fe200078408ff */
[----:B------:R1:W-:Y:S03]  /*42a0*/  @P3 STS.128 [R199+0xb000], RZ ;  /* 0x00b000ffc7003388 */ /* 0x0003e60000000c00 */
[C---:B------:R-:W-:Y:S01]  /*42b0*/  @!P5 LEA.HI.X R11, R4.reuse, R11, R13, 0x1, P2 ;  /* 0x0000000b040bd211 */ /* 0x040fe200010f0c0d */
[----:B------:R-:W-:Y:S01]  /*42c0*/  @!PT LDS RZ, [RZ] ;  /* 0x00000000fffff984 */ /* 0x000fe20000000800 */
[----:B------:R-:W-:Y:S01]  /*42d0*/  @!PT LDS RZ, [RZ] ;  /* 0x00000000fffff984 */ /* 0x000fe20000000800 */
[----:B------:R-:W-:Y:S01]  /*42e0*/  @!PT LDS RZ, [RZ] ;  /* 0x00000000fffff984 */ /* 0x000fe20000000800 */
[----:B------:R1:W-:Y:S01]  /*42f0*/  @!P3 LDGSTS.E.BYPASS.LTC128B.128 [R199+0xb000], desc[UR20][R26.64+0x100] ;  /* 0x0b0001001ac7bfae */ /* 0x0003e2000b901d54 */
[----:B----4-:R-:W-:-:S03]  /*4300*/  @!P4 LEA R8, P1, R4, R8, 0x1 ;  /* 0x000000080408c211 */ /* 0x010fc600078208ff */
        /* <DEDUP_REMOVED lines=20> */
.L_x_353:
[----:B------:R-:W-:Y:S05]  /*4450*/  BSYNC B0 ;  /* 0x0000000000007941 */ /* 0x000fea0003800000 */
.L_x_352:
[----:B------:R-:W0:Y:S02]  /*4460*/  LDGDEPBAR ;  /* 0x00000000000079af */ /* 0x000e240000000000 */
.L_x_351:
[----:B-12---:R-:W-:Y:S01]  /*4470*/  IMAD.U32 R9, RZ, RZ, UR16 ;  /* 0x00000010ff097e24 */ /* 0x006fe2000f8e00ff */
[----:B------:R-:W-:Y:S01]  /*4480*/  LOP3.LUT R219, R3, R214, RZ, 0x3c, !PT ;  /* 0x000000d603db7212 */ /* 0x000fe200078e3cff */
[----:B------:R-:W-:Y:S01]  /*4490*/  IMAD.WIDE.U32 R172, R216, -0x326172a9, RZ ;  /* 0xcd9e8d57d8ac7825 */ /* 0x000fe200078e00ff */
[----:B------:R-:W-:Y:S01]  /*44a0*/  USHF.L.U32 UR5, UR16, 0x1, URZ ;  /* 0x0000000110057899 */ /* 0x000fe2000800063f */
[----:B------:R-:W-:Y:S01]  /*44b0*/  LEA R192, R0, UR4, 0x1 ;  /* 0x0000000400c07c11 */ /* 0x000fe2000f8e08ff */
[----:B------:R-:W-:Y:S01]  /*44c0*/  ULDC UR6, c[0x0][0x2ec] ;  /* 0x0000bb0000067ab9 */ /* 0x000fe20000000800 */
[----:B------:R-:W-:Y:S01]  /*44d0*/  IMAD R9, R9, 0x40, R6 ;  /* 0x0000004009097824 */ /* 0x000fe200078e0206 */
[----:B------:R-:W-:Y:S01]  /*44e0*/  LOP3.LUT R166, R173, R219, RZ, 0x3c, !PT ;  /* 0x000000dbada67212 */ /* 0x000fe200078e3cff */
[----:B------:R-:W-:Y:S01]  /*44f0*/  IMAD.WIDE.U32 R170, R218, -0x2daee0ad, RZ ;  /* 0xd2511f53daaa7825 */ /* 0x000fe200078e00ff */
[----:B------:R-:W-:Y:S03]  /*4500*/  LDSM.16.MT88.4 R124, [R192+0xc000] ;  /* 0x00c00000c07c783b */ /* 0x000fe60000004200 */
[C---:B------:R-:W-:Y:S01]  /*4510*/  VIADD R6, R9.reuse, 0x1 ;  /* 0x0000000109067836 */ /* 0x040fe20000000000 */
[----:B------:R-:W-:Y:S01]  /*4520*/  LDSM.16.MT88.4 R64, [R192+0xe000] ;  /* 0x00e00000c040783b */ /* 0x000fe20000004200 */
[----:B------:R-:W-:-:S02]  /*4530*/  VIADD R4, R9, 0x8 ;  /* 0x0000000809047836 */ /* 0x000fc40000000000 */
[C---:B------:R-:W-:Y:S01]  /*4540*/  VIADD R10, R9.reuse, 0x19 ;  /* 0x00000019090a7836 */ /* 0x040fe20000000000 */
[CC--:B------:R-:W-:Y:S01]  /*4550*/  ISETP.GE.AND P6, PT, R6.reuse, R134.reuse, PT ;  /* 0x000000860600720c */ /* 0x0c0fe20003fc6270 */
[C---:B------:R-:W-:Y:S01]  /*4560*/  VIADD R19, R9.reuse, 0x28 ;  /* 0x0000002809137836 */ /* 0x040fe20000000000 */
[-C--:B------:R-:W-:Y:S01]  /*4570*/  ISETP.GE.AND P2, PT, R6, R133.reuse, PT ;  /* 0x000000850600720c */ /* 0x080fe20003f46270 */
        /* <DEDUP_REMOVED lines=8> */
[----:B------:R-:W-:Y:S01]  /*4600*/  VIADD R6, R9, 0x11 ;  /* 0x0000001109067836 */ /* 0x000fe20000000000 */
[----:B------:R-:W-:Y:S01]  /*4610*/  FSEL R22, R53, -INF , !P3 ;  /* 0xff80000035167808 */ /* 0x000fe20005800000 */
[----:B------:R-:W-:Y:S01]  /*4620*/  VIADD R13, R9, 0x31 ;  /* 0x00000031090d7836 */ /* 0x000fe20000000000 */
[----:B------:R-:W-:Y:S01]  /*4630*/  FSEL R20, R52, -INF , !P4 ;  /* 0xff80000034147808 */ /* 0x000fe20006000000 */
[----:B------:R-:W-:Y:S01]  /*4640*/  VIADD R3, R215, 0xbb67ae85 ;  /* 0xbb67ae85d7037836 */ /* 0x000fe20000000000 */
[-C--:B------:R-:W-:Y:S01]  /*4650*/  ISETP.GE.AND P3, PT, R6, R134.reuse, PT ;  /* 0x000000860600720c */ /* 0x080fe20003f66270 */
[----:B------:R-:W-:Y:S01]  /*4660*/  IMAD.WIDE.U32 R166, R166, -0x2daee0ad, RZ ;  /* 0xd2511f53a6a67825 */ /* 0x000fe200078e00ff */
[-C--:B------:R-:W-:Y:S01]  /*4670*/  ISETP.GE.AND P4, PT, R4, R134.reuse, PT ;  /* 0x000000860400720c */ /* 0x080fe20003f86270 */
[----:B------:R-:W-:Y:S01]  /*4680*/  LDSM.16.MT88.4 R96, [R192+0x10000] ;  /* 0x01000000c060783b */ /* 0x000fe20000004200 */
[----:B------:R-:W-:Y:S01]  /*4690*/  FSEL R16, R49, -INF , !P3 ;  /* 0xff80000031107808 */ /* 0x000fe20005800000 */
[----:B------:R-:W-:Y:S01]  /*46a0*/  VIADD R151, R214, 0x3c6ef372 ;  /* 0x3c6ef372d6977836 */ /* 0x000fe20000000000 */
[-C--:B------:R-:W-:Y:S01]  /*46b0*/  ISETP.GE.AND P3, PT, R9, R134.reuse, PT ;  /* 0x000000860900720c */ /* 0x080fe20003f66270 */
[C---:B------:R-:W-:Y:S01]  /*46c0*/  VIADD R149, R215.reuse, 0x76cf5d0a ;  /* 0x76cf5d0ad7957836 */ /* 0x040fe20000000000 */
[----:B------:R-:W-:Y:S01]  /*46d0*/  FSEL R54, R54, -INF , !P5 ;  /* 0xff80000036367808 */ /* 0x000fe20006800000 */
[----:B------:R-:W-:Y:S01]  /*46e0*/  VIADD R143, R215, 0x32370b8f ;  /* 0x32370b8fd78f7836 */ /* 0x000fe20000000000 */
[----:B------:R-:W-:Y:S01]  /*46f0*/  FSEL R18, R48, -INF , !P4 ;  /* 0xff80000030127808 */ /* 0x000fe20006000000 */
[----:B------:R-:W-:Y:S01]  /*4700*/  VIADD R141, R214, 0xdaa66d2b ;  /* 0xdaa66d2bd68d7836 */ /* 0x000fe20000000000 */
[----:B------:R-:W-:Y:S01]  /*4710*/  ISETP.GE.AND P5, PT, R4, R133, PT ;  /* 0x000000850400720c */ /* 0x000fe20003fa6270 */
[----:B------:R-:W-:Y:S01]  /*4720*/  VIADD R4, R9, 0x18 ;  /* 0x0000001809047836 */ /* 0x000fe20000000000 */
[----:B------:R-:W-:Y:S01]  /*4730*/  FSEL R56, R56, -INF , !P3 ;  /* 0xff80000038387808 */ /* 0x000fe20005800000 */
[----:B------:R-:W-:Y:S01]  /*4740*/  VIADD R139, R214, 0x78dde6e4 ;  /* 0x78dde6e4d68b7836 */ /* 0x000fe20000000000 */
[----:B------:R-:W-:Y:S01]  /*4750*/  FSEL R48, R57, -INF , !P6 ;  /* 0xff80000039307808 */ /* 0x000fe20007000000 */
[C---:B------:R-:W-:Y:S01]  /*4760*/  VIADD R35, R215.reuse, 0xed9eba14 ;  /* 0xed9eba14d7237836 */ /* 0x040fe20000000000 */
[----:B------:R-:W-:Y:S01]  /*4770*/  ISETP.GE.AND P4, PT, R4, R134, PT ;  /* 0x000000860400720c */ /* 0x000fe20003f86270 */
[----:B------:R-:W-:Y:S01]  /*4780*/  VIADD R137, R215, 0xa9066899 ;  /* 0xa9066899d7897836 */ /* 0x000fe20000000000 */
[----:B------:R-:W-:Y:S01]  /*4790*/  FMNMX.FTZ R11, R56, R48, !PT ;  /* 0x00000030380b7209 */ /* 0x000fe20007810000 */
[--C-:B------:R-:W-:Y:S01]  /*47a0*/  IMAD R190, R7, 0x2, R192.reuse ;  /* 0x0000000207be7824 */ /* 0x100fe200078e02c0 */
[----:B------:R-:W-:Y:S01]  /*47b0*/  FSEL R14, R44, -INF , !P4 ;  /* 0xff8000002c0e7808 */ /* 0x000fe20006000000 */
[C---:B------:R-:W-:Y:S01]  /*47c0*/  IMAD R189, R5.reuse, 0x2, R192 ;  /* 0x0000000205bd7824 */ /* 0x040fe200078e02c0 */
[----:B------:R-:W-:Y:S01]  /*47d0*/  FMNMX.FTZ R11, R20, R11, !PT ;  /* 0x0000000b140b7209 */ /* 0x000fe20007810000 */
[----:B------:R-:W-:Y:S01]  /*47e0*/  IMAD R188, R5, 0x2, R190 ;  /* 0x0000000205bc7824 */ /* 0x000fe200078e02be */
[----:B------:R-:W-:Y:S01]  /*47f0*/  ISETP.GE.AND P4, PT, R9, R133, PT ;  /* 0x000000850900720c */ /* 0x000fe20003f86270 */
[----:B------:R-:W-:Y:S01]  /*4800*/  VIADD R207, R214, 0x1715609d ;  /* 0x1715609dd6cf7836 */ /* 0x000fe20000000000 */
[----:B------:R-:W-:Y:S01]  /*4810*/  FMNMX.FTZ R11, R22, R11, !PT ;  /* 0x0000000b160b7209 */ /* 0x000fe20007810000 */
[----:B------:R-:W-:Y:S01]  /*4820*/  VIADD R201, R215, 0x646e171e ;  /* 0x646e171ed7c97836 */ /* 0x000fe20000000000 */
[----:B------:R-:W-:Y:S01]  /*4830*/  FSEL R52, R55, -INF , !P1 ;  /* 0xff80000037347808 */ /* 0x000fe20004800000 */
[----:B------:R-:W-:Y:S01]  /*4840*/  LDSM.16.MT88.4 R72, [R190+0xe000] ;  /* 0x00e00000be48783b */ /* 0x000fe20000004200 */
[----:B------:R-:W-:-:S02]  /*4850*/  ISETP.GE.AND P1, PT, R6, R133, PT ;  /* 0x000000850600720c */ /* 0x000fc40003f26270 */
[----:B------:R-:W-:Y:S01]  /*4860*/  FSEL R26, R59, -INF , !P2 ;  /* 0xff8000003b1a7808 */ /* 0x000fe20005000000 */
[----:B------:R-:W-:Y:S01]  /*4870*/  LDSM.16.MT88.4 R88, [R188+0xe000] ;  /* 0x00e00000bc58783b */ /* 0x000fe20000004200 */
[----:B------:R-:W-:Y:S02]  /*4880*/  FSEL R58, R58, -INF , !P4 ;  /* 0xff8000003a3a7808 */ /* 0x000fe40006000000 */
[----:B------:R-:W-:Y:S01]  /*4890*/  FMNMX.FTZ R23, R18, R11, !PT ;  /* 0x0000000b12177209 */ /* 0x000fe20007810000 */
[C---:B------:R-:W-:Y:S01]  /*48a0*/  VIADD R11, R9.reuse, 0x38 ;  /* 0x00000038090b7836 */ /* 0x040fe20000000000 */
[----:B------:R-:W-:Y:S01]  /*48b0*/  FSEL R6, R50, -INF , !P5 ;  /* 0xff80000032067808 */ /* 0x000fe20006800000 */
[----:B------:R-:W-:Y:S01]  /*48c0*/  LDSM.16.MT88.4 R80, [R189+0xe000] ;  /* 0x00e00000bd50783b */ /* 0x000fe20000004200 */
[----:B------:R-:W-:Y:S01]  /*48d0*/  ISETP.GE.AND P5, PT, R4, R133, PT ;  /* 0x000000850400720c */ /* 0x000fe20003fa6270 */
[----:B------:R-:W-:Y:S01]  /*48e0*/  VIADD R4, R9, 0x20 ;  /* 0x0000002009047836 */ /* 0x000fe20000000000 */
[----:B------:R-:W-:Y:S01]  /*48f0*/  FSEL R8, R51, -INF , !P1 ;  /* 0xff80000033087808 */ /* 0x000fe20004800000 */
[----:B------:R-:W-:Y:S01]  /*4900*/  LDSM.16.MT88.4 R104, [R190+0x10000] ;  /* 0x01000000be68783b */ /* 0x000fe20000004200 */
[----:B------:R-:W-:-:S02]  /*4910*/  FMNMX.FTZ R21, R58, R26, !PT ;  /* 0x0000001a3a157209 */ /* 0x000fc40007810000 */
[-C--:B------:R-:W-:Y:S01]  /*4920*/  ISETP.GE.AND P1, PT, R10, R134.reuse, PT ;  /* 0x000000860a00720c */ /* 0x080fe20003f26270 */
[----:B------:R-:W-:Y:S01]  /*4930*/  LDSM.16.MT88.4 R108, [R189+0x10000] ;  /* 0x01000000bd6c783b */ /* 0x000fe20000004200 */
[----:B------:R-:W-:Y:S02]  /*4940*/  FMNMX.FTZ R23, R16, R23, !PT ;  /* 0x0000001710177209 */ /* 0x000fe40007810000 */
[----:B------:R-:W-:Y:S01]  /*4950*/  ISETP.GE.AND P3, PT, R10, R133, PT ;  /* 0x000000850a00720c */ /* 0x000fe20003f66270 */
[C---:B------:R-:W-:Y:S01]  /*4960*/  VIADD R10, R9.reuse, 0x21 ;  /* 0x00000021090a7836 */ /* 0x040fe20000000000 */
[----:B------:R-:W-:Y:S01]  /*4970*/  FMNMX.FTZ R21, R54, R21, !PT ;  /* 0x0000001536157209 */ /* 0x000fe20007810000 */
[----:B------:R-:W-:Y:S01]  /*4980*/  VIADD R9, R9, 0x39 ;  /* 0x0000003909097836 */ /* 0x000fe20000000000 */
[----:B------:R-:W-:Y:S02]  /*4990*/  ISETP.GE.AND P6, PT, R4, R134, PT ;  /* 0x000000860400720c */ /* 0x000fe40003fc6270 */
[----:B------:R-:W-:-:S02]  /*49a0*/  FSEL R12, R45, -INF , !P1 ;  /* 0xff8000002d0c7808 */ /* 0x000fc40004800000 */
[----:B------:R-:W-:Y:S02]  /*49b0*/  FMNMX.FTZ R23, R14, R23, !PT ;  /* 0x000000170e177209 */ /* 0x000fe40007810000 */
[----:B------:R-:W-:Y:S02]  /*49c0*/  ISETP.GE.AND P2, PT, R4, R133, PT ;  /* 0x000000850400720c */ /* 0x000fe40003f46270 */
[----:B------:R-:W-:Y:S02]  /*49d0*/  FSEL R4, R46, -INF , !P5 ;  /* 0xff8000002e047808 */ /* 0x000fe40006800000 */
[----:B------:R-:W-:Y:S02]  /*49e0*/  FMNMX.FTZ R21, R52, R21, !PT ;  /* 0x0000001534157209 */ /* 0x000fe40007810000 */
        /* <DEDUP_REMOVED lines=9> */
[----:B------:R-:W-:Y:S02]  /*4a80*/  FMNMX.FTZ R21, R8, R21, !PT ;  /* 0x0000001508157209 */ /* 0x000fe40007810000 */
[----:B------:R-:W-:Y:S02]  /*4a90*/  ISETP.GE.AND P4, PT, R17, R134, PT ;  /* 0x000000861100720c */ /* 0x000fe40003f86270 */
[----:B------:R-:W-:Y:S02]  /*4aa0*/  FSEL R142, R36, -INF , !P3 ;  /* 0xff800000248e7808 */ /* 0x000fe40005800000 */
[----:B------:R-:W-:Y:S02]  /*4ab0*/  FMNMX.FTZ R23, R148, R23, !PT ;  /* 0x0000001794177209 */ /* 0x000fe40007810000 */
[----:B------:R-:W-:-:S02]  /*4ac0*/  FMNMX.FTZ R21, R4, R21, !PT ;  /* 0x0000001504157209 */ /* 0x000fc40007810000 */
[-C--:B------:R-:W-:Y:S02]  /*4ad0*/  ISETP.GE.AND P3, PT, R15, R134.reuse, PT ;  /* 0x000000860f00720c */ /* 0x080fe40003f66270 */
[----:B------:R-:W-:Y:S02]  /*4ae0*/  FSEL R140, R37, -INF , !P4 ;  /* 0xff800000258c7808 */ /* 0x000fe40006000000 */
[----:B------:R-:W-:Y:S02]  /*4af0*/  FMNMX.FTZ R23, R142, R23, !PT ;  /* 0x000000178e177209 */ /* 0x000fe40007810000 */
[----:B------:R-:W-:Y:S02]  /*4b00*/  FSEL R138, R42, -INF , !P2 ;  /* 0xff8000002a8a7808 */ /* 0x000fe40005000000 */
[----:B------:R-:W-:Y:S02]  /*4b10*/  FMNMX.FTZ R21, R10, R21, !PT ;  /* 0x000000150a157209 */ /* 0x000fe40007810000 */
[----:B------:R-:W-:-:S02]  /*4b20*/  ISETP.GE.AND P4, PT, R13, R134, PT ;  /* 0x000000860d00720c */ /* 0x000fc40003f86270 */
[----:B------:R-:W-:Y:S02]  /*4b30*/  FSEL R232, R232, -INF , !P3 ;  /* 0xff800000e8e87808 */ /* 0x000fe40005800000 */
[----:B------:R-:W-:Y:S02]  /*4b40*/  FMNMX.FTZ R23, R140, R23, !PT ;  /* 0x000000178c177209 */ /* 0x000fe40007810000 */
[----:B------:R-:W-:Y:S02]  /*4b50*/  ISETP.GE.AND P2, PT, R19, R133, PT ;  /* 0x000000851300720c */ /* 0x000fe40003f46270 */
[----:B------:R-:W-:Y:S02]  /*4b60*/  FSEL R136, R43, -INF , !P1 ;  /* 0xff8000002b887808 */ /* 0x000fe40004800000 */
[----:B------:R-:W-:Y:S01]  /*4b70*/  FMNMX.FTZ R21, R138, R21, !PT ;  /* 0x000000158a157209 */ /* 0x000fe20007810000 */
[----:B------:R-:W-:Y:S01]  /*4b80*/  LDSM.16.MT88.4 R40, [R190+0xc000] ;  /* 0x00c00000be28783b */ /* 0x000fe20000004200 */
[----:B------:R-:W-:-:S02]  /*4b90*/  ISETP.GE.AND P3, PT, R11, R134, PT ;  /* 0x000000860b00720c */ /* 0x000fc40003f66270 */
[----:B------:R-:W-:Y:S02]  /*4ba0*/  FSEL R230, R233, -INF , !P4 ;  /* 0xff800000e9e67808 */ /* 0x000fe40006000000 */
[----:B------:R-:W-:Y:S02]  /*4bb0*/  FMNMX.FTZ R23, R232, R23, !PT ;  /* 0x00000017e8177209 */ /* 0x000fe40007810000 */
[----:B------:R-:W-:Y:S02]  /*4bc0*/  ISETP.GE.AND P1, PT, R17, R133, PT ;  /* 0x000000851100720c */ /* 0x000fe40003f26270 */
        /* <DEDUP_REMOVED lines=8> */
[----:B------:R-:W-:-:S02]  /*4c50*/  FSEL R222, R29, -INF , !P4 ;  /* 0xff8000001dde7808 */ /* 0x000fc40006000000 */
[----:B------:R-:W-:Y:S02]  /*4c60*/  FMNMX.FTZ R23, R224, R23, !PT ;  /* 0x00000017e0177209 */ /* 0x000fe40007810000 */
[----:B------:R-:W-:Y:S02]  /*4c70*/  ISETP.GE.AND P1, PT, R13, R133, PT ;  /* 0x000000850d00720c */ /* 0x000fe40003f26270 */
[----:B------:R-:W-:Y:S02]  /*4c80*/  FSEL R220, R234, -INF , !P2 ;  /* 0xff800000eadc7808 */ /* 0x000fe40005000000 */
[----:B------:R-:W-:Y:S02]  /*4c90*/  FMNMX.FTZ R21, R32, R21, !PT ;  /* 0x0000001520157209 */ /* 0x000fe40007810000 */
[----:B------:R-:W-:Y:S02]  /*4ca0*/  FMNMX.FTZ R19, R222, R23, !PT ;  /* 0x00000017de137209 */ /* 0x000fe40007810000 */
[----:B------:R-:W-:-:S02]  /*4cb0*/  ISETP.GE.AND P2, PT, R11, R133, PT ;  /* 0x000000850b00720c */ /* 0x000fc40003f46270 */
[----:B------:R-:W-:Y:S01]  /*4cc0*/  FSEL R206, R235, -INF , !P1 ;  /* 0xff800000ebce7808 */ /* 0x000fe20004800000 */
[----:B------:R-:W1:Y:S01]  /*4cd0*/  SHFL.BFLY PT, R24, R19, 0x2, 0x1f ;  /* 0x0c401f0013187f89 */ /* 0x000e6200000e0000 */
[----:B------:R-:W-:Y:S02]  /*4ce0*/  FMNMX.FTZ R21, R220, R21, !PT ;  /* 0x00000015dc157209 */ /* 0x000fe40007810000 */
[----:B------:R-:W-:Y:S02]  /*4cf0*/  ISETP.GE.AND P1, PT, R9, R133, PT ;  /* 0x000000850900720c */ /* 0x000fe40003f26270 */
[----:B------:R-:W-:Y:S02]  /*4d00*/  FSEL R202, R30, -INF , !P2 ;  /* 0xff8000001eca7808 */ /* 0x000fe40005000000 */
[----:B------:R-:W-:Y:S02]  /*4d10*/  FMNMX.FTZ R21, R206, R21, !PT ;  /* 0x00000015ce157209 */ /* 0x000fe40007810000 */
[----:B------:R-:W-:-:S02]  /*4d20*/  FSEL R200, R31, -INF , !P1 ;  /* 0xff8000001fc87808 */ /* 0x000fc40004800000 */
[----:B------:R-:W-:Y:S02]  /*4d30*/  FMNMX.FTZ R13, R202, R21, !PT ;  /* 0x00000015ca0d7209 */ /* 0x000fe40007810000 */
[----:B------:R-:W-:Y:S01]  /*4d40*/  LOP3.LUT R9, R171, UR5, R215, 0x96, !PT ;  /* 0x00000005ab097c12 */ /* 0x000fe2000f8e96d7 */
[----:B------:R-:W-:Y:S01]  /*4d50*/  UIADD3 UR5, UR5, 0x1, URZ ;  /* 0x0000000105057890 */ /* 0x000fe2000fffe03f */
[----:B------:R-:W-:Y:S02]  /*4d60*/  FMNMX.FTZ R13, R200, R13, !PT ;  /* 0x0000000dc80d7209 */ /* 0x000fe40007810000 */
[----:B------:R-:W-:Y:S01]  /*4d70*/  LOP3.LUT R3, R167, R170, R3, 0x96, !PT ;  /* 0x000000aaa7037212 */ /* 0x000fe200078e9603 */
[----:B------:R-:W-:Y:S02]  /*4d80*/  IMAD.WIDE.U32 R30, R9, -0x326172a9, RZ ;  /* 0xcd9e8d57091e7825 */ /* 0x000fe400078e00ff */
[----:B------:R-:W2:Y:S01]  /*4d90*/  SHFL.BFLY PT, R28, R13, 0x2, 0x1f ;  /* 0x0c401f000d1c7f89 */ /* 0x000ea200000e0000 */
[----:B------:R-:W-:Y:S01]  /*4da0*/  LOP3.LUT R171, R171, UR5, R215, 0x96, !PT ;  /* 0x00000005abab7c12 */ /* 0x000fe2000f8e96d7 */
[----:B------:R-:W-:Y:S01]  /*4db0*/  VIADD R167, R214, 0x9e3779b9 ;  /* 0x9e3779b9d6a77836 */ /* 0x000fe20000000000 */
[----:B-1----:R-:W-:Y:S01]  /*4dc0*/  FMNMX.FTZ R11, R19, R24, !PT ;  /* 0x00000018130b7209 */ /* 0x002fe20007810000 */
[----:B------:R-:W-:-:S03]  /*4dd0*/  IMAD.WIDE.U32 R168, R3, -0x326172a9, RZ ;  /* 0xcd9e8d5703a87825 */ /* 0x000fc600078e00ff */
[----:B------:R-:W-:Y:S01]  /*4de0*/  LOP3.LUT R9, R31, R172, R167, 0x96, !PT ;  /* 0x000000ac1f097212 */ /* 0x000fe200078e96a7 */
[----:B------:R-:W1:Y:S01]  /*4df0*/  SHFL.BFLY PT, R132, R11, 0x1, 0x1f ;  /* 0x0c201f000b847f89 */ /* 0x000e6200000e0000 */
[----:B------:R-:W-:Y:S01]  /*4e00*/  LOP3.LUT R30, R169, R30, R151, 0x96, !PT ;  /* 0x0000001ea91e7212 */ /* 0x000fe200078e9697 */
[----:B------:R-:W-:Y:S02]  /*4e10*/  IMAD R170, R2, 0x10000, R2 ;  /* 0x0001000002aa7824 */ /* 0x000fe400078e0202 */
[----:B------:R-:W-:-:S04]  /*4e20*/  IMAD.WIDE.U32 R24, R9, -0x2daee0ad, RZ ;  /* 0xd2511f5309187825 */ /* 0x000fc800078e00ff */
[----:B------:R-:W-:Y:S01]  /*4e30*/  IMAD.WIDE.U32 R30, R30, -0x2daee0ad, RZ ;  /* 0xd2511f531e1e7825 */ /* 0x000fe200078e00ff */
[----:B------:R-:W-:-:S04]  /*4e40*/  LOP3.LUT R9, R25, R166, R149, 0x96, !PT ;  /* 0x000000a619097212 */ /* 0x000fc800078e9695 */
[----:B------:R-:W-:Y:S01]  /*4e50*/  LOP3.LUT R24, R31, R24, R143, 0x96, !PT ;  /* 0x000000181f187212 */ /* 0x000fe200078e968f */
[----:B------:R-:W-:Y:S01]  /*4e60*/  IMAD.WIDE.U32 R36, R9, -0x326172a9, RZ ;  /* 0xcd9e8d5709247825 */ /* 0x000fe200078e00ff */
[----:B--2---:R-:W-:-:S03]  /*4e70*/  FMNMX.FTZ R28, R13, R28, !PT ;  /* 0x0000001c0d1c7209 */ /* 0x004fc60007810000 */
[----:B------:R-:W-:Y:S01]  /*4e80*/  IMAD.WIDE.U32 R24, R24, -0x326172a9, RZ ;  /* 0xcd9e8d5718187825 */ /* 0x000fe200078e00ff */
[----:B------:R-:W-:Y:S01]  /*4e90*/  LOP3.LUT R9, R37, R168, R141, 0x96, !PT ;  /* 0x000000a825097212 */ /* 0x000fe200078e968d */
[----:B------:R-:W2:Y:S03]  /*4ea0*/  SHFL.BFLY PT, R3, R28, 0x1, 0x1f ;  /* 0x0c201f001c037f89 */ /* 0x000ea600000e0000 */
[----:B------:R-:W-:Y:S02]  /*4eb0*/  LOP3.LUT R21, R25, R36, R139, 0x96, !PT ;  /* 0x0000002419157212 */ /* 0x000fe400078e968b */
[----:B-1----:R-:W-:-:S04]  /*4ec0*/  FMNMX.FTZ R132, R11, R132, !PT ;  /* 0x000000840b847209 */ /* 0x002fc80007810000 */
[C---:B------:R-:W-:Y:S01]  /*4ed0*/  FSETP.NEU.FTZ.AND P1, PT, R132.reuse, -INF , PT ;  /* 0xff8000008400780b */ /* 0x040fe20003f3d000 */
[----:B------:R-:W-:-:S05]  /*4ee0*/  FMUL.FTZ R203, R132, UR6 ;  /* 0x0000000684cb7c20 */ /* 0x000fca0008410000 */
[----:B------:R-:W-:-:S05]  /*4ef0*/  FSEL R203, R203, RZ, P1 ;  /* 0x000000ffcbcb7208 */ /* 0x000fca0000800000 */
[----:B------:R-:W-:Y:S01]  /*4f00*/  FFMA.FTZ R161, R20, UR6, -R203 ;  /* 0x0000000614a17c23 */ /* 0x000fe200080108cb */
[----:B------:R-:W-:-:S04]  /*4f10*/  IMAD.WIDE.U32 R20, R21, -0x2daee0ad, RZ ;  /* 0xd2511f5315147825 */ /* 0x000fc800078e00ff */
[--C-:B------:R-:W-:Y:S01]  /*4f20*/  FFMA.FTZ R158, R22, UR6, -R203.reuse ;  /* 0x00000006169e7c23 */ /* 0x100fe200080108cb */
[----:B------:R-:W-:Y:S01]  /*4f30*/  FFMA.FTZ R163, R56, UR6, -R203 ;  /* 0x0000000638a37c23 */ /* 0x000fe200080108cb */
[----:B--2---:R-:W-:Y:S01]  /*4f40*/  FMNMX.FTZ R3, R28, R3, !PT ;  /* 0x000000031c037209 */ /* 0x004fe20007810000 */
[----:B------:R-:W-:-:S04]  /*4f50*/  IMAD.WIDE.U32 R28, R9, -0x2daee0ad, RZ ;  /* 0xd2511f53091c7825 */ /* 0x000fc800078e00ff */
[----:B------:R-:W-:Y:S01]  /*4f60*/  FFMA.FTZ R162, R48, UR6, -R203 ;  /* 0x0000000630a27c23 */ /* 0x000fe200080108cb */
[----:B------:R-:W-:Y:S01]  /*4f70*/  MUFU.EX2 R161, R161 ;  /* 0x000000a100a17308 */ /* 0x000fe20000000800 */
[C---:B------:R-:W-:Y:S01]  /*4f80*/  FSETP.NEU.FTZ.AND P1, PT, R3.reuse, -INF , PT ;  /* 0xff8000000300780b */ /* 0x040fe20003f3d000 */
[----:B------:R-:W-:Y:S01]  /*4f90*/  FMUL.FTZ R175, R3, UR6 ;  /* 0x0000000603af7c20 */ /* 0x000fe20008410000 */
[----:B------:R-:W-:Y:S01]  /*4fa0*/  LOP3.LUT R23, R29, R30, R35, 0x96, !PT ;  /* 0x0000001e1d177212 */ /* 0x000fe200078e9623 */
[----:B------:R-:W1:Y:S01]  /*4fb0*/  LDSM.16.MT88.4 R48, [R189+0xc000] ;  /* 0x00c00000bd30783b */ /* 0x000e620000004200 */
[----:B------:R-:W-:Y:S01]  /*4fc0*/  LOP3.LUT R9, R21, R28, R137, 0x96, !PT ;  /* 0x0000001c15097212 */ /* 0x000fe200078e9689 */
[--C-:B------:R-:W-:Y:S01]  /*4fd0*/  FFMA.FTZ R153, R14, UR6, -R203.reuse ;  /* 0x000000060e997c23 */ /* 0x100fe200080108cb */
[----:B------:R-:W-:Y:S01]  /*4fe0*/  FSEL R175, R175, RZ, P1 ;  /* 0x000000ffafaf7208 */ /* 0x000fe20000800000 */
[----:B------:R-:W-:Y:S01]  /*4ff0*/  IMAD.WIDE.U32 R22, R23, -0x326172a9, RZ ;  /* 0xcd9e8d5717167825 */ /* 0x000fe200078e00ff */
[----:B------:R-:W-:Y:S03]  /*5000*/  MUFU.EX2 R163, R163 ;  /* 0x000000a300a37308 */ /* 0x000fe60000000800 */
[--C-:B------:R-:W-:Y:S01]  /*5010*/  FFMA.FTZ R157, R18, UR6, -R203.reuse ;  /* 0x00000006129d7c23 */ /* 0x100fe200080108cb */
[----:B------:R-:W-:Y:S01]  /*5020*/  FFMA.FTZ R154, R16, UR6, -R203 ;  /* 0x00000006109a7c23 */ /* 0x000fe200080108cb */
[----:B------:R-:W-:-:S04]  /*5030*/  IMAD.WIDE.U32 R30, R9, -0x326172a9, RZ ;  /* 0xcd9e8d57091e7825 */ /* 0x000fc800078e00ff */
[--C-:B------:R-:W-:Y:S01]  /*5040*/  FFMA.FTZ R165, R26, UR6, -R175.reuse ;  /* 0x000000061aa57c23 */ /* 0x100fe200080108af */
[----:B------:R-:W-:Y:S01]  /*5050*/  FFMA.FTZ R164, R58, UR6, -R175 ;  /* 0x000000063aa47c23 */ /* 0x000fe200080108af */
[----:B------:R-:W-:Y:S01]  /*5060*/  LOP3.LUT R14, R23, R24, R207, 0x96, !PT ;  /* 0x00000018170e7212 */ /* 0x000fe200078e96cf */
[----:B------:R-:W-:Y:S01]  /*5070*/  FFMA.FTZ R160, R54, UR6, -R175 ;  /* 0x0000000636a07c23 */ /* 0x000fe200080108af */
[----:B------:R-:W-:Y:S01]  /*5080*/  LOP3.LUT R22, R31, R22, R33, 0x96, !PT ;  /* 0x000000161f167212 */ /* 0x000fe200078e9621 */
[----:B------:R-:W2:Y:S01]  /*5090*/  MUFU.EX2 R162, R162 ;  /* 0x000000a200a27308 */ /* 0x000ea20000000800 */
[----:B------:R-:W-:Y:S01]  /*50a0*/  LOP3.LUT R9, R30, 0xffff, RZ, 0xc0, !PT ;  /* 0x0000ffff1e097812 */ /* 0x000fe200078ec0ff */
[----:B------:R-:W-:Y:S01]  /*50b0*/  FFMA.FTZ R159, R52, UR6, -R175 ;  /* 0x00000006349f7c23 */ /* 0x000fe200080108af */
[----:B------:R-:W-:Y:S01]  /*50c0*/  LOP3.LUT R26, R22, 0xffff, RZ, 0xc0, !PT ;  /* 0x0000ffff161a7812 */ /* 0x000fe200078ec0ff */
[----:B------:R-:W-:Y:S01]  /*50d0*/  IMAD.WIDE.U32 R14, R14, -0x2daee0ad, RZ ;  /* 0xd2511f530e0e7825 */ /* 0x000fe200078e00ff */
[----:B------:R-:W-:-:S03]  /*50e0*/  LOP3.LUT R5, R22, 0xff, RZ, 0xc0, !PT ;  /* 0x000000ff16057812 */ /* 0x000fc600078ec0ff */
[--C-:B------:R-:W-:Y:S01]  /*50f0*/  FFMA.FTZ R156, R6, UR6, -R175.reuse ;  /* 0x00000006069c7c23 */ /* 0x100fe200080108af */
[----:B------:R-:W-:Y:S01]  /*5100*/  SHF.R.U32.HI R26, RZ, 0x8, R26 ;  /* 0x00000008ff1a7819 */ /* 0x000fe2000001161a */
[----:B------:R-:W3:Y:S01]  /*5110*/  MUFU.EX2 R158, R158 ;  /* 0x0000009e009e7308 */ /* 0x000ee20000000800 */
[----:B------:R-:W-:Y:S01]  /*5120*/  LOP3.LUT R0, R30, 0xff, RZ, 0xc0, !PT ;  /* 0x000000ff1e007812 */ /* 0x000fe200078ec0ff */
[--C-:B------:R-:W-:Y:S01]  /*5130*/  FFMA.FTZ R152, R4, UR6, -R175.reuse ;  /* 0x0000000604987c23 */ /* 0x100fe200080108af */
[----:B------:R-:W-:Y:S01]  /*5140*/  PRMT R5, R5, 0x5410, R26 ;  /* 0x0000541005057816 */ /* 0x000fe2000000001a */
[----:B------:R-:W-:Y:S01]  /*5150*/  FFMA.FTZ R135, R10, UR6, -R175 ;  /* 0x000000060a877c23 */ /* 0x000fe200080108af */
[----:B------:R-:W-:Y:S01]  /*5160*/  SHF.R.U32.HI R7, RZ, 0x8, R9 ;  /* 0x00000008ff077819 */ /* 0x000fe20000011609 */
[--C-:B------:R-:W-:Y:S01]  /*5170*/  FFMA.FTZ R155, R8, UR6, -R175.reuse ;  /* 0x00000006089b7c23 */ /* 0x100fe200080108af */
[--C-:B------:R-:W-:Y:S01]  /*5180*/  SHF.R.U32.HI R113, RZ, 0x10, R22.reuse ;  /* 0x00000010ff717819 */ /* 0x100fe20000011616 */
[----:B------:R-:W-:Y:S01]  /*5190*/  MUFU.EX2 R164, R164 ;  /* 0x000000a400a47308 */ /* 0x000fe20000000800 */
[--C-:B------:R-:W-:Y:S01]  /*51a0*/  HSET2.LE.AND R112, R5, R170.reuse, PT ;  /* 0x000000aa05707233 */ /* 0x100fe20003803000 */
[----:B------:R-:W4:Y:S01]  /*51b0*/  LDSM.16.MT88.4 R56, [R188+0xc000] ;  /* 0x00c00000bc38783b */ /* 0x000f220000004200 */
[----:B--2---:R-:W-:Y:S01]  /*51c0*/  F2FP.F16.F32.PACK_AB R5, R162, R163 ;  /* 0x000000a3a205723e */ /* 0x004fe200000000ff */
[----:B------:R-:W-:Y:S01]  /*51d0*/  FFMA.FTZ R174, R138, UR6, -R175 ;  /* 0x000000068aae7c23 */ /* 0x000fe200080108af */
[----:B------:R-:W-:Y:S01]  /*51e0*/  SHF.R.U32.HI R22, RZ, 0x18, R22 ;  /* 0x00000018ff167819 */ /* 0x000fe20000011616 */
[----:B------:R-:W-:Y:S01]  /*51f0*/  LDSM.16.MT88.4 R16, [R192+0xc800] ;  /* 0x00c80000c010783b */ /* 0x000fe20000004200 */
[----:B------:R-:W-:Y:S01]  /*5200*/  LOP3.LUT R113, R113, 0xff, RZ, 0xc0, !PT ;  /* 0x000000ff71717812 */ /* 0x000fe200078ec0ff */
[----:B------:R-:W2:Y:S01]  /*5210*/  MUFU.EX2 R165, R165 ;  /* 0x000000a500a57308 */ /* 0x000ea20000000800 */
[----:B------:R-:W-:Y:S01]  /*5220*/  PRMT R7, R0, 0x5410, R7 ;  /* 0x0000541000077816 */ /* 0x000fe20000000007 */
[----:B------:R-:W-:Y:S01]  /*5230*/  LDSM.16.MT88.4 R24, [R190+0xc800] ;  /* 0x00c80000be18783b */ /* 0x000fe20000004200 */
[----:B------:R-:W-:Y:S01]  /*5240*/  LOP3.LUT R112, R112, R5, RZ, 0xc0, !PT ;  /* 0x0000000570707212 */ /* 0x000fe200078ec0ff */
[----:B------:R-:W-:Y:S01]  /*5250*/  FFMA.FTZ R173, R34, UR6, -R175 ;  /* 0x0000000622ad7c23 */ /* 0x000fe200080108af */
[----:B------:R-:W-:Y:S01]  /*5260*/  SHF.R.U32.HI R28, RZ, 0x10, R30 ;  /* 0x00000010ff1c7819 */ /* 0x000fe2000001161e */
[----:B------:R-:W-:Y:S01]  /*5270*/  FFMA.FTZ R221, R222, UR6, -R203 ;  /* 0x00000006dedd7c23 */ /* 0x000fe200080108cb */
[----:B------:R-:W-:Y:S01]  /*5280*/  LOP3.LUT R5, R14, 0xffff, RZ, 0xc0, !PT ;  /* 0x0000ffff0e057812 */ /* 0x000fe200078ec0ff */
[----:B------:R-:W-:Y:S01]  /*5290*/  MUFU.EX2 R160, R160 ;  /* 0x000000a000a07308 */ /* 0x000fe20000000800 */
[----:B------:R-:W-:Y:S01]  /*52a0*/  PRMT R113, R113, 0x5410, R22 ;  /* 0x0000541071717816 */ /* 0x000fe20000000016 */
[----:B------:R-:W-:Y:S01]  /*52b0*/  FFMA.FTZ R217, R200, UR6, -R175 ;  /* 0x00000006c8d97c23 */ /* 0x000fe200080108af */
[----:B------:R-:W-:Y:S01]  /*52c0*/  HSET2.LE.AND R114, R7, R170, PT ;  /* 0x000000aa07727233 */ /* 0x000fe20003803000 */
[----:B------:R-:W-:Y:S01]  /*52d0*/  FADD.FTZ R162, R163, R162 ;  /* 0x000000a2a3a27221 */ /* 0x000fe20000010000 */
[----:B------:R-:W-:-:S02]  /*52e0*/  SHF.R.U32.HI R115, RZ, 0x18, R30 ;  /* 0x00000018ff737819 */ /* 0x000fc4000001161e */
[----:B------:R-:W-:Y:S01]  /*52f0*/  LOP3.LUT R28, R28, 0xff, RZ, 0xc0, !PT ;  /* 0x000000ff1c1c7812 */ /* 0x000fe200078ec0ff */
[----:B------:R-:W5:Y:S01]  /*5300*/  MUFU.EX2 R159, R159 ;  /* 0x0000009f009f7308 */ /* 0x000f620000000800 */
[----:B---3--:R-:W-:Y:S01]  /*5310*/  F2FP.F16.F32.PACK_AB R7, R158, R161 ;  /* 0x000000a19e07723e */ /* 0x008fe200000000ff */
[----:B------:R-:W-:Y:S01]  /*5320*/  FADD.FTZ R161, R161, R162 ;  /* 0x000000a2a1a17221 */ /* 0x000fe20000010000 */
[----:B------:R-:W-:Y:S02]  /*5330*/  SHF.R.U32.HI R6, RZ, 0x8, R5 ;  /* 0x00000008ff067819 */ /* 0x000fe40000011605 */
[----:B------:R-:W-:Y:S01]  /*5340*/  LOP3.LUT R21, R14, 0xff, RZ, 0xc0, !PT ;  /* 0x000000ff0e157812 */ /* 0x000fe200078ec0ff */
[----:B------:R-:W-:Y:S01]  /*5350*/  FADD.FTZ R158, R158, R161 ;  /* 0x000000a19e9e7221 */ /* 0x000fe20000010000 */
[----:B------:R-:W-:Y:S01]  /*5360*/  HSET2.LE.AND R113, R113, R170, PT ;  /* 0x000000aa71717233 */ /* 0x000fe20003803000 */
[----:B------:R-:W-:Y:S01]  /*5370*/  MUFU.EX2 R157, R157 ;  /* 0x0000009d009d7308 */ /* 0x000fe20000000800 */
[----:B------:R-:W-:-:S02]  /*5380*/  PRMT R115, R28, 0x5410, R115 ;  /* 0x000054101c737816 */ /* 0x000fc40000000073 */
[----:B--2---:R-:W-:Y:S01]  /*5390*/  F2FP.F16.F32.PACK_AB R0, R165, R164 ;  /* 0x000000a4a500723e */ /* 0x004fe200000000ff */
[----:B------:R-:W-:Y:S01]  /*53a0*/  LDSM.16.MT88.4 R28, [R188+0x10000] ;  /* 0x01000000bc1c783b */ /* 0x000fe20000004200 */
[----:B------:R-:W-:Y:S01]  /*53b0*/  LOP3.LUT R114, R114, R7, RZ, 0xc0, !PT ;  /* 0x0000000772727212 */ /* 0x000fe200078ec0ff */
[----:B------:R-:W-:Y:S01]  /*53c0*/  FADD.FTZ R165, R164, R165 ;  /* 0x000000a5a4a57221 */ /* 0x000fe20000010000 */
[----:B------:R-:W-:Y:S01]  /*53d0*/  PRMT R21, R21, 0x5410, R6 ;  /* 0x0000541015157816 */ /* 0x000fe20000000006 */
[----:B------:R-:W-:Y:S01]  /*53e0*/  MUFU.EX2 R154, R154 ;  /* 0x0000009a009a7308 */ /* 0x000fe20000000800 */
[----:B------:R-:W2:Y:S01]  /*53f0*/  LDSM.16.MT88.4 R4, [R189+0xc800] ;  /* 0x00c80000bd04783b */ /* 0x000ea20000004200 */
[----:B------:R-:W-:Y:S01]  /*5400*/  LOP3.LUT R113, R113, R0, RZ, 0xc0, !PT ;  /* 0x0000000071717212 */ /* 0x000fe200078ec0ff */
[----:B------:R-:W-:Y:S01]  /*5410*/  FFMA.FTZ R0, R12, UR6, -R203 ;  /* 0x000000060c007c23 */ /* 0x000fe200080108cb */
[----:B------:R-:W-:Y:S02]  /*5420*/  HSET2.LE.AND R115, R115, R170, PT ;  /* 0x000000aa73737233 */ /* 0x000fe40003803000 */
[----:B-----5:R-:W-:Y:S01]  /*5430*/  F2FP.F16.F32.PACK_AB R22, R159, R160 ;  /* 0x000000a09f16723e */ /* 0x020fe200000000ff */
[----:B------:R-:W-:Y:S01]  /*5440*/  FADD.FTZ R160, R160, R165 ;  /* 0x000000a5a0a07221 */ /* 0x000fe20000010000 */
[----:B------:R-:W-:Y:S01]  /*5450*/  LOP3.LUT R11, R15, R20, R201, 0x96, !PT ;  /* 0x000000140f0b7212 */ /* 0x000fe200078e96c9 */
[----:B------:R-:W-:Y:S01]  /*5460*/  MUFU.EX2 R153, R153 ;  /* 0x0000009900997308 */ /* 0x000fe20000000800 */
[----:B------:R-:W-:Y:S01]  /*5470*/  LOP3.LUT R115, R115, R22, RZ, 0xc0, !PT ;  /* 0x0000001673737212 */ /* 0x000fe200078ec0ff */
[----:B------:R-:W-:Y:S01]  /*5480*/  FADD.FTZ R159, R159, R160 ;  /* 0x000000a09f9f7221 */ /* 0x000fe20000010000 */
[----:B------:R-:W-:-:S02]  /*5490*/  SHF.R.U32.HI R20, RZ, 0x10, R14 ;  /* 0x00000010ff147819 */ /* 0x000fc4000001160e */
[C---:B------:R-:W-:Y:S02]  /*54a0*/  LOP3.LUT R22, R11.reuse, 0xffff, RZ, 0xc0, !PT ;  /* 0x0000ffff0b167812 */ /* 0x040fe400078ec0ff */
[----:B------:R-:W-:Y:S01]  /*54b0*/  LOP3.LUT R10, R20, 0xff, RZ, 0xc0, !PT ;  /* 0x000000ff140a7812 */ /* 0x000fe200078ec0ff */
[----:B------:R-:W3:Y:S01]  /*54c0*/  MUFU.EX2 R0, R0 ;  /* 0x0000000000007308 */ /* 0x000ee20000000800 */
[C---:B-1----:R-:W-:Y:S01]  /*54d0*/  HMMA.16816.F32 R44, R112.reuse, R48, RZ ;  /* 0x00000030702c723c */ /* 0x042fe200000018ff */
[----:B------:R-:W-:Y:S02]  /*54e0*/  LOP3.LUT R20, R11, 0xff, RZ, 0xc0, !PT ;  /* 0x000000ff0b147812 */ /* 0x000fe400078ec0ff */
[--C-:B------:R-:W-:Y:S02]  /*54f0*/  SHF.R.U32.HI R145, RZ, 0x10, R11.reuse ;  /* 0x00000010ff917819 */ /* 0x100fe4000001160b */
[----:B------:R-:W-:Y:S01]  /*5500*/  SHF.R.U32.HI R8, RZ, 0x18, R11 ;  /* 0x00000018ff087819 */ /* 0x000fe2000001160b */
[----:B------:R-:W-:Y:S01]  /*5510*/  HMMA.16816.F32 R48, R112, R50, RZ ;  /* 0x000000327030723c */ /* 0x000fe200000018ff */
[----:B------:R-:W-:Y:S01]  /*5520*/  MUFU.EX2 R152, R152 ;  /* 0x0000009800987308 */ /* 0x000fe20000000800 */
[----:B------:R-:W-:-:S02]  /*5530*/  SHF.R.U32.HI R11, RZ, 0x8, R22 ;  /* 0x00000008ff0b7819 */ /* 0x000fc40000011616 */
[----:B------:R-:W-:Y:S02]  /*5540*/  SHF.R.U32.HI R9, RZ, 0x18, R14 ;  /* 0x00000018ff097819 */ /* 0x000fe4000001160e */
[----:B------:R-:W-:Y:S01]  /*5550*/  LOP3.LUT R145, R145, 0xff, RZ, 0xc0, !PT ;  /* 0x000000ff91917812 */ /* 0x000fe200078ec0ff */
[C---:B------:R-:W-:Y:S01]  /*5560*/  HMMA.16816.F32 R128, R112.reuse, R124, RZ ;  /* 0x0000007c7080723c */ /* 0x040fe200000018ff */
[----:B------:R-:W-:Y:S01]  /*5570*/  HSET2.LE.AND R146, R21, R170, PT ;  /* 0x000000aa15927233 */ /* 0x000fe20003803000 */
[----:B------:R-:W1:Y:S01]  /*5580*/  MUFU.EX2 R135, R135 ;  /* 0x0000008700877308 */ /* 0x000e620000000800 */
[----:B------:R-:W-:Y:S01]  /*5590*/  PRMT R21, R20, 0x5410, R11 ;  /* 0x0000541014157816 */ /* 0x000fe2000000000b */
[----:B------:R-:W-:Y:S01]  /*55a0*/  LDSM.16.MT88.4 R12, [R188+0xc800] ;  /* 0x00c80000bc0c783b */ /* 0x000fe20000004200 */
[----:B------:R-:W-:Y:S01]  /*55b0*/  PRMT R147, R10, 0x5410, R9 ;  /* 0x000054100a937816 */ /* 0x000fe20000000009 */
[----:B------:R-:W-:Y:S01]  /*55c0*/  HMMA.16816.F32 R124, R112, R126, RZ ;  /* 0x0000007e707c723c */ /* 0x000fe200000018ff */
[----:B------:R-:W-:-:S02]  /*55d0*/  PRMT R145, R145, 0x5410, R8 ;  /* 0x0000541091917816 */ /* 0x000fc40000000008 */
[--C-:B------:R-:W-:Y:S01]  /*55e0*/  HSET2.LE.AND R144, R21, R170.reuse, PT ;  /* 0x000000aa15907233 */ /* 0x100fe20003803000 */
[----:B------:R-:W-:Y:S01]  /*55f0*/  MUFU.EX2 R156, R156 ;  /* 0x0000009c009c7308 */ /* 0x000fe20000000800 */
[----:B---3--:R-:W-:Y:S01]  /*5600*/  F2FP.F16.F32.PACK_AB R23, R0, R153 ;  /* 0x000000990017723e */ /* 0x008fe200000000ff */
[----:B------:R-:W3:Y:S01]  /*5610*/  LDSM.16.MT88.4 R8, [R192+0xe800] ;  /* 0x00e80000c008783b */ /* 0x000ee20000004200 */
[--C-:B------:R-:W-:Y:S01]  /*5620*/  HSET2.LE.AND R147, R147, R170.reuse, PT ;  /* 0x000000aa93937233 */ /* 0x100fe20003803000 */
[C---:B------:R-:W-:Y:S01]  /*5630*/  HMMA.16816.F32 R36, R112.reuse, R40, RZ ;  /* 0x000000287024723c */ /* 0x040fe200000018ff */
[----:B------:R-:W-:Y:S01]  /*5640*/  F2FP.F16.F32.PACK_AB R21, R154, R157 ;  /* 0x0000009d9a15723e */ /* 0x000fe200000000ff */
[----:B------:R-:W-:Y:S01]  /*5650*/  FADD.FTZ R157, R157, R158 ;  /* 0x0000009e9d9d7221 */ /* 0x000fe20000010000 */
[----:B------:R-:W-:Y:S01]  /*5660*/  HSET2.LE.AND R145, R145, R170, PT ;  /* 0x000000aa91917233 */ /* 0x000fe20003803000 */
[----:B------:R-:W5:Y:S01]  /*5670*/  MUFU.EX2 R155, R155 ;  /* 0x0000009b009b7308 */ /* 0x000f620000000800 */
[----:B-1----:R-:W-:Y:S01]  /*5680*/  F2FP.F16.F32.PACK_AB R20, R135, R152 ;  /* 0x000000988714723e */ /* 0x002fe200000000ff */
[----:B------:R-:W-:Y:S01]  /*5690*/  HMMA.16816.F32 R60, R112, R64, RZ ;  /* 0x00000040703c723c */ /* 0x000fe200000018ff */
[----:B------:R-:W-:Y:S01]  /*56a0*/  LOP3.LUT R146, R146, R23, RZ, 0xc0, !PT ;  /* 0x0000001792927212 */ /* 0x000fe200078ec0ff */
[----:B------:R-:W-:Y:S01]  /*56b0*/  FADD.FTZ R154, R154, R157 ;  /* 0x0000009d9a9a7221 */ /* 0x000fe20000010000 */
[----:B------:R-:W-:-:S02]  /*56c0*/  LOP3.LUT R147, R147, R20, RZ, 0xc0, !PT ;  /* 0x0000001493937212 */ /* 0x000fc400078ec0ff */
[----:B------:R-:W-:Y:S01]  /*56d0*/  LOP3.LUT R144, R144, R21, RZ, 0xc0, !PT ;  /* 0x0000001590907212 */ /* 0x000fe200078ec0ff */
[----:B------:R-:W-:Y:S01]  /*56e0*/  HMMA.16816.F32 R64, R112, R66, RZ ;  /* 0x000000427040723c */ /* 0x000fe200000018ff */
[----:B------:R-:W1:Y:S01]  /*56f0*/  LDSM.16.MT88.4 R20, [R190+0xe800] ;  /* 0x00e80000be14783b */ /* 0x000e620000004200 */
[----:B------:R-:W-:Y:S01]  /*5700*/  MUFU.EX2 R174, R174 ;  /* 0x000000ae00ae7308 */ /* 0x000fe20000000800 */
[----:B------:R-:W-:-:S03]  /*5710*/  FADD.FTZ R153, R153, R154 ;  /* 0x0000009a99997221 */ /* 0x000fc60000010000 */
[C---:B------:R-:W-:Y:S01]  /*5720*/  HMMA.16816.F32 R68, R112.reuse, R72, RZ ;  /* 0x000000487044723c */ /* 0x040fe200000018ff */
[----:B------:R-:W-:Y:S01]  /*5730*/  FADD.FTZ R153, R0, R153 ;  /* 0x0000009900997221 */ /* 0x000fe20000010000 */
[----:B-----5:R-:W-:Y:S02]  /*5740*/  F2FP.F16.F32.PACK_AB R116, R155, R156 ;  /* 0x0000009c9b74723e */ /* 0x020fe400000000ff */
[----:B------:R-:W-:Y:S01]  /*5750*/  MUFU.EX2 R173, R173 ;  /* 0x000000ad00ad7308 */ /* 0x000fe20000000800 */
[----:B------:R-:W-:Y:S01]  /*5760*/  FADD.FTZ R156, R156, R159 ;  /* 0x0000009f9c9c7221 */ /* 0x000fe20000010000 */
[----:B----4-:R-:W-:Y:S01]  /*5770*/  HMMA.16816.F32 R52, R112, R56, RZ ;  /* 0x000000387034723c */ /* 0x010fe200000018ff */
[----:B------:R-:W-:Y:S02]  /*5780*/  LOP3.LUT R145, R145, R116, RZ, 0xc0, !PT ;  /* 0x0000007491917212 */ /* 0x000fe400078ec0ff */
[----:B------:R-:W-:-:S03]  /*5790*/  FADD.FTZ R155, R155, R156 ;  /* 0x0000009c9b9b7221 */ /* 0x000fc60000010000 */
[----:B------:R-:W-:Y:S01]  /*57a0*/  HMMA.16816.F32 R56, R112, R58, RZ ;  /* 0x0000003a7038723c */ /* 0x000fe200000018ff */
[----:B------:R-:W-:Y:S01]  /*57b0*/  MUFU.EX2 R221, R221 ;  /* 0x000000dd00dd7308 */ /* 0x000fe20000000800 */
[----:B------:R-:W-:-:S04]  /*57c0*/  FADD.FTZ R152, R152, R155 ;  /* 0x0000009b98987221 */ /* 0x000fc80000010000 */
[C---:B--2---:R-:W-:Y:S01]  /*57d0*/  HMMA.16816.F32 R44, R144.reuse, R4, R44 ;  /* 0x00000004902c723c */ /* 0x044fe2000000182c */
[----:B------:R-:W-:Y:S02]  /*57e0*/  FADD.FTZ R135, R135, R152 ;  /* 0x0000009887877221 */ /* 0x000fe40000010000 */
[----:B------:R-:W-:Y:S03]  /*57f0*/  MUFU.EX2 R217, R217 ;  /* 0x000000d900d97308 */ /* 0x000fe60000000800 */
[----:B------:R-:W-:Y:S01]  /*5800*/  HMMA.16816.F32 R48, R144, R6, R48 ;  /* 0x000000069030723c */ /* 0x000fe20000001830 */
[----:B------:R-:W2:Y:S05]  /*5810*/  LDSM.16.MT88.4 R4, [R188+0xe800] ;  /* 0x00e80000bc04783b */ /* 0x000eaa0000004200 */
[----:B------:R-:W-:Y:S06]  /*5820*/  HMMA.16816.F32 R84, R112, R88, RZ ;  /* 0x000000587054723c */ /* 0x000fec00000018ff */
[C---:B------:R-:W-:Y:S06]  /*5830*/  HMMA.16816.F32 R128, R144.reuse, R16, R128 ;  /* 0x000000109080723c */ /* 0x040fec0000001880 */
[----:B------:R-:W-:Y:S01]  /*5840*/  HMMA.16816.F32 R124, R144, R18, R124 ;  /* 0x00000012907c723c */ /* 0x000fe2000000187c */
[----:B------:R-:W4:Y:S05]  /*5850*/  LDSM.16.MT88.4 R16, [R189+0xe800] ;  /* 0x00e80000bd10783b */ /* 0x000f2a0000004200 */
[----:B------:R-:W-:Y:S06]  /*5860*/  HMMA.16816.F32 R88, R112, R90, RZ ;  /* 0x0000005a7058723c */ /* 0x000fec00000018ff */
[C---:B------:R-:W-:Y:S06]  /*5870*/  HMMA.16816.F32 R36, R144.reuse, R24, R36 ;  /* 0x000000189024723c */ /* 0x040fec0000001824 */
[----:B---3--:R-:W-:Y:S01]  /*5880*/  HMMA.16816.F32 R60, R144, R8, R60 ;  /* 0x00000008903c723c */ /* 0x008fe2000000183c */
[----:B------:R-:W-:-:S04]  /*5890*/  IMAD.WIDE.U32 R24, R171, -0x326172a9, RZ ;  /* 0xcd9e8d57ab187825 */ /* 0x000fc800078e00ff */
[----:B------:R-:W-:Y:S01]  /*58a0*/  FFMA.FTZ R171, R136, UR6, -R175 ;  /* 0x0000000688ab7c23 */ /* 0x000fe200080108af */
[C---:B------:R-:W-:Y:S01]  /*58b0*/  HMMA.16816.F32 R64, R144.reuse, R10, R64 ;  /* 0x0000000a9040723c */ /* 0x040fe20000001840 */
[----:B------:R-:W3:Y:S01]  /*58c0*/  LDSM.16.MT88.4 R8, [R190+0x10800] ;  /* 0x01080000be08783b */ /* 0x000ee20000004200 */
[----:B------:R-:W-:Y:S01]  /*58d0*/  LOP3.LUT R167, R25, R172, R167, 0x96, !PT ;  /* 0x000000ac19a77212 */ /* 0x000fe200078e96a7 */
[----:B------:R-:W-:Y:S02]  /*58e0*/  FFMA.FTZ R172, R32, UR6, -R175 ;  /* 0x0000000620ac7c23 */ /* 0x000fe400080108af */
[----:B------:R-:W5:Y:S01]  /*58f0*/  MUFU.EX2 R171, R171 ;  /* 0x000000ab00ab7308 */ /* 0x000f620000000800 */
[----:B-1----:R-:W-:Y:S01]  /*5900*/  HMMA.16816.F32 R68, R144, R20, R68 ;  /* 0x000000149044723c */ /* 0x002fe20000001844 */
[----:B------:R-:W-:-:S04]  /*5910*/  IMAD.WIDE.U32 R234, R167, -0x2daee0ad, RZ ;  /* 0xd2511f53a7ea7825 */ /* 0x000fc800078e00ff */
[----:B------:R-:W-:Y:S01]  /*5920*/  FFMA.FTZ R167, R148, UR6, -R203 ;  /* 0x0000000694a77c23 */ /* 0x000fe200080108cb */
[----:B------:R-:W-:Y:S01]  /*5930*/  HMMA.16816.F32 R76, R112, R80, RZ ;  /* 0x00000050704c723c */ /* 0x000fe200000018ff */
[----:B------:R-:W-:Y:S01]  /*5940*/  LOP3.LUT R20, R169, R24, R151, 0x96, !PT ;  /* 0x00000018a9147212 */ /* 0x000fe200078e9697 */
[----:B------:R-:W-:Y:S01]  /*5950*/  FFMA.FTZ R169, R140, UR6, -R203 ;  /* 0x000000068ca97c23 */ /* 0x000fe200080108cb */
[----:B------:R-:W-:Y:S01]  /*5960*/  LOP3.LUT R149, R235, R166, R149, 0x96, !PT ;  /* 0x000000a6eb957212 */ /* 0x000fe200078e9695 */
[----:B------:R-:W-:Y:S01]  /*5970*/  FFMA.FTZ R166, R150, UR6, -R203 ;  /* 0x0000000696a67c23 */ /* 0x000fe200080108cb */
[----:B------:R-:W-:Y:S01]  /*5980*/  MUFU.EX2 R167, R167 ;  /* 0x000000a700a77308 */ /* 0x000fe20000000800 */
[----:B------:R-:W-:Y:S01]  /*5990*/  HMMA.16816.F32 R52, R144, R12, R52 ;  /* 0x0000000c9034723c */ /* 0x000fe20000001834 */
[----:B------:R-:W-:-:S04]  /*59a0*/  IMAD.WIDE.U32 R20, R20, -0x2daee0ad, RZ ;  /* 0xd2511f5314147825 */ /* 0x000fc800078e00ff */
[----:B------:R-:W-:Y:S01]  /*59b0*/  IMAD.WIDE.U32 R236, R149, -0x326172a9, RZ ;  /* 0xcd9e8d5795ec7825 */ /* 0x000fe200078e00ff */
[C---:B------:R-:W-:Y:S01]  /*59c0*/  HMMA.16816.F32 R56, R144.reuse, R14, R56 ;  /* 0x0000000e9038723c */ /* 0x040fe20000001838 */
[----:B------:R-:W1:Y:S01]  /*59d0*/  LDSM.16.MT88.4 R12, [R192+0x10800] ;  /* 0x01080000c00c783b */ /* 0x000e620000004200 */
[----:B------:R-:W-:Y:S01]  /*59e0*/  LOP3.LUT R234, R21, R234, R143, 0x96, !PT ;  /* 0x000000ea15ea7212 */ /* 0x000fe200078e968f */
[----:B------:R-:W5:Y:S01]  /*59f0*/  MUFU.EX2 R166, R166 ;  /* 0x000000a600a67308 */ /* 0x000f620000000800 */
[----:B------:R-:W-:Y:S01]  /*5a00*/  LOP3.LUT R141, R237, R168, R141, 0x96, !PT ;  /* 0x000000a8ed8d7212 */ /* 0x000fe200078e968d */
[----:B------:R-:W-:Y:S01]  /*5a10*/  FFMA.FTZ R168, R142, UR6, -R203 ;  /* 0x000000068ea87c23 */ /* 0x000fe200080108cb */
[C---:B--2---:R-:W-:Y:S01]  /*5a20*/  HMMA.16816.F32 R84, R144.reuse, R4, R84 ;  /* 0x000000049054723c */ /* 0x044fe20000001854 */
[----:B------:R-:W-:Y:S01]  /*5a30*/  IMAD.WIDE.U32 R234, R234, -0x326172a9, RZ ;  /* 0xcd9e8d57eaea7825 */ /* 0x000fe200078e00ff */
[----:B------:R-:W-:Y:S03]  /*5a40*/  LDSM.16.MT88.4 R148, [R188+0x10800] ;  /* 0x01080000bc94783b */ /* 0x000fe60000004200 */
[----:B------:R-:W2:Y:S01]  /*5a50*/  MUFU.EX2 R172, R172 ;  /* 0x000000ac00ac7308 */ /* 0x000ea20000000800 */
[----:B------:R-:W-:Y:S01]  /*5a60*/  HMMA.16816.F32 R88, R144, R6, R88 ;  /* 0x000000069058723c */ /* 0x000fe20000001858 */
[----:B------:R-:W5:Y:S01]  /*5a70*/  LDSM.16.MT88.4 R4, [R189+0x10800] ;  /* 0x01080000bd04783b */ /* 0x000f620000004200 */
[----:B------:R-:W-:-:S04]  /*5a80*/  LOP3.LUT R236, R235, R236, R139, 0x96, !PT ;  /* 0x000000ecebec7212 */ /* 0x000fc800078e968b */
[C---:B------:R-:W-:Y:S01]  /*5a90*/  HMMA.16816.F32 R100, R112.reuse, R104, RZ ;  /* 0x000000687064723c */ /* 0x040fe200000018ff */
[----:B------:R-:W-:Y:S01]  /*5aa0*/  IMAD.WIDE.U32 R236, R236, -0x2daee0ad, RZ ;  /* 0xd2511f53ecec7825 */ /* 0x000fe200078e00ff */
[----:B------:R-:W-:Y:S04]  /*5ab0*/  MUFU.EX2 R168, R168 ;  /* 0x000000a800a87308 */ /* 0x000fe80000000800 */
[C---:B------:R-:W-:Y:S04]  /*5ac0*/  HMMA.16816.F32 R92, R112.reuse, R96, RZ ;  /* 0x00000060705c723c */ /* 0x040fe800000018ff */
[----:B------:R-:W2:Y:S02]  /*5ad0*/  MUFU.EX2 R169, R169 ;  /* 0x000000a900a97308 */ /* 0x000ea40000000800 */
[C---:B------:R-:W-:Y:S06]  /*5ae0*/  HMMA.16816.F32 R96, R112.reuse, R98, RZ ;  /* 0x000000627060723c */ /* 0x040fec00000018ff */
[----:B------:R-:W-:Y:S06]  /*5af0*/  HMMA.16816.F32 R120, R112, R108, RZ ;  /* 0x0000006c7078723c */ /* 0x000fec00000018ff */
[----:B----4-:R-:W-:Y:S06]  /*5b00*/  HMMA.16816.F32 R76, R144, R16, R76 ;  /* 0x00000010904c723c */ /* 0x010fec000000184c */
[----:B------:R-:W-:Y:S01]  /*5b10*/  HMMA.16816.F32 R104, R112, R106, RZ ;  /* 0x0000006a7068723c */ /* 0x000fe200000018ff */
[----:B------:R-:W-:-:S02]  /*5b20*/  IMAD.WIDE.U32 R16, R141, -0x2daee0ad, RZ ;  /* 0xd2511f538d107825 */ /* 0x000fc400078e00ff */
[----:B------:R-:W-:Y:S03]  /*5b30*/  LDSM.16.MT88.4 R140, [R192+0xd000] ;  /* 0x00d00000c08c783b */ /* 0x000fe60000004200 */
[----:B------:R-:W-:Y:S01]  /*5b40*/  HMMA.16816.F32 R108, R112, R110, RZ ;  /* 0x0000006e706c723c */ /* 0x000fe200000018ff */
[----:B------:R-:W-:Y:S02]  /*5b50*/  LOP3.LUT R137, R237, R16, R137, 0x96, !PT ;  /* 0x00000010ed897212 */ /* 0x000fe400078e9689 */
[----:B------:R-:W-:-:S03]  /*5b60*/  LOP3.LUT R238, R17, R20, R35, 0x96, !PT ;  /* 0x0000001411ee7212 */ /* 0x000fc600078e9623 */
[----:B------:R-:W-:Y:S01]  /*5b70*/  IMAD.WIDE.U32 R16, R137, -0x326172a9, RZ ;  /* 0xcd9e8d5789107825 */ /* 0x000fe200078e00ff */
[----:B------:R-:W-:Y:S01]  /*5b80*/  HMMA.16816.F32 R40, R112, R42, RZ ;  /* 0x0000002a7028723c */ /* 0x000fe200000018ff */
[----:B------:R-:W-:Y:S02]  /*5b90*/  LDSM.16.MT88.4 R136, [R189+0xd000] ;  /* 0x00d00000bd88783b */ /* 0x000fe40000004200 */
[----:B------:R-:W-:-:S03]  /*5ba0*/  IMAD.WIDE.U32 R238, R238, -0x326172a9, RZ ;  /* 0xcd9e8d57eeee7825 */ /* 0x000fc600078e00ff */
[----:B---3--:R-:W-:Y:S06]  /*5bb0*/  HMMA.16816.F32 R100, R144, R8, R100 ;  /* 0x000000089064723c */ /* 0x008fec0000001864 */
[----:B------:R-:W-:Y:S01]  /*5bc0*/  HMMA.16816.F32 R80, R112, R82, RZ ;  /* 0x000000527050723c */ /* 0x000fe200000018ff */
[----:B------:R-:W-:-:S04]  /*5bd0*/  SHF.R.U32.HI R8, RZ, 0x10, R16 ;  /* 0x00000010ff087819 */ /* 0x000fc80000011610 */
[----:B------:R-:W-:Y:S01]  /*5be0*/  LOP3.LUT R8, R8, 0xff, RZ, 0xc0, !PT ;  /* 0x000000ff08087812 */ /* 0x000fe200078ec0ff */
[C---:B-1----:R-:W-:Y:S06]  /*5bf0*/  HMMA.16816.F32 R92, R144.reuse, R12, R92 ;  /* 0x0000000c905c723c */ /* 0x042fec000000185c */
[----:B------:R-:W-:Y:S01]  /*5c00*/  HMMA.16816.F32 R96, R144, R14, R96 ;  /* 0x0000000e9060723c */ /* 0x000fe20000001860 */
[----:B------:R-:W-:Y:S02]  /*5c10*/  SHF.R.U32.HI R13, RZ, 0x18, R16 ;  /* 0x00000018ff0d7819 */ /* 0x000fe40000011610 */
[----:B------:R-:W-:-:S02]  /*5c20*/  LOP3.LUT R12, R17, R238, R33, 0x96, !PT ;  /* 0x000000ee110c7212 */ /* 0x000fc400078e9621 */
[----:B------:R-:W-:Y:S01]  /*5c30*/  PRMT R13, R8, 0x5410, R13 ;  /* 0x00005410080d7816 */ /* 0x000fe2000000000d */
[C---:B------:R-:W-:Y:S01]  /*5c40*/  HMMA.16816.F32 R104, R144.reuse, R10, R104 ;  /* 0x0000000a9068723c */ /* 0x040fe20000001868 */
[C---:B------:R-:W-:Y:S01]  /*5c50*/  LOP3.LUT R14, R16.reuse, 0xffff, RZ, 0xc0, !PT ;  /* 0x0000ffff100e7812 */ /* 0x040fe200078ec0ff */
[----:B------:R-:W1:Y:S01]  /*5c60*/  LDSM.16.MT88.4 R8, [R190+0xd000] ;  /* 0x00d00000be08783b */ /* 0x000e620000004200 */
[----:B------:R-:W-:Y:S02]  /*5c70*/  LOP3.LUT R15, R16, 0xff, RZ, 0xc0, !PT ;  /* 0x000000ff100f7812 */ /* 0x000fe400078ec0ff */
[----:B------:R-:W-:Y:S01]  /*5c80*/  SHF.R.U32.HI R14, RZ, 0x8, R14 ;  /* 0x00000008ff0e7819 */ /* 0x000fe2000001160e */
[----:B-----5:R-:W-:Y:S01]  /*5c90*/  HMMA.16816.F32 R120, R144, R4, R120 ;  /* 0x000000049078723c */ /* 0x020fe20000001878 */
[----:B------:R-:W-:Y:S01]  /*5ca0*/  SHF.R.U32.HI R25, RZ, 0x10, R12 ;  /* 0x00000010ff197819 */ /* 0x000fe2000001160c */
[----:B------:R-:W-:Y:S01]  /*5cb0*/  LDSM.16.MT88.4 R32, [R188+0xd000] ;  /* 0x00d00000bc20783b */ /* 0x000fe20000004200 */
[----:B------:R-:W-:-:S02]  /*5cc0*/  PRMT R15, R15, 0x5410, R14 ;  /* 0x000054100f0f7816 */ /* 0x000fc4000000000e */
[----:B------:R-:W-:Y:S01]  /*5cd0*/  LOP3.LUT R14, R12, 0xffff, RZ, 0xc0, !PT ;  /* 0x0000ffff0c0e7812 */ /* 0x000fe200078ec0ff */
[C---:B------:R-:W-:Y:S01]  /*5ce0*/  HMMA.16816.F32 R108, R144.reuse, R6, R108 ;  /* 0x00000006906c723c */ /* 0x040fe2000000186c */
[----:B------:R-:W3:Y:S01]  /*5cf0*/  LDSM.16.MT88.4 R4, [R189+0xf000] ;  /* 0x00f00000bd04783b */ /* 0x000ee20000004200 */
[----:B------:R-:W-:Y:S02]  /*5d00*/  LOP3.LUT R25, R25, 0xff, RZ, 0xc0, !PT ;  /* 0x000000ff19197812 */ /* 0x000fe400078ec0ff */
[----:B------:R-:W-:Y:S02]  /*5d10*/  SHF.R.U32.HI R14, RZ, 0x8, R14 ;  /* 0x00000008ff0e7819 */ /* 0x000fe4000001160e */
[----:B------:R-:W-:Y:S01]  /*5d20*/  HMMA.16816.F32 R40, R144, R26, R40 ;  /* 0x0000001a9028723c */ /* 0x000fe20000001828 */
[--C-:B------:R-:W-:Y:S02]  /*5d30*/  HSET2.LE.AND R15, R15, R170.reuse, PT ;  /* 0x000000aa0f0f7233 */ /* 0x100fe40003803000 */
[----:B------:R-:W-:-:S03]  /*5d40*/  HSET2.LE.AND R13, R13, R170, PT ;  /* 0x000000aa0d0d7233 */ /* 0x000fc60003803000 */
[----:B------:R-:W-:Y:S01]  /*5d50*/  HMMA.16816.F32 R80, R144, R18, R80 ;  /* 0x000000129050723c */ /* 0x000fe20000001850 */
[----:B------:R-:W-:Y:S01]  /*5d60*/  LOP3.LUT R27, R12, 0xff, RZ, 0xc0, !PT ;  /* 0x000000ff0c1b7812 */ /* 0x000fe200078ec0ff */
[----:B------:R-:W-:Y:S01]  /*5d70*/  LDSM.16.MT88.4 R16, [R188+0xf000] ;  /* 0x00f00000bc10783b */ /* 0x000fe20000004200 */
[----:B------:R-:W-:Y:S02]  /*5d80*/  SHF.R.U32.HI R12, RZ, 0x18, R12 ;  /* 0x00000018ff0c7819 */ /* 0x000fe4000001160c */
[----:B------:R-:W-:Y:S01]  /*5d90*/  PRMT R27, R27, 0x5410, R14 ;  /* 0x000054101b1b7816 */ /* 0x000fe2000000000e */
[C---:B------:R-:W-:Y:S01]  /*5da0*/  HMMA.16816.F32 R72, R112.reuse, R74, RZ ;  /* 0x0000004a7048723c */ /* 0x040fe200000018ff */
[----:B------:R-:W-:Y:S02]  /*5db0*/  PRMT R25, R25, 0x5410, R12 ;  /* 0x0000541019197816 */ /* 0x000fe4000000000c */
[C---:B------:R-:W-:Y:S01]  /*5dc0*/  F2FP.F16.F32.PACK_AB R14, R171.reuse, R174 ;  /* 0x000000aeab0e723e */ /* 0x040fe200000000ff */
[----:B------:R-:W-:Y:S01]  /*5dd0*/  FADD.FTZ R174, R174, R135 ;  /* 0x00000087aeae7221 */ /* 0x000fe20000010000 */
[--C-:B------:R-:W-:Y:S01]  /*5de0*/  HSET2.LE.AND R24, R27, R170.reuse, PT ;  /* 0x000000aa1b187233 */ /* 0x100fe20003803000 */
[C---:B------:R-:W-:Y:S01]  /*5df0*/  HMMA.16816.F32 R116, R112.reuse, R28, RZ ;  /* 0x0000001c7074723c */ /* 0x040fe200000018ff */
[----:B------:R-:W-:Y:S01]  /*5e00*/  HSET2.LE.AND R25, R25, R170, PT ;  /* 0x000000aa19197233 */ /* 0x000fe20003803000 */
[----:B------:R-:W-:Y:S01]  /*5e10*/  FADD.FTZ R174, R171, R174 ;  /* 0x000000aeabae7221 */ /* 0x000fe20000010000 */
[----:B------:R-:W-:Y:S01]  /*5e20*/  F2FP.F16.F32.PACK_AB R27, R167, R166 ;  /* 0x000000a6a71b723e */ /* 0x000fe200000000ff */
[----:B------:R-:W-:Y:S01]  /*5e30*/  FADD.FTZ R166, R166, R153 ;  /* 0x00000099a6a67221 */ /* 0x000fe20000010000 */
[----:B--2---:R-:W-:Y:S01]  /*5e40*/  F2FP.F16.F32.PACK_AB R12, R172, R173 ;  /* 0x000000adac0c723e */ /* 0x004fe200000000ff */
[----:B------:R-:W-:Y:S01]  /*5e50*/  HMMA.16816.F32 R112, R112, R30, RZ ;  /* 0x0000001e7070723c */ /* 0x000fe200000018ff */
[----:B------:R-:W-:Y:S01]  /*5e60*/  F2FP.F16.F32.PACK_AB R26, R169, R168 ;  /* 0x000000a8a91a723e */ /* 0x000fe200000000ff */
[----:B------:R-:W-:Y:S01]  /*5e70*/  LDSM.16.MT88.4 R28, [R192+0xf000] ;  /* 0x00f00000c01c783b */ /* 0x000fe20000004200 */
[----:B------:R-:W-:Y:S01]  /*5e80*/  LOP3.LUT R24, R24, R27, RZ, 0xc0, !PT ;  /* 0x0000001b18187212 */ /* 0x000fe200078ec0ff */
[----:B------:R-:W-:Y:S01]  /*5e90*/  FADD.FTZ R167, R167, R166 ;  /* 0x000000a6a7a77221 */ /* 0x000fe20000010000 */
[----:B------:R-:W-:Y:S01]  /*5ea0*/  LOP3.LUT R25, R25, R14, RZ, 0xc0, !PT ;  /* 0x0000000e19197212 */ /* 0x000fe200078ec0ff */
[----:B------:R-:W-:Y:S01]  /*5eb0*/  FADD.FTZ R173, R173, R174 ;  /* 0x000000aeadad7221 */ /* 0x000fe20000010000 */
[----:B------:R-:W-:Y:S01]  /*5ec0*/  LOP3.LUT R26, R15, R26, RZ, 0xc0, !PT ;  /* 0x0000001a0f1a7212 */ /* 0x000fe200078ec0ff */
[----:B------:R-:W-:Y:S01]  /*5ed0*/  FADD.FTZ R168, R168, R167 ;  /* 0x000000a7a8a87221 */ /* 0x000fe20000010000 */
[----:B------:R-:W-:Y:S01]  /*5ee0*/  LOP3.LUT R27, R13, R12, RZ, 0xc0, !PT ;  /* 0x0000000c0d1b7212 */ /* 0x000fe200078ec0ff */
[----:B------:R-:W-:Y:S01]  /*5ef0*/  FADD.FTZ R172, R172, R173 ;  /* 0x000000adacac7221 */ /* 0x000fe20000010000 */
[----:B------:R-:W2:Y:S01]  /*5f00*/  LDSM.16.MT88.4 R12, [R192+0x11000] ;  /* 0x01100000c00c783b */ /* 0x000ea20000004200 */
[----:B------:R-:W-:Y:S01]  /*5f10*/  HMMA.16816.F32 R72, R144, R22, R72 ;  /* 0x000000169048723c */ /* 0x000fe20000001848 */
[----:B------:R-:W-:-:S02]  /*5f20*/  FADD.FTZ R169, R169, R168 ;  /* 0x000000a8a9a97221 */ /* 0x000fc40000010000 */
[----:B------:R-:W-:Y:S03]  /*5f30*/  LDSM.16.MT88.4 R20, [R190+0xf000] ;  /* 0x00f00000be14783b */ /* 0x000fe60000004200 */
[C---:B-1----:R-:W-:Y:S06]  /*5f40*/  HMMA.16816.F32 R36, R24.reuse, R8, R36 ;  /* 0x000000081824723c */ /* 0x042fec0000001824 */
[C---:B------:R-:W-:Y:S01]  /*5f50*/  HMMA.16816.F32 R40, R24.reuse, R10, R40 ;  /* 0x0000000a1828723c */ /* 0x040fe20000001828 */
[----:B------:R-:W1:Y:S05]  /*5f60*/  LDSM.16.MT88.4 R8, [R190+0x11000] ;  /* 0x01100000be08783b */ /* 0x000e6a0000004200 */
[C---:B---3--:R-:W-:Y:S06]  /*5f70*/  HMMA.16816.F32 R76, R24.reuse, R4, R76 ;  /* 0x00000004184c723c */ /* 0x048fec000000184c */
[----:B------:R-:W-:Y:S01]  /*5f80*/  HMMA.16816.F32 R80, R24, R6, R80 ;  /* 0x000000061850723c */ /* 0x000fe20000001850 */
[----:B------:R-:W3:Y:S05]  /*5f90*/  LDSM.16.MT88.4 R4, [R189+0x11000] ;  /* 0x01100000bd04783b */ /* 0x000eea0000004200 */
[C---:B------:R-:W-:Y:S06]  /*5fa0*/  HMMA.16816.F32 R116, R144.reuse, R148, R116 ;  /* 0x000000949074723c */ /* 0x040fec0000001874 */
[----:B------:R-:W-:Y:S06]  /*5fb0*/  HMMA.16816.F32 R112, R144, R150, R112 ;  /* 0x000000969070723c */ /* 0x000fec0000001870 */
[----:B--2---:R-:W-:Y:S01]  /*5fc0*/  HMMA.16816.F32 R92, R24, R12, R92 ;  /* 0x0000000c185c723c */ /* 0x004fe2000000185c */
[--C-:B------:R-:W-:Y:S01]  /*5fd0*/  FFMA.FTZ R144, R206, UR6, -R175.reuse ;  /* 0x00000006ce907c23 */ /* 0x100fe200080108af */
[----:B------:R-:W-:-:S04]  /*5fe0*/  FFMA.FTZ R146, R202, UR6, -R175 ;  /* 0x00000006ca927c23 */ /* 0x000fc800080108af */
[C---:B------:R-:W-:Y:S01]  /*5ff0*/  HMMA.16816.F32 R128, R24.reuse, R140, R128 ;  /* 0x0000008c1880723c */ /* 0x040fe20000001880 */
[----:B------:R-:W-:Y:S01]  /*6000*/  LOP3.LUT R12, R239, R234, R207, 0x96, !PT ;  /* 0x000000eaef0c7212 */ /* 0x000fe200078e96cf */
[----:B------:R-:W-:Y:S04]  /*6010*/  MUFU.EX2 R144, R144 ;  /* 0x0000009000907308 */ /* 0x000fe80000000800 */
[C---:B------:R-:W-:Y:S01]  /*6020*/  HMMA.16816.F32 R124, R24.reuse, R142, R124 ;  /* 0x0000008e187c723c */ /* 0x040fe2000000187c */
[--C-:B------:R-:W-:Y:S01]  /*6030*/  FFMA.FTZ R140, R232, UR6, -R203.reuse ;  /* 0x00000006e88c7c23 */ /* 0x100fe200080108cb */
[--C-:B------:R-:W-:Y:S01]  /*6040*/  FFMA.FTZ R141, R230, UR6, -R203.reuse ;  /* 0x00000006e68d7c23 */ /* 0x100fe200080108cb */
[----:B------:R-:W-:Y:S01]  /*6050*/  IMAD.WIDE.U32 R12, R12, -0x2daee0ad, RZ ;  /* 0xd2511f530c0c7825 */ /* 0x000fe200078e00ff */
[----:B------:R-:W-:Y:S02]  /*6060*/  MUFU.EX2 R146, R146 ;  /* 0x0000009200927308 */ /* 0x000fe40000000800 */
[----:B------:R-:W-:Y:S01]  /*6070*/  HMMA.16816.F32 R52, R24, R32, R52 ;  /* 0x000000201834723c */ /* 0x000fe20000001834 */
[----:B------:R-:W-:Y:S01]  /*6080*/  FFMA.FTZ R142, R224, UR6, -R203 ;  /* 0x00000006e08e7c23 */ /* 0x000fe200080108cb */
[----:B------:R-:W-:Y:S01]  /*6090*/  FFMA.FTZ R143, R220, UR6, -R175 ;  /* 0x00000006dc8f7c23 */ /* 0x000fe200080108af */
[----:B------:R-:W-:-:S03]  /*60a0*/  LOP3.LUT R201, R13, R236, R201, 0x96, !PT ;  /* 0x000000ec0dc97212 */ /* 0x000fc600078e96c9 */
[----:B------:R-:W-:Y:S01]  /*60b0*/  MUFU.EX2 R140, R140 ;  /* 0x0000008c008c7308 */ /* 0x000fe20000000800 */
[----:B-1----:R-:W-:Y:S01]  /*60c0*/  HMMA.16816.F32 R100, R24, R8, R100 ;  /* 0x000000081864723c */ /* 0x002fe20000001864 */
[----:B------:R-:W-:-:S05]  /*60d0*/  LOP3.LUT R33, R12, 0xff, RZ, 0xc0, !PT ;  /* 0x000000ff0c217812 */ /* 0x000fca00078ec0ff */
[C---:B------:R-:W-:Y:S01]  /*60e0*/  HMMA.16816.F32 R104, R24.reuse, R10, R104 ;  /* 0x0000000a1868723c */ /* 0x040fe20000001868 */
[----:B------:R-:W1:Y:S01]  /*60f0*/  MUFU.EX2 R141, R141 ;  /* 0x0000008d008d7308 */ /* 0x000e620000000800 */
[----:B------:R-:W-:Y:S02]  /*6100*/  LOP3.LUT R8, R12, 0xffff, RZ, 0xc0, !PT ;  /* 0x0000ffff0c087812 */ /* 0x000fe400078ec0ff */
[--C-:B------:R-:W-:Y:S02]  /*6110*/  SHF.R.U32.HI R9, RZ, 0x18, R12.reuse ;  /* 0x00000018ff097819 */ /* 0x100fe4000001160c */
[----:B---3--:R-:W-:Y:S01]  /*6120*/  HMMA.16816.F32 R120, R24, R4, R120 ;  /* 0x000000041878723c */ /* 0x008fe20000001878 */
[----:B------:R-:W-:Y:S02]  /*6130*/  SHF.R.U32.HI R10, RZ, 0x10, R12 ;  /* 0x00000010ff0a7819 */ /* 0x000fe4000001160c */
[----:B------:R-:W-:Y:S01]  /*6140*/  MUFU.EX2 R142, R142 ;  /* 0x0000008e008e7308 */ /* 0x000fe20000000800 */
[----:B------:R-:W-:-:S02]  /*6150*/  SHF.R.U32.HI R12, RZ, 0x10, R201 ;  /* 0x00000010ff0c7819 */ /* 0x000fc400000116c9 */
[C---:B------:R-:W-:Y:S01]  /*6160*/  HMMA.16816.F32 R96, R24.reuse, R14, R96 ;  /* 0x0000000e1860723c */ /* 0x040fe20000001860 */
[C---:B------:R-:W-:Y:S02]  /*6170*/  LOP3.LUT R4, R201.reuse, 0xffff, RZ, 0xc0, !PT ;  /* 0x0000ffffc9047812 */ /* 0x040fe400078ec0ff */
[----:B------:R-:W-:Y:S02]  /*6180*/  LOP3.LUT R11, R201, 0xff, RZ, 0xc0, !PT ;  /* 0x000000ffc90b7812 */ /* 0x000fe400078ec0ff */
[----:B------:R-:W2:Y:S01]  /*6190*/  MUFU.EX2 R143, R143 ;  /* 0x0000008f008f7308 */ /* 0x000ea20000000800 */
[----:B------:R-:W-:Y:S01]  /*61a0*/  LOP3.LUT R10, R10, 0xff, RZ, 0xc0, !PT ;  /* 0x000000ff0a0a7812 */ /* 0x000fe200078ec0ff */
[----:B------:R-:W-:Y:S01]  /*61b0*/  HMMA.16816.F32 R108, R24, R6, R108 ;  /* 0x00000006186c723c */ /* 0x000fe2000000186c */
[----:B------:R-:W-:Y:S02]  /*61c0*/  SHF.R.U32.HI R14, RZ, 0x8, R4 ;  /* 0x00000008ff0e7819 */ /* 0x000fe40000011604 */
[----:B------:R-:W-:-:S02]  /*61d0*/  SHF.R.U32.HI R5, RZ, 0x18, R201 ;  /* 0x00000018ff057819 */ /* 0x000fc400000116c9 */
[----:B------:R-:W-:Y:S01]  /*61e0*/  SHF.R.U32.HI R8, RZ, 0x8, R8 ;  /* 0x00000008ff087819 */ /* 0x000fe20000011608 */
[C---:B------:R-:W-:Y:S01]  /*61f0*/  HMMA.16816.F32 R60, R24.reuse, R28, R60 ;  /* 0x0000001c183c723c */ /* 0x040fe2000000183c */
[----:B------:R-:W-:Y:S02]  /*6200*/  LOP3.LUT R4, R12, 0xff, RZ, 0xc0, !PT ;  /* 0x000000ff0c047812 */ /* 0x000fe400078ec0ff */
[----:B------:R-:W-:Y:S02]  /*6210*/  PRMT R9, R10, 0x5410, R9 ;  /* 0x000054100a097816 */ /* 0x000fe40000000009 */
[----:B------:R-:W-:Y:S01]  /*6220*/  PRMT R11, R11, 0x5410, R14 ;  /* 0x000054100b0b7816 */ /* 0x000fe2000000000e */
[----:B------:R-:W-:Y:S01]  /*6230*/  HMMA.16816.F32 R64, R24, R30, R64 ;  /* 0x0000001e1840723c */ /* 0x000fe20000001840 */
[----:B------:R-:W-:Y:S01]  /*6240*/  PRMT R33, R33, 0x5410, R8 ;  /* 0x0000541021217816 */ /* 0x000fe20000000008 */
[----:B------:R-:W3:Y:S01]  /*6250*/  LDSM.16.MT88.4 R28, [R188+0x11000] ;  /* 0x01100000bc1c783b */ /* 0x000ee20000004200 */
[----:B------:R-:W-:-:S02]  /*6260*/  PRMT R5, R4, 0x5410, R5 ;  /* 0x0000541004057816 */ /* 0x000fc40000000005 */
[--C-:B------:R-:W-:Y:S01]  /*6270*/  HSET2.LE.AND R4, R11, R170.reuse, PT ;  /* 0x000000aa0b047233 */ /* 0x100fe20003803000 */
[C---:B------:R-:W-:Y:S01]  /*6280*/  HMMA.16816.F32 R68, R24.reuse, R20, R68 ;  /* 0x000000141844723c */ /* 0x040fe20000001844 */
[--C-:B------:R-:W-:Y:S01]  /*6290*/  HSET2.LE.AND R7, R9, R170.reuse, PT ;  /* 0x000000aa09077233 */ /* 0x100fe20003803000 */
[----:B------:R-:W-:Y:S01]  /*62a0*/  LDSM.16.MT88.4 R12, [R189+0xd800] ;  /* 0x00d80000bd0c783b */ /* 0x000fe20000004200 */
[--C-:B------:R-:W-:Y:S02]  /*62b0*/  HSET2.LE.AND R6, R33, R170.reuse, PT ;  /* 0x000000aa21067233 */ /* 0x100fe40003803000 */
[----:B-1----:R-:W-:Y:S01]  /*62c0*/  F2FP.F16.F32.PACK_AB R11, R141, R140 ;  /* 0x0000008c8d0b723e */ /* 0x002fe200000000ff */
[C---:B------:R-:W-:Y:S01]  /*62d0*/  HMMA.16816.F32 R72, R24.reuse, R22, R72 ;  /* 0x000000161848723c */ /* 0x040fe20000001848 */
[----:B------:R-:W-:Y:S01]  /*62e0*/  HSET2.LE.AND R5, R5, R170, PT ;  /* 0x000000aa05057233 */ /* 0x000fe20003803000 */
[----:B------:R-:W1:Y:S01]  /*62f0*/  LDSM.16.MT88.4 R20, [R192+0xd800] ;  /* 0x00d80000c014783b */ /* 0x000e620000004200 */
[----:B--2---:R-:W-:Y:S01]  /*6300*/  F2FP.F16.F32.PACK_AB R10, R144, R143 ;  /* 0x0000008f900a723e */ /* 0x004fe200000000ff */
[----:B------:R-:W-:Y:S01]  /*6310*/  FADD.FTZ R140, R140, R169 ;  /* 0x000000a98c8c7221 */ /* 0x000fe20000010000 */
[----:B------:R-:W-:Y:S01]  /*6320*/  F2FP.F16.F32.PACK_AB R9, R221, R142 ;  /* 0x0000008edd09723e */ /* 0x000fe200000000ff */
[C---:B------:R-:W-:Y:S01]  /*6330*/  HMMA.16816.F32 R84, R24.reuse, R16, R84 ;  /* 0x000000101854723c */ /* 0x040fe20000001854 */
[----:B------:R-:W-:Y:S01]  /*6340*/  F2FP.F16.F32.PACK_AB R8, R217, R146 ;  /* 0x00000092d908723e */ /* 0x000fe200000000ff */
[----:B------:R-:W-:Y:S01]  /*6350*/  FADD.FTZ R143, R143, R172 ;  /* 0x000000ac8f8f7221 */ /* 0x000fe20000010000 */
[----:B------:R-:W-:Y:S01]  /*6360*/  LOP3.LUT R4, R4, R11, RZ, 0xc0, !PT ;  /* 0x0000000b04047212 */ /* 0x000fe200078ec0ff */
[----:B------:R-:W-:Y:S01]  /*6370*/  FADD.FTZ R141, R141, R140 ;  /* 0x0000008c8d8d7221 */ /* 0x000fe20000010000 */
[----:B------:R-:W-:Y:S01]  /*6380*/  LOP3.LUT R5, R5, R10, RZ, 0xc0, !PT ;  /* 0x0000000a05057212 */ /* 0x000fe200078ec0ff */
[C---:B------:R-:W-:Y:S01]  /*6390*/  HMMA.16816.F32 R88, R24.reuse, R18, R88 ;  /* 0x000000121858723c */ /* 0x040fe20000001858 */
[----:B------:R-:W-:Y:S01]  /*63a0*/  LOP3.LUT R6, R6, R9, RZ, 0xc0, !PT ;  /* 0x0000000906067212 */ /* 0x000fe200078ec0ff */
[----:B------:R-:W2:Y:S01]  /*63b0*/  LDSM.16.MT88.4 R16, [R190+0xd800] ;  /* 0x00d80000be10783b */ /* 0x000ea20000004200 */
[----:B------:R-:W-:Y:S01]  /*63c0*/  LOP3.LUT R7, R7, R8, RZ, 0xc0, !PT ;  /* 0x0000000807077212 */ /* 0x000fe200078ec0ff */
[----:B------:R-:W-:Y:S01]  /*63d0*/  FADD.FTZ R143, R144, R143 ;  /* 0x0000008f908f7221 */ /* 0x000fe20000010000 */
[----:B------:R-:W-:Y:S01]  /*63e0*/  FADD.FTZ R142, R142, R141 ;  /* 0x0000008d8e8e7221 */ /* 0x000fe20000010000 */
[----:B------:R-:W4:Y:S01]  /*63f0*/  LDSM.16.MT88.4 R8, [R190+0xf800] ;  /* 0x00f80000be08783b */ /* 0x000f220000004200 */
[----:B------:R-:W-:Y:S01]  /*6400*/  HMMA.16816.F32 R44, R24, R136, R44 ;  /* 0x00000088182c723c */ /* 0x000fe2000000182c */
[----:B------:R-:W-:Y:S01]  /*6410*/  FADD.FTZ R146, R146, R143 ;  /* 0x0000008f92927221 */ /* 0x000fe20000010000 */
[----:B------:R-:W-:-:S03]  /*6420*/  FADD.FTZ R221, R221, R142 ;  /* 0x0000008edddd7221 */ /* 0x000fc60000010000 */
[----:B------:R-:W-:Y:S01]  /*6430*/  FADD.FTZ R217, R217, R146 ;  /* 0x00000092d9d97221 */ /* 0x000fe20000010000 */
[C---:B------:R-:W-:Y:S01]  /*6440*/  HMMA.16816.F32 R48, R24.reuse, R138, R48 ;  /* 0x0000008a1830723c */ /* 0x040fe20000001830 */
[----:B------:R-:W5:Y:S05]  /*6450*/  LDSM.16.MT88.4 R136, [R188+0xd800] ;  /* 0x00d80000bc88783b */ /* 0x000f6a0000004200 */
[C---:B------:R-:W-:Y:S01]  /*6460*/  HMMA.16816.F32 R56, R24.reuse, R34, R56 ;  /* 0x000000221838723c */ /* 0x040fe20000001838 */
[----:B------:R-:W5:Y:S05]  /*6470*/  LDSM.16.MT88.4 R32, [R192+0xf800] ;  /* 0x00f80000c020783b */ /* 0x000f6a0000004200 */
[C---:B---3--:R-:W-:Y:S06]  /*6480*/  HMMA.16816.F32 R116, R24.reuse, R28, R116 ;  /* 0x0000001c1874723c */ /* 0x048fec0000001874 */
[----:B------:R-:W-:Y:S01]  /*6490*/  HMMA.16816.F32 R112, R24, R30, R112 ;  /* 0x0000001e1870723c */ /* 0x000fe20000001870 */
[----:B------:R-:W3:Y:S04]  /*64a0*/  LDSM.16.MT88.4 R28, [R189+0xf800] ;  /* 0x00f80000bd1c783b */ /* 0x000ee80000004200 */
[----:B------:R-:W3:Y:S01]  /*64b0*/  LDSM.16.MT88.4 R24, [R188+0xf800] ;  /* 0x00f80000bc18783b */ /* 0x000ee20000004200 */
[C---:B-1----:R-:W-:Y:S06]  /*64c0*/  HMMA.16816.F32 R128, R4.reuse, R20, R128 ;  /* 0x000000140480723c */ /* 0x042fec0000001880 */
[C---:B------:R-:W-:Y:S01]  /*64d0*/  HMMA.16816.F32 R124, R4.reuse, R22, R124 ;  /* 0x00000016047c723c */ /* 0x040fe2000000187c */
[----:B------:R-:W1:Y:S05]  /*64e0*/  LDSM.16.MT88.4 R20, [R192+0x11800] ;  /* 0x01180000c014783b */ /* 0x000e6a0000004200 */
[C---:B--2---:R-:W-:Y:S06]  /*64f0*/  HMMA.16816.F32 R36, R4.reuse, R16, R36 ;  /* 0x000000100424723c */ /* 0x044fec0000001824 */
[C---:B------:R-:W-:Y:S01]  /*6500*/  HMMA.16816.F32 R40, R4.reuse, R18, R40 ;  /* 0x000000120428723c */ /* 0x040fe20000001828 */
[----:B------:R-:W2:Y:S05]  /*6510*/  LDSM.16.MT88.4 R16, [R190+0x11800] ;  /* 0x01180000be10783b */ /* 0x000eaa0000004200 */
[C---:B------:R-:W-:Y:S06]  /*6520*/  HMMA.16816.F32 R44, R4.reuse, R12, R44 ;  /* 0x0000000c042c723c */ /* 0x040fec000000182c */
[C---:B------:R-:W-:Y:S01]  /*6530*/  HMMA.16816.F32 R48, R4.reuse, R14, R48 ;  /* 0x0000000e0430723c */ /* 0x040fe20000001830 */
[----:B------:R-:W2:Y:S05]  /*6540*/  LDSM.16.MT88.4 R12, [R189+0x11800] ;  /* 0x01180000bd0c783b */ /* 0x000eaa0000004200 */
[C---:B----4-:R-:W-:Y:S06]  /*6550*/  HMMA.16816.F32 R68, R4.reuse, R8, R68 ;  /* 0x000000080444723c */ /* 0x050fec0000001844 */
[C---:B------:R-:W-:Y:S01]  /*6560*/  HMMA.16816.F32 R72, R4.reuse, R10, R72 ;  /* 0x0000000a0448723c */ /* 0x040fe20000001848 */
[----:B------:R-:W4:Y:S05]  /*6570*/  LDSM.16.MT88.4 R8, [R188+0x11800] ;  /* 0x01180000bc08783b */ /* 0x000f2a0000004200 */
[C---:B-----5:R-:W-:Y:S06]  /*6580*/  HMMA.16816.F32 R52, R4.reuse, R136, R52 ;  /* 0x000000880434723c */ /* 0x060fec0000001834 */
[C---:B------:R-:W-:Y:S06]  /*6590*/  HMMA.16816.F32 R56, R4.reuse, R138, R56 ;  /* 0x0000008a0438723c */ /* 0x040fec0000001838 */
[C---:B------:R-:W-:Y:S06]  /*65a0*/  HMMA.16816.F32 R60, R4.reuse, R32, R60 ;  /* 0x00000020043c723c */ /* 0x040fec000000183c */
[C---:B------:R-:W-:Y:S06]  /*65b0*/  HMMA.16816.F32 R64, R4.reuse, R34, R64 ;  /* 0x000000220440723c */ /* 0x040fec0000001840 */
[C---:B---3--:R-:W-:Y:S06]  /*65c0*/  HMMA.16816.F32 R76, R4.reuse, R28, R76 ;  /* 0x0000001c044c723c */ /* 0x048fec000000184c */
[C---:B------:R-:W-:Y:S06]  /*65d0*/  HMMA.16816.F32 R80, R4.reuse, R30, R80 ;  /* 0x0000001e0450723c */ /* 0x040fec0000001850 */
[C---:B------:R-:W-:Y:S06]  /*65e0*/  HMMA.16816.F32 R84, R4.reuse, R24, R84 ;  /* 0x000000180454723c */ /* 0x040fec0000001854 */
[C---:B------:R-:W-:Y:S06]  /*65f0*/  HMMA.16816.F32 R88, R4.reuse, R26, R88 ;  /* 0x0000001a0458723c */ /* 0x040fec0000001858 */
[C---:B-1----:R-:W-:Y:S06]  /*6600*/  HMMA.16816.F32 R92, R4.reuse, R20, R92 ;  /* 0x00000014045c723c */ /* 0x042fec000000185c */
[C---:B------:R-:W-:Y:S06]  /*6610*/  HMMA.16816.F32 R96, R4.reuse, R22, R96 ;  /* 0x000000160460723c */ /* 0x040fec0000001860 */
[C---:B--2---:R-:W-:Y:S06]  /*6620*/  HMMA.16816.F32 R100, R4.reuse, R16, R100 ;  /* 0x000000100464723c */ /* 0x044fec0000001864 */
[C---:B------:R-:W-:Y:S06]  /*6630*/  HMMA.16816.F32 R104, R4.reuse, R18, R104 ;  /* 0x000000120468723c */ /* 0x040fec0000001868 */
[C---:B------:R-:W-:Y:S06]  /*6640*/  HMMA.16816.F32 R120, R4.reuse, R12, R120 ;  /* 0x0000000c0478723c */ /* 0x040fec0000001878 */
[C---:B------:R-:W-:Y:S06]  /*6650*/  HMMA.16816.F32 R108, R4.reuse, R14, R108 ;  /* 0x0000000e046c723c */ /* 0x040fec000000186c */
[C---:B----4-:R-:W-:Y:S06]  /*6660*/  HMMA.16816.F32 R116, R4.reuse, R8, R116 ;  /* 0x000000080474723c */ /* 0x050fec0000001874 */
        /* <DEDUP_REMOVED lines=11> */
[----:B------:R-:W-:Y:S01]  /*6720*/  USHF.R.S32.HI UR5, URZ, 0x1f, UR16 ;  /* 0x0000001f3f057899 */ /* 0x000fe20008011410 */
[----:B------:R-:W-:-:S04]  /*6730*/  DEPBAR.LE SB0, 0x0 ;  /* 0x000080000000791a */ /* 0x000fc80000000000 */
[----:B------:R-:W-:Y:S01]  /*6740*/  IMAD.WIDE.U32 R20, R20, UR27, R4 ;  /* 0x0000001b14147c25 */ /* 0x000fe2000f8e0004 */
[----:B------:R-:W-:Y:S01]  /*6750*/  UIMAD UR4, UR26, UR16, URZ ;  /* 0x000000101a0472a4 */ /* 0x000fe2000f8e023f */
[----:B------:R-:W1:Y:S08]  /*6760*/  @!P4 LDC.64 R10, c[0x0][0x220] ;  /* 0x00008800ff0acb82 */ /* 0x000e700000000a00 */
[----:B------:R-:W-:Y:S01]  /*6770*/  BAR.SYNC.DEFER_BLOCKING 0x0 ;  /* 0x0000000000007b1d */ /* 0x000fe20000010000 */
[----:B------:R-:W-:-:S02]  /*6780*/  UISETP.GE.AND UP0, UPT, UR17, 0x3, UPT ;  /* 0x000000031100788c */ /* 0x000fc4000bf06270 */
[----:B------:R-:W-:-:S05]  /*6790*/  UIMAD UR4, UR5, UR27, UR4 ;  /* 0x0000001b050472a4 */ /* 0x000fca000f8e0204 */
[----:B------:R-:W2:Y:S01]  /*67a0*/  @!P5 LDC.64 R12, c[0x0][0x220] ;  /* 0x00008800ff0cdb82 */ /* 0x000ea20000000a00 */
[----:B------:R-:W-:-:S07]  /*67b0*/  VIADD R18, R21, UR4 ;  /* 0x0000000415127c36 */ /* 0x000fce0008000000 */
[----:B------:R-:W3:Y:S08]  /*67c0*/  @!P3 LDC.64 R8, c[0x0][0x220] ;  /* 0x00008800ff08bb82 */ /* 0x000ef00000000a00 */
[----:B------:R-:W4:Y:S01]  /*67d0*/  @!P5 LDC.64 R6, c[0x0][0x220] ;  /* 0x00008800ff06db82 */ /* 0x000f220000000a00 */
[C---:B-1----:R-:W-:Y:S01]  /*67e0*/  @!P4 LEA R26, P0, R20.reuse, R10, 0x1 ;  /* 0x0000000a141ac211 */ /* 0x042fe200078008ff */
[----:B------:R-:W-:Y:S03]  /*67f0*/  @P5 STS.128 [R199+0xc000], RZ ;  /* 0x00c000ffc7005388 */ /* 0x000fe60000000c00 */
[----:B------:R-:W-:-:S03]  /*6800*/  @!P4 LEA.HI.X R27, R20, R11, R18, 0x1, P0 ;  /* 0x0000000b141bc211 */ /* 0x000fc600000f0c12 */
[----:B------:R-:W1:Y:S01]  /*6810*/  @!P4 LDC.64 R4, c[0x0][0x220] ;  /* 0x00008800ff04cb82 */ /* 0x000e620000000a00 */
[----:B--2---:R-:W-:-:S04]  /*6820*/  @!P5 LEA R28, P1, R20, R12, 0x1 ;  /* 0x0000000c141cd211 */ /* 0x004fc800078208ff */
[C-C-:B------:R-:W-:Y:S02]  /*6830*/  @!P5 LEA.HI.X R29, R20.reuse, R13, R18.reuse, 0x1, P1 ;  /* 0x0000000d141dd211 */ /* 0x140fe400008f0c12 */
[C---:B------:R-:W-:Y:S01]  /*6840*/  IADD3 R0, P1, R20.reuse, UR19, RZ ;  /* 0x0000001314007c10 */ /* 0x040fe2000ff3e0ff */
[----:B------:R-:W2:Y:S01]  /*6850*/  @!P3 LDC.64 R16, c[0x0][0x220] ;  /* 0x00008800ff10bb82 */ /* 0x000ea20000000a00 */
[C---:B---3--:R-:W-:Y:S01]  /*6860*/  @!P3 LEA R24, P0, R20.reuse, R8, 0x1 ;  /* 0x000000081418b211 */ /* 0x048fe200078008ff */
[----:B------:R-:W-:Y:S01]  /*6870*/  @!PT LDS RZ, [RZ] ;  /* 0x00000000fffff984 */ /* 0x000fe20000000800 */
[----:B------:R-:W-:Y:S01]  /*6880*/  @!PT LDS RZ, [RZ] ;  /* 0x00000000fffff984 */ /* 0x000fe20000000800 */
[----:B------:R-:W-:Y:S01]  /*6890*/  @!PT LDS RZ, [RZ] ;  /* 0x00000000fffff984 */ /* 0x000fe20000000800 */
[----:B------:R-:W-:Y:S03]  /*68a0*/  @!P5 LDGSTS.E.BYPASS.LTC128B.128 [R199+0xc000], desc[UR20][R28.64] ;  /* 0x0c0000001cc7dfae */ /* 0x000fe6000b901d54 */
[----:B------:R-:W-:Y:S01]  /*68b0*/  @!P3 LEA.HI.X R25, R20, R9, R18, 0x1, P0 ;  /* 0x000000091419b211 */ /* 0x000fe200000f0c12 */
[----:B------:R-:W-:Y:S01]  /*68c0*/  @P4 STS.128 [R199+0xe000], RZ ;  /* 0x00e000ffc7004388 */ /* 0x000fe20000000c00 */
[----:B------:R-:W-:Y:S01]  /*68d0*/  IADD3.X R18, R18, UR18, RZ, P1, !PT ;  /* 0x0000001212127c10 */ /* 0x000fe20008ffe4ff */
[----:B------:R-:W3:Y:S01]  /*68e0*/  @!P5 LDC.64 R14, c[0x0][0x220] ;  /* 0x00008800ff0edb82 */ /* 0x000ee20000000a00 */
[C---:B----4-:R-:W-:Y:S01]  /*68f0*/  @!P5 LEA R22, P1, R0.reuse, R6, 0x1 ;  /* 0x000000060016d211 */ /* 0x050fe200078208ff */
[----:B------:R-:W-:Y:S01]  /*6900*/  @!PT LDS RZ, [RZ] ;  /* 0x00000000fffff984 */ /* 0x000fe20000000800 */
[----:B------:R-:W-:Y:S01]  /*6910*/  @!PT LDS RZ, [RZ] ;  /* 0x00000000fffff984 */ /* 0x000fe20000000800 */
[----:B------:R-:W-:Y:S01]  /*6920*/  @!PT LDS RZ, [RZ] ;  /* 0x00000000fffff984 */ /* 0x000fe20000000800 */
[----:B------:R-:W-:Y:S03]  /*6930*/  @!P4 LDGSTS.E.BYPASS.LTC128B.128 [R199+0xe000], desc[UR20][R26.64+0x80] ;  /* 0x0e0000801ac7cfae */ /* 0x000fe6000b901d54 */
[C-C-:B------:R-:W-:Y:S01]  /*6940*/  @!P5 LEA.HI.X R23, R0.reuse, R7, R18.reuse, 0x1, P1 ;  /* 0x000000070017d211 */ /* 0x140fe200008f0c12 */
[----:B------:R-:W-:Y:S01]  /*6950*/  @P3 STS.128 [R199+0x10000], RZ ;  /* 0x010000ffc7003388 */ /* 0x000fe20000000c00 */
[C---:B------:R-:W-:Y:S01]  /*6960*/  IADD3 R19, P1, R0.reuse, UR19, RZ ;  /* 0x0000001300137c10 */ /* 0x040fe2000ff3e0ff */
[----:B------:R-:W4:Y:S01]  /*6970*/  @!P4 LDC.64 R12, c[0x0][0x220] ;  /* 0x00008800ff0ccb82 */ /* 0x000f220000000a00 */
[C---:B-1----:R-:W-:Y:S01]  /*6980*/  @!P4 LEA R20, P0, R0.reuse, R4, 0x1 ;  /* 0x000000040014c211 */ /* 0x042fe200078008ff */
[----:B------:R-:W-:Y:S01]  /*6990*/  @!PT LDS RZ, [RZ] ;  /* 0x00000000fffff984 */ /* 0x000fe20000000800 */
[----:B------:R-:W-:Y:S01]  /*69a0*/  @!PT LDS RZ, [RZ] ;  /* 0x00000000fffff984 */ /* 0x000fe20000000800 */
[----:B------:R-:W-:Y:S01]  /*69b0*/  @!PT LDS RZ, [RZ] ;  /* 0x00000000fffff984 */ /* 0x000fe20000000800 */
[----:B------:R-:W-:Y:S03]  /*69c0*/  @!P3 LDGSTS.E.BYPASS.LTC128B.128 [R199+0x10000], desc[UR20][R24.64+0x100] ;  /* 0x1000010018c7bfae */ /* 0x000fe6000b901d54 */
[C-C-:B------:R-:W-:Y:S01]  /*69d0*/  @!P4 LEA.HI.X R21, R0.reuse, R5, R18.reuse, 0x1, P0 ;  /* 0x000000050015c211 */ /* 0x140fe200000f0c12 */
[----:B------:R-:W-:Y:S02]  /*69e0*/  @P5 STS.128 [R199+0xc800], RZ ;  /* 0x00c800ffc7005388 */ /* 0x000fe40000000c00 */
[----:B------:R-:W1:Y:S01]  /*69f0*/  @!P3 LDC.64 R10, c[0x0][0x220] ;  /* 0x00008800ff0abb82 */ /* 0x000e620000000a00 */
[C---:B--2---:R-:W-:Y:S01]  /*6a00*/  @!P3 LEA R16, P0, R0.reuse, R16, 0x1 ;  /* 0x000000100010b211 */ /* 0x044fe200078008ff */
[----:B------:R-:W-:Y:S01]  /*6a10*/  @!PT LDS RZ, [RZ] ;  /* 0x00000000fffff984 */ /* 0x000fe20000000800 */
[----:B------:R-:W-:Y:S01]  /*6a20*/  @!PT LDS RZ, [RZ] ;  /* 0x00000000fffff984 */ /* 0x000fe20000000800 */
[----:B------:R-:W-:Y:S01]  /*6a30*/  @!PT LDS RZ, [RZ] ;  /* 0x00000000fffff984 */ /* 0x000fe20000000800 */
[----:B------:R-:W-:Y:S03]  /*6a40*/  @!P5 LDGSTS.E.BYPASS.LTC128B.128 [R199+0xc800], desc[UR20][R22.64] ;  /* 0x0c80000016c7dfae */ /* 0x000fe6000b901d54 */
[----:B------:R-:W-:Y:S01]  /*6a50*/  @!P3 LEA.HI.X R17, R0, R17, R18, 0x1, P0 ;  /* 0x000000110011b211 */ /* 0x000fe200000f0c12 */
[----:B------:R-:W-:Y:S01]  /*6a60*/  @P4 STS.128 [R199+0xe800], RZ ;  /* 0x00e800ffc7004388 */ /* 0x000fe20000000c00 */
[----:B------:R-:W-:Y:S01]  /*6a70*/  IADD3.X R18, R18, UR18, RZ, P1, !PT ;  /* 0x0000001212127c10 */ /* 0x000fe20008ffe4ff */
[----:B------:R-:W2:Y:S01]  /*6a80*/  @!P5 LDC.64 R8, c[0x0][0x220] ;  /* 0x00008800ff08db82 */ /* 0x000ea20000000a00 */
[C---:B---3--:R-:W-:Y:S01]  /*6a90*/  @!P5 LEA R14, P0, R19.reuse, R14, 0x1 ;  /* 0x0000000e130ed211 */ /* 0x048fe200078008ff */
[----:B------:R-:W-:Y:S01]  /*6aa0*/  @!PT LDS RZ, [RZ] ;  /* 0x00000000fffff984 */ /* 0x000fe20000000800 */
[----:B------:R-:W-:Y:S01]  /*6ab0*/  @!PT LDS RZ, [RZ] ;  /* 0x00000000fffff984 */ /* 0x000fe20000000800 */
[----:B------:R-:W-:Y:S01]  /*6ac0*/  @!PT LDS RZ, [RZ] ;  /* 0x00000000fffff984 */ /* 0x000fe20000000800 */
[----:B------:R3:W-:Y:S01]  /*6ad0*/  @!P4 LDGSTS.E.BYPASS.LTC128B.128 [R199+0xe800], desc[UR20][R20.64+0x80] ;  /* 0x0e80008014c7cfae */ /* 0x0007e2000b901d54 */
[----:B------:R-:W-:-:S02]  /*6ae0*/  IADD3 R0, P2, R19, UR19, RZ ;  /* 0x0000001313007c10 */ /* 0x000fc4000ff5e0ff */
[C-C-:B------:R-:W-:Y:S01]  /*6af0*/  @!P5 LEA.HI.X R15, R19.reuse, R15, R18.reuse, 0x1, P0 ;  /* 0x0000000f130fd211 */ /* 0x140fe200000f0c12 */
[----:B------:R-:W-:Y:S02]  /*6b00*/  @P3 STS.128 [R199+0x10800], RZ ;  /* 0x010800ffc7003388 */ /* 0x000fe40000000c00 */
[----:B------:R-:W3:Y:S01]  /*6b10*/  @!P4 LDC.64 R6, c[0x0][0x220] ;  /* 0x00008800ff06cb82 */ /* 0x000ee20000000a00 */
[C---:B----4-:R-:W-:Y:S01]  /*6b20*/  @!P4 LEA R12, P1, R19.reuse, R12, 0x1 ;  /* 0x0000000c130cc211 */ /* 0x050fe200078208ff */
[----:B------:R-:W-:Y:S01]  /*6b30*/  @!PT LDS RZ, [RZ] ;  /* 0x00000000fffff984 */ /* 0x000fe20000000800 */
[----:B------:R-:W-:Y:S01]  /*6b40*/  @!PT LDS RZ, [RZ] ;  /* 0x00000000fffff984 */ /* 0x000fe20000000800 */
[----:B------:R-:W-:Y:S01]  /*6b50*/  @!PT LDS RZ, [RZ] ;  /* 0x00000000fffff984 */ /* 0x000fe20000000800 */
[----:B------:R4:W-:Y:S03]  /*6b60*/  @!P3 LDGSTS.E.BYPASS.LTC128B.128 [R199+0x10800], desc[UR20][R16.64+0x100] ;  /* 0x1080010010c7bfae */ /* 0x0009e6000b901d54 */
[C-C-:B------:R-:W-:Y:S01]  /*6b70*/  @!P4 LEA.HI.X R13, R19.reuse, R13, R18.reuse, 0x1, P1 ;  /* 0x0000000d130dc211 */ /* 0x140fe200008f0c12 */
[----:B------:R-:W-:Y:S02]  /*6b80*/  @P5 STS.128 [R199+0xd000], RZ ;  /* 0x00d000ffc7005388 */ /* 0x000fe40000000c00 */
[----:B------:R-:W5:Y:S01]  /*6b90*/  @!P3 LDC.64 R4, c[0x0][0x220] ;  /* 0x00008800ff04bb82 */ /* 0x000f620000000a00 */
[C---:B-1----:R-:W-:Y:S01]  /*6ba0*/  @!P3 LEA R10, P0, R19.reuse, R10, 0x1 ;  /* 0x0000000a130ab211 */ /* 0x042fe200078008ff */
[----:B------:R-:W-:Y:S01]  /*6bb0*/  @!PT LDS RZ, [RZ] ;  /* 0x00000000fffff984 */ /* 0x000fe20000000800 */
[----:B------:R-:W-:Y:S01]  /*6bc0*/  @!PT LDS RZ, [RZ] ;  /* 0x00000000fffff984 */ /* 0x000fe20000000800 */
[----:B------:R-:W-:Y:S01]  /*6bd0*/  @!PT LDS RZ, [RZ] ;  /* 0x00000000fffff984 */ /* 0x000fe20000000800 */
[----:B------:R-:W-:Y:S03]  /*6be0*/  @!P5 LDGSTS.E.BYPASS.LTC128B.128 [R199+0xd000], desc[UR20][R14.64] ;  /* 0x0d0000000ec7dfae */ /* 0x000fe6000b901d54 */
[----:B------:R-:W-:Y:S01]  /*6bf0*/  @!P3 LEA.HI.X R11, R19, R11, R18, 0x1, P0 ;  /* 0x0000000b130bb211 */ /* 0x000fe200000f0c12 */
[----:B------:R-:W-:Y:S01]  /*6c00*/  @P4 STS.128 [R199+0xf000], RZ ;  /* 0x00f000ffc7004388 */ /* 0x000fe20000000c00 */
[----:B------:R-:W-:-:S02]  /*6c10*/  IADD3.X R18, R18, UR18, RZ, P2, !PT ;  /* 0x0000001212127c10 */ /* 0x000fc400097fe4ff */
[C---:B--2---:R-:W-:Y:S01]  /*6c20*/  @!P5 LEA R8, P2, R0.reuse, R8, 0x1 ;  /* 0x000000080008d211 */ /* 0x044fe200078408ff */
[----:B------:R-:W-:Y:S01]  /*6c30*/  @!PT LDS RZ, [RZ] ;  /* 0x00000000fffff984 */ /* 0x000fe20000000800 */
[----:B------:R-:W-:Y:S01]  /*6c40*/  @!PT LDS RZ, [RZ] ;  /* 0x00000000fffff984 */ /* 0x000fe20000000800 */
[----:B------:R-:W-:Y:S01]  /*6c50*/  @!PT LDS RZ, [RZ] ;  /* 0x00000000fffff984 */ /* 0x000fe20000000800 */
[----:B------:R1:W-:Y:S03]  /*6c60*/  @!P4 LDGSTS.E.BYPASS.LTC128B.128 [R199+0xf000], desc[UR20][R12.64+0x80] ;  /* 0x0f0000800cc7cfae */ /* 0x0003e6000b901d54 */
[C---:B------:R-:W-:Y:S01]  /*6c70*/  @!P5 LEA.HI.X R9, R0.reuse, R9, R18, 0x1, P2 ;  /* 0x000000090009d211 */ /* 0x040fe200010f0c12 */
[----:B------:R-:W-:Y:S01]  /*6c80*/  @P3 STS.128 [R199+0x11000], RZ ;  /* 0x011000ffc7003388 */ /* 0x000fe20000000c00 */
[----:B---3--:R-:W-:-:S03]  /*6c90*/  @!P4 LEA R20, P1, R0, R6, 0x1 ;  /* 0x000000060014c211 */ /* 0x008fc600078208ff */
        /* <DEDUP_REMOVED lines=10> */
[----:B------:R2:W-:Y:S01]  /*6d40*/  @!P5 LDGSTS.E.BYPASS.LTC128B.128 [R199+0xd800], desc[UR20][R8.64] ;  /* 0x0d80000008c7dfae */ /* 0x0005e2000b901d54 */
[----:B------:R-:W-:-:S03]  /*6d50*/  @!P3 LEA.HI.X R23, R0, R5, R18, 0x1, P0 ;  /* 0x000000050017b211 */ /* 0x000fc600000f0c12 */
        /* <DEDUP_REMOVED lines=12> */
[----:B------:R-:W3:Y:S04]  /*6e20*/  LDSM.16.M88.4 R24, [R197+0x6800] ;  /* 0x00680000c518783b */ /* 0x000ee80000000200 */
[----:B----4-:R-:W4:Y:S04]  /*6e30*/  LDSM.16.M88.4 R16, [R197+0x7000] ;  /* 0x00700000c510783b */ /* 0x010f280000000200 */
[----:B-1----:R-:W1:Y:S04]  /*6e40*/  LDSM.16.M88.4 R12, [R197+0x7800] ;  /* 0x00780000c50c783b */ /* 0x002e680000000200 */
[----:B------:R-:W-:Y:S04]  /*6e50*/  LDSM.16.M88.4 R4, [R196] ;  /* 0x00000000c404783b */ /* 0x000fe80000000200 */
[----:B------:R-:W1:Y:S04]  /*6e60*/  LDSM.16.M88.4 R148, [R195] ;  /* 0x00000000c394783b */ /* 0x000e680000000200 */
[----:B------:R-:W1:Y:S04]  /*6e70*/  LDSM.16.M88.4 R144, [R187] ;  /* 0x00000000bb90783b */ /* 0x000e680000000200 */
[----:B------:R-:W1:Y:S04]  /*6e80*/  LDSM.16.M88.4 R140, [R186] ;  /* 0x00000000ba8c783b */ /* 0x000e680000000200 */
[----:B------:R-:W1:Y:S04]  /*6e90*/  LDSM.16.M88.4 R172, [R185] ;  /* 0x00000000b9ac783b */ /* 0x000e680000000200 */
[----:B--2---:R-:W-:Y:S01]  /*6ea0*/  LDSM.16.M88.4 R8, [R194] ;  /* 0x00000000c208783b */ /* 0x004fe20000000200 */
[C---:B-----5:R-:W-:Y:S03]  /*6eb0*/  HMMA.16816.F32 R136, R160.reuse, R32, RZ ;  /* 0x00000020a088723c */ /* 0x060fe600000018ff */
[----:B------:R-:W2:Y:S04]  /*6ec0*/  LDSM.16.M88.4 R168, [R191+0x6000] ;  /* 0x00600000bfa8783b */ /* 0x000ea80000000200 */
[----:B------:R-:W5:Y:S01]  /*6ed0*/  LDSM.16.M88.4 R156, [R191+0x6800] ;  /* 0x00680000bf9c783b */ /* 0x000f620000000200 */
[C---:B---3--:R-:W-:Y:S03]  /*6ee0*/  HMMA.16816.F32 R28, R160.reuse, R24, RZ ;  /* 0x00000018a01c723c */ /* 0x048fe600000018ff */
[----:B------:R-:W3:Y:S03]  /*6ef0*/  LDSM.16.M88.4 R152, [R191+0x7000] ;  /* 0x00700000bf98783b */ /* 0x000ee60000000200 */
[C---:B------:R-:W-:Y:S01]  /*6f00*/  HMMA.16816.F32 R32, R160.reuse, R34, RZ ;  /* 0x00000022a020723c */ /* 0x040fe200000018ff */
[----:B------:R-:W-:Y:S01]  /*6f10*/  LDSM.16.M88.4 R200, [R177] ;  /* 0x00000000b1c8783b */ /* 0x000fe20000000200 */
[----:B------:R-:W2:Y:S04]  /*6f20*/  S2R R0, SR_TID.X ;  /* 0x0000000000007919 */ /* 0x000ea80000002100 */
[C---:B------:R-:W-:Y:S01]  /*6f30*/  HMMA.16816.F32 R24, R160.reuse, R26, RZ ;  /* 0x0000001aa018723c */ /* 0x040fe200000018ff */
[----:B------:R-:W0:Y:S05]  /*6f40*/  LDGDEPBAR ;  /* 0x00000000000079af */ /* 0x000e2a0000000000 */
[C---:B----4-:R-:W-:Y:S06]  /*6f50*/  HMMA.16816.F32 R20, R160.reuse, R16, RZ ;  /* 0x00000010a014723c */ /* 0x050fec00000018ff */
[C---:B------:R-:W-:Y:S06]  /*6f60*/  HMMA.16816.F32 R16, R160.reuse, R18, RZ ;  /* 0x00000012a010723c */ /* 0x040fec00000018ff */
[C---:B-1----:R-:W-:Y:S06]  /*6f70*/  HMMA.16816.F32 R164, R160.reuse, R12, RZ ;  /* 0x0000000ca0a4723c */ /* 0x042fec00000018ff */
[----:B------:R-:W-:Y:S01]  /*6f80*/  HMMA.16816.F32 R160, R160, R14, RZ ;  /* 0x0000000ea0a0723c */ /* 0x000fe200000018ff */
[----:B------:R-:W1:Y:S05]  /*6f90*/  LDSM.16.M88.4 R12, [R191+0x7800] ;  /* 0x00780000bf0c783b */ /* 0x000e6a0000000200 */
[----:B------:R-:W-:Y:S01]  /*6fa0*/  HMMA.16816.F32 R136, R4, R148, R136 ;  /* 0x000000940488723c */ /* 0x000fe20000001888 */
[----:B--2---:R-:W-:-:S05]  /*6fb0*/  IMAD.SHL.U32 R0, R0, 0x2, RZ ;  /* 0x0000000200007824 */ /* 0x004fca00078e00ff */
[C---:B------:R-:W-:Y:S01]  /*6fc0*/  HMMA.16816.F32 R32, R4.reuse, R150, R32 ;  /* 0x000000960420723c */ /* 0x040fe20000001820 */
[----:B------:R-:W-:Y:S05]  /*6fd0*/  LDSM.16.M88.4 R148, [R184] ;  /* 0x00000000b894783b */ /* 0x000fea0000000200 */
[C---:B------:R-:W-:Y:S06]  /*6fe0*/  HMMA.16816.F32 R28, R4.reuse, R144, R28 ;  /* 0x00000090041c723c */ /* 0x040fec000000181c */
[C---:B------:R-:W-:Y:S01]  /*6ff0*/  HMMA.16816.F32 R24, R4.reuse, R146, R24 ;  /* 0x000000920418723c */ /* 0x040fe20000001818 */
[----:B------:R-:W-:Y:S05]  /*7000*/  LDSM.16.M88.4 R144, [R184+0x800] ;  /* 0x00080000b890783b */ /* 0x000fea0000000200 */
[C---:B------:R-:W-:Y:S06]  /*7010*/  HMMA.16816.F32 R20, R4.reuse, R140, R20 ;  /* 0x0000008c0414723c */ /* 0x040fec0000001814 */
[C---:B------:R-:W-:Y:S01]  /*7020*/  HMMA.16816.F32 R16, R4.reuse, R142, R16 ;  /* 0x0000008e0410723c */ /* 0x040fe20000001810 */
[----:B------:R-:W2:Y:S05]  /*7030*/  LDSM.16.M88.4 R140, [R193] ;  /* 0x00000000c18c783b */ /* 0x000eaa0000000200 */
[C---:B------:R-:W-:Y:S06]  /*7040*/  HMMA.16816.F32 R164, R4.reuse, R172, R164 ;  /* 0x000000ac04a4723c */ /* 0x040fec00000018a4 */
[----:B------:R-:W-:Y:S01]  /*7050*/  HMMA.16816.F32 R160, R4, R174, R160 ;  /* 0x000000ae04a0723c */ /* 0x000fe200000018a0 */
[----:B------:R-:W4:Y:S04]  /*7060*/  LDSM.16.M88.4 R4, [R184+0x1000] ;  /* 0x00100000b804783b */ /* 0x000f280000000200 */
[----:B------:R-:W-:Y:S01]  /*7070*/  LDSM.16.M88.4 R172, [R180] ;  /* 0x00000000b4ac783b */ /* 0x000fe20000000200 */
[C---:B------:R-:W-:Y:S06]  /*7080*/  HMMA.16816.F32 R136, R8.reuse, R168, R136 ;  /* 0x000000a80888723c */ /* 0x040fec0000001888 */
[C---:B------:R-:W-:Y:S01]  /*7090*/  HMMA.16816.F32 R32, R8.reuse, R170, R32 ;  /* 0x000000aa0820723c */ /* 0x040fe20000001820 */
[----:B------:R-:W4:Y:S05]  /*70a0*/  LDSM.16.M88.4 R168, [R184+0x1800] ;  /* 0x00180000b8a8783b */ /* 0x000f2a0000000200 */
[C---:B-----5:R-:W-:Y:S06]  /*70b0*/  HMMA.16816.F32 R28, R8.reuse, R156, R28 ;  /* 0x0000009c081c723c */ /* 0x060fec000000181c */
[C---:B------:R-:W-:Y:S01]  /*70c0*/  HMMA.16816.F32 R24, R8.reuse, R158, R24 ;  /* 0x0000009e0818723c */ /* 0x040fe20000001818 */
[----:B------:R-:W-:Y:S05]  /*70d0*/  LDSM.16.M88.4 R156, [R197+0x8800] ;  /* 0x00880000c59c783b */ /* 0x000fea0000000200 */
[C---:B---3--:R-:W-:Y:S06]  /*70e0*/  HMMA.16816.F32 R20, R8.reuse, R152, R20 ;  /* 0x000000980814723c */ /* 0x048fec0000001814 */
[C---:B------:R-:W-:Y:S01]  /*70f0*/  HMMA.16816.F32 R16, R8.reuse, R154, R16 ;  /* 0x0000009a0810723c */ /* 0x040fe20000001810 */
[----:B------:R-:W-:Y:S05]  /*7100*/  LDSM.16.M88.4 R152, [R197+0x9000] ;  /* 0x00900000c598783b */ /* 0x000fea0000000200 */
[C---:B-1----:R-:W-:Y:S06]  /*7110*/  HMMA.16816.F32 R164, R8.reuse, R12, R164 ;  /* 0x0000000c08a4723c */ /* 0x042fec00000018a4 */
[----:B------:R-:W-:Y:S01]  /*7120*/  HMMA.16816.F32 R160, R8, R14, R160 ;  /* 0x0000000e08a0723c */ /* 0x000fe200000018a0 */
[----:B------:R-:W-:Y:S04]  /*7130*/  LDSM.16.M88.4 R12, [R198+0x2000] ;  /* 0x00200000c60c783b */ /* 0x000fe80000000200 */
[----:B------:R-:W1:Y:S01]  /*7140*/  LDSM.16.M88.4 R8, [R197+0x8000] ;  /* 0x00800000c508783b */ /* 0x000e620000000200 */
[C---:B--2---:R-:W-:Y:S06]  /*7150*/  HMMA.16816.F32 R136, R140.reuse, R148, R136 ;  /* 0x000000948c88723c */ /* 0x044fec0000001888 */
[C---:B------:R-:W-:Y:S01]  /*7160*/  HMMA.16816.F32 R32, R140.reuse, R150, R32 ;  /* 0x000000968c20723c */ /* 0x040fe20000001820 */
[----:B------:R-:W-:Y:S05]  /*7170*/  LDSM.16.M88.4 R148, [R183] ;  /* 0x00000000b794783b */ /* 0x000fea0000000200 */
[C---:B------:R-:W-:Y:S06]  /*7180*/  HMMA.16816.F32 R28, R140.reuse, R144, R28 ;  /* 0x000000908c1c723c */ /* 0x040fec000000181c */
[C---:B------:R-:W-:Y:S01]  /*7190*/  HMMA.16816.F32 R24, R140.reuse, R146, R24 ;  /* 0x000000928c18723c */ /* 0x040fe20000001818 */
[----:B------:R-:W2:Y:S05]  /*71a0*/  LDSM.16.M88.4 R144, [R197+0x9800] ;  /* 0x00980000c590783b */ /* 0x000eaa0000000200 */
[C---:B----4-:R-:W-:Y:S06]  /*71b0*/  HMMA.16816.F32 R20, R140.reuse, R4, R20 ;  /* 0x000000048c14723c */ /* 0x050fec0000001814 */
[C---:B------:R-:W-:Y:S01]  /*71c0*/  HMMA.16816.F32 R16, R140.reuse, R6, R16 ;  /* 0x000000068c10723c */ /* 0x040fe20000001810 */
[----:B------:R-:W3:Y:S05]  /*71d0*/  LDSM.16.M88.4 R4, [R196+0x2000] ;  /* 0x00200000c404783b */ /* 0x000eea0000000200 */
[C---:B------:R-:W-:Y:S06]  /*71e0*/  HMMA.16816.F32 R164, R140.reuse, R168, R164 ;  /* 0x000000a88ca4723c */ /* 0x040fec00000018a4 */
[----:B------:R-:W-:Y:S01]  /*71f0*/  HMMA.16816.F32 R160, R140, R170, R160 ;  /* 0x000000aa8ca0723c */ /* 0x000fe200000018a0 */
[----:B------:R-:W4:Y:S04]  /*7200*/  LDSM.16.M88.4 R140, [R182] ;  /* 0x00000000b68c783b */ /* 0x000f280000000200 */
[----:B------:R-:W-:Y:S01]  /*7210*/  LDSM.16.M88.4 R168, [R191+0x8000] ;  /* 0x00800000bfa8783b */ /* 0x000fe20000000200 */
[C---:B-1----:R-:W-:Y:S06]  /*7220*/  HMMA.16816.F32 R136, R12.reuse, R8, R136 ;  /* 0x000000080c88723c */ /* 0x042fec0000001888 */
[C---:B------:R-:W-:Y:S01]  /*7230*/  HMMA.16816.F32 R32, R12.reuse, R10, R32 ;  /* 0x0000000a0c20723c */ /* 0x040fe20000001820 */
[----:B------:R-:W1:Y:S05]  /*7240*/  LDSM.16.M88.4 R8, [R181] ;  /* 0x00000000b508783b */ /* 0x000e6a0000000200 */
        /* <DEDUP_REMOVED lines=8> */
[----:B------:R-:W2:Y:S04]  /*72d0*/  LDSM.16.M88.4 R144, [R194+0x2000] ;  /* 0x00200000c290783b */ /* 0x000ea80000000200 */
[----:B------:R-:W5:Y:S01]  /*72e0*/  LDSM.16.M88.4 R12, [R191+0x9000] ;  /* 0x00900000bf0c783b */ /* 0x000f620000000200 */
[C---:B---3--:R-:W-:Y:S06]  /*72f0*/  HMMA.16816.F32 R136, R4.reuse, R148, R136 ;  /* 0x000000940488723c */ /* 0x048fec0000001888 */
[C---:B------:R-:W-:Y:S01]  /*7300*/  HMMA.16816.F32 R32, R4.reuse, R150, R32 ;  /* 0x000000960420723c */ /* 0x040fe20000001820 */
[----:B------:R-:W3:Y:S05]  /*7310*/  LDSM.16.M88.4 R148, [R191+0x9800] ;  /* 0x00980000bf94783b */ /* 0x000eea0000000200 */
[C---:B----4-:R-:W-:Y:S06]  /*7320*/  HMMA.16816.F32 R28, R4.reuse, R140, R28 ;  /* 0x0000008c041c723c */ /* 0x050fec000000181c */
[C---:B------:R-:W-:Y:S01]  /*7330*/  HMMA.16816.F32 R24, R4.reuse, R142, R24 ;  /* 0x0000008e0418723c */ /* 0x040fe20000001818 */
[----:B------:R-:W4:Y:S05]  /*7340*/  LDSM.16.M88.4 R140, [R184+0x2000] ;  /* 0x00200000b88c783b */ /* 0x000f2a0000000200 */
[C---:B-1----:R-:W-:Y:S06]  /*7350*/  HMMA.16816.F32 R20, R4.reuse, R8, R20 ;  /* 0x000000080414723c */ /* 0x042fec0000001814 */
[C---:B------:R-:W-:Y:S01]  /*7360*/  HMMA.16816.F32 R16, R4.reuse, R10, R16 ;  /* 0x0000000a0410723c */ /* 0x040fe20000001810 */
[----:B------:R-:W1:Y:S05]  /*7370*/  LDSM.16.M88.4 R8, [R184+0x2800] ;  /* 0x00280000b808783b */ /* 0x000e6a0000000200 */
[C---:B------:R-:W-:Y:S06]  /*7380*/  HMMA.16816.F32 R164, R4.reuse, R172, R164 ;  /* 0x000000ac04a4723c */ /* 0x040fec00000018a4 */
[----:B------:R-:W-:Y:S01]  /*7390*/  HMMA.16816.F32 R160, R4, R174, R160 ;  /* 0x000000ae04a0723c */ /* 0x000fe200000018a0 */
[----:B------:R-:W1:Y:S04]  /*73a0*/  LDSM.16.M88.4 R4, [R184+0x3000] ;  /* 0x00300000b804783b */ /* 0x000e680000000200 */
[----:B------:R-:W-:Y:S01]  /*73b0*/  LDSM.16.M88.4 R172, [R196+0x4000] ;  /* 0x00400000c4ac783b */ /* 0x000fe20000000200 */
[C---:B--2---:R-:W-:Y:S06]  /*73c0*/  HMMA.16816.F32 R32, R144.reuse, R170, R32 ;  /* 0x000000aa9020723c */ /* 0x044fec0000001820 */
[C---:B------:R-:W-:Y:S06]  /*73d0*/  HMMA.16816.F32 R28, R144.reuse, R152, R28 ;  /* 0x00000098901c723c */ /* 0x040fec000000181c */
[C---:B------:R-:W-:Y:S01]  /*73e0*/  HMMA.16816.F32 R136, R144.reuse, R168, R136 ;  /* 0x000000a89088723c */ /* 0x040fe20000001888 */
[----:B------:R-:W-:Y:S05]  /*73f0*/  LDSM.16.M88.4 R168, [R184+0x3800] ;  /* 0x00380000b8a8783b */ /* 0x000fea0000000200 */
[C---:B------:R-:W-:Y:S01]  /*7400*/  HMMA.16816.F32 R24, R144.reuse, R154, R24 ;  /* 0x0000009a9018723c */ /* 0x040fe20000001818 */
[----:B------:R-:W-:Y:S05]  /*7410*/  LDSM.16.M88.4 R152, [R197+0xa000] ;  /* 0x00a00000c598783b */ /* 0x000fea0000000200 */
[C---:B-----5:R-:W-:Y:S06]  /*7420*/  HMMA.16816.F32 R20, R144.reuse, R12, R20 ;  /* 0x0000000c9014723c */ /* 0x060fec0000001814 */
[C---:B------:R-:W-:Y:S01]  /*7430*/  HMMA.16816.F32 R16, R144.reuse, R14, R16 ;  /* 0x0000000e9010723c */ /* 0x040fe20000001810 */
[----:B------:R-:W2:Y:S05]  /*7440*/  LDSM.16.M88.4 R12, [R198+0x4000] ;  /* 0x00400000c60c783b */ /* 0x000eaa0000000200 */
[C---:B---3--:R-:W-:Y:S06]  /*7450*/  HMMA.16816.F32 R164, R144.reuse, R148, R164 ;  /* 0x0000009490a4723c */ /* 0x048fec00000018a4 */
[----:B------:R-:W-:Y:S01]  /*7460*/  HMMA.16816.F32 R160, R144, R150, R160 ;  /* 0x0000009690a0723c */ /* 0x000fe200000018a0 */
[----:B------:R-:W3:Y:S04]  /*7470*/  LDSM.16.M88.4 R148, [R197+0xa800] ;  /* 0x00a80000c594783b */ /* 0x000ee80000000200 */
[----:B------:R-:W5:Y:S01]  /*7480*/  LDSM.16.M88.4 R144, [R197+0xb000] ;  /* 0x00b00000c590783b */ /* 0x000f620000000200 */
[C---:B----4-:R-:W-:Y:S06]  /*7490*/  HMMA.16816.F32 R32, R156.reuse, R142, R32 ;  /* 0x0000008e9c20723c */ /* 0x050fec0000001820 */
[C---:B-1----:R-:W-:Y:S06]  /*74a0*/  HMMA.16816.F32 R28, R156.reuse, R8, R28 ;  /* 0x000000089c1c723c */ /* 0x042fec000000181c */
[C---:B------:R-:W-:Y:S01]  /*74b0*/  HMMA.16816.F32 R136, R156.reuse, R140, R136 ;  /* 0x0000008c9c88723c */ /* 0x040fe20000001888 */
[----:B------:R-:W-:Y:S05]  /*74c0*/  LDSM.16.M88.4 R140, [R197+0xb800] ;  /* 0x00b80000c58c783b */ /* 0x000fea0000000200 */
[C---:B------:R-:W-:Y:S01]  /*74d0*/  HMMA.16816.F32 R24, R156.reuse, R10, R24 ;  /* 0x0000000a9c18723c */ /* 0x040fe20000001818 */
[----:B------:R-:W1:Y:S05]  /*74e0*/  LDSM.16.M88.4 R8, [R179] ;  /* 0x00000000b308783b */ /* 0x000e6a0000000200 */
[C---:B------:R-:W-:Y:S06]  /*74f0*/  HMMA.16816.F32 R20, R156.reuse, R4, R20 ;  /* 0x000000049c14723c */ /* 0x040fec0000001814 */
[----:B------:R-:W-:Y:S01]  /*7500*/  HMMA.16816.F32 R16, R156, R6, R16 ;  /* 0x000000069c10723c */ /* 0x000fe20000001810 */
[----:B------:R-:W4:Y:S05]  /*7510*/  LDSM.16.M88.4 R4, [R178] ;  /* 0x00000000b204783b */ /* 0x000f2a0000000200 */
[C---:B--2---:R-:W-:Y:S06]  /*7520*/  HMMA.16816.F32 R32, R12.reuse, R154, R32 ;  /* 0x0000009a0c20723c */ /* 0x044fec0000001820 */
[----:B---3--:R-:W-:Y:S06]  /*7530*/  HMMA.16816.F32 R28, R12, R148, R28 ;  /* 0x000000940c1c723c */ /* 0x008fec000000181c */
[C---:B------:R-:W-:Y:S06]  /*7540*/  HMMA.16816.F32 R164, R156.reuse, R168, R164 ;  /* 0x000000a89ca4723c */ /* 0x040fec00000018a4 */
[----:B------:R-:W-:Y:S01]  /*7550*/  HMMA.16816.F32 R160, R156, R170, R160 ;  /* 0x000000aa9ca0723c */ /* 0x000fe200000018a0 */
[----:B------:R-:W-:Y:S04]  /*7560*/  LDSM.16.M88.4 R156, [R194+0x4000] ;  /* 0x00400000c29c783b */ /* 0x000fe80000000200 */
[----:B------:R-:W-:Y:S01]  /*7570*/  LDSM.16.M88.4 R168, [R176] ;  /* 0x00000000b0a8783b */ /* 0x000fe20000000200 */
[C---:B------:R-:W-:Y:S03]  /*7580*/  HMMA.16816.F32 R136, R12.reuse, R152, R136 ;  /* 0x000000980c88723c */ /* 0x040fe60000001888 */
[----:B------:R-:W2:Y:S03]  /*7590*/  LDSM.16.M88.4 R152, [R191+0xa000] ;  /* 0x00a00000bf98783b */ /* 0x000ea60000000200 */
[C---:B------:R-:W-:Y:S01]  /*75a0*/  HMMA.16816.F32 R24, R12.reuse, R150, R24 ;  /* 0x000000960c18723c */ /* 0x040fe20000001818 */
[----:B------:R-:W3:Y:S05]  /*75b0*/  LDSM.16.M88.4 R148, [R191+0xa800] ;  /* 0x00a80000bf94783b */ /* 0x000eea0000000200 */
[C---:B-----5:R-:W-:Y:S06]  /*75c0*/  HMMA.16816.F32 R20, R12.reuse, R144, R20 ;  /* 0x000000900c14723c */ /* 0x060fec0000001814 */
[----:B------:R-:W-:Y:S01]  /*75d0*/  HMMA.16816.F32 R16, R12, R146, R16 ;  /* 0x000000920c10723c */ /* 0x000fe20000001810 */
[----:B------:R-:W5:Y:S05]  /*75e0*/  LDSM.16.M88.4 R144, [R191+0xb000] ;  /* 0x00b00000bf90783b */ /* 0x000f6a0000000200 */
[C---:B-1----:R-:W-:Y:S06]  /*75f0*/  HMMA.16816.F32 R32, R172.reuse, R10, R32 ;  /* 0x0000000aac20723c */ /* 0x042fec0000001820 */
[----:B----4-:R-:W-:Y:S06]  /*7600*/  HMMA.16816.F32 R28, R172, R4, R28 ;  /* 0x00000004ac1c723c */ /* 0x010fec000000181c */
[C---:B------:R-:W-:Y:S06]  /*7610*/  HMMA.16816.F32 R164, R12.reuse, R140, R164 ;  /* 0x0000008c0ca4723c */ /* 0x040fec00000018a4 */
[----:B------:R-:W-:Y:S01]  /*7620*/  HMMA.16816.F32 R160, R12, R142, R160 ;  /* 0x0000008e0ca0723c */ /* 0x000fe200000018a0 */
[----:B------:R-:W-:Y:S04]  /*7630*/  LDSM.16.M88.4 R12, [R193+0x4000] ;  /* 0x00400000c10c783b */ /* 0x000fe80000000200 */
[----:B------:R-:W-:Y:S01]  /*7640*/  LDSM.16.M88.4 R140, [R191+0xb800] ;  /* 0x00b80000bf8c783b */ /* 0x000fe20000000200 */
[C---:B------:R-:W-:Y:S03]  /*7650*/  HMMA.16816.F32 R136, R172.reuse, R8, R136 ;  /* 0x00000008ac88723c */ /* 0x040fe60000001888 */
[----:B------:R-:W1:Y:S03]  /*7660*/  LDSM.16.M88.4 R8, [R184+0x4000] ;  /* 0x00400000b808783b */ /* 0x000e660000000200 */
[C---:B------:R-:W-:Y:S01]  /*7670*/  HMMA.16816.F32 R24, R172.reuse, R6, R24 ;  /* 0x00000006ac18723c */ /* 0x040fe20000001818 */
[----:B------:R-:W4:Y:S05]  /*7680*/  LDSM.16.M88.4 R4, [R184+0x4800] ;  /* 0x00480000b804783b */ /* 0x000f2a0000000200 */
[C---:B------:R-:W-:Y:S06]  /*7690*/  HMMA.16816.F32 R20, R172.reuse, R200, R20 ;  /* 0x000000c8ac14723c */ /* 0x040fec0000001814 */
[----:B------:R-:W-:Y:S01]  /*76a0*/  HMMA.16816.F32 R16, R172, R202, R16 ;  /* 0x000000caac10723c */ /* 0x000fe20000001810 */
[----:B------:R-:W4:Y:S05]  /*76b0*/  LDSM.16.M88.4 R200, [R184+0x5000] ;  /* 0x00500000b8c8783b */ /* 0x000f2a0000000200 */
[C---:B--2---:R-:W-:Y:S06]  /*76c0*/  HMMA.16816.F32 R32, R156.reuse, R154, R32 ;  /* 0x0000009a9c20723c */ /* 0x044fec0000001820 */
[----:B---3--:R-:W-:Y:S06]  /*76d0*/  HMMA.16816.F32 R28, R156, R148, R28 ;  /* 0x000000949c1c723c */ /* 0x008fec000000181c */
[----:B------:R-:W-:Y:S06]  /*76e0*/  HMMA.16816.F32 R164, R172, R168, R164 ;  /* 0x000000a8aca4723c */ /* 0x000fec00000018a4 */
[C---:B------:R-:W-:Y:S06]  /*76f0*/  HMMA.16816.F32 R24, R156.reuse, R150, R24 ;  /* 0x000000969c18723c */ /* 0x040fec0000001818 */
[C---:B-----5:R-:W-:Y:S06]  /*7700*/  HMMA.16816.F32 R20, R156.reuse, R144, R20 ;  /* 0x000000909c14723c */ /* 0x060fec0000001814 */
[----:B------:R-:W-:Y:S01]  /*7710*/  HMMA.16816.F32 R16, R156, R146, R16 ;  /* 0x000000929c10723c */ /* 0x000fe20000001810 */
[----:B------:R-:W2:Y:S01]  /*7720*/  LDSM.16.M88.4 R144, [R184+0x5800] ;  /* 0x00580000b890783b */ /* 0x000ea20000000200 */
[----:B------:R-:W-:-:S04]  /*7730*/  DEPBAR.LE SB0, 0x0 ;  /* 0x000080000000791a */ /* 0x000fc80000000000 */
[----:B-1----:R-:W-:Y:S06]  /*7740*/  HMMA.16816.F32 R32, R12, R10, R32 ;  /* 0x0000000a0c20723c */ /* 0x002fec0000001820 */
[----:B------:R-:W-:Y:S01]  /*7750*/  HMMA.16816.F32 R160, R172, R170, R160 ;  /* 0x000000aaaca0723c */ /* 0x000fe200000018a0 */
[----:B------:R-:W-:Y:S01]  /*7760*/  LOP3.LUT R11, R0, 0x6, RZ, 0xc0, !PT ;  /* 0x00000006000b7812 */ /* 0x000fe200078ec0ff */
[----:B------:R-:W-:-:S04]  /*7770*/  IMAD.U32 R10, RZ, RZ, UR16 ;  /* 0x00000010ff0a7e24 */ /* 0x000fc8000f8e00ff */
[----:B----4-:R-:W-:Y:S01]  /*7780*/  HMMA.16816.F32 R28, R12, R4, R28 ;  /* 0x000000040c1c723c */ /* 0x010fe2000000181c */
[----:B------:R-:W-:-:S05]  /*7790*/  IMAD R0, R10, 0x40, R11 ;  /* 0x000000400a007824 */ /* 0x000fca00078e020b */
[----:B------:R-:W-:Y:S01]  /*77a0*/  HMMA.16816.F32 R164, R156, R140, R164 ;  /* 0x0000008c9ca4723c */ /* 0x000fe200000018a4 */
[C---:B------:R-:W-:Y:S02]  /*77b0*/  VIADD R5, R0.reuse, 0x8 ;  /* 0x0000000800057836 */ /* 0x040fe40000000000 */
[----:B------:R-:W-:-:S03]  /*77c0*/  VIADD R4, R0, 0x9 ;  /* 0x0000000900047836 */ /* 0x000fc60000000000 */
[----:B------:R-:W-:Y:S01]  /*77d0*/  HMMA.16816.F32 R24, R12, R6, R24 ;  /* 0x000000060c18723c */ /* 0x000fe20000001818 */
[CC--:B------:R-:W-:Y:S02]  /*77e0*/  ISETP.GE.AND P2, PT, R5.reuse, R134.reuse, PT ;  /* 0x000000860500720c */ /* 0x0c0fe40003f46270 */
[-C--:B------:R-:W-:Y:S01]  /*77f0*/  ISETP.GE.AND P1, PT, R5, R133.reuse, PT ;  /* 0x000000850500720c */ /* 0x080fe20003f26270 */
[----:B------:R-:W-:Y:S01]  /*7800*/  VIADD R5, R0, 0x10 ;  /* 0x0000001000057836 */ /* 0x000fe20000000000 */
[----:B------:R-:W-:Y:S01]  /*7810*/  FSEL R135, R32, -INF , !P2 ;  /* 0xff80000020877808 */ /* 0x000fe20005000000 */
[----:B------:R-:W-:Y:S01]  /*7820*/  HMMA.16816.F32 R136, R156, R152, R136 ;  /* 0x000000989c88723c */ /* 0x000fe20000001888 */
[----:B------:R-:W-:Y:S02]  /*7830*/  FSEL R34, R34, -INF , !P1 ;  /* 0xff80000022227808 */ /* 0x000fe40004800000 */
[CC--:B------:R-:W-:Y:S02]  /*7840*/  ISETP.GE.AND P6, PT, R4.reuse, R134.reuse, PT ;  /* 0x000000860400720c */ /* 0x0c0fe40003fc6270 */
[-C--:B------:R-:W-:Y:S01]  /*7850*/  ISETP.GE.AND P0, PT, R4, R133.reuse, PT ;  /* 0x000000850400720c */ /* 0x080fe20003f06270 */
[C---:B------:R-:W-:Y:S01]  /*7860*/  HMMA.16816.F32 R20, R12.reuse, R200, R20 ;  /* 0x000000c80c14723c */ /* 0x040fe20000001814 */
[C---:B------:R-:W-:Y:S01]  /*7870*/  ISETP.GE.AND P2, PT, R5.reuse, R134, PT ;  /* 0x000000860500720c */ /* 0x040fe20003f46270 */
[C---:B------:R-:W-:Y:S01]  /*7880*/  VIADD R4, R0.reuse, 0x18 ;  /* 0x0000001800047836 */ /* 0x040fe20000000000 */
[----:B------:R-:W-:Y:S01]  /*7890*/  BAR.SYNC.DEFER_BLOCKING 0x0 ;  /* 0x0000000000007b1d */ /* 0x000fe20000010000 */
[----:B------:R-:W-:Y:S01]  /*78a0*/  ISETP.GE.AND P1, PT, R5, R133, PT ;  /* 0x000000850500720c */ /* 0x000fe20003f26270 */
[----:B------:R-:W-:Y:S01]  /*78b0*/  VIADD R5, R0, 0x11 ;  /* 0x0000001100057836 */ /* 0x000fe20000000000 */
[----:B------:R-:W-:Y:S01]  /*78c0*/  HMMA.16816.F32 R16, R12, R202, R16 ;  /* 0x000000ca0c10723c */ /* 0x000fe20000001810 */
[----:B------:R-:W-:-:S02]  /*78d0*/  FSEL R32, R35, -INF , !P0 ;  /* 0xff80000023207808 */ /* 0x000fc40004000000 */
[----:B------:R-:W-:Y:S02]  /*78e0*/  FSEL R149, R33, -INF , !P6 ;  /* 0xff80000021957808 */ /* 0x000fe40007000000 */
[----:B------:R-:W-:Y:S01]  /*78f0*/  FSEL R35, R28, -INF , !P2 ;  /* 0xff8000001c237808 */ /* 0x000fe20005000000 */
[----:B------:R-:W-:Y:S01]  /*7900*/  HMMA.16816.F32 R160, R156, R142, R160 ;  /* 0x0000008e9ca0723c */ /* 0x000fe200000018a0 */
[----:B------:R-:W-:Y:S02]  /*7910*/  FSEL R30, R30, -INF , !P1 ;  /* 0xff8000001e1e7808 */ /* 0x000fe40004800000 */
[CC--:B------:R-:W-:Y:S02]  /*7920*/  ISETP.GE.AND P6, PT, R5.reuse, R134.reuse, PT ;  /* 0x000000860500720c */ /* 0x0c0fe40003fc6270 */
[C---:B------:R-:W-:Y:S01]  /*7930*/  ISETP.GE.AND P2, PT, R4.reuse, R134, PT ;  /* 0x000000860400720c */ /* 0x040fe20003f46270 */
[C---:B--2---:R-:W-:Y:S01]  /*7940*/  HMMA.16816.F32 R164, R12.reuse, R144, R164 ;  /* 0x000000900ca4723c */ /* 0x044fe200000018a4 */
[-C--:B------:R-:W-:Y:S01]  /*7950*/  ISETP.GE.AND P1, PT, R4, R133.reuse, PT ;  /* 0x000000850400720c */ /* 0x080fe20003f26270 */
[C---:B------:R-:W-:Y:S01]  /*7960*/  VIADD R4, R0.reuse, 0x20 ;  /* 0x0000002000047836 */ /* 0x040fe20000000000 */
[----:B------:R-:W-:Y:S01]  /*7970*/  ISETP.GE.AND P0, PT, R5, R133, PT ;  /* 0x000000850500720c */ /* 0x000fe20003f06270 */
[----:B------:R-:W-:Y:S01]  /*7980*/  VIADD R5, R0, 0x19 ;  /* 0x0000001900057836 */ /* 0x000fe20000000000 */
[----:B------:R-:W-:Y:S01]  /*7990*/  FSEL R33, R29, -INF , !P6 ;  /* 0xff8000001d217808 */ /* 0x000fe20007000000 */
[----:B------:R-:W-:Y:S01]  /*79a0*/  HMMA.16816.F32 R136, R12, R8, R136 ;  /* 0x000000080c88723c */ /* 0x000fe20000001888 */
[----:B------:R-:W-:-:S02]  /*79b0*/  FSEL R29, R24, -INF , !P2 ;  /* 0xff800000181d7808 */ /* 0x000fc40005000000 */
[----:B------:R-:W-:Y:S02]  /*79c0*/  FSEL R26, R26, -INF , !P1 ;  /* 0xff8000001a1a7808 */ /* 0x000fe40004800000 */
[----:B------:R-:W-:Y:S02]  /*79d0*/  FSEL R238, R31, -INF , !P0 ;  /* 0xff8000001fee7808 */ /* 0x000fe40004000000 */
[CC--:B------:R-:W-:Y:S02]  /*79e0*/  ISETP.GE.AND P2, PT, R4.reuse, R134.reuse, PT ;  /* 0x000000860400720c */ /* 0x0c0fe40003f46270 */
[-C--:B------:R-:W-:Y:S01]  /*79f0*/  ISETP.GE.AND P1, PT, R4, R133.reuse, PT ;  /* 0x000000850400720c */ /* 0x080fe20003f26270 */
[C---:B------:R-:W-:Y:S01]  /*7a00*/  VIADD R4, R0.reuse, 0x28 ;  /* 0x0000002800047836 */ /* 0x040fe20000000000 */
[C---:B------:R-:W-:Y:S01]  /*7a10*/  ISETP.GE.AND P6, PT, R5.reuse, R134, PT ;  /* 0x000000860500720c */ /* 0x040fe20003fc6270 */
[----:B------:R-:W-:Y:S01]  /*7a20*/  HMMA.16816.F32 R12, R12, R146, R160 ;  /* 0x000000920c0c723c */ /* 0x000fe200000018a0 */
[----:B------:R-:W-:Y:S01]  /*7a30*/  ISETP.GE.AND P0, PT, R5, R133, PT ;  /* 0x000000850500720c */ /* 0x000fe20003f06270 */
[----:B------:R-:W-:Y:S01]  /*7a40*/  VIADD R5, R0, 0x21 ;  /* 0x0000002100057836 */ /* 0x000fe20000000000 */
[----:B------:R-:W-:-:S02]  /*7a50*/  FSEL R141, R20, -INF , !P2 ;  /* 0xff800000148d7808 */ /* 0x000fc40005000000 */
[----:B------:R-:W-:Y:S02]  /*7a60*/  FSEL R140, R22, -INF , !P1 ;  /* 0xff800000168c7808 */ /* 0x000fe40004800000 */
[----:B------:R-:W-:Y:S02]  /*7a70*/  FSEL R25, R25, -INF , !P6 ;  /* 0xff80000019197808 */ /* 0x000fe40007000000 */
[----:B------:R-:W-:Y:S02]  /*7a80*/  FSEL R24, R27, -INF , !P0 ;  /* 0xff8000001b187808 */ /* 0x000fe40004000000 */
[CC--:B------:R-:W-:Y:S02]  /*7a90*/  ISETP.GE.AND P2, PT, R4.reuse, R134.reuse, PT ;  /* 0x000000860400720c */ /* 0x0c0fe40003f46270 */
[----:B------:R-:W-:Y:S01]  /*7aa0*/  ISETP.GE.AND P1, PT, R4, R133, PT ;  /* 0x000000850400720c */ /* 0x000fe20003f26270 */
[----:B------:R-:W-:Y:S01]  /*7ab0*/  VIADD R4, R0, 0x30 ;  /* 0x0000003000047836 */ /* 0x000fe20000000000 */
[----:B------:R-:W-:-:S02]  /*7ac0*/  ISETP.GE.AND P6, PT, R5, R134, PT ;  /* 0x000000860500720c */ /* 0x000fc40003fc6270 */
[-C--:B------:R-:W-:Y:S01]  /*7ad0*/  ISETP.GE.AND P0, PT, R5, R133.reuse, PT ;  /* 0x000000850500720c */ /* 0x080fe20003f06270 */
[----:B------:R-:W-:Y:S01]  /*7ae0*/  VIADD R5, R0, 0x29 ;  /* 0x0000002900057836 */ /* 0x000fe20000000000 */
        /* <DEDUP_REMOVED lines=8> */
[----:B------:R-:W-:Y:S02]  /*7b70*/  FSEL R206, R19, -INF , !P0 ;  /* 0xff80000013ce7808 */ /* 0x000fe40004000000 */
[----:B------:R-:W-:Y:S02]  /*7b80*/  ISETP.GE.AND P0, PT, R4, R133, PT ;  /* 0x000000850400720c */ /* 0x000fe40003f06270 */
[-C--:B------:R-:W-:Y:S01]  /*7b90*/  ISETP.GE.AND P6, PT, R5, R134.reuse, PT ;  /* 0x000000860500720c */ /* 0x080fe20003fc6270 */
[C---:B------:R-:W-:Y:S01]  /*7ba0*/  VIADD R5, R0.reuse, 0x1 ;  /* 0x0000000100057836 */ /* 0x040fe20000000000 */
[----:B------:R-:W-:Y:S02]  /*7bb0*/  FSEL R159, R167, -INF , !P0 ;  /* 0xff800000a79f7808 */ /* 0x000fe40004000000 */
[----:B------:R-:W-:-:S02]  /*7bc0*/  ISETP.GE.AND P0, PT, R0, R134, PT ;  /* 0x000000860000720c */ /* 0x000fc40003f06270 */
[----:B------:R-:W-:Y:S02]  /*7bd0*/  FSEL R147, R17, -INF , !P6 ;  /* 0xff80000011937808 */ /* 0x000fe40007000000 */
[----:B------:R-:W-:Y:S02]  /*7be0*/  FSEL R171, R164, -INF , !P2 ;  /* 0xff800000a4ab7808 */ /* 0x000fe40005000000 */
[----:B------:R-:W-:Y:S02]  /*7bf0*/  FSEL R19, R136, -INF , !P0 ;  /* 0xff80000088137808 */ /* 0x000fe40004000000 */
[-C--:B------:R-:W-:Y:S01]  /*7c00*/  ISETP.GE.AND P6, PT, R4, R134.reuse, PT ;  /* 0x000000860400720c */ /* 0x080fe20003fc6270 */
[----:B------:R-:W-:Y:S01]  /*7c10*/  VIADD R4, R0, 0x38 ;  /* 0x0000003800047836 */ /* 0x000fe20000000000 */
[----:B------:R-:W-:Y:S02]  /*7c20*/  ISETP.GE.AND P2, PT, R5, R134, PT ;  /* 0x000000860500720c */ /* 0x000fe40003f46270 */
[----:B------:R-:W-:-:S02]  /*7c30*/  FSEL R162, R166, -INF , !P1 ;  /* 0xff800000a6a27808 */ /* 0x000fc40004800000 */
[----:B------:R-:W-:Y:S02]  /*7c40*/  PLOP3.LUT P0, PT, PT, PT, UP0, 0x80, 0x0 ;  /* 0x000000000000781c */ /* 0x000fe40003f0f008 */
[-C--:B------:R-:W-:Y:S02]  /*7c50*/  ISETP.GE.AND P1, PT, R5, R133.reuse, PT ;  /* 0x000000850500720c */ /* 0x080fe40003f26270 */
[----:B------:R-:W-:Y:S02]  /*7c60*/  FSEL R137, R137, -INF , !P2 ;  /* 0xff80000089897808 */ /* 0x000fe40005000000 */
[----:B------:R-:W-:Y:S02]  /*7c70*/  FSEL R169, R165, -INF , !P6 ;  /* 0xff800000a5a97808 */ /* 0x000fe40007000000 */
[C---:B------:R-:W-:Y:S01]  /*7c80*/  ISETP.GE.AND P2, PT, R0.reuse, R133, PT ;  /* 0x000000850000720c */ /* 0x040fe20003f46270 */
[----:B------:R-:W-:Y:S01]  /*7c90*/  VIADD R0, R0, 0x39 ;  /* 0x0000003900007836 */ /* 0x000fe20000000000 */
[----:B------:R-:W-:-:S02]  /*7ca0*/  FSEL R18, R139, -INF , !P1 ;  /* 0xff8000008b127808 */ /* 0x000fc40004800000 */
[CC--:B------:R-:W-:Y:S02]  /*7cb0*/  ISETP.GE.AND P6, PT, R4.reuse, R134.reuse, PT ;  /* 0x000000860400720c */ /* 0x0c0fe40003fc6270 */
[-C--:B------:R-:W-:Y:S02]  /*7cc0*/  ISETP.GE.AND P1, PT, R4, R133.reuse, PT ;  /* 0x000000850400720c */ /* 0x080fe40003f26270 */
        /* <DEDUP_REMOVED lines=22> */
[----:B------:R-:W-:Y:S01]  /*7e30*/  IMAD.U32 R13, RZ, RZ, UR4 ;  /* 0x00000004ff0d7e24 */ /* 0x000fe2000f8e00ff */
[C---:B------:R-:W-:Y:S02]  /*7e40*/  IADD3 R0, P6, R21.reuse, UR25, RZ ;  /* 0x0000001915007c10 */ /* 0x040fe4000ffde0ff */
[----:B------:R-:W5:Y:S01]  /*7e50*/  @!P5 LDC.64 R4, c[0x0][0x218] ;  /* 0x00008600ff04db82 */ /* 0x000f620000000a00 */
[----:B-1----:R-:W-:Y:S02]  /*7e60*/  @!P5 LEA R152, P2, R21, R10, 0x1 ;  /* 0x0000000a1598d211 */ /* 0x002fe400078408ff */
[----:B------:R-:W-:-:S04]  /*7e70*/  LEA.HI.X R22, R22, R213, R13, 0x6, P1 ;  /* 0x000000d516167211 */ /* 0x000fc800008f340d */
[C-C-:B------:R-:W-:Y:S01]  /*7e80*/  @!P5 LEA.HI.X R153, R21.reuse, R11, R22.reuse, 0x1, P2 ;  /* 0x0000000b1599d211 */ /* 0x140fe200010f0c16 */
[----:B------:R-:W1:Y:S01]  /*7e90*/  @!P4 LDC.64 R16, c[0x0][0x218] ;  /* 0x00008600ff10cb82 */ /* 0x000e620000000a00 */
[C---:B---3--:R-:W-:Y:S02]  /*7ea0*/  @!P4 LEA R154, P1, R21.reuse, R8, 0x1 ;  /* 0x00000008159ac211 */ /* 0x048fe400078208ff */
[----:B------:R-:W-:Y:S01]  /*7eb0*/  IADD3.X R23, R22, UR24, RZ, P6, !PT ;  /* 0x0000001816177c10 */ /* 0x000fe2000b7fe4ff */
[----:B------:R-:W-:Y:S01]  /*7ec0*/  @!PT LDS RZ, [RZ] ;  /* 0x00000000fffff984 */ /* 0x000fe20000000800 */
[----:B------:R-:W-:Y:S01]  /*7ed0*/  @!PT LDS RZ, [RZ] ;  /* 0x00000000fffff984 */ /* 0x000fe20000000800 */
[----:B------:R-:W-:Y:S01]  /*7ee0*/  @!PT LDS RZ, [RZ] ;  /* 0x00000000fffff984 */ /* 0x000fe20000000800 */
[----:B------:R1:W-:Y:S01]  /*7ef0*/  @!P5 LDGSTS.E.BYPASS.LTC128B.128 [R199+0x6000], desc[UR20][R152.64] ;  /* 0x0600000098c7dfae */ /* 0x0003e2000b901d54 */
[----:B------:R-:W-:-:S03]  /*7f00*/  @!P4 LEA.HI.X R155, R21, R9, R22, 0x1, P1 ;  /* 0x00000009159bc211 */ /* 0x000fc600008f0c16 */
[----:B------:R-:W3:Y:S01]  /*7f10*/  @!P3 LDC.64 R14, c[0x0][0x218] ;  /* 0x00008600ff0ebb82 */ /* 0x000ee20000000a00 */
[C---:B----4-:R-:W-:Y:S01]  /*7f20*/  @!P3 LEA R138, P1, R21.reuse, R6, 0x1 ;  /* 0x00000006158ab211 */ /* 0x050fe200078208ff */
[----:B------:R2:W-:Y:S03]  /*7f30*/  @P4 STS.128 [R199+0x8000], RZ ;  /* 0x008000ffc7004388 */ /* 0x0005e60000000c00 */
[----:B------:R-:W-:Y:S01]  /*7f40*/  @!P3 LEA.HI.X R139, R21, R7, R22, 0x1, P1 ;  /* 0x00000007158bb211 */ /* 0x000fe200008f0c16 */
[----:B------:R-:W-:Y:S01]  /*7f50*/  @!PT LDS RZ, [RZ] ;  /* 0x00000000fffff984 */ /* 0x000fe20000000800 */
[----:B------:R-:W-:Y:S01]  /*7f60*/  @!PT LDS RZ, [RZ] ;  /* 0x00000000fffff984 */ /* 0x000fe20000000800 */
[----:B------:R-:W-:Y:S01]  /*7f70*/  @!PT LDS RZ, [RZ] ;  /* 0x00000000fffff984 */ /* 0x000fe20000000800 */
[----:B------:R-:W-:Y:S02]  /*7f80*/  @!P4 LDGSTS.E.BYPASS.LTC128B.128 [R199+0x8000], desc[UR20][R154.64+0x80] ;  /* 0x080000809ac7cfae */ /* 0x000fe4000b901d54 */
[----:B------:R-:W4:Y:S01]  /*7f90*/  @!P5 LDC.64 R12, c[0x0][0x218] ;  /* 0x00008600ff0cdb82 */ /* 0x000f220000000a00 */
[C---:B-----5:R-:W-:Y:S01]  /*7fa0*/  @!P5 LEA R150, P2, R0.reuse, R4, 0x1 ;  /* 0x000000040096d211 */ /* 0x060fe200078408ff */
[----:B------:R2:W-:Y:S03]  /*7fb0*/  @P3 STS.128 [R199+0xa000], RZ ;  /* 0x00a000ffc7003388 */ /* 0x0005e60000000c00 */
[C-C-:B------:R-:W-:Y:S01]  /*7fc0*/  @!P5 LEA.HI.X R151, R0.reuse, R5, R23.reuse, 0x1, P2 ;  /* 0x000000050097d211 */ /* 0x140fe200010f0c17 */
[----:B------:R-:W-:Y:S01]  /*7fd0*/  @!PT LDS RZ, [RZ] ;  /* 0x00000000fffff984 */ /* 0x000fe20000000800 */
[----:B------:R-:W-:Y:S01]  /*7fe0*/  @!PT LDS RZ, [RZ] ;  /* 0x00000000fffff984 */ /* 0x000fe20000000800 */
[----:B------:R-:W-:Y:S01]  /*7ff0*/  @!PT LDS RZ, [RZ] ;  /* 0x00000000fffff984 */ /* 0x000fe20000000800 */
[----:B------:R5:W-:Y:S02]  /*8000*/  @!P3 LDGSTS.E.BYPASS.LTC128B.128 [R199+0xa000], desc[UR20][R138.64+0x100] ;  /* 0x0a0001008ac7bfae */ /* 0x000be4000b901d54 */
[----:B------:R-:W2:Y:S02]  /*8010*/  @!P4 LDC.64 R10, c[0x0][0x218] ;  /* 0x00008600ff0acb82 */ /* 0x000ea40000000a00 */
[----:B------:R2:W-:Y:S04]  /*8020*/  @P5 STS.128 [R199+0x6800], RZ ;  /* 0x006800ffc7005388 */ /* 0x0005e80000000c00 */
[----:B------:R-:W-:Y:S01]  /*8030*/  @!PT LDS RZ, [RZ] ;  /* 0x00000000fffff984 */ /* 0x000fe20000000800 */
[----:B------:R-:W-:Y:S01]  /*8040*/  @!PT LDS RZ, [RZ] ;  /* 0x00000000fffff984 */ /* 0x000fe20000000800 */
[----:B------:R-:W-:Y:S01]  /*8050*/  @!PT LDS RZ, [RZ] ;  /* 0x00000000fffff984 */ /* 0x000fe20000000800 */
[----:B------:R2:W-:Y:S01]  /*8060*/  @!P5 LDGSTS.E.BYPASS.LTC128B.128 [R199+0x6800], desc[UR20][R150.64] ;  /* 0x0680000096c7dfae */ /* 0x0005e2000b901d54 */
[C---:B-1----:R-:W-:Y:S01]  /*8070*/  @!P4 LEA R152, P1, R0.reuse, R16, 0x1 ;  /* 0x000000100098c211 */ /* 0x042fe200078208ff */
[----:B------:R-:W5:Y:S01]  /*8080*/  @!P3 LDC.64 R8, c[0x0][0x218] ;  /* 0x00008600ff08bb82 */ /* 0x000f620000000a00 */
[C---:B------:R-:W-:Y:S01]  /*8090*/  IADD3 R16, P6, R0.reuse, UR25, RZ ;  /* 0x0000001900107c10 */ /* 0x040fe2000ffde0ff */
[----:B------:R1:W-:Y:S01]  /*80a0*/  @P4 STS.128 [R199+0x8800], RZ ;  /* 0x008800ffc7004388 */ /* 0x0003e20000000c00 */
[----:B------:R-:W-:-:S02]  /*80b0*/  @!P4 LEA.HI.X R153, R0, R17, R23, 0x1, P1 ;  /* 0x000000110099c211 */ /* 0x000fc400008f0c17 */
[----:B---3--:R-:W-:-:S03]  /*80c0*/  @!P3 LEA R14, P1, R0, R14, 0x1 ;  /* 0x0000000e000eb211 */ /* 0x008fc600078208ff */
[----:B------:R-:W3:Y:S01]  /*80d0*/  @!P5 LDC.64 R6, c[0x0][0x218] ;  /* 0x00008600ff06db82 */ /* 0x000ee20000000a00 */
[----:B----4-:R-:W-:Y:S01]  /*80e0*/  @!P5 LEA R22, P2, R16, R12, 0x1 ;  /* 0x0000000c1016d211 */ /* 0x010fe200078408ff */
[----:B------:R-:W-:Y:S01]  /*80f0*/  @!PT LDS RZ, [RZ] ;  /* 0x00000000fffff984 */ /* 0x000fe20000000800 */
[----:B------:R-:W-:Y:S01]  /*8100*/  @!PT LDS RZ, [RZ] ;  /* 0x00000000fffff984 */ /* 0x000fe20000000800 */
[----:B------:R-:W-:Y:S01]  /*8110*/  @!PT LDS RZ, [RZ] ;  /* 0x00000000fffff984 */ /* 0x000fe20000000800 */
[----:B------:R1:W-:Y:S01]  /*8120*/  @!P4 LDGSTS.E.BYPASS.LTC128B.128 [R199+0x8800], desc[UR20][R152.64+0x80] ;  /* 0x0880008098c7cfae */ /* 0x0003e2000b901d54 */
[----:B------:R-:W-:Y:S02]  /*8130*/  IADD3.X R12, R23, UR24, RZ, P6, !PT ;  /* 0x00000018170c7c10 */ /* 0x000fe4000b7fe4ff */
[----:B------:R-:W-:Y:S01]  /*8140*/  @!P3 LEA.HI.X R15, R0, R15, R23, 0x1, P1 ;  /* 0x0000000f000fb211 */ /* 0x000fe200008f0c17 */
[----:B------:R1:W-:Y:S01]  /*8150*/  @P3 STS.128 [R199+0xa800], RZ ;  /* 0x00a800ffc7003388 */ /* 0x0003e20000000c00 */
[C---:B------:R-:W-:Y:S01]  /*8160*/  @!P5 LEA.HI.X R23, R16.reuse, R13, R12, 0x1, P2 ;  /* 0x0000000d1017d211 */ /* 0x040fe200010f0c0c */
[----:B------:R-:W4:Y:S01]  /*8170*/  @!P4 LDC.64 R4, c[0x0][0x218] ;  /* 0x00008600ff04cb82 */ /* 0x000f220000000a00 */
[C---:B--2---:R-:W-:Y:S01]  /*8180*/  @!P4 LEA R10, P2, R16.reuse, R10, 0x1 ;  /* 0x0000000a100ac211 */ /* 0x044fe200078408ff */
[----:B------:R-:W-:Y:S01]  /*8190*/  @!PT LDS RZ, [RZ] ;  /* 0x00000000fffff984 */ /* 0x000fe20000000800 */
[----:B------:R-:W-:Y:S01]  /*81a0*/  @!PT LDS RZ, [RZ] ;  /* 0x00000000fffff984 */ /* 0x000fe20000000800 */
[----:B------:R-:W-:Y:S01]  /*81b0*/  @!PT LDS RZ, [RZ] ;  /* 0x00000000fffff984 */ /* 0x000fe20000000800 */
[----:B------:R1:W-:Y:S01]  /*81c0*/  @!P3 LDGSTS.E.BYPASS.LTC128B.128 [R199+0xa800], desc[UR20][R14.64+0x100] ;  /* 0x0a8001000ec7bfae */ /* 0x0003e2000b901d54 */
[----:B------:R-:W-:-:S02]  /*81d0*/  IADD3 R0, P6, R16, UR25, RZ ;  /* 0x0000001910007c10 */ /* 0x000fc4000ffde0ff */
[C---:B------:R-:W-:Y:S01]  /*81e0*/  @!P4 LEA.HI.X R11, R16.reuse, R11, R12, 0x1, P2 ;  /* 0x0000000b100bc211 */ /* 0x040fe200010f0c0c */
[----:B------:R1:W-:Y:S01]  /*81f0*/  @P5 STS.128 [R199+0x7000], RZ ;  /* 0x007000ffc7005388 */ /* 0x0003e20000000c00 */
[----:B-----5:R-:W-:-:S03]  /*8200*/  @!P3 LEA R138, P1, R16, R8, 0x1 ;  /* 0x00000008108ab211 */ /* 0x020fc600078208ff */
[----:B------:R-:W-:Y:S01]  /*8210*/  @!PT LDS RZ, [RZ] ;  /* 0x00000000fffff984 */ /* 0x000fe20000000800 */
[----:B------:R-:W-:Y:S01]  /*8220*/  @!PT LDS RZ, [RZ] ;  /* 0x00000000fffff984 */ /* 0x000fe20000000800 */
[----:B------:R-:W-:Y:S01]  /*8230*/  @!PT LDS RZ, [RZ] ;  /* 0x00000000fffff984 */ /* 0x000fe20000000800 */
[----:B------:R1:W-:Y:S01]  /*8240*/  @!P5 LDGSTS.E.BYPASS.LTC128B.128 [R199+0x7000], desc[UR20][R22.64] ;  /* 0x0700000016c7dfae */ /* 0x0003e2000b901d54 */
[----:B------:R-:W-:Y:S02]  /*8250*/  @!P3 LEA.HI.X R139, R16, R9, R12, 0x1, P1 ;  /* 0x00000009108bb211 */ /* 0x000fe400008f0c0c */
[----:B------:R-:W-:Y:S01]  /*8260*/  IADD3.X R9, R12, UR24, RZ, P6, !PT ;  /* 0x000000180c097c10 */ /* 0x000fe2000b7fe4ff */
[----:B------:R1:W-:Y:S01]  /*8270*/  @P4 STS.128 [R199+0x9000], RZ ;  /* 0x009000ffc7004388 */ /* 0x0003e20000000c00 */
[----:B---3--:R-:W-:-:S03]  /*8280*/  @!P5 LEA R6, P2, R0, R6, 0x1 ;  /* 0x000000060006d211 */ /* 0x008fc600078408ff */
[----:B------:R-:W-:Y:S01]  /*8290*/  @!PT LDS RZ, [RZ] ;  /* 0x00000000fffff984 */ /* 0x000fe20000000800 */
[----:B------:R-:W-:Y:S01]  /*82a0*/  @!PT LDS RZ, [RZ] ;  /* 0x00000000fffff984 */ /* 0x000fe20000000800 */
[----:B------:R-:W-:Y:S01]  /*82b0*/  @!PT LDS RZ, [RZ] ;  /* 0x00000000fffff984 */ /* 0x000fe20000000800 */
[----:B------:R1:W-:Y:S01]  /*82c0*/  @!P4 LDGSTS.E.BYPASS.LTC128B.128 [R199+0x9000], desc[UR20][R10.64+0x80] ;  /* 0x090000800ac7cfae */ /* 0x0003e2000b901d54 */
[----:B------:R-:W-:-:S03]  /*82d0*/  @!P5 LEA.HI.X R7, R0, R7, R9, 0x1, P2 ;  /* 0x000000070007d211 */ /* 0x000fc600010f0c09 */
[----:B------:R1:W-:Y:S01]  /*82e0*/  @P3 STS.128 [R199+0xb000], RZ ;  /* 0x00b000ffc7003388 */ /* 0x0003e20000000c00 */
        /* <DEDUP_REMOVED lines=25> */
.L_x_357:
[----:B------:R-:W-:Y:S05]  /*8480*/  BSYNC B0 ;  /* 0x0000000000007941 */ /* 0x000fea0003800000 */
.L_x_356:
[----:B------:R-:W0:Y:S02]  /*8490*/  LDGDEPBAR ;  /* 0x00000000000079af */ /* 0x000e240000000000 */
.L_x_355:
[----:B------:R-:W-:Y:S01]  /*84a0*/  FMNMX.FTZ R0, R132, R19, !PT ;  /* 0x0000001384007209 */ /* 0x000fe20007810000 */
[----:B------:R-:W-:Y:S01]  /*84b0*/  IMAD.WIDE.U32 R234, R216, -0x326172a9, RZ ;  /* 0xcd9e8d57d8ea7825 */ /* 0x000fe200078e00ff */
[----:B-12---:R-:W-:Y:S01]  /*84c0*/  FMNMX.FTZ R5, R3, R20, !PT ;  /* 0x0000001403057209 */ /* 0x006fe20007810000 */
[----:B------:R-:W-:Y:S01]  /*84d0*/  USHF.L.U32 UR4, UR16, 0x1, URZ ;  /* 0x0000000110047899 */ /* 0x000fe2000800063f */
[----:B------:R-:W-:Y:S01]  /*84e0*/  FMNMX.FTZ R0, R137, R0, !PT ;  /* 0x0000000089007209 */ /* 0x000fe20007810000 */
[----:B------:R-:W-:Y:S01]  /*84f0*/  IMAD.WIDE.U32 R236, R218, -0x2daee0ad, RZ ;  /* 0xd2511f53daec7825 */ /* 0x000fe200078e00ff */
[----:B------:R-:W-:Y:S01]  /*8500*/  FMNMX.FTZ R5, R18, R5, !PT ;  /* 0x0000000512057209 */ /* 0x000fe20007810000 */
[----:B------:R-:W-:Y:S01]  /*8510*/  @UP0 UIADD3 UR17, UR17, -0x3, URZ ;  /* 0xfffffffd11110890 */ /* 0x000fe2000fffe03f */
[----:B------:R-:W-:Y:S01]  /*8520*/  FMNMX.FTZ R0, R135, R0, !PT ;  /* 0x0000000087007209 */ /* 0x000fe20007810000 */
[C---:B------:R-:W-:Y:S01]  /*8530*/  VIADD R223, R215.reuse, 0x32370b8f ;  /* 0x32370b8fd7df7836 */ /* 0x040fe20000000000 */
[----:B------:R-:W-:Y:S01]  /*8540*/  FMNMX.FTZ R5, R34, R5, !PT ;  /* 0x0000000522057209 */ /* 0x000fe20007810000 */
[----:B------:R-:W-:Y:S01]  /*8550*/  VIADD R144, R215, 0xa9066899 ;  /* 0xa9066899d7907836 */ /* 0x000fe20000000000 */
        /* <DEDUP_REMOVED lines=26> */
[----:B------:R-:W-:Y:S01]  /*8700*/  LOP3.LUT R232, R235, R219, RZ, 0x3c, !PT ;  /* 0x000000dbebe87212 */ /* 0x000fe200078e3cff */
[----:B------:R-:W1:Y:S01]  /*8710*/  SHFL.BFLY PT, R9, R0, 0x2, 0x1f ;  /* 0x0c401f0000097f89 */ /* 0x000e6200000e0000 */
[C---:B------:R-:W-:Y:S02]  /*8720*/  IADD3 R7, R215.reuse, -0x4498517b, RZ ;  /* 0xbb67ae85d7077810 */ /* 0x040fe40007ffe0ff */
[----:B------:R-:W-:Y:S01]  /*8730*/  IADD3 R230, R214, -0x61c88647, RZ ;  /* 0x9e3779b9d6e67810 */ /* 0x000fe20007ffe0ff */
[----:B------:R-:W2:Y:S01]  /*8740*/  SHFL.BFLY PT, R5, R4, 0x2, 0x1f ;  /* 0x0c401f0004057f89 */ /* 0x000ea200000e0000 */
[----:B------:R-:W-:Y:S01]  /*8750*/  IMAD.WIDE.U32 R232, R232, -0x2daee0ad, RZ ;  /* 0xd2511f53e8e87825 */ /* 0x000fe200078e00ff */
[----:B------:R-:W-:Y:S02]  /*8760*/  IADD3 R231, R214, 0x3c6ef372, RZ ;  /* 0x3c6ef372d6e77810 */ /* 0x000fe40007ffe0ff */
[----:B------:R-:W-:-:S02]  /*8770*/  IADD3 R222, R215, 0x76cf5d0a, RZ ;  /* 0x76cf5d0ad7de7810 */ /* 0x000fc40007ffe0ff */
[----:B------:R-:W-:Y:S02]  /*8780*/  LOP3.LUT R224, R233, R236, R7, 0x96, !PT ;  /* 0x000000ece9e07212 */ /* 0x000fe400078e9607 */
[C---:B------:R-:W-:Y:S02]  /*8790*/  IADD3 R220, R214.reuse, -0x255992d5, RZ ;  /* 0xdaa66d2bd6dc7810 */ /* 0x040fe40007ffe0ff */
[----:B------:R-:W-:Y:S01]  /*87a0*/  IADD3 R146, R214, 0x78dde6e4, RZ ;  /* 0x78dde6e4d6927810 */ /* 0x000fe20007ffe0ff */
[----:B------:R-:W-:Y:S01]  /*87b0*/  IMAD.WIDE.U32 R224, R224, -0x326172a9, RZ ;  /* 0xcd9e8d57e0e07825 */ /* 0x000fe200078e00ff */
[----:B------:R-:W-:Y:S02]  /*87c0*/  IADD3 R142, R215, -0x126145ec, RZ ;  /* 0xed9eba14d78e7810 */ /* 0x000fe40007ffe0ff */
[----:B------:R-:W-:Y:S02]  /*87d0*/  IADD3 R203, R214, -0x4ab325aa, RZ ;  /* 0xb54cda56d6cb7810 */ /* 0x000fe40007ffe0ff */
[----:B------:R-:W-:-:S02]  /*87e0*/  PRMT R157, R2, 0x7054, R2 ;  /* 0x00007054029d7816 */ /* 0x000fc40000000002 */
[----:B------:R-:W-:Y:S02]  /*87f0*/  IADD3 R207, R214, 0x1715609d, RZ ;  /* 0x1715609dd6cf7810 */ /* 0x000fe40007ffe0ff */
[----:B-1----:R-:W-:Y:S02]  /*8800*/  FMNMX.FTZ R9, R0, R9, !PT ;  /* 0x0000000900097209 */ /* 0x002fe40007810000 */
[--C-:B------:R-:W-:Y:S01]  /*8810*/  LOP3.LUT R0, R237, UR4, R215.reuse, 0x96, !PT ;  /* 0x00000004ed007c12 */ /* 0x100fe2000f8e96d7 */
[----:B------:R-:W-:Y:S01]  /*8820*/  UIADD3 UR4, UR4, 0x1, URZ ;  /* 0x0000000104047890 */ /* 0x000fe2000fffe03f */
[----:B--2---:R-:W-:Y:S01]  /*8830*/  FMNMX.FTZ R5, R4, R5, !PT ;  /* 0x0000000504057209 */ /* 0x004fe20007810000 */
[----:B------:R-:W1:Y:S01]  /*8840*/  SHFL.BFLY PT, R148, R9, 0x1, 0x1f ;  /* 0x0c201f0009947f89 */ /* 0x000e6200000e0000 */
[----:B------:R-:W-:Y:S01]  /*8850*/  IADD3 R233, R215, 0x646e171e, RZ ;  /* 0x646e171ed7e97810 */ /* 0x000fe20007ffe0ff */
[----:B------:R-:W-:Y:S02]  /*8860*/  IMAD.WIDE.U32 R6, R0, -0x326172a9, RZ ;  /* 0xcd9e8d5700067825 */ /* 0x000fe400078e00ff */
[----:B------:R-:W2:Y:S01]  /*8870*/  SHFL.BFLY PT, R0, R5, 0x1, 0x1f ;  /* 0x0c201f0005007f89 */ /* 0x000ea200000e0000 */
[----:B------:R-:W-:-:S02]  /*8880*/  LOP3.LUT R236, R237, UR4, R215, 0x96, !PT ;  /* 0x00000004edec7c12 */ /* 0x000fc4000f8e96d7 */
[----:B------:R-:W-:Y:S02]  /*8890*/  LOP3.LUT R4, R7, R234, R230, 0x96, !PT ;  /* 0x000000ea07047212 */ /* 0x000fe400078e96e6 */
[----:B------:R-:W-:Y:S01]  /*88a0*/  LOP3.LUT R6, R225, R6, R231, 0x96, !PT ;  /* 0x00000006e1067212 */ /* 0x000fe200078e96e7 */
[----:B------:R-:W-:-:S04]  /*88b0*/  IMAD.WIDE.U32 R236, R236, -0x326172a9, RZ ;  /* 0xcd9e8d57ecec7825 */ /* 0x000fc800078e00ff */
[----:B------:R-:W-:Y:S01]  /*88c0*/  IMAD.WIDE.U32 R138, R4, -0x2daee0ad, RZ ;  /* 0xd2511f53048a7825 */ /* 0x000fe200078e00ff */
[----:B------:R-:W-:-:S03]  /*88d0*/  LOP3.LUT R230, R237, R234, R230, 0x96, !PT ;  /* 0x000000eaede67212 */ /* 0x000fc600078e96e6 */
[----:B------:R-:W-:Y:S01]  /*88e0*/  IMAD.WIDE.U32 R6, R6, -0x2daee0ad, RZ ;  /* 0xd2511f5306067825 */ /* 0x000fe200078e00ff */
[----:B------:R-:W-:-:S04]  /*88f0*/  LOP3.LUT R4, R139, R232, R222, 0x96, !PT ;  /* 0x000000e88b047212 */ /* 0x000fc800078e96de */
[----:B------:R-:W-:Y:S02]  /*8900*/  LOP3.LUT R138, R7, R138, R223, 0x96, !PT ;  /* 0x0000008a078a7212 */ /* 0x000fe400078e96df */
[----:B-1----:R-:W-:Y:S01]  /*8910*/  FMNMX.FTZ R148, R9, R148, !PT ;  /* 0x0000009409947209 */ /* 0x002fe20007810000 */
[----:B------:R-:W-:Y:S01]  /*8920*/  IMAD.WIDE.U32 R8, R4, -0x326172a9, RZ ;  /* 0xcd9e8d5704087825 */ /* 0x000fe200078e00ff */
[----:B--2---:R-:W-:-:S03]  /*8930*/  FMNMX.FTZ R0, R5, R0, !PT ;  /* 0x0000000005007209 */ /* 0x004fc60007810000 */
[C---:B------:R-:W-:Y:S01]  /*8940*/  FMUL.FTZ R166, R148.reuse, UR6 ;  /* 0x0000000694a67c20 */ /* 0x040fe20008410000 */
[----:B------:R-:W-:Y:S01]  /*8950*/  FSETP.NEU.FTZ.AND P2, PT, R148, -INF , PT ;  /* 0xff8000009400780b */ /* 0x000fe20003f5d000 */
[----:B------:R-:W-:Y:S01]  /*8960*/  IMAD.WIDE.U32 R138, R138, -0x326172a9, RZ ;  /* 0xcd9e8d578a8a7825 */ /* 0x000fe200078e00ff */
[----:B------:R-:W-:-:S03]  /*8970*/  LOP3.LUT R4, R9, R224, R220, 0x96, !PT ;  /* 0x000000e009047212 */ /* 0x000fc600078e96dc */
[----:B------:R-:W-:Y:S01]  /*8980*/  FMUL.FTZ R163, R0, UR6 ;  /* 0x0000000600a37c20 */ /* 0x000fe20008410000 */
[----:B------:R-:W-:Y:S02]  /*8990*/  FSEL R166, R166, RZ, P2 ;  /* 0x000000ffa6a67208 */ /* 0x000fe40001000000 */
[----:B------:R-:W-:Y:S01]  /*89a0*/  LOP3.LUT R134, R139, R8, R146, 0x96, !PT ;  /* 0x000000088b867212 */ /* 0x000fe200078e9692 */
[----:B------:R-:W-:Y:S01]  /*89b0*/  IMAD.WIDE.U32 R4, R4, -0x2daee0ad, RZ ;  /* 0xd2511f5304047825 */ /* 0x000fe200078e00ff */
[----:B------:R-:W-:-:S03]  /*89c0*/  FSETP.NEU.FTZ.AND P1, PT, R0, -INF , PT ;  /* 0xff8000000000780b */ /* 0x000fc60003f3d000 */
[--C-:B------:R-:W-:Y:S01]  /*89d0*/  FFMA.FTZ R154, R135, UR6, -R166.reuse ;  /* 0x00000006879a7c23 */ /* 0x100fe200080108a6 */
[----:B------:R-:W-:Y:S01]  /*89e0*/  FFMA.FTZ R153, R137, UR6, -R166 ;  /* 0x0000000689997c23 */ /* 0x000fe200080108a6 */
[----:B------:R-:W-:Y:S01]  /*89f0*/  IMAD.WIDE.U32 R134, R134, -0x2daee0ad, RZ ;  /* 0xd2511f5386867825 */ /* 0x000fe200078e00ff */
[----:B------:R-:W-:-:S03]  /*8a00*/  LOP3.LUT R136, R5, R6, R142, 0x96, !PT ;  /* 0x0000000605887212 */ /* 0x000fc600078e968e */
[--C-:B------:R-:W-:Y:S01]  /*8a10*/  FFMA.FTZ R151, R149, UR6, -R166.reuse ;  /* 0x0000000695977c23 */ /* 0x100fe200080108a6 */
[----:B------:R-:W-:Y:S01]  /*8a20*/  FSEL R163, R163, RZ, P1 ;  /* 0x000000ffa3a37208 */ /* 0x000fe20000800000 */
[----:B------:R-:W-:Y:S01]  /*8a30*/  FFMA.FTZ R156, R19, UR6, -R166 ;  /* 0x00000006139c7c23 */ /* 0x000fe200080108a6 */
[----:B------:R-:W-:Y:S01]  /*8a40*/  LOP3.LUT R4, R135, R4, R144, 0x96, !PT ;  /* 0x0000000487047212 */ /* 0x000fe200078e9690 */
[----:B------:R-:W-:Y:S01]  /*8a50*/  IMAD.WIDE.U32 R136, R136, -0x326172a9, RZ ;  /* 0xcd9e8d5788887825 */ /* 0x000fe200078e00ff */
[----:B------:R-:W-:Y:S03]  /*8a60*/  MUFU.EX2 R153, R153 ;  /* 0x0000009900997308 */ /* 0x000fe60000000800 */
[--C-:B------:R-:W-:Y:S01]  /*8a70*/  FFMA.FTZ R152, R20, UR6, -R163.reuse ;  /* 0x0000000614987c23 */ /* 0x100fe200080108a3 */
[----:B------:R-:W-:Y:S01]  /*8a80*/  FFMA.FTZ R150, R18, UR6, -R163 ;  /* 0x0000000612967c23 */ /* 0x000fe200080108a3 */
[----:B------:R-:W-:-:S04]  /*8a90*/  IMAD.WIDE.U32 R14, R4, -0x326172a9, RZ ;  /* 0xcd9e8d57040e7825 */ /* 0x000fc800078e00ff */
[--C-:B------:R-:W-:Y:S01]  /*8aa0*/  FFMA.FTZ R149, R34, UR6, -R163.reuse ;  /* 0x0000000622957c23 */ /* 0x100fe200080108a3 */
[----:B------:R-:W-:Y:S01]  /*8ab0*/  FFMA.FTZ R158, R32, UR6, -R163 ;  /* 0x00000006209e7c23 */ /* 0x000fe200080108a3 */
[----:B------:R-:W-:Y:S01]  /*8ac0*/  FSEL R4, R0, RZ, P1 ;  /* 0x000000ff00047208 */ /* 0x000fe20000800000 */
[----:B------:R-:W-:Y:S01]  /*8ad0*/  LDSM.16.MT88.4 R16, [R192+0xc000] ;  /* 0x00c00000c010783b */ /* 0x000fe20000004200 */
[C---:B------:R-:W-:Y:S01]  /*8ae0*/  LOP3.LUT R7, R14.reuse, 0xffff, RZ, 0xc0, !PT ;  /* 0x0000ffff0e077812 */ /* 0x040fe200078ec0ff */
[----:B------:R-:W-:Y:S01]  /*8af0*/  MUFU.EX2 R156, R156 ;  /* 0x0000009c009c7308 */ /* 0x000fe20000000800 */
[----:B------:R-:W-:Y:S01]  /*8b00*/  LOP3.LUT R10, R14, 0xff, RZ, 0xc0, !PT ;  /* 0x000000ff0e0a7812 */ /* 0x000fe200078ec0ff */
[----:B------:R-:W-:Y:S01]  /*8b10*/  FADD.FTZ R3, R3, -R4 ;  /* 0x8000000403037221 */ /* 0x000fe20000010000 */
[----:B------:R-:W-:Y:S01]  /*8b20*/  SHF.R.U32.HI R7, RZ, 0x8, R7 ;  /* 0x00000008ff077819 */ /* 0x000fe20000011607 */
[----:B------:R-:W-:Y:S01]  /*8b30*/  LDSM.16.MT88.4 R20, [R189+0xc000] ;  /* 0x00c00000bd14783b */ /* 0x000fe20000004200 */
[----:B------:R-:W-:Y:S01]  /*8b40*/  LOP3.LUT R5, R15, R136, R203, 0x96, !PT ;  /* 0x000000880f057212 */ /* 0x000fe200078e96cb */
[----:B------:R-:W-:Y:S01]  /*8b50*/  FMUL.FTZ R3, R3, UR6 ;  /* 0x0000000603037c20 */ /* 0x000fe20008410000 */
[----:B------:R-:W-:Y:S01]  /*8b60*/  PRMT R10, R10, 0x5410, R7 ;  /* 0x000054100a0a7816 */ /* 0x000fe20000000007 */
[----:B------:R-:W-:Y:S01]  /*8b70*/  MUFU.EX2 R154, R154 ;  /* 0x0000009a009a7308 */ /* 0x000fe20000000800 */
[----:B------:R-:W-:Y:S01]  /*8b80*/  LOP3.LUT R7, R5, 0xffff, RZ, 0xc0, !PT ;  /* 0x0000ffff05077812 */ /* 0x000fe200078ec0ff */
[--C-:B------:R-:W-:Y:S01]  /*8b90*/  FFMA.FTZ R167, R35, UR6, -R166.reuse ;  /* 0x0000000623a77c23 */ /* 0x100fe200080108a6 */
[--C-:B------:R-:W-:Y:S01]  /*8ba0*/  SHF.R.U32.HI R12, RZ, 0x10, R5.reuse ;  /* 0x00000010ff0c7819 */ /* 0x100fe20000011605 */
[--C-:B------:R-:W-:Y:S01]  /*8bb0*/  FFMA.FTZ R168, R33, UR6, -R166.reuse ;  /* 0x0000000621a87c23 */ /* 0x100fe200080108a6 */
[----:B------:R-:W-:Y:S01]  /*8bc0*/  LOP3.LUT R8, R5, 0xff, RZ, 0xc0, !PT ;  /* 0x000000ff05087812 */ /* 0x000fe200078ec0ff */
[--C-:B------:R-:W-:Y:S01]  /*8bd0*/  FFMA.FTZ R173, R29, UR6, -R166.reuse ;  /* 0x000000061dad7c23 */ /* 0x100fe200080108a6 */
[----:B------:R-:W-:Y:S01]  /*8be0*/  SHF.R.U32.HI R5, RZ, 0x18, R5 ;  /* 0x00000018ff057819 */ /* 0x000fe20000011605 */
[----:B------:R-:W1:Y:S01]  /*8bf0*/  MUFU.EX2 R151, R151 ;  /* 0x0000009700977308 */ /* 0x000e620000000800 */
[----:B------:R-:W-:Y:S01]  /*8c00*/  SHF.R.U32.HI R7, RZ, 0x8, R7 ;  /* 0x00000008ff077819 */ /* 0x000fe20000011607 */
[----:B------:R-:W-:Y:S01]  /*8c10*/  FFMA.FTZ R170, R25, UR6, -R166 ;  /* 0x0000000619aa7c23 */ /* 0x000fe200080108a6 */
[----:B------:R-:W-:Y:S01]  /*8c20*/  LOP3.LUT R12, R12, 0xff, RZ, 0xc0, !PT ;  /* 0x000000ff0c0c7812 */ /* 0x000fe200078ec0ff */
[--C-:B------:R-:W-:Y:S01]  /*8c30*/  FFMA.FTZ R175, R26, UR6, -R163.reuse ;  /* 0x000000061aaf7c23 */ /* 0x100fe200080108a3 */
[--C-:B------:R-:W-:Y:S01]  /*8c40*/  SHF.R.U32.HI R9, RZ, 0x10, R14.reuse ;  /* 0x00000010ff097819 */ /* 0x100fe2000001160e */
[----:B------:R-:W-:Y:S01]  /*8c50*/  FFMA.FTZ R172, R24, UR6, -R163 ;  /* 0x0000000618ac7c23 */ /* 0x000fe200080108a3 */
[----:B------:R-:W-:Y:S01]  /*8c60*/  PRMT R8, R8, 0x5410, R7 ;  /* 0x0000541008087816 */ /* 0x000fe20000000007 */
[----:B------:R-:W-:Y:S01]  /*8c70*/  MUFU.EX2 R152, R152 ;  /* 0x0000009800987308 */ /* 0x000fe20000000800 */
[----:B------:R-:W-:Y:S01]  /*8c80*/  PRMT R12, R12, 0x5410, R5 ;  /* 0x000054100c0c7816 */ /* 0x000fe20000000005 */
[--C-:B------:R-:W-:Y:S01]  /*8c90*/  FFMA.FTZ R174, R30, UR6, -R163.reuse ;  /* 0x000000061eae7c23 */ /* 0x100fe200080108a3 */
[----:B------:R-:W2:Y:S01]  /*8ca0*/  LDSM.16.MT88.4 R4, [R190+0xc000] ;  /* 0x00c00000be04783b */ /* 0x000ea20000004200 */
[----:B------:R-:W-:Y:S01]  /*8cb0*/  FSEL R155, R148, RZ, P2 ;  /* 0x000000ff949b7208 */ /* 0x000fe20001000000 */
[----:B------:R-:W-:Y:S01]  /*8cc0*/  FFMA.FTZ R201, R238, UR6, -R163 ;  /* 0x00000006eec97c23 */ /* 0x000fe200080108a3 */
[----:B------:R-:W-:Y:S01]  /*8cd0*/  SHF.R.U32.HI R14, RZ, 0x18, R14 ;  /* 0x00000018ff0e7819 */ /* 0x000fe2000001160e */
[----:B------:R-:W-:Y:S01]  /*8ce0*/  FFMA.FTZ R141, R141, UR6, -R166 ;  /* 0x000000068d8d7c23 */ /* 0x000fe200080108a6 */
[----:B------:R-:W3:Y:S01]  /*8cf0*/  MUFU.EX2 R150, R150 ;  /* 0x0000009600967308 */ /* 0x000ee20000000800 */
[----:B------:R-:W-:Y:S01]  /*8d00*/  LOP3.LUT R9, R9, 0xff, RZ, 0xc0, !PT ;  /* 0x000000ff09097812 */ /* 0x000fe200078ec0ff */
[----:B------:R-:W-:Y:S01]  /*8d10*/  FADD.FTZ R155, R132, -R155 ;  /* 0x8000009b849b7221 */ /* 0x000fe20000010000 */
[--C-:B------:R-:W-:Y:S01]  /*8d20*/  HSET2.LE.AND R10, R10, R157.reuse, PT ;  /* 0x0000009d0a0a7233 */ /* 0x100fe20003803000 */
[----:B------:R-:W-:Y:S01]  /*8d30*/  LDSM.16.MT88.4 R32, [R190+0xc800] ;  /* 0x00c80000be20783b */ /* 0x000fe20000004200 */
[----:B------:R-:W-:Y:S01]  /*8d40*/  PRMT R14, R9, 0x5410, R14 ;  /* 0x00005410090e7816 */ /* 0x000fe2000000000e */
[----:B------:R-:W-:Y:S01]  /*8d50*/  FMUL.FTZ R155, R155, UR6 ;  /* 0x000000069b9b7c20 */ /* 0x000fe20008410000 */
[--C-:B------:R-:W-:Y:S01]  /*8d60*/  HSET2.LE.AND R9, R12, R157.reuse, PT ;  /* 0x0000009d0c097233 */ /* 0x100fe20003803000 */
[----:B------:R-:W-:Y:S01]  /*8d70*/  MUFU.EX2 R149, R149 ;  /* 0x0000009500957308 */ /* 0x000fe20000000800 */
[--C-:B------:R-:W-:Y:S01]  /*8d80*/  HSET2.LE.AND R8, R8, R157.reuse, PT ;  /* 0x0000009d08087233 */ /* 0x100fe20003803000 */
[----:B------:R-:W-:Y:S01]  /*8d90*/  LDSM.16.MT88.4 R28, [R189+0xc800] ;  /* 0x00c80000bd1c783b */ /* 0x000fe20000004200 */
[----:B------:R-:W-:Y:S01]  /*8da0*/  HSET2.LE.AND R11, R14, R157, PT ;  /* 0x0000009d0e0b7233 */ /* 0x000fe20003803000 */
[--C-:B------:R-:W-:Y:S01]  /*8db0*/  FFMA.FTZ R200, R200, UR6, -R163.reuse ;  /* 0x00000006c8c87c23 */ /* 0x100fe200080108a3 */
[----:B-1----:R-:W-:Y:S01]  /*8dc0*/  F2FP.F16.F32.PACK_AB R15, R151, R154 ;  /* 0x0000009a970f723e */ /* 0x002fe200000000ff */
[----:B------:R-:W-:Y:S01]  /*8dd0*/  LDSM.16.MT88.4 R24, [R188+0xc800] ;  /* 0x00c80000bc18783b */ /* 0x000fe20000004200 */
[----:B------:R-:W-:Y:S01]  /*8de0*/  F2FP.F16.F32.PACK_AB R13, R153, R156 ;  /* 0x0000009c990d723e */ /* 0x000fe200000000ff */
[----:B------:R-:W1:Y:S01]  /*8df0*/  MUFU.EX2 R158, R158 ;  /* 0x0000009e009e7308 */ /* 0x000e620000000800 */
[----:B---3--:R-:W-:Y:S01]  /*8e00*/  F2FP.F16.F32.PACK_AB R12, R150, R152 ;  /* 0x00000098960c723e */ /* 0x008fe200000000ff */
[----:B------:R-:W-:Y:S01]  /*8e10*/  FFMA.FTZ R202, R202, UR6, -R163 ;  /* 0x00000006caca7c23 */ /* 0x000fe200080108a3 */
[----:B------:R-:W-:Y:S01]  /*8e20*/  LOP3.LUT R10, R10, R15, RZ, 0xc0, !PT ;  /* 0x0000000f0a0a7212 */ /* 0x000fe200078ec0ff */
[--C-:B------:R-:W-:Y:S01]  /*8e30*/  FFMA.FTZ R171, R171, UR6, -R166.reuse ;  /* 0x00000006abab7c23 */ /* 0x100fe200080108a6 */
[----:B------:R-:W-:Y:S01]  /*8e40*/  LOP3.LUT R8, R8, R13, RZ, 0xc0, !PT ;  /* 0x0000000d08087212 */ /* 0x000fe200078ec0ff */
[--C-:B------:R-:W-:Y:S01]  /*8e50*/  FFMA.FTZ R165, R165, UR6, -R166.reuse ;  /* 0x00000006a5a57c23 */ /* 0x100fe200080108a6 */
[----:B------:R-:W-:Y:S01]  /*8e60*/  LOP3.LUT R9, R9, R12, RZ, 0xc0, !PT ;  /* 0x0000000c09097212 */ /* 0x000fe200078ec0ff */
[----:B------:R-:W3:Y:S01]  /*8e70*/  MUFU.EX2 R155, R155 ;  /* 0x0000009b009b7308 */ /* 0x000ee20000000800 */
[----:B------:R-:W-:Y:S01]  /*8e80*/  LOP3.LUT R136, R137, R138, R207, 0x96, !PT ;  /* 0x0000008a89887212 */ /* 0x000fe200078e96cf */
[----:B------:R-:W-:Y:S01]  /*8e90*/  FFMA.FTZ R164, R164, UR6, -R166 ;  /* 0x00000006a4a47c23 */ /* 0x000fe200080108a6 */
[--C-:B------:R-:W-:Y:S01]  /*8ea0*/  FFMA.FTZ R162, R162, UR6, -R163.reuse ;  /* 0x00000006a2a27c23 */ /* 0x100fe200080108a3 */
[--C-:B------:R-:W-:Y:S01]  /*8eb0*/  FFMA.FTZ R159, R159, UR6, -R163.reuse ;  /* 0x000000069f9f7c23 */ /* 0x100fe200080108a3 */
[----:B------:R-:W-:Y:S01]  /*8ec0*/  FFMA.FTZ R160, R160, UR6, -R163 ;  /* 0x00000006a0a07c23 */ /* 0x000fe200080108a3 */
[----:B------:R-:W-:-:S04]  /*8ed0*/  IMAD.WIDE.U32 R136, R136, -0x2daee0ad, RZ ;  /* 0xd2511f5388887825 */ /* 0x000fc800078e00ff */
[----:B------:R-:W-:Y:S01]  /*8ee0*/  FFMA.FTZ R161, R161, UR6, -R163 ;  /* 0x00000006a1a17c23 */ /* 0x000fe200080108a3 */
[----:B------:R-:W4:Y:S01]  /*8ef0*/  MUFU.EX2 R3, R3 ;  /* 0x0000000300037308 */ /* 0x000f220000000800 */
[----:B-1----:R-:W-:-:S04]  /*8f00*/  F2FP.F16.F32.PACK_AB R14, R158, R149 ;  /* 0x000000959e0e723e */ /* 0x002fc800000000ff */
[----:B------:R-:W-:Y:S02]  /*8f10*/  LOP3.LUT R11, R11, R14, RZ, 0xc0, !PT ;  /* 0x0000000e0b0b7212 */ /* 0x000fe400078ec0ff */
[----:B------:R-:W1:Y:S01]  /*8f20*/  LDSM.16.MT88.4 R12, [R188+0xc000] ;  /* 0x00c00000bc0c783b */ /* 0x000e620000004200 */
        /* <DEDUP_REMOVED lines=25> */
[----:B------:R-:W-:Y:S01]  /*90c0*/  FMUL.FTZ R57, R57, R155 ;  /* 0x0000009b39397220 */ /* 0x000fe20000410000 */
[-C--:B------:R-:W-:Y:S01]  /*90d0*/  FMUL.FTZ R58, R58, R3.reuse ;  /* 0x000000033a3a7220 */ /* 0x080fe20000410000 */
[----:B------:R-:W-:Y:S01]  /*90e0*/  FMUL.FTZ R59, R59, R3 ;  /* 0x000000033b3b7220 */ /* 0x000fe20000410000 */
[-C--:B------:R-:W-:Y:S01]  /*90f0*/  FMUL.FTZ R68, R68, R155.reuse ;  /* 0x0000009b44447220 */ /* 0x080fe20000410000 */
[C---:B------:R-:W-:Y:S01]  /*9100*/  HMMA.16816.F32 R128, R8.reuse, R16, R128 ;  /* 0x000000100880723c */ /* 0x040fe20000001880 */
[----:B------:R-:W-:Y:S01]  /*9110*/  FMUL.FTZ R69, R69, R155 ;  /* 0x0000009b45457220 */ /* 0x000fe20000410000 */
        /* <DEDUP_REMOVED lines=58> */
[----:B------:R-:W-:Y:S01]  /*94c0*/  MUFU.EX2 R168, R168 ;  /* 0x000000a800a87308 */ /* 0x000fe20000000800 */
[-C--:B------:R-:W-:Y:S01]  /*94d0*/  FMUL.FTZ R108, R108, R155.reuse ;  /* 0x0000009b6c6c7220 */ /* 0x080fe20000410000 */
[----:B------:R-:W-:Y:S01]  /*94e0*/  FMUL.FTZ R109, R109, R155 ;  /* 0x0000009b6d6d7220 */ /* 0x000fe20000410000 */
[-C--:B------:R-:W-:Y:S01]  /*94f0*/  FMUL.FTZ R110, R110, R3.reuse ;  /* 0x000000036e6e7220 */ /* 0x080fe20000410000 */
[----:B------:R-:W-:Y:S01]  /*9500*/  FMUL.FTZ R111, R111, R3 ;  /* 0x000000036f6f7220 */ /* 0x000fe20000410000 */
[C---:B------:R-:W-:Y:S01]  /*9510*/  HMMA.16816.F32 R88, R8.reuse, R14, R88 ;  /* 0x0000000e0858723c */ /* 0x040fe20000001858 */
[----:B------:R-:W1:Y:S01]  /*9520*/  LDSM.16.MT88.4 R12, [R189+0x10000] ;  /* 0x01000000bd0c783b */ /* 0x000e620000004200 */
[-C--:B------:R-:W-:Y:S01]  /*9530*/  FMUL.FTZ R96, R96, R155.reuse ;  /* 0x0000009b60607220 */ /* 0x080fe20000410000 */
[----:B------:R-:W-:Y:S01]  /*9540*/  MUFU.EX2 R173, R173 ;  /* 0x000000ad00ad7308 */ /* 0x000fe20000000800 */
[----:B------:R-:W-:Y:S01]  /*9550*/  FMUL.FTZ R97, R97, R155 ;  /* 0x0000009b61617220 */ /* 0x000fe20000410000 */
[-C--:B------:R-:W-:Y:S01]  /*9560*/  FMUL.FTZ R98, R98, R3.reuse ;  /* 0x0000000362627220 */ /* 0x080fe20000410000 */
[C---:B------:R-:W-:Y:S01]  /*9570*/  HMMA.16816.F32 R44, R8.reuse, R20, R44 ;  /* 0x00000014082c723c */ /* 0x040fe2000000182c */
[----:B------:R-:W-:Y:S01]  /*9580*/  FMUL.FTZ R99, R99, R3 ;  /* 0x0000000363637220 */ /* 0x000fe20000410000 */
[-C--:B------:R-:W-:Y:S01]  /*9590*/  FMUL.FTZ R76, R76, R155.reuse ;  /* 0x0000009b4c4c7220 */ /* 0x080fe20000410000 */
[----:B------:R-:W-:Y:S01]  /*95a0*/  FMUL.FTZ R77, R77, R155 ;  /* 0x0000009b4d4d7220 */ /* 0x000fe20000410000 */
[-C--:B------:R-:W-:Y:S01]  /*95b0*/  FMUL.FTZ R78, R78, R3.reuse ;  /* 0x000000034e4e7220 */ /* 0x080fe20000410000 */
[----:B------:R-:W4:Y:S01]  /*95c0*/  MUFU.EX2 R170, R170 ;  /* 0x000000aa00aa7308 */ /* 0x000f220000000800 */
[C---:B------:R-:W-:Y:S01]  /*95d0*/  HMMA.16816.F32 R48, R8.reuse, R22, R48 ;  /* 0x000000160830723c */ /* 0x040fe20000001830 */
[----:B------:R-:W5:Y:S01]  /*95e0*/  LDSM.16.MT88.4 R20, [R189+0xe000] ;  /* 0x00e00000bd14783b */ /* 0x000f620000004200 */
[----:B------:R-:W-:Y:S01]  /*95f0*/  FMUL.FTZ R79, R79, R3 ;  /* 0x000000034f4f7220 */ /* 0x000fe20000410000 */
[-C--:B------:R-:W-:Y:S01]  /*9600*/  FMUL.FTZ R80, R80, R155.reuse ;  /* 0x0000009b50507220 */ /* 0x080fe20000410000 */
[----:B------:R-:W-:Y:S01]  /*9610*/  FMUL.FTZ R81, R81, R155 ;  /* 0x0000009b51517220 */ /* 0x000fe20000410000 */
[-C--:B------:R-:W-:Y:S01]  /*9620*/  FMUL.FTZ R82, R82, R3.reuse ;  /* 0x0000000352527220 */ /* 0x080fe20000410000 */
[C---:B--2---:R-:W-:Y:S01]  /*9630*/  HMMA.16816.F32 R100, R8.reuse, R4, R100 ;  /* 0x000000040864723c */ /* 0x044fe20000001864 */
[----:B------:R-:W-:Y:S01]  /*9640*/  MUFU.EX2 R175, R175 ;  /* 0x000000af00af7308 */ /* 0x000fe20000000800 */
[----:B------:R-:W-:Y:S01]  /*9650*/  FMUL.FTZ R83, R83, R3 ;  /* 0x0000000353537220 */ /* 0x000fe20000410000 */
[-C--:B------:R-:W-:Y:S01]  /*9660*/  FMUL.FTZ R116, R116, R155.reuse ;  /* 0x0000009b74747220 */ /* 0x080fe20000410000 */
[----:B------:R-:W-:Y:S01]  /*9670*/  FMUL.FTZ R117, R117, R155 ;  /* 0x0000009b75757220 */ /* 0x000fe20000410000 */
[-C--:B------:R-:W-:Y:S01]  /*9680*/  FMUL.FTZ R118, R118, R3.reuse ;  /* 0x0000000376767220 */ /* 0x080fe20000410000 */
[C---:B------:R-:W-:Y:S01]  /*9690*/  HMMA.16816.F32 R104, R8.reuse, R6, R104 ;  /* 0x000000060868723c */ /* 0x040fe20000001868 */
[--C-:B------:R-:W-:Y:S01]  /*96a0*/  SHF.R.U32.HI R5, RZ, 0x10, R136.reuse ;  /* 0x00000010ff057819 */ /* 0x100fe20000011688 */
[----:B------:R-:W-:Y:S01]  /*96b0*/  FMUL.FTZ R119, R119, R3 ;  /* 0x0000000377777220 */ /* 0x000fe20000410000 */
[----:B------:R-:W-:Y:S01]  /*96c0*/  LOP3.LUT R4, R136, 0xff, RZ, 0xc0, !PT ;  /* 0x000000ff88047812 */ /* 0x000fe200078ec0ff */
[----:B------:R-:W2:Y:S01]  /*96d0*/  MUFU.EX2 R172, R172 ;  /* 0x000000ac00ac7308 */ /* 0x000ea20000000800 */
[-C--:B------:R-:W-:Y:S01]  /*96e0*/  FMUL.FTZ R112, R112, R155.reuse ;  /* 0x0000009b70707220 */ /* 0x080fe20000410000 */
[C---:B---3--:R-:W-:Y:S01]  /*96f0*/  HMMA.16816.F32 R92, R8.reuse, R16, R92 ;  /* 0x00000010085c723c */ /* 0x048fe2000000185c */
[----:B------:R-:W-:Y:S01]  /*9700*/  LOP3.LUT R7, R136, 0xffff, RZ, 0xc0, !PT ;  /* 0x0000ffff88077812 */ /* 0x000fe200078ec0ff */
[----:B------:R-:W-:Y:S01]  /*9710*/  FMUL.FTZ R113, R113, R155 ;  /* 0x0000009b71717220 */ /* 0x000fe20000410000 */
[----:B------:R-:W-:Y:S01]  /*9720*/  SHF.R.U32.HI R6, RZ, 0x18, R136 ;  /* 0x00000018ff067819 */ /* 0x000fe20000011688 */
[-C--:B------:R-:W-:Y:S01]  /*9730*/  FMUL.FTZ R114, R114, R3.reuse ;  /* 0x0000000372727220 */ /* 0x080fe20000410000 */
[----:B------:R-:W-:Y:S01]  /*9740*/  SHF.R.U32.HI R7, RZ, 0x8, R7 ;  /* 0x00000008ff077819 */ /* 0x000fe20000011607 */
[C---:B------:R-:W-:Y:S01]  /*9750*/  HMMA.16816.F32 R96, R8.reuse, R18, R96 ;  /* 0x000000120860723c */ /* 0x040fe20000001860 */
[----:B------:R-:W-:Y:S01]  /*9760*/  LOP3.LUT R17, R5, 0xff, RZ, 0xc0, !PT ;  /* 0x000000ff05117812 */ /* 0x000fe200078ec0ff */
[----:B------:R-:W-:Y:S01]  /*9770*/  FMUL.FTZ R115, R115, R3 ;  /* 0x0000000373737220 */ /* 0x000fe20000410000 */
[----:B------:R-:W-:Y:S01]  /*9780*/  LOP3.LUT R5, R137, R134, R233, 0x96, !PT ;  /* 0x0000008689057212 */ /* 0x000fe200078e96e9 */
[----:B------:R-:W-:Y:S01]  /*9790*/  MUFU.EX2 R174, R174 ;  /* 0x000000ae00ae7308 */ /* 0x000fe20000000800 */
[----:B------:R-:W3:Y:S01]  /*97a0*/  LDSM.16.MT88.4 R136, [R188+0x10000] ;  /* 0x01000000bc88783b */ /* 0x000ee20000004200 */
[----:B------:R-:W-:Y:S01]  /*97b0*/  PRMT R4, R4, 0x5410, R7 ;  /* 0x0000541004047816 */ /* 0x000fe20000000007 */
[C---:B-1----:R-:W-:Y:S01]  /*97c0*/  HMMA.16816.F32 R120, R8.reuse, R12, R120 ;  /* 0x0000000c0878723c */ /* 0x042fe20000001878 */
[C---:B------:R-:W-:Y:S01]  /*97d0*/  LOP3.LUT R7, R5.reuse, 0xffff, RZ, 0xc0, !PT ;  /* 0x0000ffff05077812 */ /* 0x040fe200078ec0ff */
[----:B------:R-:W1:Y:S01]  /*97e0*/  LDSM.16.MT88.4 R132, [R192+0xc800] ;  /* 0x00c80000c084783b */ /* 0x000e620000004200 */
[----:B------:R-:W-:Y:S01]  /*97f0*/  LOP3.LUT R16, R5, 0xff, RZ, 0xc0, !PT ;  /* 0x000000ff05107812 */ /* 0x000fe200078ec0ff */
[----:B------:R-:W-:Y:S01]  /*9800*/  FFMA.FTZ R156, R221, R155, R156 ;  /* 0x0000009bdd9c7223 */ /* 0x000fe2000001009c */
[----:B------:R-:W-:Y:S01]  /*9810*/  SHF.R.U32.HI R7, RZ, 0x8, R7 ;  /* 0x00000008ff077819 */ /* 0x000fe20000011607 */
[C---:B------:R-:W-:Y:S01]  /*9820*/  HMMA.16816.F32 R108, R8.reuse, R14, R108 ;  /* 0x0000000e086c723c */ /* 0x040fe2000000186c */
[--C-:B------:R-:W-:Y:S01]  /*9830*/  SHF.R.U32.HI R12, RZ, 0x10, R5.reuse ;  /* 0x00000010ff0c7819 */ /* 0x100fe20000011605 */
[----:B------:R-:W3:Y:S01]  /*9840*/  MUFU.EX2 R201, R201 ;  /* 0x000000c900c97308 */ /* 0x000ee20000000800 */
[----:B------:R-:W-:Y:S01]  /*9850*/  PRMT R6, R17, 0x5410, R6 ;  /* 0x0000541011067816 */ /* 0x000fe20000000006 */
[----:B------:R-:W-:Y:S01]  /*9860*/  FFMA.FTZ R3, R217, R3, R152 ;  /* 0x00000003d9037223 */ /* 0x000fe20000010098 */
[----:B------:R-:W-:Y:S01]  /*9870*/  SHF.R.U32.HI R5, RZ, 0x18, R5 ;  /* 0x00000018ff057819 */ /* 0x000fe20000011605 */
[C---:B-----5:R-:W-:Y:S01]  /*9880*/  HMMA.16816.F32 R76, R8.reuse, R20, R76 ;  /* 0x00000014084c723c */ /* 0x060fe2000000184c */
[----:B------:R-:W-:Y:S01]  /*9890*/  LOP3.LUT R12, R12, 0xff, RZ, 0xc0, !PT ;  /* 0x000000ff0c0c7812 */ /* 0x000fe200078ec0ff */
[----:B------:R-:W-:Y:S01]  /*98a0*/  FADD.FTZ R153, R153, R156 ;  /* 0x0000009c99997221 */ /* 0x000fe20000010000 */
[----:B------:R-:W-:Y:S01]  /*98b0*/  PRMT R16, R16, 0x5410, R7 ;  /* 0x0000541010107816 */ /* 0x000fe20000000007 */
[----:B------:R-:W-:Y:S01]  /*98c0*/  MUFU.EX2 R200, R200 ;  /* 0x000000c800c87308 */ /* 0x000fe20000000800 */
[----:B------:R-:W-:Y:S01]  /*98d0*/  PRMT R12, R12, 0x5410, R5 ;  /* 0x000054100c0c7816 */ /* 0x000fe20000000005 */
[C---:B------:R-:W-:Y:S01]  /*98e0*/  HMMA.16816.F32 R80, R8.reuse, R22, R80 ;  /* 0x000000160850723c */ /* 0x040fe20000001850 */
[--C-:B------:R-:W-:Y:S01]  /*98f0*/  HSET2.LE.AND R5, R4, R157.reuse, PT ;  /* 0x0000009d04057233 */ /* 0x100fe20003803000 */
[----:B------:R-:W5:Y:S01]  /*9900*/  LDSM.16.MT88.4 R20, [R192+0xe800] ;  /* 0x00e80000c014783b */ /* 0x000f620000004200 */
[--C-:B------:R-:W-:Y:S01]  /*9910*/  HSET2.LE.AND R7, R6, R157.reuse, PT ;  /* 0x0000009d06077233 */ /* 0x100fe20003803000 */
[----:B------:R-:W-:Y:S01]  /*9920*/  FADD.FTZ R150, R150, R3 ;  /* 0x0000000396967221 */ /* 0x000fe20000010000 */
[--C-:B------:R-:W-:Y:S01]  /*9930*/  HSET2.LE.AND R4, R16, R157.reuse, PT ;  /* 0x0000009d10047233 */ /* 0x100fe20003803000 */
[----:B------:R-:W-:Y:S01]  /*9940*/  MUFU.EX2 R202, R202 ;  /* 0x000000ca00ca7308 */ /* 0x000fe20000000800 */
[----:B----4-:R-:W-:Y:S01]  /*9950*/  F2FP.F16.F32.PACK_AB R6, R170, R173 ;  /* 0x000000adaa06723e */ /* 0x010fe200000000ff */
[----:B------:R-:W4:Y:S01]  /*9960*/  LDSM.16.MT88.4 R16, [R190+0xe800] ;  /* 0x00e80000be10783b */ /* 0x000f220000004200 */
[----:B--2---:R-:W-:Y:S01]  /*9970*/  F2FP.F16.F32.PACK_AB R14, R172, R175 ;  /* 0x000000afac0e723e */ /* 0x004fe200000000ff */
[----:B------:R-:W-:Y:S01]  /*9980*/  FADD.FTZ R154, R154, R153 ;  /* 0x000000999a9a7221 */ /* 0x000fe20000010000 */
[----:B------:R-:W-:Y:S01]  /*9990*/  F2FP.F16.F32.PACK_AB R13, R168, R167 ;  /* 0x000000a7a80d723e */ /* 0x000fe200000000ff */
[----:B------:R-:W-:Y:S01]  /*99a0*/  FADD.FTZ R3, R149, R150 ;  /* 0x0000009695037221 */ /* 0x000fe20000010000 */
[----:B------:R-:W-:Y:S01]  /*99b0*/  LOP3.LUT R6, R5, R6, RZ, 0xc0, !PT ;  /* 0x0000000605067212 */ /* 0x000fe200078ec0ff */
[----:B------:R-:W-:Y:S01]  /*99c0*/  MUFU.EX2 R171, R171 ;  /* 0x000000ab00ab7308 */ /* 0x000fe20000000800 */
[----:B------:R-:W-:Y:S01]  /*99d0*/  LOP3.LUT R7, R7, R14, RZ, 0xc0, !PT ;  /* 0x0000000e07077212 */ /* 0x000fe200078ec0ff */
[----:B------:R-:W-:Y:S01]  /*99e0*/  FADD.FTZ R154, R151, R154 ;  /* 0x0000009a979a7221 */ /* 0x000fe20000010000 */
[----:B------:R-:W-:Y:S01]  /*99f0*/  LOP3.LUT R4, R4, R13, RZ, 0xc0, !PT ;  /* 0x0000000d04047212 */ /* 0x000fe200078ec0ff */
[----:B------:R-:W-:Y:S01]  /*9a00*/  FADD.FTZ R3, R158, R3 ;  /* 0x000000039e037221 */ /* 0x000fe20000010000 */
[----:B------:R-:W-:Y:S01]  /*9a10*/  HSET2.LE.AND R5, R12, R157, PT ;  /* 0x0000009d0c057233 */ /* 0x000fe20003803000 */
[----:B---3--:R-:W-:Y:S01]  /*9a20*/  HMMA.16816.F32 R116, R8, R136, R116 ;  /* 0x000000880874723c */ /* 0x008fe20000001874 */
[----:B------:R-:W2:Y:S01]  /*9a30*/  LDSM.16.MT88.4 R12, [R189+0xe800] ;  /* 0x00e80000bd0c783b */ /* 0x000ea20000004200 */
[----:B------:R-:W-:Y:S01]  /*9a40*/  MUFU.EX2 R165, R165 ;  /* 0x000000a500a57308 */ /* 0x000fe20000000800 */
[----:B------:R-:W-:-:S03]  /*9a50*/  FADD.FTZ R167, R167, R154 ;  /* 0x0000009aa7a77221 */ /* 0x000fc60000010000 */
[----:B------:R-:W-:Y:S01]  /*9a60*/  HMMA.16816.F32 R112, R8, R138, R112 ;  /* 0x0000008a0870723c */ /* 0x000fe20000001870 */
[----:B------:R-:W3:Y:S01]  /*9a70*/  LDSM.16.MT88.4 R8, [R188+0xe800] ;  /* 0x00e80000bc08783b */ /* 0x000ee20000004200 */
[----:B------:R-:W-:Y:S01]  /*9a80*/  F2FP.F16.F32.PACK_AB R136, R201, R174 ;  /* 0x000000aec988723e */ /* 0x000fe200000000ff */
[----:B------:R-:W-:Y:S01]  /*9a90*/  FADD.FTZ R174, R174, R3 ;  /* 0x00000003aeae7221 */ /* 0x000fe20000010000 */
[----:B------:R-:W-:Y:S01]  /*9aa0*/  MUFU.EX2 R164, R164 ;  /* 0x000000a400a47308 */ /* 0x000fe20000000800 */
[----:B------:R-:W-:Y:S01]  /*9ab0*/  FADD.FTZ R168, R168, R167 ;  /* 0x000000a7a8a87221 */ /* 0x000fe20000010000 */
[----:B------:R-:W-:Y:S01]  /*9ac0*/  LOP3.LUT R5, R5, R136, RZ, 0xc0, !PT ;  /* 0x0000008805057212 */ /* 0x000fe200078ec0ff */
[----:B------:R-:W-:Y:S01]  /*9ad0*/  FADD.FTZ R174, R201, R174 ;  /* 0x000000aec9ae7221 */ /* 0x000fe20000010000 */
[----:B------:R-:W-:Y:S01]  /*9ae0*/  LDSM.16.MT88.4 R136, [R192+0xd000] ;  /* 0x00d00000c088783b */ /* 0x000fe20000004200 */
[----:B------:R-:W-:Y:S02]  /*9af0*/  FADD.FTZ R3, R173, R168 ;  /* 0x000000a8ad037221 */ /* 0x000fe40000010000 */
[----:B------:R-:W-:Y:S01]  /*9b00*/  FADD.FTZ R175, R175, R174 ;  /* 0x000000aeafaf7221 */ /* 0x000fe20000010000 */
[----:B------:R-:W-:Y:S01]  /*9b10*/  MUFU.EX2 R162, R162 ;  /* 0x000000a200a27308 */ /* 0x000fe20000000800 */
[----:B-1----:R-:W-:Y:S01]  /*9b20*/  HMMA.16816.F32 R128, R4, R132, R128 ;  /* 0x000000840480723c */ /* 0x002fe20000001880 */
[----:B------:R-:W-:Y:S01]  /*9b30*/  FADD.FTZ R3, R170, R3 ;  /* 0x00000003aa037221 */ /* 0x000fe20000010000 */
[----:B------:R-:W-:-:S04]  /*9b40*/  FADD.FTZ R172, R172, R175 ;  /* 0x000000afacac7221 */ /* 0x000fc80000010000 */
[C---:B-----5:R-:W-:Y:S01]  /*9b50*/  HMMA.16816.F32 R60, R4.reuse, R20, R60 ;  /* 0x00000014043c723c */ /* 0x060fe2000000183c */
[----:B------:R-:W-:Y:S05]  /*9b60*/  MUFU.EX2 R159, R159 ;  /* 0x0000009f009f7308 */ /* 0x000fea0000000800 */
[C---:B----4-:R-:W-:Y:S03]  /*9b70*/  HMMA.16816.F32 R68, R4.reuse, R16, R68 ;  /* 0x000000100444723c */ /* 0x050fe60000001844 */
[----:B------:R-:W-:Y:S03]  /*9b80*/  MUFU.EX2 R160, R160 ;  /* 0x000000a000a07308 */ /* 0x000fe60000000800 */
[C---:B------:R-:W-:Y:S01]  /*9b90*/  HMMA.16816.F32 R72, R4.reuse, R18, R72 ;  /* 0x000000120448723c */ /* 0x040fe20000001848 */
[----:B------:R-:W1:Y:S04]  /*9ba0*/  LDSM.16.MT88.4 R16, [R190+0x10800] ;  /* 0x01080000be10783b */ /* 0x000e680000004200 */
[----:B------:R-:W-:Y:S01]  /*9bb0*/  MUFU.EX2 R161, R161 ;  /* 0x000000a100a17308 */ /* 0x000fe20000000800 */
[C---:B--2---:R-:W-:Y:S06]  /*9bc0*/  HMMA.16816.F32 R76, R4.reuse, R12, R76 ;  /* 0x0000000c044c723c */ /* 0x044fec000000184c */
[----:B---3--:R-:W-:Y:S01]  /*9bd0*/  HMMA.16816.F32 R84, R4, R8, R84 ;  /* 0x000000080454723c */ /* 0x008fe20000001854 */
[----:B------:R-:W-:Y:S01]  /*9be0*/  LOP3.LUT R12, R225, R236, R231, 0x96, !PT ;  /* 0x000000ece10c7212 */ /* 0x000fe200078e96e7 */
[----:B------:R-:W-:-:S04]  /*9bf0*/  IMAD.WIDE.U32 R230, R230, -0x2daee0ad, RZ ;  /* 0xd2511f53e6e67825 */ /* 0x000fc800078e00ff */
[----:B------:R-:W-:Y:S01]  /*9c00*/  IMAD.WIDE.U32 R12, R12, -0x2daee0ad, RZ ;  /* 0xd2511f530c0c7825 */ /* 0x000fe200078e00ff */
[----:B------:R-:W-:Y:S01]  /*9c10*/  LOP3.LUT R232, R231, R232, R222, 0x96, !PT ;  /* 0x000000e8e7e87212 */ /* 0x000fe200078e96de */
[----:B------:R-:W-:Y:S01]  /*9c20*/  HMMA.16816.F32 R64, R4, R22, R64 ;  /* 0x000000160440723c */ /* 0x000fe20000001840 */
[----:B------:R-:W2:Y:S01]  /*9c30*/  LDSM.16.MT88.4 R20, [R192+0x10800] ;  /* 0x01080000c014783b */ /* 0x000ea20000004200 */
[----:B------:R3:W-:Y:S01]  /*9c40*/  MUFU.EX2 R222, R141 ;  /* 0x0000008d00de7308 */ /* 0x0007e20000000800 */
[----:B------:R-:W-:Y:S01]  /*9c50*/  LOP3.LUT R230, R13, R230, R223, 0x96, !PT ;  /* 0x000000e60de67212 */ /* 0x000fe200078e96df */
[----:B------:R-:W-:-:S04]  /*9c60*/  IMAD.WIDE.U32 R8, R232, -0x326172a9, RZ ;  /* 0xcd9e8d57e8087825 */ /* 0x000fc800078e00ff */
[----:B------:R-:W-:Y:S01]  /*9c70*/  FFMA.FTZ R223, R145, UR6, -R166 ;  /* 0x0000000691df7c23 */ /* 0x000fe200080108a6 */
[----:B------:R-:W-:Y:S01]  /*9c80*/  HMMA.16816.F32 R80, R4, R14, R80 ;  /* 0x0000000e0450723c */ /* 0x000fe20000001850 */
[----:B------:R-:W-:Y:S01]  /*9c90*/  IMAD.WIDE.U32 R230, R230, -0x326172a9, RZ ;  /* 0xcd9e8d57e6e67825 */ /* 0x000fe200078e00ff */
[----:B------:R-:W-:-:S03]  /*9ca0*/  LOP3.LUT R224, R9, R224, R220, 0x96, !PT ;  /* 0x000000e009e07212 */ /* 0x000fc600078e96dc */
[----:B------:R-:W-:Y:S01]  /*9cb0*/  FFMA.FTZ R220, R143, UR6, -R166 ;  /* 0x000000068fdc7c23 */ /* 0x000fe200080108a6 */
[----:B------:R-:W4:Y:S01]  /*9cc0*/  MUFU.EX2 R223, R223 ;  /* 0x000000df00df7308 */ /* 0x000f220000000800 */
[----:B------:R-:W-:Y:S01]  /*9cd0*/  HMMA.16816.F32 R88, R4, R10, R88 ;  /* 0x0000000a0458723c */ /* 0x000fe20000001858 */
[----:B------:R-:W-:Y:S01]  /*9ce0*/  LOP3.LUT R225, R231, R8, R146, 0x96, !PT ;  /* 0x00000008e7e17212 */ /* 0x000fe200078e9692 */
[----:B------:R-:W-:-:S04]  /*9cf0*/  IMAD.WIDE.U32 R14, R224, -0x2daee0ad, RZ ;  /* 0xd2511f53e00e7825 */ /* 0x000fc800078e00ff */
[----:B------:R-:W-:Y:S01]  /*9d00*/  FFMA.FTZ R8, R147, UR6, -R166 ;  /* 0x0000000693087c23 */ /* 0x000fe200080108a6 */
[----:B------:R-:W-:Y:S01]  /*9d10*/  FFMA.FTZ R231, R140, UR6, -R163 ;  /* 0x000000068ce77c23 */ /* 0x000fe200080108a3 */
[----:B------:R-:W-:Y:S01]  /*9d20*/  IMAD.WIDE.U32 R224, R225, -0x2daee0ad, RZ ;  /* 0xd2511f53e1e07825 */ /* 0x000fe200078e00ff */
[----:B------:R-:W-:Y:S01]  /*9d30*/  LOP3.LUT R234, R15, R12, R142, 0x96, !PT ;  /* 0x0000000c0fea7212 */ /* 0x000fe200078e968e */
[C---:B------:R-:W-:Y:S01]  /*9d40*/  HMMA.16816.F32 R124, R4.reuse, R134, R124 ;  /* 0x00000086047c723c */ /* 0x040fe2000000187c */
[----:B---3--:R-:W-:Y:S02]  /*9d50*/  LDSM.16.MT88.4 R140, [R188+0x10800] ;  /* 0x01080000bc8c783b */ /* 0x008fe40000004200 */
[----:B------:R-:W3:Y:S01]  /*9d60*/  MUFU.EX2 R231, R231 ;  /* 0x000000e700e77308 */ /* 0x000ee20000000800 */
[----:B------:R-:W-:Y:S01]  /*9d70*/  LOP3.LUT R14, R225, R14, R144, 0x96, !PT ;  /* 0x0000000ee10e7212 */ /* 0x000fe200078e9690 */
[----:B------:R-:W-:Y:S01]  /*9d80*/  IMAD.WIDE.U32 R234, R234, -0x326172a9, RZ ;  /* 0xcd9e8d57eaea7825 */ /* 0x000fe200078e00ff */
[----:B------:R-:W5:Y:S01]  /*9d90*/  LDSM.16.MT88.4 R144, [R189+0x10800] ;  /* 0x01080000bd90783b */ /* 0x000f620000004200 */
[C---:B-1----:R-:W-:Y:S02]  /*9da0*/  HMMA.16816.F32 R100, R4.reuse, R16, R100 ;  /* 0x000000100464723c */ /* 0x042fe40000001864 */
[----:B------:R-:W-:Y:S01]  /*9db0*/  IMAD.WIDE.U32 R14, R14, -0x326172a9, RZ ;  /* 0xcd9e8d570e0e7825 */ /* 0x000fe200078e00ff */
[----:B------:R-:W-:Y:S01]  /*9dc0*/  LOP3.LUT R207, R235, R230, R207, 0x96, !PT ;  /* 0x000000e6ebcf7212 */ /* 0x000fe200078e96cf */
[----:B------:R1:W-:Y:S01]  /*9dd0*/  MUFU.EX2 R225, R8 ;  /* 0x0000000800e17308 */ /* 0x0003e20000000800 */
[----:B------:R-:W-:Y:S01]  /*9de0*/  LDSM.16.MT88.4 R132, [R190+0xd000] ;  /* 0x00d00000be84783b */ /* 0x000fe20000004200 */
[----:B------:R-:W-:Y:S01]  /*9df0*/  HMMA.16816.F32 R104, R4, R18, R104 ;  /* 0x000000120468723c */ /* 0x000fe20000001868 */
[----:B------:R-:W-:Y:S01]  /*9e00*/  LOP3.LUT R10, R15, R234, R203, 0x96, !PT ;  /* 0x000000ea0f0a7212 */ /* 0x000fe200078e96cb */
[----:B------:R-:W-:Y:S01]  /*9e10*/  FFMA.FTZ R203, R206, UR6, -R163 ;  /* 0x00000006cecb7c23 */ /* 0x000fe200080108a3 */
[----:B------:R-:W-:-:S02]  /*9e20*/  SHF.R.U32.HI R13, RZ, 0x10, R14 ;  /* 0x00000010ff0d7819 */ /* 0x000fc4000001160e */
[C---:B------:R-:W-:Y:S01]  /*9e30*/  LOP3.LUT R17, R10.reuse, 0xffff, RZ, 0xc0, !PT ;  /* 0x0000ffff0a117812 */ /* 0x040fe200078ec0ff */
[C---:B------:R-:W-:Y:S01]  /*9e40*/  HMMA.16816.F32 R36, R4.reuse, R32, R36 ;  /* 0x000000200424723c */ /* 0x040fe20000001824 */
[----:B------:R-:W-:Y:S01]  /*9e50*/  LOP3.LUT R12, R10, 0xff, RZ, 0xc0, !PT ;  /* 0x000000ff0a0c7812 */ /* 0x000fe200078ec0ff */
[----:B------:R-:W5:Y:S01]  /*9e60*/  MUFU.EX2 R220, R220 ;  /* 0x000000dc00dc7308 */ /* 0x000f620000000800 */
[----:B------:R-:W-:Y:S02]  /*9e70*/  SHF.R.U32.HI R17, RZ, 0x8, R17 ;  /* 0x00000008ff117819 */ /* 0x000fe40000011611 */
[----:B------:R-:W-:Y:S01]  /*9e80*/  LOP3.LUT R9, R14, 0xff, RZ, 0xc0, !PT ;  /* 0x000000ff0e097812 */ /* 0x000fe200078ec0ff */
[C---:B--2---:R-:W-:Y:S01]  /*9e90*/  HMMA.16816.F32 R92, R4.reuse, R20, R92 ;  /* 0x00000014045c723c */ /* 0x044fe2000000185c */
[----:B------:R-:W-:Y:S02]  /*9ea0*/  PRMT R12, R12, 0x5410, R17 ;  /* 0x000054100c0c7816 */ /* 0x000fe40000000011 */
[----:B-1----:R-:W-:Y:S01]  /*9eb0*/  LOP3.LUT R8, R14, 0xffff, RZ, 0xc0, !PT ;  /* 0x0000ffff0e087812 */ /* 0x002fe200078ec0ff */
[----:B------:R-:W-:Y:S01]  /*9ec0*/  LDSM.16.MT88.4 R16, [R189+0xf000] ;  /* 0x00f00000bd10783b */ /* 0x000fe20000004200 */
[--C-:B------:R-:W-:Y:S01]  /*9ed0*/  SHF.R.U32.HI R15, RZ, 0x10, R10.reuse ;  /* 0x00000010ff0f7819 */ /* 0x100fe2000001160a */
[C---:B------:R-:W-:Y:S01]  /*9ee0*/  HMMA.16816.F32 R96, R4.reuse, R22, R96 ;  /* 0x000000160460723c */ /* 0x040fe20000001860 */
[----:B------:R-:W-:Y:S01]  /*9ef0*/  SHF.R.U32.HI R10, RZ, 0x18, R10 ;  /* 0x00000018ff0a7819 */ /* 0x000fe2000001160a */
[----:B------:R-:W1:Y:S01]  /*9f00*/  LDSM.16.MT88.4 R20, [R190+0xf000] ;  /* 0x00f00000be14783b */ /* 0x000e620000004200 */
[----:B------:R-:W-:Y:S01]  /*9f10*/  LOP3.LUT R15, R15, 0xff, RZ, 0xc0, !PT ;  /* 0x000000ff0f0f7812 */ /* 0x000fe200078ec0ff */
[----:B------:R-:W2:Y:S01]  /*9f20*/  MUFU.EX2 R203, R203 ;  /* 0x000000cb00cb7308 */ /* 0x000ea20000000800 */
[----:B------:R-:W-:Y:S01]  /*9f30*/  SHF.R.U32.HI R11, RZ, 0x18, R14 ;  /* 0x00000018ff0b7819 */ /* 0x000fe2000001160e */
[----:B------:R-:W-:Y:S01]  /*9f40*/  HMMA.16816.F32 R40, R4, R34, R40 ;  /* 0x000000220428723c */ /* 0x000fe20000001828 */
[----:B------:R-:W-:Y:S01]  /*9f50*/  PRMT R10, R15, 0x5410, R10 ;  /* 0x000054100f0a7816 */ /* 0x000fe2000000000a */
[----:B------:R-:W-:Y:S01]  /*9f60*/  LDSM.16.MT88.4 R32, [R189+0xd000] ;  /* 0x00d00000bd20783b */ /* 0x000fe20000004200 */
[----:B------:R-:W-:-:S02]  /*9f70*/  LOP3.LUT R14, R13, 0xff, RZ, 0xc0, !PT ;  /* 0x000000ff0d0e7812 */ /* 0x000fc400078ec0ff */
[----:B------:R-:W-:Y:S01]  /*9f80*/  SHF.R.U32.HI R206, RZ, 0x8, R8 ;  /* 0x00000008ffce7819 */ /* 0x000fe20000011608 */
[C---:B------:R-:W-:Y:S01]  /*9f90*/  HMMA.16816.F32 R44, R4.reuse, R28, R44 ;  /* 0x0000001c042c723c */ /* 0x040fe2000000182c */
[--C-:B------:R-:W-:Y:S02]  /*9fa0*/  HSET2.LE.AND R8, R12, R157.reuse, PT ;  /* 0x0000009d0c087233 */ /* 0x100fe40003803000 */
[--C-:B------:R-:W-:Y:S02]  /*9fb0*/  HSET2.LE.AND R13, R10, R157.reuse, PT ;  /* 0x0000009d0a0d7233 */ /* 0x100fe40003803000 */
[----:B----4-:R-:W-:Y:S01]  /*9fc0*/  F2FP.F16.F32.PACK_AB R15, R223, R222 ;  /* 0x000000dedf0f723e */ /* 0x010fe200000000ff */
[C---:B------:R-:W-:Y:S01]  /*9fd0*/  HMMA.16816.F32 R48, R4.reuse, R30, R48 ;  /* 0x0000001e0430723c */ /* 0x040fe20000001830 */
[----:B------:R-:W-:Y:S01]  /*9fe0*/  PRMT R12, R14, 0x5410, R11 ;  /* 0x000054100e0c7816 */ /* 0x000fe2000000000b */
[----:B------:R-:W-:Y:S01]  /*9ff0*/  LDSM.16.MT88.4 R28, [R188+0xd000] ;  /* 0x00d00000bc1c783b */ /* 0x000fe20000004200 */
[----:B---3--:R-:W-:Y:S01]  /*a000*/  F2FP.F16.F32.PACK_AB R232, R200, R231 ;  /* 0x000000e7c8e8723e */ /* 0x008fe200000000ff */
[----:B------:R-:W-:Y:S01]  /*a010*/  FADD.FTZ R222, R222, R3 ;  /* 0x00000003dede7221 */ /* 0x000fe20000010000 */
[----:B------:R-:W-:Y:S01]  /*a020*/  PRMT R10, R9, 0x5410, R206 ;  /* 0x00005410090a7816 */ /* 0x000fe200000000ce */
[C---:B------:R-:W-:Y:S01]  /*a030*/  HMMA.16816.F32 R52, R4.reuse, R24, R52 ;  /* 0x000000180434723c */ /* 0x040fe20000001834 */
[----:B------:R-:W-:Y:S01]  /*a040*/  LOP3.LUT R8, R8, R15, RZ, 0xc0, !PT ;  /* 0x0000000f08087212 */ /* 0x000fe200078ec0ff */
[----:B------:R-:W-:Y:S01]  /*a050*/  FFMA.FTZ R206, R169, UR6, -R166 ;  /* 0x00000006a9ce7c23 */ /* 0x000fe200080108a6 */
[----:B------:R-:W-:Y:S01]  /*a060*/  LOP3.LUT R9, R13, R232, RZ, 0xc0, !PT ;  /* 0x000000e80d097212 */ /* 0x000fe200078ec0ff */
[----:B------:R-:W-:Y:S01]  /*a070*/  FADD.FTZ R231, R231, R172 ;  /* 0x000000ace7e77221 */ /* 0x000fe20000010000 */
[--C-:B------:R-:W-:Y:S01]  /*a080*/  HSET2.LE.AND R11, R12, R157.reuse, PT ;  /* 0x0000009d0c0b7233 */ /* 0x100fe20003803000 */
[C---:B------:R-:W-:Y:S01]  /*a090*/  HMMA.16816.F32 R56, R4.reuse, R26, R56 ;  /* 0x0000001a0438723c */ /* 0x040fe20000001838 */
[----:B------:R-:W3:Y:S01]  /*a0a0*/  LDSM.16.MT88.4 R12, [R188+0xf000] ;  /* 0x00f00000bc0c783b */ /* 0x000ee20000004200 */
[----:B------:R-:W-:Y:S01]  /*a0b0*/  HSET2.LE.AND R10, R10, R157, PT ;  /* 0x0000009d0a0a7233 */ /* 0x000fe20003803000 */
[----:B------:R-:W4:Y:S01]  /*a0c0*/  MUFU.EX2 R206, R206 ;  /* 0x000000ce00ce7308 */ /* 0x000f220000000800 */
[----:B------:R-:W-:Y:S01]  /*a0d0*/  FADD.FTZ R223, R223, R222 ;  /* 0x000000dedfdf7221 */ /* 0x000fe20000010000 */
[----:B------:R-:W4:Y:S01]  /*a0e0*/  LDSM.16.MT88.4 R24, [R192+0xf000] ;  /* 0x00f00000c018783b */ /* 0x000f220000004200 */
[----:B-----5:R-:W-:Y:S01]  /*a0f0*/  HMMA.16816.F32 R120, R4, R144, R120 ;  /* 0x000000900478723c */ /* 0x020fe20000001878 */
[----:B------:R-:W-:Y:S01]  /*a100*/  FADD.FTZ R231, R200, R231 ;  /* 0x000000e7c8e77221 */ /* 0x000fe20000010000 */
[----:B------:R-:W-:Y:S01]  /*a110*/  IMAD.MOV.U32 R3, RZ, RZ, R0 ;  /* 0x000000ffff037224 */ /* 0x000fe200078e0000 */
[----:B------:R-:W-:-:S03]  /*a120*/  @P0 MOV R3, R0 ;  /* 0x0000000000030202 */ /* 0x000fc60000000f00 */
[C---:B------:R-:W-:Y:S01]  /*a130*/  HMMA.16816.F32 R108, R4.reuse, R146, R108 ;  /* 0x00000092046c723c */ /* 0x040fe2000000186c */
[----:B------:R-:W-:Y:S02]  /*a140*/  F2FP.F16.F32.PACK_AB R145, R225, R220 ;  /* 0x000000dce191723e */ /* 0x000fe400000000ff */
[----:B--2---:R-:W-:Y:S01]  /*a150*/  F2FP.F16.F32.PACK_AB R144, R203, R202 ;  /* 0x000000cacb90723e */ /* 0x004fe200000000ff */
[----:B------:R-:W-:Y:S01]  /*a160*/  FADD.FTZ R202, R202, R231 ;  /* 0x000000e7caca7221 */ /* 0x000fe20000010000 */
[----:B------:R-:W-:Y:S01]  /*a170*/  LOP3.LUT R10, R10, R145, RZ, 0xc0, !PT ;  /* 0x000000910a0a7212 */ /* 0x000fe200078ec0ff */
[C---:B------:R-:W-:Y:S01]  /*a180*/  HMMA.16816.F32 R116, R4.reuse, R140, R116 ;  /* 0x0000008c0474723c */ /* 0x040fe20000001874 */
[----:B------:R-:W-:Y:S01]  /*a190*/  LOP3.LUT R11, R11, R144, RZ, 0xc0, !PT ;  /* 0x000000900b0b7212 */ /* 0x000fe200078ec0ff */
[----:B------:R-:W-:Y:S01]  /*a1a0*/  FADD.FTZ R203, R203, R202 ;  /* 0x000000cacbcb7221 */ /* 0x000fe20000010000 */
[----:B------:R-:W-:Y:S03]  /*a1b0*/  LDSM.16.MT88.4 R144, [R188+0x11000] ;  /* 0x01100000bc90783b */ /* 0x000fe60000004200 */
[----:B------:R-:W-:Y:S01]  /*a1c0*/  HMMA.16816.F32 R112, R4, R142, R112 ;  /* 0x0000008e0470723c */ /* 0x000fe20000001870 */
[----:B------:R-:W2:Y:S04]  /*a1d0*/  LDSM.16.MT88.4 R4, [R192+0x11000] ;  /* 0x01100000c004783b */ /* 0x000ea80000004200 */
[----:B------:R-:W-:Y:S01]  /*a1e0*/  LDSM.16.MT88.4 R140, [R192+0xd800] ;  /* 0x00d80000c08c783b */ /* 0x000fe20000004200 */
[C---:B-1----:R-:W-:Y:S06]  /*a1f0*/  HMMA.16816.F32 R68, R8.reuse, R20, R68 ;  /* 0x000000140844723c */ /* 0x042fec0000001844 */
[C---:B------:R-:W-:Y:S01]  /*a200*/  HMMA.16816.F32 R72, R8.reuse, R22, R72 ;  /* 0x000000160848723c */ /* 0x040fe20000001848 */
[----:B------:R-:W1:Y:S05]  /*a210*/  LDSM.16.MT88.4 R20, [R190+0x11000] ;  /* 0x01100000be14783b */ /* 0x000e6a0000004200 */
[C---:B---3--:R-:W-:Y:S06]  /*a220*/  HMMA.16816.F32 R84, R8.reuse, R12, R84 ;  /* 0x0000000c0854723c */ /* 0x048fec0000001854 */
[C---:B------:R-:W-:Y:S01]  /*a230*/  HMMA.16816.F32 R88, R8.reuse, R14, R88 ;  /* 0x0000000e0858723c */ /* 0x040fe20000001858 */
[----:B------:R-:W3:Y:S05]  /*a240*/  LDSM.16.MT88.4 R12, [R189+0x11000] ;  /* 0x01100000bd0c783b */ /* 0x000eea0000004200 */
[C---:B------:R-:W-:Y:S06]  /*a250*/  HMMA.16816.F32 R76, R8.reuse, R16, R76 ;  /* 0x00000010084c723c */ /* 0x040fec000000184c */
[----:B----4-:R-:W-:Y:S01]  /*a260*/  HMMA.16816.F32 R60, R8, R24, R60 ;  /* 0x00000018083c723c */ /* 0x010fe2000000183c */
[----:B------:R-:W-:-:S05]  /*a270*/  IMAD.WIDE.U32 R16, R207, -0x2daee0ad, RZ ;  /* 0xd2511f53cf107825 */ /* 0x000fca00078e00ff */
[----:B--2---:R-:W-:Y:S01]  /*a280*/  HMMA.16816.F32 R96, R8, R6, R96 ;  /* 0x000000060860723c */ /* 0x004fe20000001860 */
[----:B------:R-:W-:-:S04]  /*a290*/  LOP3.LUT R224, R17, R224, R233, 0x96, !PT ;  /* 0x000000e011e07212 */ /* 0x000fc800078e96e9 */
[----:B------:R-:W-:Y:S01]  /*a2a0*/  SHF.R.U32.HI R166, RZ, 0x10, R224 ;  /* 0x00000010ffa67819 */ /* 0x000fe200000116e0 */
[C---:B------:R-:W-:Y:S01]  /*a2b0*/  HMMA.16816.F32 R92, R8.reuse, R4, R92 ;  /* 0x00000004085c723c */ /* 0x040fe2000000185c */
[C---:B------:R-:W-:Y:S02]  /*a2c0*/  LOP3.LUT R7, R16.reuse, 0xffff, RZ, 0xc0, !PT ;  /* 0x0000ffff10077812 */ /* 0x040fe400078ec0ff */
[--C-:B------:R-:W-:Y:S02]  /*a2d0*/  SHF.R.U32.HI R6, RZ, 0x18, R16.reuse ;  /* 0x00000018ff067819 */ /* 0x100fe40000011610 */
[----:B------:R-:W-:Y:S01]  /*a2e0*/  SHF.R.U32.HI R7, RZ, 0x8, R7 ;  /* 0x00000008ff077819 */ /* 0x000fe20000011607 */
[----:B------:R-:W-:Y:S01]  /*a2f0*/  HMMA.16816.F32 R64, R8, R26, R64 ;  /* 0x0000001a0840723c */ /* 0x000fe20000001840 */
[----:B------:R-:W-:Y:S01]  /*a300*/  SHF.R.U32.HI R5, RZ, 0x10, R16 ;  /* 0x00000010ff057819 */ /* 0x000fe20000011610 */
[----:B------:R-:W2:Y:S01]  /*a310*/  LDSM.16.MT88.4 R24, [R189+0xd800] ;  /* 0x00d80000bd18783b */ /* 0x000ea20000004200 */
[----:B------:R-:W-:-:S02]  /*a320*/  LOP3.LUT R4, R16, 0xff, RZ, 0xc0, !PT ;  /* 0x000000ff10047812 */ /* 0x000fc400078ec0ff */
[----:B------:R-:W-:Y:S01]  /*a330*/  LOP3.LUT R17, R5, 0xff, RZ, 0xc0, !PT ;  /* 0x000000ff05117812 */ /* 0x000fe200078ec0ff */
[C---:B------:R-:W-:Y:S01]  /*a340*/  HMMA.16816.F32 R80, R8.reuse, R18, R80 ;  /* 0x000000120850723c */ /* 0x040fe20000001850 */
[----:B------:R-:W-:Y:S02]  /*a350*/  LOP3.LUT R16, R224, 0xffff, RZ, 0xc0, !PT ;  /* 0x0000ffffe0107812 */ /* 0x000fe400078ec0ff */
[----:B------:R-:W-:Y:S02]  /*a360*/  PRMT R4, R4, 0x5410, R7 ;  /* 0x0000541004047816 */ /* 0x000fe40000000007 */
[----:B------:R-:W-:Y:S01]  /*a370*/  LOP3.LUT R7, R224, 0xff, RZ, 0xc0, !PT ;  /* 0x000000ffe0077812 */ /* 0x000fe200078ec0ff */
[----:B------:R-:W-:Y:S01]  /*a380*/  HMMA.16816.F32 R44, R8, R32, R44 ;  /* 0x00000020082c723c */ /* 0x000fe2000000182c */
[----:B------:R-:W-:Y:S02]  /*a390*/  SHF.R.U32.HI R5, RZ, 0x18, R224 ;  /* 0x00000018ff057819 */ /* 0x000fe400000116e0 */
[----:B------:R-:W-:-:S02]  /*a3a0*/  SHF.R.U32.HI R224, RZ, 0x8, R16 ;  /* 0x00000008ffe07819 */ /* 0x000fc40000011610 */
[----:B------:R-:W-:Y:S01]  /*a3b0*/  PRMT R6, R17, 0x5410, R6 ;  /* 0x0000541011067816 */ /* 0x000fe20000000006 */
[C---:B------:R-:W-:Y:S01]  /*a3c0*/  HMMA.16816.F32 R48, R8.reuse, R34, R48 ;  /* 0x000000220830723c */ /* 0x040fe20000001830 */
[----:B------:R-:W4:Y:S01]  /*a3d0*/  LDSM.16.MT88.4 R16, [R188+0xf800] ;  /* 0x00f80000bc10783b */ /* 0x000f220000004200 */
[----:B------:R-:W-:Y:S02]  /*a3e0*/  LOP3.LUT R166, R166, 0xff, RZ, 0xc0, !PT ;  /* 0x000000ffa6a67812 */ /* 0x000fe400078ec0ff */
[----:B------:R-:W-:Y:S01]  /*a3f0*/  PRMT R224, R7, 0x5410, R224 ;  /* 0x0000541007e07816 */ /* 0x000fe200000000e0 */
[----:B------:R-:W-:Y:S01]  /*a400*/  LDSM.16.MT88.4 R32, [R192+0xf800] ;  /* 0x00f80000c020783b */ /* 0x000fe20000004200 */
[----:B------:R-:W-:Y:S01]  /*a410*/  HMMA.16816.F32 R128, R8, R136, R128 ;  /* 0x000000880880723c */ /* 0x000fe20000001880 */
[----:B------:R-:W-:Y:S02]  /*a420*/  PRMT R166, R166, 0x5410, R5 ;  /* 0x00005410a6a67816 */ /* 0x000fe40000000005 */
[----:B------:R-:W-:-:S02]  /*a430*/  HSET2.LE.AND R163, R4, R157, PT ;  /* 0x0000009d04a37233 */ /* 0x000fc40003803000 */
[--C-:B------:R-:W-:Y:S01]  /*a440*/  HSET2.LE.AND R7, R6, R157.reuse, PT ;  /* 0x0000009d06077233 */ /* 0x100fe20003803000 */
[C---:B------:R-:W-:Y:S01]  /*a450*/  HMMA.16816.F32 R124, R8.reuse, R138, R124 ;  /* 0x0000008a087c723c */ /* 0x040fe2000000187c */
[--C-:B------:R-:W-:Y:S01]  /*a460*/  HSET2.LE.AND R4, R224, R157.reuse, PT ;  /* 0x0000009de0047233 */ /* 0x100fe20003803000 */
[----:B------:R-:W-:Y:S01]  /*a470*/  LDSM.16.MT88.4 R136, [R190+0xd800] ;  /* 0x00d80000be88783b */ /* 0x000fe20000004200 */
[----:B------:R-:W-:Y:S02]  /*a480*/  HSET2.LE.AND R5, R166, R157, PT ;  /* 0x0000009da6057233 */ /* 0x000fe40003803000 */
[----:B------:R-:W-:Y:S01]  /*a490*/  F2FP.F16.F32.PACK_AB R166, R159, R162 ;  /* 0x000000a29fa6723e */ /* 0x000fe200000000ff */
[----:B------:R-:W-:Y:S01]  /*a4a0*/  HMMA.16816.F32 R36, R8, R132, R36 ;  /* 0x000000840824723c */ /* 0x000fe20000001824 */
[----:B------:R-:W-:Y:S01]  /*a4b0*/  F2FP.F16.F32.PACK_AB R6, R164, R165 ;  /* 0x000000a5a406723e */ /* 0x000fe200000000ff */
[----:B------:R-:W-:Y:S01]  /*a4c0*/  FADD.FTZ R162, R162, R203 ;  /* 0x000000cba2a27221 */ /* 0x000fe20000010000 */
[----:B------:R-:W-:-:S02]  /*a4d0*/  LOP3.LUT R5, R5, R166, RZ, 0xc0, !PT ;  /* 0x000000a605057212 */ /* 0x000fc400078ec0ff */
[----:B------:R-:W-:Y:S01]  /*a4e0*/  LOP3.LUT R6, R163, R6, RZ, 0xc0, !PT ;  /* 0x00000006a3067212 */ /* 0x000fe200078ec0ff */
[----:B------:R-:W-:Y:S01]  /*a4f0*/  HMMA.16816.F32 R40, R8, R134, R40 ;  /* 0x000000860828723c */ /* 0x000fe20000001828 */
[----:B------:R-:W-:Y:S01]  /*a500*/  LDSM.16.MT88.4 R132, [R188+0xd800] ;  /* 0x00d80000bc84783b */ /* 0x000fe20000004200 */
[----:B------:R-:W-:-:S04]  /*a510*/  FADD.FTZ R159, R159, R162 ;  /* 0x000000a29f9f7221 */ /* 0x000fc80000010000 */
[C---:B------:R-:W-:Y:S06]  /*a520*/  HMMA.16816.F32 R52, R8.reuse, R28, R52 ;  /* 0x0000001c0834723c */ /* 0x040fec0000001834 */
[C---:B------:R-:W-:Y:S01]  /*a530*/  HMMA.16816.F32 R56, R8.reuse, R30, R56 ;  /* 0x0000001e0838723c */ /* 0x040fe20000001838 */
[----:B------:R-:W-:Y:S05]  /*a540*/  LDSM.16.MT88.4 R28, [R190+0xf800] ;  /* 0x00f80000be1c783b */ /* 0x000fea0000004200 */
[C---:B-1----:R-:W-:Y:S06]  /*a550*/  HMMA.16816.F32 R100, R8.reuse, R20, R100 ;  /* 0x000000140864723c */ /* 0x042fec0000001864 */
[C---:B------:R-:W-:Y:S01]  /*a560*/  HMMA.16816.F32 R104, R8.reuse, R22, R104 ;  /* 0x000000160868723c */ /* 0x040fe20000001868 */
[----:B------:R-:W-:Y:S05]  /*a570*/  LDSM.16.MT88.4 R20, [R189+0xf800] ;  /* 0x00f80000bd14783b */ /* 0x000fea0000004200 */
[C---:B---3--:R-:W-:Y:S06]  /*a580*/  HMMA.16816.F32 R120, R8.reuse, R12, R120 ;  /* 0x0000000c0878723c */ /* 0x048fec0000001878 */
[C---:B------:R-:W-:Y:S01]  /*a590*/  HMMA.16816.F32 R108, R8.reuse, R14, R108 ;  /* 0x0000000e086c723c */ /* 0x040fe2000000186c */
[----:B------:R-:W-:Y:S05]  /*a5a0*/  LDSM.16.MT88.4 R12, [R192+0x11800] ;  /* 0x01180000c00c783b */ /* 0x000fea0000004200 */
[C---:B------:R-:W-:Y:S06]  /*a5b0*/  HMMA.16816.F32 R116, R8.reuse, R144, R116 ;  /* 0x000000900874723c */ /* 0x040fec0000001874 */
[----:B------:R-:W-:Y:S01]  /*a5c0*/  HMMA.16816.F32 R112, R8, R146, R112 ;  /* 0x000000920870723c */ /* 0x000fe20000001870 */
[----:B------:R-:W1:Y:S01]  /*a5d0*/  LDSM.16.MT88.4 R8, [R190+0x11800] ;  /* 0x01180000be08783b */ /* 0x000e620000004200 */
[----:B------:R-:W-:-:S02]  /*a5e0*/  F2FP.F16.F32.PACK_AB R145, R206, R171 ;  /* 0x000000abce91723e */ /* 0x000fc400000000ff */
[----:B------:R-:W-:Y:S01]  /*a5f0*/  F2FP.F16.F32.PACK_AB R144, R161, R160 ;  /* 0x000000a0a190723e */ /* 0x000fe200000000ff */
[----:B------:R-:W-:Y:S01]  /*a600*/  FADD.FTZ R160, R160, R159 ;  /* 0x0000009fa0a07221 */ /* 0x000fe20000010000 */
[----:B------:R-:W-:Y:S02]  /*a610*/  LOP3.LUT R4, R4, R145, RZ, 0xc0, !PT ;  /* 0x0000009104047212 */ /* 0x000fe400078ec0ff */
[----:B------:R-:W-:Y:S01]  /*a620*/  LOP3.LUT R7, R7, R144, RZ, 0xc0, !PT ;  /* 0x0000009007077212 */ /* 0x000fe200078ec0ff */
[----:B------:R-:W-:-:S06]  /*a630*/  FADD.FTZ R217, R161, R160 ;  /* 0x000000a0a1d97221 */ /* 0x000fcc0000010000 */
[C---:B--2---:R-:W-:Y:S06]  /*a640*/  HMMA.16816.F32 R44, R4.reuse, R24, R44 ;  /* 0x00000018042c723c */ /* 0x044fec000000182c */
[C---:B------:R-:W-:Y:S01]  /*a650*/  HMMA.16816.F32 R48, R4.reuse, R26, R48 ;  /* 0x0000001a0430723c */ /* 0x040fe20000001830 */
[----:B------:R-:W2:Y:S05]  /*a660*/  LDSM.16.MT88.4 R24, [R189+0x11800] ;  /* 0x01180000bd18783b */ /* 0x000eaa0000004200 */
[C---:B----4-:R-:W-:Y:S06]  /*a670*/  HMMA.16816.F32 R84, R4.reuse, R16, R84 ;  /* 0x000000100454723c */ /* 0x050fec0000001854 */
[C---:B------:R-:W-:Y:S01]  /*a680*/  HMMA.16816.F32 R88, R4.reuse, R18, R88 ;  /* 0x000000120458723c */ /* 0x040fe20000001858 */
[----:B------:R-:W3:Y:S05]  /*a690*/  LDSM.16.MT88.4 R16, [R188+0x11800] ;  /* 0x01180000bc10783b */ /* 0x000eea0000004200 */
[C---:B------:R-:W-:Y:S06]  /*a6a0*/  HMMA.16816.F32 R128, R4.reuse, R140, R128 ;  /* 0x0000008c0480723c */ /* 0x040fec0000001880 */
[C---:B-1----:R-:W-:Y:S06]  /*a6b0*/  HMMA.16816.F32 R100, R4.reuse, R8, R100 ;  /* 0x000000080464723c */ /* 0x042fec0000001864 */
        /* <DEDUP_REMOVED lines=11> */
[-C--:B------:R-:W-:Y:S02]  /*a770*/  MOV R132, R148.reuse ;  /* 0x0000009400847202 */ /* 0x080fe40000000f00 */
[----:B------:R-:W-:-:S03]  /*a780*/  @P0 MOV R132, R148 ;  /* 0x0000009400840202 */ /* 0x000fc60000000f00 */
        /* <DEDUP_REMOVED lines=11> */
[C---:B---3--:R-:W-:Y:S06]  /*a840*/  HMMA.16816.F32 R116, R4.reuse, R16, R116 ;  /* 0x000000100474723c */ /* 0x048fec0000001874 */
[----:B------:R-:W-:Y:S01]  /*a850*/  HMMA.16816.F32 R112, R4, R18, R112 ;  /* 0x000000120470723c */ /* 0x000fe20000001870 */
[----:B------:R-:W-:-:S08]  /*a860*/  NOP ;  /* 0x0000000000007918 */ /* 0x000fd00000000000 */
[----:B------:R-:W-:-:S15]  /*a870*/  @P0 BRA `(.L_x_358) ;  /* 0x0000000000040947 */ /* 0x000fde0003800000 */
.L_x_354:
[----:B------:R-:W-:-:S12]  /*a880*/  UIADD3 UR17, UR16, -0x1, URZ ;  /* 0xffffffff10117890 */ /* 0x000fd8000fffe03f */
.L_x_358:
[----:B------:R-:W-:-:S13]  /*a890*/  ISETP.LE.AND P0, PT, RZ, UR17, PT ;  /* 0x00000011ff007c0c */ /* 0x000fda000bf03270 */
[----:B------:R-:W-:Y:S05]  /*a8a0*/  @!P0 BRA `(.L_x_359) ;  /* 0x0000003c00208947 */ /* 0x000fea0003800000 */
[----:B------:R-:W-:Y:S01]  /*a8b0*/  ULDC UR4, c[0x0][0x2d0] ;  /* 0x0000b40000047ab9 */ /* 0x000fe20000000800 */
[----:B------:R-:W-:Y:S01]  /*a8c0*/  IMAD.WIDE.U32 R222, R216, -0x326172a9, RZ ;  /* 0xcd9e8d57d8de7825 */ /* 0x000fe200078e00ff */
[----:B------:R-:W-:Y:S01]  /*a8d0*/  ISETP.GE.AND P4, PT, R204, UR4, PT ;  /* 0x00000004cc007c0c */ /* 0x000fe2000bf86270 */
[----:B------:R-:W-:Y:S01]  /*a8e0*/  ULDC UR5, c[0x0][0x2d0] ;  /* 0x0000b40000057ab9 */ /* 0x000fe20000000800 */
[----:B------:R-:W-:Y:S01]  /*a8f0*/  PRMT R216, R2, 0x7054, R2 ;  /* 0x0000705402d87816 */ /* 0x000fe20000000002 */
[----:B------:R-:W-:Y:S01]  /*a900*/  IMAD.WIDE.U32 R224, R218, -0x2daee0ad, RZ ;  /* 0xd2511f53dae07825 */ /* 0x000fe200078e00ff */
[----:B------:R-:W-:Y:S01]  /*a910*/  LOP3.LUT R219, R223, R219, RZ, 0x3c, !PT ;  /* 0x000000dbdfdb7212 */ /* 0x000fe200078e3cff */
[----:B------:R-:W-:Y:S01]  /*a920*/  ULDC UR4, c[0x0][0x2ec] ;  /* 0x0000bb0000047ab9 */ /* 0x000fe20000000800 */
[----:B------:R-:W-:Y:S01]  /*a930*/  MOV R0, R3 ;  /* 0x0000000300007202 */ /* 0x000fe20000000f00 */
[----:B------:R-:W-:Y:S01]  /*a940*/  ULDC.64 UR6, c[0x0][0x248] ;  /* 0x0000920000067ab9 */ /* 0x000fe20000000a00 */
[----:B------:R-:W-:Y:S01]  /*a950*/  MOV R133, R132 ;  /* 0x0000008400857202 */ /* 0x000fe20000000f00 */
[----:B------:R-:W-:Y:S01]  /*a960*/  IMAD.WIDE.U32 R218, R219, -0x2daee0ad, RZ ;  /* 0xd2511f53dbda7825 */ /* 0x000fe200078e00ff */
[----:B------:R-:W-:-:S03]  /*a970*/  MOV R227, R229 ;  /* 0x000000e500e37202 */ /* 0x000fc60000000f00 */
[----:B------:R-:W1:Y:S08]  /*a980*/  @!P4 LDC.64 R206, c[0x0][0x220] ;  /* 0x00008800ffcecb82 */ /* 0x000e700000000a00 */
[----:B------:R-:W2:Y:S08]  /*a990*/  @!P4 LDC.64 R204, c[0x0][0x220] ;  /* 0x00008800ffcccb82 */ /* 0x000eb00000000a00 */
[----:B------:R-:W3:Y:S08]  /*a9a0*/  @!P4 LDC.64 R202, c[0x0][0x220] ;  /* 0x00008800ffcacb82 */ /* 0x000ef00000000a00 */
[----:B------:R-:W4:Y:S01]  /*a9b0*/  @!P4 LDC.64 R200, c[0x0][0x220] ;  /* 0x00008800ffc8cb82 */ /* 0x000f220000000a00 */
[----:B------:R-:W-:Y:S05]  /*a9c0*/  BRA `(.L_x_360) ;  /* 0x0000000400cc7947 */ /* 0x000fea0003800000 */
.L_x_362:
        /* <DEDUP_REMOVED lines=12> */
[----:B------:R-:W-:Y:S04]  /*aa90*/  LEA R149, P0, R149, R210, 0x6 ;  /* 0x000000d295957211 */ /* 0x000fe800078030ff */
[----:B------:R-:W-:Y:S01]  /*aaa0*/  IMAD.U32 R145, RZ, RZ, UR8 ;  /* 0x00000008ff917e24 */ /* 0x000fe2000f8e00ff */
[----:B------:R-:W5:Y:S01]  /*aab0*/  @!P4 LDC.64 R136, c[0x0][0x218] ;  /* 0x00008600ff88cb82 */ /* 0x000f620000000a00 */
[C---:B------:R-:W-:Y:S03]  /*aac0*/  IADD3 R2, P6, R149.reuse, UR25, RZ ;  /* 0x0000001995027c10 */ /* 0x040fe6000ffde0ff */
[----:B------:R-:W-:Y:S04]  /*aad0*/  LEA.HI.X R148, R148, R213, R145, 0x6, P0 ;  /* 0x000000d594947211 */ /* 0x000fe800000f3491 */
[----:B------:R-:W1:Y:S08]  /*aae0*/  @!P3 LDC.64 R134, c[0x0][0x218] ;  /* 0x00008600ff86bb82 */ /* 0x000e700000000a00 */
[----:B------:R-:W1:Y:S08]  /*aaf0*/  @!P2 LDC.64 R146, c[0x0][0x218] ;  /* 0x00008600ff92ab82 */ /* 0x000e700000000a00 */
[----:B------:R-:W1:Y:S01]  /*ab00*/  @!P4 LDC.64 R144, c[0x0][0x218] ;  /* 0x00008600ff90cb82 */ /* 0x000e620000000a00 */
[C---:B--2---:R-:W-:Y:S02]  /*ab10*/  @!P4 LEA R158, P1, R149.reuse, R142, 0x1 ;  /* 0x0000008e959ec211 */ /* 0x044fe400078208ff */
[C---:B---3--:R-:W-:Y:S02]  /*ab20*/  @!P3 LEA R156, P0, R149.reuse, R140, 0x1 ;  /* 0x0000008c959cb211 */ /* 0x048fe400078008ff */
[C-C-:B------:R-:W-:Y:S02]  /*ab30*/  @!P4 LEA.HI.X R159, R149.reuse, R143, R148.reuse, 0x1, P1 ;  /* 0x0000008f959fc211 */ /* 0x140fe400008f0c94 */
[C-C-:B------:R-:W-:Y:S01]  /*ab40*/  @!P3 LEA.HI.X R157, R149.reuse, R141, R148.reuse, 0x1, P0 ;  /* 0x0000008d959db211 */ /* 0x140fe200000f0c94 */
[----:B------:R-:W2:Y:S01]  /*ab50*/  @!P3 LDC.64 R142, c[0x0][0x218] ;  /* 0x00008600ff8ebb82 */ /* 0x000ea20000000a00 */
[C---:B----4-:R-:W-:Y:S01]  /*ab60*/  @!P2 LEA R154, P0, R149.reuse, R138, 0x1 ;  /* 0x0000008a959aa211 */ /* 0x050fe200078008ff */
[----:B------:R-:W-:Y:S01]  /*ab70*/  @!PT LDS RZ, [RZ] ;  /* 0x00000000fffff984 */ /* 0x000fe20000000800 */
[----:B------:R-:W-:Y:S01]  /*ab80*/  @!PT LDS RZ, [RZ] ;  /* 0x00000000fffff984 */ /* 0x000fe20000000800 */
[----:B------:R-:W-:Y:S01]  /*ab90*/  @!PT LDS RZ, [RZ] ;  /* 0x00000000fffff984 */ /* 0x000fe20000000800 */
[----:B------:R3:W-:Y:S01]  /*aba0*/  @!P4 LDGSTS.E.BYPASS.LTC128B.128 [R199+0x6000], desc[UR20][R158.64] ;  /* 0x060000009ec7cfae */ /* 0x0007e2000b901d54 */
[C---:B-----5:R-:W-:Y:S02]  /*abb0*/  @!P4 LEA R150, P1, R2.reuse, R136, 0x1 ;  /* 0x000000880296c211 */ /* 0x060fe400078208ff */
[----:B------:R-:W-:Y:S01]  /*abc0*/  @!P2 LEA.HI.X R155, R149, R139, R148, 0x1, P0 ;  /* 0x0000008b959ba211 */ /* 0x000fe200000f0c94 */
[----:B------:R3:W-:Y:S01]  /*abd0*/  @P3 STS.128 [R199+0x8000], RZ ;  /* 0x008000ffc7003388 */ /* 0x0007e20000000c00 */
[----:B-1----:R-:W-:Y:S01]  /*abe0*/  @!P3 LEA R152, P0, R2, R134, 0x1 ;  /* 0x000000860298b211 */ /* 0x002fe200078008ff */
[----:B------:R-:W1:Y:S01]  /*abf0*/  @!P2 LDC.64 R140, c[0x0][0x218] ;  /* 0x00008600ff8cab82 */ /* 0x000e620000000a00 */
[----:B------:R-:W-:Y:S01]  /*ac00*/  IADD3.X R148, R148, UR24, RZ, P6, !PT ;  /* 0x0000001894947c10 */ /* 0x000fe2000b7fe4ff */
[----:B------:R-:W-:Y:S01]  /*ac10*/  @!PT LDS RZ, [RZ] ;  /* 0x00000000fffff984 */ /* 0x000fe20000000800 */
[----:B------:R-:W-:Y:S01]  /*ac20*/  @!PT LDS RZ, [RZ] ;  /* 0x00000000fffff984 */ /* 0x000fe20000000800 */
[----:B------:R-:W-:Y:S01]  /*ac30*/  @!PT LDS RZ, [RZ] ;  /* 0x00000000fffff984 */ /* 0x000fe20000000800 */
[----:B------:R3:W-:Y:S03]  /*ac40*/  @!P3 LDGSTS.E.BYPASS.LTC128B.128 [R199+0x8000], desc[UR20][R156.64+0x80] ;  /* 0x080000809cc7bfae */ /* 0x0007e6000b901d54 */
[C-C-:B------:R-:W-:Y:S01]  /*ac50*/  @!P4 LEA.HI.X R151, R2.reuse, R137, R148.reuse, 0x1, P1 ;  /* 0x000000890297c211 */ /* 0x140fe200008f0c94 */
[----:B------:R3:W-:Y:S01]  /*ac60*/  @P2 STS.128 [R199+0xa000], RZ ;  /* 0x00a000ffc7002388 */ /* 0x0007e20000000c00 */
[C-C-:B------:R-:W-:Y:S01]  /*ac70*/  @!P3 LEA.HI.X R153, R2.reuse, R135, R148.reuse, 0x1, P0 ;  /* 0x000000870299b211 */ /* 0x140fe200000f0c94 */
[----:B------:R-:W4:Y:S01]  /*ac80*/  @!P4 LDC.64 R138, c[0x0][0x218] ;  /* 0x00008600ff8acb82 */ /* 0x000f220000000a00 */
[C---:B------:R-:W-:Y:S01]  /*ac90*/  @!P2 LEA R146, P0, R2.reuse, R146, 0x1 ;  /* 0x000000920292a211 */ /* 0x040fe200078008ff */
[----:B------:R-:W-:Y:S01]  /*aca0*/  @!PT LDS RZ, [RZ] ;  /* 0x00000000fffff984 */ /* 0x000fe20000000800 */
[----:B------:R-:W-:Y:S01]  /*acb0*/  @!PT LDS RZ, [RZ] ;  /* 0x00000000fffff984 */ /* 0x000fe20000000800 */
[----:B------:R-:W-:Y:S01]  /*acc0*/  @!PT LDS RZ, [RZ] ;  /* 0x00000000fffff984 */ /* 0x000fe20000000800 */
[----:B------:R3:W-:Y:S01]  /*acd0*/  @!P2 LDGSTS.E.BYPASS.LTC128B.128 [R199+0xa000], desc[UR20][R154.64+0x100] ;  /* 0x0a0001009ac7afae */ /* 0x0007e2000b901d54 */
[C---:B------:R-:W-:Y:S02]  /*ace0*/  IADD3 R149, P1, R2.reuse, UR25, RZ ;  /* 0x0000001902957c10 */ /* 0x040fe4000ff3e0ff */
[----:B------:R-:W-:Y:S01]  /*acf0*/  @!P2 LEA.HI.X R147, R2, R147, R148, 0x1, P0 ;  /* 0x000000930293a211 */ /* 0x000fe200000f0c94 */
[----:B------:R3:W-:Y:S01]  /*ad00*/  @P4 STS.128 [R199+0x6800], RZ ;  /* 0x006800ffc7004388 */ /* 0x0007e20000000c00 */
[C---:B------:R-:W-:Y:S01]  /*ad10*/  @!P4 LEA R144, P0, R149.reuse, R144, 0x1 ;  /* 0x000000909590c211 */ /* 0x040fe200078008ff */
[----:B------:R-:W5:Y:S01]  /*ad20*/  @!P3 LDC.64 R136, c[0x0][0x218] ;  /* 0x00008600ff88bb82 */ /* 0x000f620000000a00 */
[C---:B--2---:R-:W-:Y:S01]  /*ad30*/  @!P3 LEA R142, P6, R149.reuse, R142, 0x1 ;  /* 0x0000008e958eb211 */ /* 0x044fe200078c08ff */
[----:B------:R-:W-:Y:S01]  /*ad40*/  @!PT LDS RZ, [RZ] ;  /* 0x00000000fffff984 */ /* 0x000fe20000000800 */
[----:B------:R-:W-:Y:S01]  /*ad50*/  @!PT LDS RZ, [RZ] ;  /* 0x00000000fffff984 */ /* 0x000fe20000000800 */
[----:B------:R-:W-:Y:S01]  /*ad60*/  @!PT LDS RZ, [RZ] ;  /* 0x00000000fffff984 */ /* 0x000fe20000000800 */
[----:B------:R3:W-:Y:S01]  /*ad70*/  @!P4 LDGSTS.E.BYPASS.LTC128B.128 [R199+0x6800], desc[UR20][R150.64] ;  /* 0x0680000096c7cfae */ /* 0x0007e2000b901d54 */
[----:B------:R-:W-:Y:S03]  /*ad80*/  IADD3.X R148, R148, UR24, RZ, P1, !PT ;  /* 0x0000001894947c10 */ /* 0x000fe60008ffe4ff */
[----:B------:R3:W-:Y:S01]  /*ad90*/  @P3 STS.128 [R199+0x8800], RZ ;  /* 0x008800ffc7003388 */ /* 0x0007e20000000c00 */
[C-C-:B------:R-:W-:Y:S01]  /*ada0*/  @!P4 LEA.HI.X R145, R149.reuse, R145, R148.reuse, 0x1, P0 ;  /* 0x000000919591c211 */ /* 0x140fe200000f0c94 */
[----:B------:R-:W2:Y:S01]  /*adb0*/  @!P2 LDC.64 R134, c[0x0][0x218] ;  /* 0x00008600ff86ab82 */ /* 0x000ea20000000a00 */
[C-C-:B------:R-:W-:Y:S01]  /*adc0*/  @!P3 LEA.HI.X R143, R149.reuse, R143, R148.reuse, 0x1, P6 ;  /* 0x0000008f958fb211 */ /* 0x140fe200030f0c94 */
[----:B------:R-:W-:Y:S01]  /*add0*/  @!PT LDS RZ, [RZ] ;  /* 0x00000000fffff984 */ /* 0x000fe20000000800 */
[----:B------:R-:W-:Y:S01]  /*ade0*/  @!PT LDS RZ, [RZ] ;  /* 0x00000000fffff984 */ /* 0x000fe20000000800 */
[----:B------:R-:W-:Y:S01]  /*adf0*/  @!PT LDS RZ, [RZ] ;  /* 0x00000000fffff984 */ /* 0x000fe20000000800 */
[----:B------:R3:W-:Y:S01]  /*ae00*/  @!P3 LDGSTS.E.BYPASS.LTC128B.128 [R199+0x8800], desc[UR20][R152.64+0x80] ;  /* 0x0880008098c7bfae */ /* 0x0007e2000b901d54 */
[C---:B-1----:R-:W-:Y:S02]  /*ae10*/  @!P2 LEA R140, P1, R149.reuse, R140, 0x1 ;  /* 0x0000008c958ca211 */ /* 0x042fe400078208ff */
[C---:B------:R-:W-:Y:S01]  /*ae20*/  IADD3 R2, P0, R149.reuse, UR25, RZ ;  /* 0x0000001995027c10 */ /* 0x040fe2000ff1e0ff */
[----:B------:R3:W-:Y:S01]  /*ae30*/  @P2 STS.128 [R199+0xa800], RZ ;  /* 0x00a800ffc7002388 */ /* 0x0007e20000000c00 */
[----:B------:R-:W-:Y:S02]  /*ae40*/  @!P2 LEA.HI.X R141, R149, R141, R148, 0x1, P1 ;  /* 0x0000008d958da211 */ /* 0x000fe400008f0c94 */
[----:B----4-:R-:W-:Y:S01]  /*ae50*/  @!P4 LEA R138, P6, R2, R138, 0x1 ;  /* 0x0000008a028ac211 */ /* 0x010fe200078c08ff */
[----:B------:R-:W-:Y:S01]  /*ae60*/  @!PT LDS RZ, [RZ] ;  /* 0x00000000fffff984 */ /* 0x000fe20000000800 */
[----:B------:R-:W-:Y:S01]  /*ae70*/  @!PT LDS RZ, [RZ] ;  /* 0x00000000fffff984 */ /* 0x000fe20000000800 */
[----:B------:R-:W-:Y:S01]  /*ae80*/  @!PT LDS RZ, [RZ] ;  /* 0x00000000fffff984 */ /* 0x000fe20000000800 */
[----:B------:R3:W-:Y:S01]  /*ae90*/  @!P2 LDGSTS.E.BYPASS.LTC128B.128 [R199+0xa800], desc[UR20][R146.64+0x100] ;  /* 0x0a80010092c7afae */ /* 0x0007e2000b901d54 */
[----:B------:R-:W-:Y:S03]  /*aea0*/  IADD3.X R148, R148, UR24, RZ, P0, !PT ;  /* 0x0000001894947c10 */ /* 0x000fe600087fe4ff */
[----:B------:R3:W-:Y:S01]  /*aeb0*/  @P4 STS.128 [R199+0x7000], RZ ;  /* 0x007000ffc7004388 */ /* 0x0007e20000000c00 */
[C-C-:B------:R-:W-:Y:S02]  /*aec0*/  @!P4 LEA.HI.X R139, R2.reuse, R139, R148.reuse, 0x1, P6 ;  /* 0x0000008b028bc211 */ /* 0x140fe400030f0c94 */
[C---:B-----5:R-:W-:Y:S01]  /*aed0*/  @!P3 LEA R136, P1, R2.reuse, R136, 0x1 ;  /* 0x000000880288b211 */ /* 0x060fe200078208ff */
[----:B------:R-:W-:Y:S01]  /*aee0*/  @!PT LDS RZ, [RZ] ;  /* 0x00000000fffff984 */ /* 0x000fe20000000800 */
[----:B------:R-:W-:Y:S01]  /*aef0*/  @!PT LDS RZ, [RZ] ;  /* 0x00000000fffff984 */ /* 0x000fe20000000800 */
[----:B------:R-:W-:Y:S01]  /*af00*/  @!PT LDS RZ, [RZ] ;  /* 0x00000000fffff984 */ /* 0x000fe20000000800 */
[----:B------:R3:W-:Y:S03]  /*af10*/  @!P4 LDGSTS.E.BYPASS.LTC128B.128 [R199+0x7000], desc[UR20][R144.64] ;  /* 0x0700000090c7cfae */ /* 0x0007e6000b901d54 */
[C-C-:B------:R-:W-:Y:S01]  /*af20*/  @!P3 LEA.HI.X R137, R2.reuse, R137, R148.reuse, 0x1, P1 ;  /* 0x000000890289b211 */ /* 0x140fe200008f0c94 */
[----:B------:R3:W-:Y:S01]  /*af30*/  @P3 STS.128 [R199+0x9000], RZ ;  /* 0x009000ffc7003388 */ /* 0x0007e20000000c00 */
[C---:B--2---:R-:W-:Y:S03]  /*af40*/  @!P2 LEA R134, P0, R2.reuse, R134, 0x1 ;  /* 0x000000860286a211 */ /* 0x044fe600078008ff */
[----:B------:R-:W-:Y:S01]  /*af50*/  @!PT LDS RZ, [RZ] ;  /* 0x00000000fffff984 */ /* 0x000fe20000000800 */
[----:B------:R-:W-:Y:S01]  /*af60*/  @!PT LDS RZ, [RZ] ;  /* 0x00000000fffff984 */ /* 0x000fe20000000800 */
[----:B------:R-:W-:Y:S01]  /*af70*/  @!PT LDS RZ, [RZ] ;  /* 0x00000000fffff984 */ /* 0x000fe20000000800 */
[----:B------:R3:W-:Y:S01]  /*af80*/  @!P3 LDGSTS.E.BYPASS.LTC128B.128 [R199+0x9000], desc[UR20][R142.64+0x80] ;  /* 0x090000808ec7bfae */ /* 0x0007e2000b901d54 */
[----:B------:R-:W-:Y:S03]  /*af90*/  @!P2 LEA.HI.X R135, R2, R135, R148, 0x1, P0 ;  /* 0x000000870287a211 */ /* 0x000fe600000f0c94 */
        /* <DEDUP_REMOVED lines=22> */
.L_x_360:
        /* <DEDUP_REMOVED lines=10> */
[----:B------:R-:W-:Y:S05]  /*b1a0*/  VIADD R220, R231, UR8 ;  /* 0x00000008e7dc7c36 */ /* 0x000fea0008000000 */
[C-C-:B------:R-:W-:Y:S02]  /*b1b0*/  @!P4 LEA.HI.X R243, R230.reuse, R207, R220.reuse, 0x1, P1 ;  /* 0x000000cfe6f3c211 */ /* 0x140fe400008f0cdc */
[C---:B------:R-:W-:Y:S01]  /*b1c0*/  IADD3 R132, P1, R230.reuse, UR19, RZ ;  /* 0x00000013e6847c10 */ /* 0x040fe2000ff3e0ff */
[----:B------:R-:W-:Y:S01]  /*b1d0*/  @P4 STS.128 [R199+0xc000], RZ ;  /* 0x00c000ffc7004388 */ /* 0x000fe20000000c00 */
[----:B------:R-:W1:Y:S03]  /*b1e0*/  @!P3 LDC.64 R228, c[0x0][0x220] ;  /* 0x00008800ffe4bb82 */ /* 0x000e660000000a00 */
[----:B------:R-:W-:Y:S01]  /*b1f0*/  @!PT LDS RZ, [RZ] ;  /* 0x00000000fffff984 */ /* 0x000fe20000000800 */
[----:B------:R-:W-:Y:S01]  /*b200*/  @!PT LDS RZ, [RZ] ;  /* 0x00000000fffff984 */ /* 0x000fe20000000800 */
[----:B------:R-:W-:Y:S01]  /*b210*/  @!PT LDS RZ, [RZ] ;  /* 0x00000000fffff984 */ /* 0x000fe20000000800 */
[----:B------:R-:W-:Y:S04]  /*b220*/  @!P4 LDGSTS.E.BYPASS.LTC128B.128 [R199+0xc000], desc[UR20][R242.64] ;  /* 0x0c000000f2c7cfae */ /* 0x000fe8000b901d54 */
[----:B------:R-:W-:Y:S01]  /*b230*/  @P3 STS.128 [R199+0xe000], RZ ;  /* 0x00e000ffc7003388 */ /* 0x000fe20000000c00 */
[----:B------:R-:W5:Y:S08]  /*b240*/  @!P2 LDC.64 R134, c[0x0][0x220] ;  /* 0x00008800ff86ab82 */ /* 0x000f700000000a00 */
[----:B------:R-:W3:Y:S08]  /*b250*/  @!P3 LDC.64 R2, c[0x0][0x220] ;  /* 0x00008800ff02bb82 */ /* 0x000ef00000000a00 */
[----:B------:R-:W4:Y:S01]  /*b260*/  @!P2 LDC.64 R232, c[0x0][0x220] ;  /* 0x00008800ffe8ab82 */ /* 0x000f220000000a00 */
[C---:B-1----:R-:W-:Y:S04]  /*b270*/  @!P3 LEA R234, P0, R230.reuse, R228, 0x1 ;  /* 0x000000e4e6eab211 */ /* 0x042fe800078008ff */
[C-C-:B------:R-:W-:Y:S02]  /*b280*/  @!P3 LEA.HI.X R235, R230.reuse, R229, R220.reuse, 0x1, P0 ;  /* 0x000000e5e6ebb211 */ /* 0x140fe400000f0cdc */
[C---:B-----5:R-:W-:Y:S01]  /*b290*/  @!P2 LEA R240, P0, R230.reuse, R134, 0x1 ;  /* 0x00000086e6f0a211 */ /* 0x060fe200078008ff */
[----:B------:R-:W1:Y:S02]  /*b2a0*/  @!P2 LDC.64 R228, c[0x0][0x220] ;  /* 0x00008800ffe4ab82 */ /* 0x000e640000000a00 */
[----:B------:R-:W-:Y:S01]  /*b2b0*/  @!PT LDS RZ, [RZ] ;  /* 0x00000000fffff984 */ /* 0x000fe20000000800 */
[----:B------:R-:W-:Y:S01]  /*b2c0*/  @!PT LDS RZ, [RZ] ;  /* 0x00000000fffff984 */ /* 0x000fe20000000800 */
[----:B------:R-:W-:Y:S01]  /*b2d0*/  @!PT LDS RZ, [RZ] ;  /* 0x00000000fffff984 */ /* 0x000fe20000000800 */
[----:B------:R5:W-:Y:S01]  /*b2e0*/  @!P3 LDGSTS.E.BYPASS.LTC128B.128 [R199+0xe000], desc[UR20][R234.64+0x80] ;  /* 0x0e000080eac7bfae */ /* 0x000be2000b901d54 */
[----:B------:R-:W-:Y:S03]  /*b2f0*/  @!P2 LEA.HI.X R241, R230, R135, R220, 0x1, P0 ;  /* 0x00000087e6f1a211 */ /* 0x000fe600000f0cdc */
[----:B------:R-:W-:Y:S01]  /*b300*/  @P2 STS.128 [R199+0x10000], RZ ;  /* 0x010000ffc7002388 */ /* 0x000fe20000000c00 */
[----:B------:R-:W-:Y:S02]  /*b310*/  IADD3.X R220, R220, UR18, RZ, P1, !PT ;  /* 0x00000012dcdc7c10 */ /* 0x000fe40008ffe4ff */
[C---:B--2---:R-:W-:Y:S01]  /*b320*/  @!P4 LEA R238, P1, R132.reuse, R204, 0x1 ;  /* 0x000000cc84eec211 */ /* 0x044fe200078208ff */
[----:B------:R-:W-:Y:S01]  /*b330*/  @!PT LDS RZ, [RZ] ;  /* 0x00000000fffff984 */ /* 0x000fe20000000800 */
[----:B------:R-:W-:Y:S01]  /*b340*/  @!PT LDS RZ, [RZ] ;  /* 0x00000000fffff984 */ /* 0x000fe20000000800 */
[----:B------:R-:W-:Y:S01]  /*b350*/  @!PT LDS RZ, [RZ] ;  /* 0x00000000fffff984 */ /* 0x000fe20000000800 */
[----:B------:R2:W-:Y:S01]  /*b360*/  @!P2 LDGSTS.E.BYPASS.LTC128B.128 [R199+0x10000], desc[UR20][R240.64+0x100] ;  /* 0x10000100f0c7afae */ /* 0x0005e2000b901d54 */
[----:B------:R-:W2:Y:S01]  /*b370*/  @!P3 LDC.64 R230, c[0x0][0x220] ;  /* 0x00008800ffe6bb82 */ /* 0x000ea20000000a00 */
[C---:B---3--:R-:W-:Y:S02]  /*b380*/  @!P3 LEA R236, P0, R132.reuse, R2, 0x1 ;  /* 0x0000000284ecb211 */ /* 0x048fe400078008ff */
[C-C-:B------:R-:W-:Y:S01]  /*b390*/  @!P4 LEA.HI.X R239, R132.reuse, R205, R220.reuse, 0x1, P1 ;  /* 0x000000cd84efc211 */ /* 0x140fe200008f0cdc */
[----:B------:R-:W-:Y:S01]  /*b3a0*/  @P4 STS.128 [R199+0xc800], RZ ;  /* 0x00c800ffc7004388 */ /* 0x000fe20000000c00 */
[C-C-:B------:R-:W-:Y:S02]  /*b3b0*/  @!P3 LEA.HI.X R237, R132.reuse, R3, R220.reuse, 0x1, P0 ;  /* 0x0000000384edb211 */ /* 0x140fe400000f0cdc */
[C---:B----4-:R-:W-:Y:S01]  /*b3c0*/  @!P2 LEA R232, P0, R132.reuse, R232, 0x1 ;  /* 0x000000e884e8a211 */ /* 0x050fe200078008ff */
[----:B------:R-:W-:Y:S01]  /*b3d0*/  @!PT LDS RZ, [RZ] ;  /* 0x00000000fffff984 */ /* 0x000fe20000000800 */
[----:B------:R-:W-:Y:S01]  /*b3e0*/  @!PT LDS RZ, [RZ] ;  /* 0x00000000fffff984 */ /* 0x000fe20000000800 */
[----:B------:R-:W-:Y:S01]  /*b3f0*/  @!PT LDS RZ, [RZ] ;  /* 0x00000000fffff984 */ /* 0x000fe20000000800 */
[----:B------:R-:W-:Y:S01]  /*b400*/  @!P4 LDGSTS.E.BYPASS.LTC128B.128 [R199+0xc800], desc[UR20][R238.64] ;  /* 0x0c800000eec7cfae */ /* 0x000fe2000b901d54 */
[----:B------:R-:W3:Y:S02]  /*b410*/  @!P3 LDC.64 R134, c[0x0][0x220] ;  /* 0x00008800ff86bb82 */ /* 0x000ee40000000a00 */
[C---:B------:R-:W-:Y:S01]  /*b420*/  @!P2 LEA.HI.X R233, R132.reuse, R233, R220, 0x1, P0 ;  /* 0x000000e984e9a211 */ /* 0x040fe200000f0cdc */
[----:B------:R-:W-:Y:S04]  /*b430*/  @P3 STS.128 [R199+0xe800], RZ ;  /* 0x00e800ffc7003388 */ /* 0x000fe80000000c00 */
[----:B------:R-:W-:Y:S01]  /*b440*/  @!PT LDS RZ, [RZ] ;  /* 0x00000000fffff984 */ /* 0x000fe20000000800 */
[----:B------:R-:W-:Y:S01]  /*b450*/  @!PT LDS RZ, [RZ] ;  /* 0x00000000fffff984 */ /* 0x000fe20000000800 */
[----:B------:R-:W-:Y:S01]  /*b460*/  @!PT LDS RZ, [RZ] ;  /* 0x00000000fffff984 */ /* 0x000fe20000000800 */
[----:B------:R-:W-:Y:S01]  /*b470*/  @!P3 LDGSTS.E.BYPASS.LTC128B.128 [R199+0xe800], desc[UR20][R236.64+0x80] ;  /* 0x0e800080ecc7bfae */ /* 0x000fe2000b901d54 */
[----:B------:R-:W4:Y:S01]  /*b480*/  @!P2 LDC.64 R2, c[0x0][0x220] ;  /* 0x00008800ff02ab82 */ /* 0x000f220000000a00 */
[----:B-----5:R-:W-:Y:S02]  /*b490*/  IADD3 R234, P1, R132, UR19, RZ ;  /* 0x0000001384ea7c10 */ /* 0x020fe4000ff3e0ff */
[----:B------:R-:W-:Y:S02]  /*b4a0*/  @P2 STS.128 [R199+0x10800], RZ ;  /* 0x010800ffc7002388 */ /* 0x000fe40000000c00 */
[----:B------:R-:W-:Y:S02]  /*b4b0*/  IADD3.X R220, R220, UR18, RZ, P1, !PT ;  /* 0x00000012dcdc7c10 */ /* 0x000fe40008ffe4ff */
[----:B------:R-:W-:Y:S01]  /*b4c0*/  @!PT LDS RZ, [RZ] ;  /* 0x00000000fffff984 */ /* 0x000fe20000000800 */
[----:B------:R-:W-:Y:S01]  /*b4d0*/  @!PT LDS RZ, [RZ] ;  /* 0x00000000fffff984 */ /* 0x000fe20000000800 */
[----:B------:R-:W-:Y:S01]  /*b4e0*/  @!PT LDS RZ, [RZ] ;  /* 0x00000000fffff984 */ /* 0x000fe20000000800 */
[----:B------:R-:W-:Y:S01]  /*b4f0*/  @!P2 LDGSTS.E.BYPASS.LTC128B.128 [R199+0x10800], desc[UR20][R232.64+0x100] ;  /* 0x10800100e8c7afae */ /* 0x000fe2000b901d54 */
[C---:B--2---:R-:W-:Y:S02]  /*b500*/  @!P3 LEA R230, P1, R234.reuse, R230, 0x1 ;  /* 0x000000e6eae6b211 */ /* 0x044fe400078208ff */
[C---:B------:R-:W-:Y:S01]  /*b510*/  @!P4 LEA R240, P0, R234.reuse, R202, 0x1 ;  /* 0x000000caeaf0c211 */ /* 0x040fe200078008ff */
[----:B------:R-:W-:Y:S01]  /*b520*/  @P4 STS.128 [R199+0xd000], RZ ;  /* 0x00d000ffc7004388 */ /* 0x000fe20000000c00 */
[C-C-:B------:R-:W-:Y:S02]  /*b530*/  @!P3 LEA.HI.X R231, R234.reuse, R231, R220.reuse, 0x1, P1 ;  /* 0x000000e7eae7b211 */ /* 0x140fe400008f0cdc */
[C-C-:B------:R-:W-:Y:S02]  /*b540*/  @!P4 LEA.HI.X R241, R234.reuse, R203, R220.reuse, 0x1, P0 ;  /* 0x000000cbeaf1c211 */ /* 0x140fe400000f0cdc */
[C---:B-1----:R-:W-:Y:S02]  /*b550*/  @!P2 LEA R228, P0, R234.reuse, R228, 0x1 ;  /* 0x000000e4eae4a211 */ /* 0x042fe400078008ff */
[C---:B------:R-:W-:Y:S01]  /*b560*/  IADD3 R132, P5, R234.reuse, UR19, RZ ;  /* 0x00000013ea847c10 */ /* 0x040fe2000ffbe0ff */
[----:B------:R-:W-:Y:S01]  /*b570*/  @!PT LDS RZ, [RZ] ;  /* 0x00000000fffff984 */ /* 0x000fe20000000800 */
[----:B------:R-:W-:Y:S01]  /*b580*/  @!PT LDS RZ, [RZ] ;  /* 0x00000000fffff984 */ /* 0x000fe20000000800 */
[----:B------:R-:W-:Y:S01]  /*b590*/  @!PT LDS RZ, [RZ] ;  /* 0x00000000fffff984 */ /* 0x000fe20000000800 */
[----:B------:R-:W-:Y:S01]  /*b5a0*/  @!P4 LDGSTS.E.BYPASS.LTC128B.128 [R199+0xd000], desc[UR20][R240.64] ;  /* 0x0d000000f0c7cfae */ /* 0x000fe2000b901d54 */
[----:B------:R-:W-:Y:S02]  /*b5b0*/  @!P2 LEA.HI.X R229, R234, R229, R220, 0x1, P0 ;  /* 0x000000e5eae5a211 */ /* 0x000fe400000f0cdc */
[----:B------:R-:W-:Y:S01]  /*b5c0*/  IADD3.X R220, R220, UR18, RZ, P5, !PT ;  /* 0x00000012dcdc7c10 */ /* 0x000fe2000affe4ff */
[----:B------:R-:W-:Y:S01]  /*b5d0*/  @P3 STS.128 [R199+0xf000], RZ ;  /* 0x00f000ffc7003388 */ /* 0x000fe20000000c00 */
[C---:B------:R-:W-:Y:S02]  /*b5e0*/  @!P4 LEA R234, P5, R132.reuse, R200, 0x1 ;  /* 0x000000c884eac211 */ /* 0x040fe400078a08ff */
[C---:B---3--:R-:W-:Y:S01]  /*b5f0*/  @!P3 LEA R134, P1, R132.reuse, R134, 0x1 ;  /* 0x000000868486b211 */ /* 0x048fe200078208ff */
[----:B------:R-:W-:Y:S01]  /*b600*/  @!PT LDS RZ, [RZ] ;  /* 0x00000000fffff984 */ /* 0x000fe20000000800 */
[----:B------:R-:W-:Y:S01]  /*b610*/  @!PT LDS RZ, [RZ] ;  /* 0x00000000fffff984 */ /* 0x000fe20000000800 */
[----:B------:R-:W-:Y:S01]  /*b620*/  @!PT LDS RZ, [RZ] ;  /* 0x00000000fffff984 */ /* 0x000fe20000000800 */
[----:B------:R-:W-:Y:S01]  /*b630*/  @!P3 LDGSTS.E.BYPASS.LTC128B.128 [R199+0xf000], desc[UR20][R230.64+0x80] ;  /* 0x0f000080e6c7bfae */ /* 0x000fe2000b901d54 */
[C-C-:B------:R-:W-:Y:S02]  /*b640*/  @!P4 LEA.HI.X R235, R132.reuse, R201, R220.reuse, 0x1, P5 ;  /* 0x000000c984ebc211 */ /* 0x140fe400028f0cdc */
[C-C-:B------:R-:W-:Y:S01]  /*b650*/  @!P3 LEA.HI.X R135, R132.reuse, R135, R220.reuse, 0x1, P1 ;  /* 0x000000878487b211 */ /* 0x140fe200008f0cdc */
[----:B------:R-:W-:Y:S01]  /*b660*/  @P2 STS.128 [R199+0x11000], RZ ;  /* 0x011000ffc7002388 */ /* 0x000fe20000000c00 */
[C---:B----4-:R-:W-:Y:S02]  /*b670*/  @!P2 LEA R2, P0, R132.reuse, R2, 0x1 ;  /* 0x000000028402a211 */ /* 0x050fe400078008ff */
[----:B------:R-:W-:Y:S01]  /*b680*/  ISETP.LT.AND P5, PT, RZ, UR17, PT ;  /* 0x00000011ff007c0c */ /* 0x000fe2000bfa1270 */
[----:B------:R-:W-:Y:S01]  /*b690*/  @!PT LDS RZ, [RZ] ;  /* 0x00000000fffff984 */ /* 0x000fe20000000800 */
[----:B------:R-:W-:Y:S01]  /*b6a0*/  @!PT LDS RZ, [RZ] ;  /* 0x00000000fffff984 */ /* 0x000fe20000000800 */
[----:B------:R-:W-:Y:S01]  /*b6b0*/  @!PT LDS RZ, [RZ] ;  /* 0x00000000fffff984 */ /* 0x000fe20000000800 */
[----:B------:R-:W-:Y:S01]  /*b6c0*/  @!P2 LDGSTS.E.BYPASS.LTC128B.128 [R199+0x11000], desc[UR20][R228.64+0x100] ;  /* 0x11000100e4c7afae */ /* 0x000fe2000b901d54 */
[----:B------:R-:W-:Y:S03]  /*b6d0*/  @!P2 LEA.HI.X R3, R132, R3, R220, 0x1, P0 ;  /* 0x000000038403a211 */ /* 0x000fe600000f0cdc */
        /* <DEDUP_REMOVED lines=24> */
[----:B------:R-:W-:Y:S04]  /*b860*/  LDSM.16.M88.4 R168, [R185] ;  /* 0x00000000b9a8783b */ /* 0x000fe80000000200 */
[----:B------:R-:W-:Y:S01]  /*b870*/  LDSM.16.M88.4 R172, [R191+0x6800] ;  /* 0x00680000bfac783b */ /* 0x000fe20000000200 */
[C---:B--2---:R-:W-:Y:S06]  /*b880*/  HMMA.16816.F32 R4, R136.reuse, R140, RZ ;  /* 0x0000008c8804723c */ /* 0x044fec00000018ff */
[C---:B------:R-:W-:Y:S01]  /*b890*/  HMMA.16816.F32 R8, R136.reuse, R142, RZ ;  /* 0x0000008e8808723c */ /* 0x040fe200000018ff */
[----:B------:R-:W2:Y:S05]  /*b8a0*/  LDSM.16.M88.4 R140, [R186] ;  /* 0x00000000ba8c783b */ /* 0x000eaa0000000200 */
[C---:B---3--:R-:W-:Y:S06]  /*b8b0*/  HMMA.16816.F32 R12, R136.reuse, R144, RZ ;  /* 0x00000090880c723c */ /* 0x048fec00000018ff */
[C---:B------:R-:W-:Y:S01]  /*b8c0*/  HMMA.16816.F32 R16, R136.reuse, R146, RZ ;  /* 0x000000928810723c */ /* 0x040fe200000018ff */
[----:B------:R-:W-:Y:S05]  /*b8d0*/  LDSM.16.M88.4 R144, [R194] ;  /* 0x00000000c290783b */ /* 0x000fea0000000200 */
[C---:B----4-:R-:W-:Y:S06]  /*b8e0*/  HMMA.16816.F32 R20, R136.reuse, R148, RZ ;  /* 0x000000948814723c */ /* 0x050fec00000018ff */
[C---:B------:R-:W-:Y:S01]  /*b8f0*/  HMMA.16816.F32 R24, R136.reuse, R150, RZ ;  /* 0x000000968818723c */ /* 0x040fe200000018ff */
[----:B------:R-:W3:Y:S05]  /*b900*/  LDSM.16.M88.4 R148, [R191+0x6000] ;  /* 0x00600000bf94783b */ /* 0x000eea0000000200 */
[C---:B-----5:R-:W-:Y:S06]  /*b910*/  HMMA.16816.F32 R28, R136.reuse, R152, RZ ;  /* 0x00000098881c723c */ /* 0x060fec00000018ff */
[----:B------:R-:W-:Y:S01]  /*b920*/  HMMA.16816.F32 R32, R136, R154, RZ ;  /* 0x0000009a8820723c */ /* 0x000fe200000018ff */
[----:B------:R-:W4:Y:S04]  /*b930*/  LDSM.16.M88.4 R136, [R191+0x7000] ;  /* 0x00700000bf88783b */ /* 0x000f280000000200 */
[----:B------:R-:W5:Y:S01]  /*b940*/  LDSM.16.M88.4 R152, [R191+0x7800] ;  /* 0x00780000bf98783b */ /* 0x000f620000000200 */
[C---:B-1----:R-:W-:Y:S06]  /*b950*/  HMMA.16816.F32 R4, R156.reuse, R160, R4 ;  /* 0x000000a09c04723c */ /* 0x042fec0000001804 */
[C---:B------:R-:W-:Y:S01]  /*b960*/  HMMA.16816.F32 R8, R156.reuse, R162, R8 ;  /* 0x000000a29c08723c */ /* 0x040fe20000001808 */
[----:B------:R-:W-:Y:S05]  /*b970*/  LDSM.16.M88.4 R160, [R184] ;  /* 0x00000000b8a0783b */ /* 0x000fea0000000200 */
[C---:B------:R-:W-:Y:S06]  /*b980*/  HMMA.16816.F32 R12, R156.reuse, R164, R12 ;  /* 0x000000a49c0c723c */ /* 0x040fec000000180c */
[C---:B------:R-:W-:Y:S01]  /*b990*/  HMMA.16816.F32 R16, R156.reuse, R166, R16 ;  /* 0x000000a69c10723c */ /* 0x040fe20000001810 */
[----:B------:R-:W-:Y:S05]  /*b9a0*/  LDSM.16.M88.4 R164, [R184+0x800] ;  /* 0x00080000b8a4783b */ /* 0x000fea0000000200 */
[C---:B--2---:R-:W-:Y:S06]  /*b9b0*/  HMMA.16816.F32 R20, R156.reuse, R140, R20 ;  /* 0x0000008c9c14723c */ /* 0x044fec0000001814 */
[C---:B------:R-:W-:Y:S01]  /*b9c0*/  HMMA.16816.F32 R24, R156.reuse, R142, R24 ;  /* 0x0000008e9c18723c */ /* 0x040fe20000001818 */
[----:B------:R-:W1:Y:S05]  /*b9d0*/  LDSM.16.M88.4 R140, [R193] ;  /* 0x00000000c18c783b */ /* 0x000e6a0000000200 */
[C---:B------:R-:W-:Y:S06]  /*b9e0*/  HMMA.16816.F32 R28, R156.reuse, R168, R28 ;  /* 0x000000a89c1c723c */ /* 0x040fec000000181c */
        /* <DEDUP_REMOVED lines=18> */
[----:B------:R-:W-:Y:S05]  /*bb10*/  LDSM.16.M88.4 R160, [R196+0x2000] ;  /* 0x00200000c4a0783b */ /* 0x000fea0000000200 */
[C---:B------:R-:W-:Y:S06]  /*bb20*/  HMMA.16816.F32 R12, R140.reuse, R164, R12 ;  /* 0x000000a48c0c723c */ /* 0x040fec000000180c */
[C---:B------:R-:W-:Y:S01]  /*bb30*/  HMMA.16816.F32 R16, R140.reuse, R166, R16 ;  /* 0x000000a68c10723c */ /* 0x040fe20000001810 */
[----:B------:R-:W1:Y:S05]  /*bb40*/  LDSM.16.M88.4 R164, [R183] ;  /* 0x00000000b7a4783b */ /* 0x000e6a0000000200 */
[C---:B--2---:R-:W-:Y:S06]  /*bb50*/  HMMA.16816.F32 R20, R140.reuse, R156, R20 ;  /* 0x0000009c8c14723c */ /* 0x044fec0000001814 */
[C---:B------:R-:W-:Y:S01]  /*bb60*/  HMMA.16816.F32 R24, R140.reuse, R158, R24 ;  /* 0x0000009e8c18723c */ /* 0x040fe20000001818 */
[----:B------:R-:W2:Y:S05]  /*bb70*/  LDSM.16.M88.4 R156, [R182] ;  /* 0x00000000b69c783b */ /* 0x000eaa0000000200 */
[C---:B---3--:R-:W-:Y:S06]  /*bb80*/  HMMA.16816.F32 R28, R140.reuse, R148, R28 ;  /* 0x000000948c1c723c */ /* 0x048fec000000181c */
[----:B------:R-:W-:Y:S01]  /*bb90*/  HMMA.16816.F32 R32, R140, R150, R32 ;  /* 0x000000968c20723c */ /* 0x000fe20000001820 */
[----:B------:R-:W3:Y:S04]  /*bba0*/  LDSM.16.M88.4 R140, [R181] ;  /* 0x00000000b58c783b */ /* 0x000ee80000000200 */
[----:B------:R-:W-:Y:S01]  /*bbb0*/  LDSM.16.M88.4 R148, [R194+0x2000] ;  /* 0x00200000c294783b */ /* 0x000fe20000000200 */
[C---:B------:R-:W-:Y:S06]  /*bbc0*/  HMMA.16816.F32 R4, R168.reuse, R172, R4 ;  /* 0x000000aca804723c */ /* 0x040fec0000001804 */
[C---:B------:R-:W-:Y:S01]  /*bbd0*/  HMMA.16816.F32 R8, R168.reuse, R174, R8 ;  /* 0x000000aea808723c */ /* 0x040fe20000001808 */
[----:B------:R-:W-:Y:S05]  /*bbe0*/  LDSM.16.M88.4 R172, [R191+0x8000] ;  /* 0x00800000bfac783b */ /* 0x000fea0000000200 */
[C---:B----4-:R-:W-:Y:S06]  /*bbf0*/  HMMA.16816.F32 R12, R168.reuse, R136, R12 ;  /* 0x00000088a80c723c */ /* 0x050fec000000180c */
[C---:B------:R-:W-:Y:S01]  /*bc00*/  HMMA.16816.F32 R16, R168.reuse, R138, R16 ;  /* 0x0000008aa810723c */ /* 0x040fe20000001810 */
[----:B------:R-:W4:Y:S05]  /*bc10*/  LDSM.16.M88.4 R136, [R180] ;  /* 0x00000000b488783b */ /* 0x000f2a0000000200 */
[C---:B-----5:R-:W-:Y:S06]  /*bc20*/  HMMA.16816.F32 R20, R168.reuse, R144, R20 ;  /* 0x00000090a814723c */ /* 0x060fec0000001814 */
[C---:B------:R-:W-:Y:S01]  /*bc30*/  HMMA.16816.F32 R24, R168.reuse, R146, R24 ;  /* 0x00000092a818723c */ /* 0x040fe20000001818 */
[----:B------:R-:W5:Y:S05]  /*bc40*/  LDSM.16.M88.4 R144, [R191+0x8800] ;  /* 0x00880000bf90783b */ /* 0x000f6a0000000200 */
        /* <DEDUP_REMOVED lines=9> */
[----:B------:R-:W1:Y:S05]  /*bce0*/  LDSM.16.M88.4 R156, [R191+0x9800] ;  /* 0x00980000bf9c783b */ /* 0x000e6a0000000200 */
[C---:B---3--:R-:W-:Y:S06]  /*bcf0*/  HMMA.16816.F32 R20, R160.reuse, R140, R20 ;  /* 0x0000008ca014723c */ /* 0x048fec0000001814 */
[C---:B------:R-:W-:Y:S01]  /*bd00*/  HMMA.16816.F32 R24, R160.reuse, R142, R24 ;  /* 0x0000008ea018723c */ /* 0x040fe20000001818 */
[----:B------:R-:W2:Y:S05]  /*bd10*/  LDSM.16.M88.4 R140, [R184+0x2800] ;  /* 0x00280000b88c783b */ /* 0x000eaa0000000200 */
[C---:B----4-:R-:W-:Y:S06]  /*bd20*/  HMMA.16816.F32 R28, R160.reuse, R136, R28 ;  /* 0x00000088a01c723c */ /* 0x050fec000000181c */
[----:B------:R-:W-:Y:S01]  /*bd30*/  HMMA.16816.F32 R32, R160, R138, R32 ;  /* 0x0000008aa020723c */ /* 0x000fe20000001820 */
[----:B------:R-:W3:Y:S04]  /*bd40*/  LDSM.16.M88.4 R136, [R184+0x3000] ;  /* 0x00300000b888783b */ /* 0x000ee80000000200 */
[----:B------:R-:W-:Y:S01]  /*bd50*/  LDSM.16.M88.4 R160, [R198+0x4000] ;  /* 0x00400000c6a0783b */ /* 0x000fe20000000200 */
[C---:B------:R-:W-:Y:S06]  /*bd60*/  HMMA.16816.F32 R4, R148.reuse, R172, R4 ;  /* 0x000000ac9404723c */ /* 0x040fec0000001804 */
[C---:B------:R-:W-:Y:S01]  /*bd70*/  HMMA.16816.F32 R8, R148.reuse, R174, R8 ;  /* 0x000000ae9408723c */ /* 0x040fe20000001808 */
[----:B------:R-:W-:Y:S05]  /*bd80*/  LDSM.16.M88.4 R172, [R197+0xa000] ;  /* 0x00a00000c5ac783b */ /* 0x000fea0000000200 */
[C---:B-----5:R-:W-:Y:S06]  /*bd90*/  HMMA.16816.F32 R12, R148.reuse, R144, R12 ;  /* 0x00000090940c723c */ /* 0x060fec000000180c */
[C---:B------:R-:W-:Y:S01]  /*bda0*/  HMMA.16816.F32 R16, R148.reuse, R146, R16 ;  /* 0x000000929410723c */ /* 0x040fe20000001810 */
[----:B------:R-:W4:Y:S05]  /*bdb0*/  LDSM.16.M88.4 R144, [R184+0x3800] ;  /* 0x00380000b890783b */ /* 0x000f2a0000000200 */
[C---:B------:R-:W-:Y:S06]  /*bdc0*/  HMMA.16816.F32 R20, R148.reuse, R152, R20 ;  /* 0x000000989414723c */ /* 0x040fec0000001814 */
[C---:B------:R-:W-:Y:S01]  /*bdd0*/  HMMA.16816.F32 R24, R148.reuse, R154, R24 ;  /* 0x0000009a9418723c */ /* 0x040fe20000001818 */
[----:B------:R-:W5:Y:S05]  /*bde0*/  LDSM.16.M88.4 R152, [R197+0xa800] ;  /* 0x00a80000c598783b */ /* 0x000f6a0000000200 */
[C---:B-1----:R-:W-:Y:S06]  /*bdf0*/  HMMA.16816.F32 R28, R148.reuse, R156, R28 ;  /* 0x0000009c941c723c */ /* 0x042fec000000181c */
[----:B------:R-:W-:Y:S01]  /*be00*/  HMMA.16816.F32 R32, R148, R158, R32 ;  /* 0x0000009e9420723c */ /* 0x000fe20000001820 */
[----:B------:R-:W1:Y:S04]  /*be10*/  LDSM.16.M88.4 R148, [R197+0xb000] ;  /* 0x00b00000c594783b */ /* 0x000e680000000200 */
[----:B------:R-:W-:Y:S01]  /*be20*/  LDSM.16.M88.4 R156, [R196+0x4000] ;  /* 0x00400000c49c783b */ /* 0x000fe20000000200 */
[C---:B------:R-:W-:Y:S06]  /*be30*/  HMMA.16816.F32 R4, R164.reuse, R168, R4 ;  /* 0x000000a8a404723c */ /* 0x040fec0000001804 */
[C---:B------:R-:W-:Y:S01]  /*be40*/  HMMA.16816.F32 R8, R164.reuse, R170, R8 ;  /* 0x000000aaa408723c */ /* 0x040fe20000001808 */
[----:B------:R-:W-:Y:S05]  /*be50*/  LDSM.16.M88.4 R168, [R179] ;  /* 0x00000000b3a8783b */ /* 0x000fea0000000200 */
[C---:B--2---:R-:W-:Y:S06]  /*be60*/  HMMA.16816.F32 R12, R164.reuse, R140, R12 ;  /* 0x0000008ca40c723c */ /* 0x044fec000000180c */
[C---:B------:R-:W-:Y:S01]  /*be70*/  HMMA.16816.F32 R16, R164.reuse, R142, R16 ;  /* 0x0000008ea410723c */ /* 0x040fe20000001810 */
[----:B------:R-:W2:Y:S05]  /*be80*/  LDSM.16.M88.4 R140, [R197+0xb800] ;  /* 0x00b80000c58c783b */ /* 0x000eaa0000000200 */
[C---:B---3--:R-:W-:Y:S06]  /*be90*/  HMMA.16816.F32 R20, R164.reuse, R136, R20 ;  /* 0x00000088a414723c */ /* 0x048fec0000001814 */
[C---:B------:R-:W-:Y:S01]  /*bea0*/  HMMA.16816.F32 R24, R164.reuse, R138, R24 ;  /* 0x0000008aa418723c */ /* 0x040fe20000001818 */
[----:B------:R-:W3:Y:S05]  /*beb0*/  LDSM.16.M88.4 R136, [R178] ;  /* 0x00000000b288783b */ /* 0x000eea0000000200 */
[C---:B----4-:R-:W-:Y:S06]  /*bec0*/  HMMA.16816.F32 R28, R164.reuse, R144, R28 ;  /* 0x00000090a41c723c */ /* 0x050fec000000181c */
[----:B------:R-:W-:Y:S01]  /*bed0*/  HMMA.16816.F32 R32, R164, R146, R32 ;  /* 0x00000092a420723c */ /* 0x000fe20000001820 */
[----:B------:R-:W4:Y:S04]  /*bee0*/  LDSM.16.M88.4 R144, [R177] ;  /* 0x00000000b190783b */ /* 0x000f280000000200 */
[----:B------:R-:W-:Y:S01]  /*bef0*/  LDSM.16.M88.4 R164, [R194+0x4000] ;  /* 0x00400000c2a4783b */ /* 0x000fe20000000200 */
[C---:B------:R-:W-:Y:S06]  /*bf00*/  HMMA.16816.F32 R4, R160.reuse, R172, R4 ;  /* 0x000000aca004723c */ /* 0x040fec0000001804 */
[C---:B------:R-:W-:Y:S01]  /*bf10*/  HMMA.16816.F32 R8, R160.reuse, R174, R8 ;  /* 0x000000aea008723c */ /* 0x040fe20000001808 */
[----:B------:R-:W-:Y:S05]  /*bf20*/  LDSM.16.M88.4 R172, [R191+0xa000] ;  /* 0x00a00000bfac783b */ /* 0x000fea0000000200 */
[C---:B-----5:R-:W-:Y:S06]  /*bf30*/  HMMA.16816.F32 R12, R160.reuse, R152, R12 ;  /* 0x00000098a00c723c */ /* 0x060fec000000180c */
[C---:B------:R-:W-:Y:S01]  /*bf40*/  HMMA.16816.F32 R16, R160.reuse, R154, R16 ;  /* 0x0000009aa010723c */ /* 0x040fe20000001810 */
[----:B------:R-:W5:Y:S05]  /*bf50*/  LDSM.16.M88.4 R152, [R176] ;  /* 0x00000000b098783b */ /* 0x000f6a0000000200 */
[C---:B-1----:R-:W-:Y:S06]  /*bf60*/  HMMA.16816.F32 R20, R160.reuse, R148, R20 ;  /* 0x00000094a014723c */ /* 0x042fec0000001814 */
[C---:B------:R-:W-:Y:S01]  /*bf70*/  HMMA.16816.F32 R24, R160.reuse, R150, R24 ;  /* 0x00000096a018723c */ /* 0x040fe20000001818 */
[----:B------:R-:W-:Y:S05]  /*bf80*/  LDSM.16.M88.4 R148, [R191+0xb000] ;  /* 0x00b00000bf94783b */ /* 0x000fea0000000200 */
[C---:B--2---:R-:W-:Y:S06]  /*bf90*/  HMMA.16816.F32 R28, R160.reuse, R140, R28 ;  /* 0x0000008ca01c723c */ /* 0x044fec000000181c */
[----:B------:R-:W-:Y:S01]  /*bfa0*/  HMMA.16816.F32 R32, R160, R142, R32 ;  /* 0x0000008ea020723c */ /* 0x000fe20000001820 */
[----:B------:R-:W1:Y:S04]  /*bfb0*/  LDSM.16.M88.4 R140, [R191+0xa800] ;  /* 0x00a80000bf8c783b */ /* 0x000e680000000200 */
[----:B------:R-:W-:Y:S01]  /*bfc0*/  LDSM.16.M88.4 R160, [R193+0x4000] ;  /* 0x00400000c1a0783b */ /* 0x000fe20000000200 */
[C---:B------:R-:W-:Y:S06]  /*bfd0*/  HMMA.16816.F32 R4, R156.reuse, R168, R4 ;  /* 0x000000a89c04723c */ /* 0x040fec0000001804 */
[C---:B------:R-:W-:Y:S01]  /*bfe0*/  HMMA.16816.F32 R8, R156.reuse, R170, R8 ;  /* 0x000000aa9c08723c */ /* 0x040fe20000001808 */
[----:B------:R-:W-:Y:S05]  /*bff0*/  LDSM.16.M88.4 R168, [R184+0x4000] ;  /* 0x00400000b8a8783b */ /* 0x000fea0000000200 */
[C---:B---3--:R-:W-:Y:S06]  /*c000*/  HMMA.16816.F32 R12, R156.reuse, R136, R12 ;  /* 0x000000889c0c723c */ /* 0x048fec000000180c */
[C---:B------:R-:W-:Y:S01]  /*c010*/  HMMA.16816.F32 R16, R156.reuse, R138, R16 ;  /* 0x0000008a9c10723c */ /* 0x040fe20000001810 */
[----:B------:R-:W2:Y:S05]  /*c020*/  LDSM.16.M88.4 R136, [R191+0xb800] ;  /* 0x00b80000bf88783b */ /* 0x000eaa0000000200 */
[C---:B----4-:R-:W-:Y:S06]  /*c030*/  HMMA.16816.F32 R20, R156.reuse, R144, R20 ;  /* 0x000000909c14723c */ /* 0x050fec0000001814 */
[C---:B------:R-:W-:Y:S01]  /*c040*/  HMMA.16816.F32 R24, R156.reuse, R146, R24 ;  /* 0x000000929c18723c */ /* 0x040fe20000001818 */
[----:B------:R-:W3:Y:S05]  /*c050*/  LDSM.16.M88.4 R144, [R184+0x4800] ;  /* 0x00480000b890783b */ /* 0x000eea0000000200 */
[C---:B-----5:R-:W-:Y:S06]  /*c060*/  HMMA.16816.F32 R28, R156.reuse, R152, R28 ;  /* 0x000000989c1c723c */ /* 0x060fec000000181c */
[----:B------:R-:W-:Y:S06]  /*c070*/  HMMA.16816.F32 R32, R156, R154, R32 ;  /* 0x0000009a9c20723c */ /* 0x000fec0000001820 */
[C---:B------:R-:W-:Y:S06]  /*c080*/  HMMA.16816.F32 R4, R164.reuse, R172, R4 ;  /* 0x000000aca404723c */ /* 0x040fec0000001804 */
[C---:B------:R-:W-:Y:S06]  /*c090*/  HMMA.16816.F32 R8, R164.reuse, R174, R8 ;  /* 0x000000aea408723c */ /* 0x040fec0000001808 */
[C---:B-1----:R-:W-:Y:S06]  /*c0a0*/  HMMA.16816.F32 R12, R164.reuse, R140, R12 ;  /* 0x0000008ca40c723c */ /* 0x042fec000000180c */
[C---:B------:R-:W-:Y:S01]  /*c0b0*/  HMMA.16816.F32 R16, R164.reuse, R142, R16 ;  /* 0x0000008ea410723c */ /* 0x040fe20000001810 */
[----:B------:R-:W1:Y:S05]  /*c0c0*/  LDSM.16.M88.4 R140, [R184+0x5000] ;  /* 0x00500000b88c783b */ /* 0x000e6a0000000200 */
[C---:B------:R-:W-:Y:S06]  /*c0d0*/  HMMA.16816.F32 R20, R164.reuse, R148, R20 ;  /* 0x00000094a414723c */ /* 0x040fec0000001814 */
[C---:B------:R-:W-:Y:S06]  /*c0e0*/  HMMA.16816.F32 R24, R164.reuse, R150, R24 ;  /* 0x00000096a418723c */ /* 0x040fec0000001818 */
[C---:B--2---:R-:W-:Y:S06]  /*c0f0*/  HMMA.16816.F32 R28, R164.reuse, R136, R28 ;  /* 0x00000088a41c723c */ /* 0x044fec000000181c */
[----:B------:R-:W-:Y:S01]  /*c100*/  HMMA.16816.F32 R32, R164, R138, R32 ;  /* 0x0000008aa420723c */ /* 0x000fe20000001820 */
[----:B------:R-:W2:Y:S01]  /*c110*/  LDSM.16.M88.4 R136, [R184+0x5800] ;  /* 0x00580000b888783b */ /* 0x000ea20000000200 */
[----:B------:R-:W-:Y:S04]  /*c120*/  DEPBAR.LE SB0, 0x0 ;  /* 0x000080000000791a */ /* 0x000fe80000000000 */
[C---:B------:R-:W-:Y:S01]  /*c130*/  HMMA.16816.F32 R4, R160.reuse, R168, R4 ;  /* 0x000000a8a004723c */ /* 0x040fe20000001804 */
[----:B------:R-:W-:Y:S05]  /*c140*/  BAR.SYNC.DEFER_BLOCKING 0x0 ;  /* 0x0000000000007b1d */ /* 0x000fea0000010000 */
[C---:B------:R-:W-:Y:S06]  /*c150*/  HMMA.16816.F32 R8, R160.reuse, R170, R8 ;  /* 0x000000aaa008723c */ /* 0x040fec0000001808 */
[C---:B---3--:R-:W-:Y:S06]  /*c160*/  HMMA.16816.F32 R12, R160.reuse, R144, R12 ;  /* 0x00000090a00c723c */ /* 0x048fec000000180c */
[C---:B------:R-:W-:Y:S06]  /*c170*/  HMMA.16816.F32 R16, R160.reuse, R146, R16 ;  /* 0x00000092a010723c */ /* 0x040fec0000001810 */
[----:B------:R-:W-:Y:S01]  /*c180*/  FMNMX.FTZ R2, R4, R133, !PT ;  /* 0x0000008504027209 */ /* 0x000fe20007810000 */
[C---:B-1----:R-:W-:Y:S04]  /*c190*/  HMMA.16816.F32 R20, R160.reuse, R140, R20 ;  /* 0x0000008ca014723c */ /* 0x042fe80000001814 */
[----:B------:R-:W-:Y:S02]  /*c1a0*/  FMNMX.FTZ R3, R5, R2, !PT ;  /* 0x0000000205037209 */ /* 0x000fe40007810000 */
[----:B------:R-:W-:Y:S01]  /*c1b0*/  FMNMX.FTZ R2, R6, R0, !PT ;  /* 0x0000000006027209 */ /* 0x000fe20007810000 */
[C---:B------:R-:W-:Y:S04]  /*c1c0*/  HMMA.16816.F32 R24, R160.reuse, R142, R24 ;  /* 0x0000008ea018723c */ /* 0x040fe80000001818 */
[----:B------:R-:W-:Y:S02]  /*c1d0*/  FMNMX.FTZ R132, R8, R3, !PT ;  /* 0x0000000308847209 */ /* 0x000fe40007810000 */
[----:B------:R-:W-:Y:S01]  /*c1e0*/  FMNMX.FTZ R135, R7, R2, !PT ;  /* 0x0000000207877209 */ /* 0x000fe20007810000 */
[C---:B--2---:R-:W-:Y:S04]  /*c1f0*/  HMMA.16816.F32 R28, R160.reuse, R136, R28 ;  /* 0x00000088a01c723c */ /* 0x044fe8000000181c */
        /* <DEDUP_REMOVED lines=27> */
.L_x_361:
[----:B---3--:R-:W1:Y:S01]  /*c3b0*/  SHFL.BFLY PT, R139, R132, 0x2, 0x1f ;  /* 0x0c401f00848b7f89 */ /* 0x008e6200000e0000 */
[----:B------:R-:W-:Y:S01]  /*c3c0*/  FMNMX.FTZ R2, R34, R3, !PT ;  /* 0x0000000322027209 */ /* 0x000fe20007810000 */
[----:B------:R-:W-:Y:S01]  /*c3d0*/  USHF.L.U32 UR8, UR17, 0x1, URZ ;  /* 0x0000000111087899 */ /* 0x000fe2000800063f */
[C---:B------:R-:W-:Y:S05]  /*c3e0*/  IADD3 R235, R214.reuse, -0x61c88647, RZ ;  /* 0x9e3779b9d6eb7810 */ /* 0x040fea0007ffe0ff */
[----:B------:R-:W-:Y:S01]  /*c3f0*/  LDSM.16.MT88.4 R140, [R192+0xc000] ;  /* 0x00c00000c08c783b */ /* 0x000fe20000004200 */
[----:B------:R-:W-:Y:S01]  /*c400*/  FMNMX.FTZ R135, R35, R2, !PT ;  /* 0x0000000223877209 */ /* 0x000fe20007810000 */
[----:B------:R-:W-:Y:S01]  /*c410*/  UIADD3 UR17, UR17, -0x1, URZ ;  /* 0xffffffff11117890 */ /* 0x000fe2000fffe03f */
[C---:B------:R-:W-:Y:S02]  /*c420*/  IADD3 R233, R214.reuse, 0x3c6ef372, RZ ;  /* 0x3c6ef372d6e97810 */ /* 0x040fe40007ffe0ff */
[C---:B------:R-:W-:Y:S02]  /*c430*/  IADD3 R220, R215.reuse, 0x32370b8f, RZ ;  /* 0x32370b8fd7dc7810 */ /* 0x040fe40007ffe0ff */
[C---:B------:R-:W-:Y:S01]  /*c440*/  IADD3 R231, R215.reuse, 0x76cf5d0a, RZ ;  /* 0x76cf5d0ad7e77810 */ /* 0x040fe20007ffe0ff */
[----:B------:R-:W2:Y:S01]  /*c450*/  SHFL.BFLY PT, R2, R135, 0x2, 0x1f ;  /* 0x0c401f0087027f89 */ /* 0x000ea200000e0000 */
[C---:B------:R-:W-:Y:S02]  /*c460*/  IADD3 R155, R214.reuse, -0x255992d5, RZ ;  /* 0xdaa66d2bd69b7810 */ /* 0x040fe40007ffe0ff */
[C---:B------:R-:W-:Y:S05]  /*c470*/  IADD3 R174, R214.reuse, 0x78dde6e4, RZ ;  /* 0x78dde6e4d6ae7810 */ /* 0x040fea0007ffe0ff */
[----:B------:R-:W-:Y:S01]  /*c480*/  LDSM.16.MT88.4 R144, [R190+0xc000] ;  /* 0x00c00000be90783b */ /* 0x000fe20000004200 */
[C---:B------:R-:W-:Y:S02]  /*c490*/  IADD3 R153, R215.reuse, -0x56f99767, RZ ;  /* 0xa9066899d7997810 */ /* 0x040fe40007ffe0ff */
[C---:B------:R-:W-:Y:S02]  /*c4a0*/  IADD3 R154, R215.reuse, -0x126145ec, RZ ;  /* 0xed9eba14d79a7810 */ /* 0x040fe40007ffe0ff */
[C---:B------:R-:W-:Y:S02]  /*c4b0*/  IADD3 R152, R214.reuse, -0x4ab325aa, RZ ;  /* 0xb54cda56d6987810 */ /* 0x040fe40007ffe0ff */
[C---:B------:R-:W-:Y:S01]  /*c4c0*/  IADD3 R230, R215.reuse, 0x646e171e, RZ ;  /* 0x646e171ed7e67810 */ /* 0x040fe20007ffe0ff */
[----:B------:R-:W-:Y:S01]  /*c4d0*/  LDSM.16.MT88.4 R148, [R189+0xc000] ;  /* 0x00c00000bd94783b */ /* 0x000fe20000004200 */
[----:B------:R-:W-:Y:S02]  /*c4e0*/  IADD3 R175, R214, 0x1715609d, RZ ;  /* 0x1715609dd6af7810 */ /* 0x000fe40007ffe0ff */
[----:B-1----:R-:W-:Y:S02]  /*c4f0*/  FMNMX.FTZ R137, R132, R139, !PT ;  /* 0x0000008b84897209 */ /* 0x002fe40007810000 */
[----:B------:R-:W-:Y:S03]  /*c500*/  IADD3 R139, R215, -0x4498517b, RZ ;  /* 0xbb67ae85d78b7810 */ /* 0x000fe60007ffe0ff */
[----:B------:R-:W1:Y:S01]  /*c510*/  SHFL.BFLY PT, R136, R137, 0x1, 0x1f ;  /* 0x0c201f0089887f89 */ /* 0x000e6200000e0000 */
[----:B------:R-:W-:Y:S02]  /*c520*/  LOP3.LUT R228, R219, R224, R139, 0x96, !PT ;  /* 0x000000e0dbe47212 */ /* 0x000fe400078e968b */
[----:B--2---:R-:W-:Y:S02]  /*c530*/  FMNMX.FTZ R134, R135, R2, !PT ;  /* 0x0000000287867209 */ /* 0x004fe40007810000 */
[----:B------:R-:W-:Y:S01]  /*c540*/  LOP3.LUT R2, R225, UR8, R215, 0x96, !PT ;  /* 0x00000008e1027c12 */ /* 0x000fe2000f8e96d7 */
[----:B------:R-:W-:Y:S01]  /*c550*/  IMAD.WIDE.U32 R228, R228, -0x326172a9, RZ ;  /* 0xcd9e8d57e4e47825 */ /* 0x000fe200078e00ff */
[----:B------:R-:W-:Y:S01]  /*c560*/  UIADD3 UR8, UR8, 0x1, URZ ;  /* 0x0000000108087890 */ /* 0x000fe2000fffe03f */
[----:B------:R-:W2:Y:S02]  /*c570*/  SHFL.BFLY PT, R3, R134, 0x1, 0x1f ;  /* 0x0c201f0086037f89 */ /* 0x000ea400000e0000 */
[----:B------:R-:W-:Y:S05]  /*c580*/  IMAD.WIDE.U32 R168, R2, -0x326172a9, RZ ;  /* 0xcd9e8d5702a87825 */ /* 0x000fea00078e00ff */
[----:B------:R-:W-:Y:S02]  /*c590*/  LOP3.LUT R135, R169, R222, R235, 0x96, !PT ;  /* 0x000000dea9877212 */ /* 0x000fe400078e96eb */
[----:B------:R-:W-:Y:S03]  /*c5a0*/  LOP3.LUT R168, R229, R168, R233, 0x96, !PT ;  /* 0x000000a8e5a87212 */ /* 0x000fe600078e96e9 */
[----:B------:R-:W-:Y:S01]  /*c5b0*/  IMAD.WIDE.U32 R166, R135, -0x2daee0ad, RZ ;  /* 0xd2511f5387a67825 */ /* 0x000fe200078e00ff */
[----:B-1----:R-:W-:Y:S03]  /*c5c0*/  FMNMX.FTZ R132, R137, R136, !PT ;  /* 0x0000008889847209 */ /* 0x002fe60007810000 */
[----:B------:R-:W-:Y:S01]  /*c5d0*/  IMAD.WIDE.U32 R168, R168, -0x2daee0ad, RZ ;  /* 0xd2511f53a8a87825 */ /* 0x000fe200078e00ff */
[C---:B------:R-:W-:Y:S03]  /*c5e0*/  FSETP.NEU.FTZ.AND P0, PT, R132.reuse, -INF , PT ;  /* 0xff8000008400780b */ /* 0x040fe60003f1d000 */
[C---:B------:R-:W-:Y:S01]  /*c5f0*/  FMUL.FTZ R164, R132.reuse, UR4 ;  /* 0x0000000484a47c20 */ /* 0x040fe20008410000 */
[----:B------:R-:W-:Y:S01]  /*c600*/  LOP3.LUT R166, R169, R166, R220, 0x96, !PT ;  /* 0x000000a6a9a67212 */ /* 0x000fe200078e96dc */
[----:B------:R-:W-:Y:S01]  /*c610*/  FADD.FTZ R133, -R132, R133 ;  /* 0x0000008584857221 */ /* 0x000fe20000010100 */
[----:B--2---:R-:W-:Y:S02]  /*c620*/  FMNMX.FTZ R3, R134, R3, !PT ;  /* 0x0000000386037209 */ /* 0x004fe40007810000 */
[----:B------:R-:W-:Y:S01]  /*c630*/  FSEL R164, R164, RZ, P0 ;  /* 0x000000ffa4a47208 */ /* 0x000fe20000000000 */
[----:B------:R-:W-:Y:S01]  /*c640*/  FMUL.FTZ R2, R133, UR4 ;  /* 0x0000000485027c20 */ /* 0x000fe20008410000 */
[C---:B------:R-:W-:Y:S01]  /*c650*/  FSETP.NEU.FTZ.AND P0, PT, R3.reuse, -INF , PT ;  /* 0xff8000000300780b */ /* 0x040fe20003f1d000 */
[----:B------:R-:W-:Y:S02]  /*c660*/  FMUL.FTZ R162, R3, UR4 ;  /* 0x0000000403a27c20 */ /* 0x000fe40008410000 */
[--C-:B------:R-:W-:Y:S01]  /*c670*/  FFMA.FTZ R156, R8, UR4, -R164.reuse ;  /* 0x00000004089c7c23 */ /* 0x100fe200080108a4 */
[----:B------:R-:W-:Y:S01]  /*c680*/  LOP3.LUT R8, R167, R218, R231, 0x96, !PT ;  /* 0x000000daa7087212 */ /* 0x000fe200078e96e7 */
[----:B------:R-:W-:Y:S04]  /*c690*/  IMAD.WIDE.U32 R166, R166, -0x326172a9, RZ ;  /* 0xcd9e8d57a6a67825 */ /* 0x000fe800078e00ff */
[--C-:B------:R-:W-:Y:S01]  /*c6a0*/  FFMA.FTZ R157, R9, UR4, -R164.reuse ;  /* 0x00000004099d7c23 */ /* 0x100fe200080108a4 */
[----:B------:R-:W1:Y:S01]  /*c6b0*/  MUFU.EX2 R2, R2 ;  /* 0x0000000200027308 */ /* 0x000e620000000800 */
[----:B------:R-:W-:Y:S01]  /*c6c0*/  FSEL R162, R162, RZ, P0 ;  /* 0x000000ffa2a27208 */ /* 0x000fe20000000000 */
[----:B------:R-:W-:Y:S04]  /*c6d0*/  IMAD.WIDE.U32 R134, R8, -0x326172a9, RZ ;  /* 0xcd9e8d5708867825 */ /* 0x000fe800078e00ff */
[--C-:B------:R-:W-:Y:S01]  /*c6e0*/  FFMA.FTZ R163, R4, UR4, -R164.reuse ;  /* 0x0000000404a37c23 */ /* 0x100fe200080108a4 */
[----:B------:R-:W-:Y:S01]  /*c6f0*/  FFMA.FTZ R160, R5, UR4, -R164 ;  /* 0x0000000405a07c23 */ /* 0x000fe200080108a4 */
[--C-:B------:R-:W-:Y:S01]  /*c700*/  FFMA.FTZ R161, R7, UR4, -R162.reuse ;  /* 0x0000000407a17c23 */ /* 0x100fe200080108a2 */
[----:B------:R-:W-:Y:S01]  /*c710*/  LOP3.LUT R8, R135, R228, R155, 0x96, !PT ;  /* 0x000000e487087212 */ /* 0x000fe200078e969b */
[----:B------:R-:W-:Y:S01]  /*c720*/  FFMA.FTZ R158, R10, UR4, -R162 ;  /* 0x000000040a9e7c23 */ /* 0x000fe200080108a2 */
[----:B------:R-:W-:Y:S01]  /*c730*/  LOP3.LUT R134, R167, R134, R174, 0x96, !PT ;  /* 0x00000086a7867212 */ /* 0x000fe200078e96ae */
[--C-:B------:R-:W-:Y:S01]  /*c740*/  FFMA.FTZ R159, R11, UR4, -R162.reuse ;  /* 0x000000040b9f7c23 */ /* 0x100fe200080108a2 */
[----:B------:R-:W-:Y:S01]  /*c750*/  FFMA.FTZ R165, R6, UR4, -R162 ;  /* 0x0000000406a57c23 */ /* 0x000fe200080108a2 */
[----:B------:R-:W-:Y:S01]  /*c760*/  IMAD.WIDE.U32 R8, R8, -0x2daee0ad, RZ ;  /* 0xd2511f5308087825 */ /* 0x000fe200078e00ff */
[----:B------:R-:W-:Y:S03]  /*c770*/  MUFU.EX2 R156, R156 ;  /* 0x0000009c009c7308 */ /* 0x000fe60000000800 */
[----:B------:R-:W-:Y:S01]  /*c780*/  FFMA.FTZ R170, R12, UR4, -R164 ;  /* 0x000000040caa7c23 */ /* 0x000fe200080108a4 */
[----:B------:R-:W-:Y:S01]  /*c790*/  IMAD.WIDE.U32 R134, R134, -0x2daee0ad, RZ ;  /* 0xd2511f5386867825 */ /* 0x000fe200078e00ff */
[----:B------:R-:W-:Y:S03]  /*c7a0*/  LOP3.LUT R168, R9, R168, R154, 0x96, !PT ;  /* 0x000000a809a87212 */ /* 0x000fe600078e969a */
[C---:B-1----:R-:W-:Y:S01]  /*c7b0*/  FMUL.FTZ R36, R2.reuse, R36 ;  /* 0x0000002402247220 */ /* 0x042fe20000410000 */
[----:B------:R-:W-:Y:S01]  /*c7c0*/  FMUL.FTZ R37, R2, R37 ;  /* 0x0000002502257220 */ /* 0x000fe20000410000 */
[----:B------:R-:W-:Y:S01]  /*c7d0*/  LOP3.LUT R8, R135, R8, R153, 0x96, !PT ;  /* 0x0000000887087212 */ /* 0x000fe200078e9699 */
[----:B------:R-:W-:Y:S01]  /*c7e0*/  IMAD.WIDE.U32 R168, R168, -0x326172a9, RZ ;  /* 0xcd9e8d57a8a87825 */ /* 0x000fe200078e00ff */
[----:B------:R-:W1:Y:S03]  /*c7f0*/  MUFU.EX2 R157, R157 ;  /* 0x0000009d009d7308 */ /* 0x000e660000000800 */
[----:B------:R-:W-:Y:S01]  /*c800*/  FMUL.FTZ R40, R2, R40 ;  /* 0x0000002802287220 */ /* 0x000fe20000410000 */
[----:B------:R-:W-:Y:S04]  /*c810*/  IMAD.WIDE.U32 R8, R8, -0x326172a9, RZ ;  /* 0xcd9e8d5708087825 */ /* 0x000fe800078e00ff */
[C---:B------:R-:W-:Y:S01]  /*c820*/  FMUL.FTZ R41, R2.reuse, R41 ;  /* 0x0000002902297220 */ /* 0x040fe20000410000 */
[C---:B------:R-:W-:Y:S01]  /*c830*/  FMUL.FTZ R44, R2.reuse, R44 ;  /* 0x0000002c022c7220 */ /* 0x040fe20000410000 */
[C---:B------:R-:W-:Y:S01]  /*c840*/  FMUL.FTZ R45, R2.reuse, R45 ;  /* 0x0000002d022d7220 */ /* 0x040fe20000410000 */
[----:B------:R-:W-:Y:S01]  /*c850*/  SHF.R.U32.HI R4, RZ, 0x10, R8 ;  /* 0x00000010ff047819 */ /* 0x000fe20000011608 */
[----:B------:R-:W-:Y:S01]  /*c860*/  MUFU.EX2 R158, R158 ;  /* 0x0000009e009e7308 */ /* 0x000fe20000000800 */
[----:B------:R-:W-:Y:S01]  /*c870*/  LOP3.LUT R137, R9, R168, R152, 0x96, !PT ;  /* 0x000000a809897212 */ /* 0x000fe200078e9698 */
[----:B------:R-:W-:Y:S01]  /*c880*/  FMUL.FTZ R48, R2, R48 ;  /* 0x0000003002307220 */ /* 0x000fe20000410000 */
[----:B------:R-:W-:Y:S01]  /*c890*/  LOP3.LUT R7, R4, 0xff, RZ, 0xc0, !PT ;  /* 0x000000ff04077812 */ /* 0x000fe200078ec0ff */
[----:B------:R-:W-:Y:S01]  /*c8a0*/  FADD.FTZ R4, -R3, R0 ;  /* 0x0000000003047221 */ /* 0x000fe20000010100 */
[----:B------:R-:W-:Y:S01]  /*c8b0*/  LOP3.LUT R136, R8, 0xffff, RZ, 0xc0, !PT ;  /* 0x0000ffff08887812 */ /* 0x000fe200078ec0ff */
[----:B------:R-:W-:Y:S01]  /*c8c0*/  FMUL.FTZ R49, R2, R49 ;  /* 0x0000003102317220 */ /* 0x000fe20000410000 */
[--C-:B------:R-:W-:Y:S01]  /*c8d0*/  SHF.R.U32.HI R10, RZ, 0x10, R137.reuse ;  /* 0x00000010ff0a7819 */ /* 0x100fe20000011689 */
[----:B------:R-:W-:Y:S02]  /*c8e0*/  FMUL.FTZ R0, R4, UR4 ;  /* 0x0000000404007c20 */ /* 0x000fe40008410000 */
[----:B------:R-:W2:Y:S01]  /*c8f0*/  MUFU.EX2 R159, R159 ;  /* 0x0000009f009f7308 */ /* 0x000ea20000000800 */
[C---:B------:R-:W-:Y:S01]  /*c900*/  LOP3.LUT R9, R137.reuse, 0xffff, RZ, 0xc0, !PT ;  /* 0x0000ffff89097812 */ /* 0x040fe200078ec0ff */
[----:B------:R-:W-:Y:S01]  /*c910*/  FMUL.FTZ R52, R2, R52 ;  /* 0x0000003402347220 */ /* 0x000fe20000410000 */
[----:B------:R-:W-:Y:S01]  /*c920*/  LOP3.LUT R5, R8, 0xff, RZ, 0xc0, !PT ;  /* 0x000000ff08057812 */ /* 0x000fe200078ec0ff */
[C---:B------:R-:W-:Y:S01]  /*c930*/  FMUL.FTZ R53, R2.reuse, R53 ;  /* 0x0000003502357220 */ /* 0x040fe20000410000 */
[----:B------:R-:W-:Y:S01]  /*c940*/  SHF.R.U32.HI R6, RZ, 0x18, R8 ;  /* 0x00000018ff067819 */ /* 0x000fe20000011608 */
[----:B------:R-:W-:Y:S01]  /*c950*/  FMUL.FTZ R56, R2, R56 ;  /* 0x0000003802387220 */ /* 0x000fe20000410000 */
[----:B------:R-:W-:Y:S03]  /*c960*/  LOP3.LUT R8, R137, 0xff, RZ, 0xc0, !PT ;  /* 0x000000ff89087812 */ /* 0x000fe600078ec0ff */
[----:B------:R-:W-:Y:S01]  /*c970*/  MUFU.EX2 R163, R163 ;  /* 0x000000a300a37308 */ /* 0x000fe20000000800 */
[----:B------:R-:W-:Y:S01]  /*c980*/  LOP3.LUT R10, R10, 0xff, RZ, 0xc0, !PT ;  /* 0x000000ff0a0a7812 */ /* 0x000fe200078ec0ff */
[C---:B------:R-:W-:Y:S01]  /*c990*/  FMUL.FTZ R57, R2.reuse, R57 ;  /* 0x0000003902397220 */ /* 0x040fe20000410000 */
[----:B------:R-:W-:Y:S01]  /*c9a0*/  SHF.R.U32.HI R136, RZ, 0x8, R136 ;  /* 0x00000008ff887819 */ /* 0x000fe20000011688 */
[C---:B------:R-:W-:Y:S01]  /*c9b0*/  FMUL.FTZ R60, R2.reuse, R60 ;  /* 0x0000003c023c7220 */ /* 0x040fe20000410000 */
[----:B------:R-:W-:Y:S01]  /*c9c0*/  SHF.R.U32.HI R137, RZ, 0x18, R137 ;  /* 0x00000018ff897819 */ /* 0x000fe20000011689 */
[----:B------:R-:W-:Y:S01]  /*c9d0*/  FMUL.FTZ R61, R2, R61 ;  /* 0x0000003d023d7220 */ /* 0x000fe20000410000 */
[----:B------:R-:W-:Y:S03]  /*c9e0*/  SHF.R.U32.HI R9, RZ, 0x8, R9 ;  /* 0x00000008ff097819 */ /* 0x000fe60000011609 */
[----:B------:R-:W3:Y:S01]  /*c9f0*/  MUFU.EX2 R160, R160 ;  /* 0x000000a000a07308 */ /* 0x000ee20000000800 */
[----:B------:R-:W-:Y:S01]  /*ca00*/  PRMT R137, R10, 0x5410, R137 ;  /* 0x000054100a897816 */ /* 0x000fe20000000089 */
[----:B------:R-:W-:Y:S01]  /*ca10*/  FMUL.FTZ R64, R2, R64 ;  /* 0x0000004002407220 */ /* 0x000fe20000410000 */
[----:B------:R-:W-:Y:S01]  /*ca20*/  PRMT R9, R8, 0x5410, R9 ;  /* 0x0000541008097816 */ /* 0x000fe20000000009 */
[C---:B------:R-:W-:Y:S01]  /*ca30*/  FMUL.FTZ R8, R2.reuse, R124 ;  /* 0x0000007c02087220 */ /* 0x040fe20000410000 */
[----:B------:R-:W-:Y:S01]  /*ca40*/  PRMT R5, R5, 0x5410, R136 ;  /* 0x0000541005057816 */ /* 0x000fe20000000088 */
[C---:B------:R-:W-:Y:S01]  /*ca50*/  FMUL.FTZ R65, R2.reuse, R65 ;  /* 0x0000004102417220 */ /* 0x040fe20000410000 */
[----:B------:R-:W-:Y:S03]  /*ca60*/  PRMT R7, R7, 0x5410, R6 ;  /* 0x0000541007077816 */ /* 0x000fe60000000006 */
[----:B------:R-:W-:Y:S01]  /*ca70*/  MUFU.EX2 R165, R165 ;  /* 0x000000a500a57308 */ /* 0x000fe20000000800 */
[--C-:B------:R-:W-:Y:S01]  /*ca80*/  HSET2.LE.AND R136, R9, R216.reuse, PT ;  /* 0x000000d809887233 */ /* 0x100fe20003803000 */
[C---:B------:R-:W-:Y:S01]  /*ca90*/  FMUL.FTZ R9, R2.reuse, R125 ;  /* 0x0000007d02097220 */ /* 0x040fe20000410000 */
[--C-:B------:R-:W-:Y:S01]  /*caa0*/  HSET2.LE.AND R138, R5, R216.reuse, PT ;  /* 0x000000d8058a7233 */ /* 0x100fe20003803000 */
[C---:B------:R-:W-:Y:S01]  /*cab0*/  FMUL.FTZ R68, R2.reuse, R68 ;  /* 0x0000004402447220 */ /* 0x040fe20000410000 */
[--C-:B------:R-:W-:Y:S01]  /*cac0*/  HSET2.LE.AND R139, R7, R216.reuse, PT ;  /* 0x000000d8078b7233 */ /* 0x100fe20003803000 */
[C---:B------:R-:W-:Y:S01]  /*cad0*/  FMUL.FTZ R69, R2.reuse, R69 ;  /* 0x0000004502457220 */ /* 0x040fe20000410000 */
[--C-:B------:R-:W-:Y:S03]  /*cae0*/  HSET2.LE.AND R137, R137, R216.reuse, PT ;  /* 0x000000d889897233 */ /* 0x100fe60003803000 */
[----:B------:R-:W4:Y:S01]  /*caf0*/  MUFU.EX2 R161, R161 ;  /* 0x000000a100a17308 */ /* 0x000f220000000800 */
[----:B-1----:R-:W-:Y:S01]  /*cb00*/  F2FP.F16.F32.PACK_AB R7, R157, R156 ;  /* 0x0000009c9d07723e */ /* 0x002fe200000000ff */
[C---:B------:R-:W-:Y:S01]  /*cb10*/  FMUL.FTZ R72, R2.reuse, R72 ;  /* 0x0000004802487220 */ /* 0x040fe20000410000 */
[----:B--2---:R-:W-:Y:S01]  /*cb20*/  F2FP.F16.F32.PACK_AB R6, R159, R158 ;  /* 0x0000009e9f06723e */ /* 0x004fe200000000ff */
[----:B------:R-:W-:Y:S01]  /*cb30*/  FMUL.FTZ R73, R2, R73 ;  /* 0x0000004902497220 */ /* 0x000fe20000410000 */
[----:B---3--:R-:W-:Y:S01]  /*cb40*/  F2FP.F16.F32.PACK_AB R5, R160, R163 ;  /* 0x000000a3a005723e */ /* 0x008fe200000000ff */
[----:B------:R-:W-:Y:S01]  /*cb50*/  FMUL.FTZ R76, R2, R76 ;  /* 0x0000004c024c7220 */ /* 0x000fe20000410000 */
[----:B------:R-:W-:Y:S03]  /*cb60*/  LOP3.LUT R138, R138, R7, RZ, 0xc0, !PT ;  /* 0x000000078a8a7212 */ /* 0x000fe600078ec0ff */
[----:B------:R-:W1:Y:S01]  /*cb70*/  MUFU.EX2 R0, R0 ;  /* 0x0000000000007308 */ /* 0x000e620000000800 */
[----:B------:R-:W-:Y:S01]  /*cb80*/  LOP3.LUT R139, R139, R6, RZ, 0xc0, !PT ;  /* 0x000000068b8b7212 */ /* 0x000fe200078ec0ff */
[----:B------:R-:W-:Y:S01]  /*cb90*/  FMUL.FTZ R77, R2, R77 ;  /* 0x0000004d024d7220 */ /* 0x000fe20000410000 */
[----:B------:R-:W-:Y:S01]  /*cba0*/  LOP3.LUT R136, R136, R5, RZ, 0xc0, !PT ;  /* 0x0000000588887212 */ /* 0x000fe200078ec0ff */
[C---:B------:R-:W-:Y:S01]  /*cbb0*/  FMUL.FTZ R5, R2.reuse, R129 ;  /* 0x0000008102057220 */ /* 0x040fe20000410000 */
[C---:B------:R-:W-:Y:S01]  /*cbc0*/  FMUL.FTZ R80, R2.reuse, R80 ;  /* 0x0000005002507220 */ /* 0x040fe20000410000 */
[C---:B------:R-:W-:Y:S01]  /*cbd0*/  FMUL.FTZ R81, R2.reuse, R81 ;  /* 0x0000005102517220 */ /* 0x040fe20000410000 */
[C---:B------:R-:W-:Y:S01]  /*cbe0*/  FMUL.FTZ R84, R2.reuse, R84 ;  /* 0x0000005402547220 */ /* 0x040fe20000410000 */
[C---:B------:R-:W-:Y:S01]  /*cbf0*/  FMUL.FTZ R85, R2.reuse, R85 ;  /* 0x0000005502557220 */ /* 0x040fe20000410000 */
[----:B----4-:R-:W-:Y:S01]  /*cc00*/  F2FP.F16.F32.PACK_AB R4, R161, R165 ;  /* 0x000000a5a104723e */ /* 0x010fe200000000ff */
[C---:B------:R-:W-:Y:S01]  /*cc10*/  FMUL.FTZ R88, R2.reuse, R88 ;  /* 0x0000005802587220 */ /* 0x040fe20000410000 */
[C---:B------:R-:W-:Y:S01]  /*cc20*/  FMUL.FTZ R89, R2.reuse, R89 ;  /* 0x0000005902597220 */ /* 0x040fe20000410000 */
[C---:B------:R-:W-:Y:S01]  /*cc30*/  FMUL.FTZ R92, R2.reuse, R92 ;  /* 0x0000005c025c7220 */ /* 0x040fe20000410000 */
[----:B------:R-:W-:Y:S01]  /*cc40*/  LOP3.LUT R137, R137, R4, RZ, 0xc0, !PT ;  /* 0x0000000489897212 */ /* 0x000fe200078ec0ff */
[C---:B------:R-:W-:Y:S01]  /*cc50*/  FMUL.FTZ R4, R2.reuse, R128 ;  /* 0x0000008002047220 */ /* 0x040fe20000410000 */
[C---:B------:R-:W-:Y:S01]  /*cc60*/  FMUL.FTZ R93, R2.reuse, R93 ;  /* 0x0000005d025d7220 */ /* 0x040fe20000410000 */
[----:B------:R-:W-:Y:S01]  /*cc70*/  FMUL.FTZ R96, R2, R96 ;  /* 0x0000006002607220 */ /* 0x000fe20000410000 */
[C---:B-1----:R-:W-:Y:S01]  /*cc80*/  FMUL.FTZ R6, R0.reuse, R130 ;  /* 0x0000008200067220 */ /* 0x042fe20000410000 */
[C---:B------:R-:W-:Y:S01]  /*cc90*/  FMUL.FTZ R7, R0.reuse, R131 ;  /* 0x0000008300077220 */ /* 0x040fe20000410000 */
[C---:B------:R-:W-:Y:S01]  /*cca0*/  FMUL.FTZ R10, R0.reuse, R126 ;  /* 0x0000007e000a7220 */ /* 0x040fe20000410000 */
[C---:B------:R-:W-:Y:S01]  /*ccb0*/  FMUL.FTZ R11, R0.reuse, R127 ;  /* 0x0000007f000b7220 */ /* 0x040fe20000410000 */
[----:B------:R-:W-:Y:S01]  /*ccc0*/  LDSM.16.MT88.4 R128, [R192+0xe000] ;  /* 0x00e00000c080783b */ /* 0x000fe20000004200 */
[C---:B------:R-:W-:Y:S01]  /*ccd0*/  FMUL.FTZ R38, R0.reuse, R38 ;  /* 0x0000002600267220 */ /* 0x040fe20000410000 */
[C---:B------:R-:W-:Y:S01]  /*cce0*/  FMUL.FTZ R39, R0.reuse, R39 ;  /* 0x0000002700277220 */ /* 0x040fe20000410000 */
[C---:B------:R-:W-:Y:S01]  /*ccf0*/  FMUL.FTZ R42, R0.reuse, R42 ;  /* 0x0000002a002a7220 */ /* 0x040fe20000410000 */
[C---:B------:R-:W-:Y:S01]  /*cd00*/  HMMA.16816.F32 R4, R136.reuse, R140, R4 ;  /* 0x0000008c8804723c */ /* 0x040fe20000001804 */
[----:B------:R-:W-:Y:S03]  /*cd10*/  MUFU.EX2 R170, R170 ;  /* 0x000000aa00aa7308 */ /* 0x000fe60000000800 */
[----:B------:R-:W1:Y:S01]  /*cd20*/  LDSM.16.MT88.4 R124, [R188+0xc000] ;  /* 0x00c00000bc7c783b */ /* 0x000e620000004200 */
[C---:B------:R-:W-:Y:S01]  /*cd30*/  FMUL.FTZ R43, R0.reuse, R43 ;  /* 0x0000002b002b7220 */ /* 0x040fe20000410000 */
[C---:B------:R-:W-:Y:S05]  /*cd40*/  HMMA.16816.F32 R8, R136.reuse, R142, R8 ;  /* 0x0000008e8808723c */ /* 0x040fea0000001808 */
[C---:B------:R-:W-:Y:S01]  /*cd50*/  FMUL.FTZ R46, R0.reuse, R46 ;  /* 0x0000002e002e7220 */ /* 0x040fe20000410000 */
[C---:B------:R-:W-:Y:S01]  /*cd60*/  HMMA.16816.F32 R36, R136.reuse, R144, R36 ;  /* 0x000000908824723c */ /* 0x040fe20000001824 */
[----:B------:R-:W2:Y:S04]  /*cd70*/  LDSM.16.MT88.4 R140, [R190+0xe000] ;  /* 0x00e00000be8c783b */ /* 0x000ea80000004200 */
[C---:B------:R-:W-:Y:S01]  /*cd80*/  FMUL.FTZ R47, R0.reuse, R47 ;  /* 0x0000002f002f7220 */ /* 0x040fe20000410000 */
[C---:B------:R-:W-:Y:S03]  /*cd90*/  HMMA.16816.F32 R40, R136.reuse, R146, R40 ;  /* 0x000000928828723c */ /* 0x040fe60000001828 */
[----:B------:R-:W-:Y:S02]  /*cda0*/  LDSM.16.MT88.4 R144, [R188+0xc800] ;  /* 0x00c80000bc90783b */ /* 0x000fe40000004200 */
[C---:B------:R-:W-:Y:S01]  /*cdb0*/  FMUL.FTZ R50, R0.reuse, R50 ;  /* 0x0000003200327220 */ /* 0x040fe20000410000 */
[C---:B------:R-:W-:Y:S05]  /*cdc0*/  HMMA.16816.F32 R44, R136.reuse, R148, R44 ;  /* 0x00000094882c723c */ /* 0x040fea000000182c */
[C---:B------:R-:W-:Y:S01]  /*cdd0*/  FMUL.FTZ R51, R0.reuse, R51 ;  /* 0x0000003300337220 */ /* 0x040fe20000410000 */
[C---:B------:R-:W-:Y:S01]  /*cde0*/  FMUL.FTZ R54, R0.reuse, R54 ;  /* 0x0000003600367220 */ /* 0x040fe20000410000 */
[C---:B------:R-:W-:Y:S01]  /*cdf0*/  FMUL.FTZ R55, R0.reuse, R55 ;  /* 0x0000003700377220 */ /* 0x040fe20000410000 */
[C---:B------:R-:W-:Y:S03]  /*ce00*/  FMUL.FTZ R58, R0.reuse, R58 ;  /* 0x0000003a003a7220 */ /* 0x040fe60000410000 */
[C---:B------:R-:W-:Y:S01]  /*ce10*/  FMUL.FTZ R59, R0.reuse, R59 ;  /* 0x0000003b003b7220 */ /* 0x040fe20000410000 */
[C---:B------:R-:W-:Y:S03]  /*ce20*/  HMMA.16816.F32 R48, R136.reuse, R150, R48 ;  /* 0x000000968830723c */ /* 0x040fe60000001830 */
[C---:B------:R-:W-:Y:S01]  /*ce30*/  FMUL.FTZ R62, R0.reuse, R62 ;  /* 0x0000003e003e7220 */ /* 0x040fe20000410000 */
[C---:B------:R-:W-:Y:S01]  /*ce40*/  FMUL.FTZ R63, R0.reuse, R63 ;  /* 0x0000003f003f7220 */ /* 0x040fe20000410000 */
[C---:B------:R-:W-:Y:S01]  /*ce50*/  FMUL.FTZ R66, R0.reuse, R66 ;  /* 0x0000004200427220 */ /* 0x040fe20000410000 */
[C---:B------:R-:W-:Y:S01]  /*ce60*/  FMUL.FTZ R67, R0.reuse, R67 ;  /* 0x0000004300437220 */ /* 0x040fe20000410000 */
[C---:B------:R-:W-:Y:S01]  /*ce70*/  FMUL.FTZ R70, R0.reuse, R70 ;  /* 0x0000004600467220 */ /* 0x040fe20000410000 */
[C---:B-1----:R-:W-:Y:S03]  /*ce80*/  HMMA.16816.F32 R52, R136.reuse, R124, R52 ;  /* 0x0000007c8834723c */ /* 0x042fe60000001834 */
[C---:B------:R-:W-:Y:S01]  /*ce90*/  FMUL.FTZ R71, R0.reuse, R71 ;  /* 0x0000004700477220 */ /* 0x040fe20000410000 */
[C---:B------:R-:W-:Y:S01]  /*cea0*/  FMUL.FTZ R74, R0.reuse, R74 ;  /* 0x0000004a004a7220 */ /* 0x040fe20000410000 */
[C---:B------:R-:W-:Y:S01]  /*ceb0*/  FMUL.FTZ R75, R0.reuse, R75 ;  /* 0x0000004b004b7220 */ /* 0x040fe20000410000 */
[C---:B------:R-:W-:Y:S01]  /*cec0*/  HMMA.16816.F32 R56, R136.reuse, R126, R56 ;  /* 0x0000007e8838723c */ /* 0x040fe20000001838 */
[----:B------:R-:W1:Y:S04]  /*ced0*/  LDSM.16.MT88.4 R124, [R189+0xe000] ;  /* 0x00e00000bd7c783b */ /* 0x000e680000004200 */
[C---:B------:R-:W-:Y:S01]  /*cee0*/  FMUL.FTZ R78, R0.reuse, R78 ;  /* 0x0000004e004e7220 */ /* 0x040fe20000410000 */
[C---:B------:R-:W-:Y:S05]  /*cef0*/  HMMA.16816.F32 R60, R136.reuse, R128, R60 ;  /* 0x00000080883c723c */ /* 0x040fea000000183c */
[C---:B------:R-:W-:Y:S01]  /*cf00*/  FMUL.FTZ R79, R0.reuse, R79 ;  /* 0x0000004f004f7220 */ /* 0x040fe20000410000 */
[C---:B------:R-:W-:Y:S01]  /*cf10*/  HMMA.16816.F32 R64, R136.reuse, R130, R64 ;  /* 0x000000828840723c */ /* 0x040fe20000001840 */
[----:B------:R-:W3:Y:S04]  /*cf20*/  LDSM.16.MT88.4 R128, [R188+0xe000] ;  /* 0x00e00000bc80783b */ /* 0x000ee80000004200 */
[C---:B------:R-:W-:Y:S01]  /*cf30*/  FMUL.FTZ R82, R0.reuse, R82 ;  /* 0x0000005200527220 */ /* 0x040fe20000410000 */
[C---:B--2---:R-:W-:Y:S05]  /*cf40*/  HMMA.16816.F32 R68, R136.reuse, R140, R68 ;  /* 0x0000008c8844723c */ /* 0x044fea0000001844 */
[C---:B------:R-:W-:Y:S01]  /*cf50*/  FMUL.FTZ R83, R0.reuse, R83 ;  /* 0x0000005300537220 */ /* 0x040fe20000410000 */
[C---:B------:R-:W-:Y:S01]  /*cf60*/  HMMA.16816.F32 R72, R136.reuse, R142, R72 ;  /* 0x0000008e8848723c */ /* 0x040fe20000001848 */
[----:B------:R-:W2:Y:S04]  /*cf70*/  LDSM.16.MT88.4 R140, [R192+0x10000] ;  /* 0x01000000c08c783b */ /* 0x000ea80000004200 */
[C---:B------:R-:W-:Y:S01]  /*cf80*/  FMUL.FTZ R86, R0.reuse, R86 ;  /* 0x0000005600567220 */ /* 0x040fe20000410000 */
[C---:B------:R-:W-:Y:S01]  /*cf90*/  FMUL.FTZ R87, R0.reuse, R87 ;  /* 0x0000005700577220 */ /* 0x040fe20000410000 */
[C---:B------:R-:W-:Y:S01]  /*cfa0*/  FMUL.FTZ R90, R0.reuse, R90 ;  /* 0x0000005a005a7220 */ /* 0x040fe20000410000 */
[C---:B------:R-:W-:Y:S03]  /*cfb0*/  FMUL.FTZ R91, R0.reuse, R91 ;  /* 0x0000005b005b7220 */ /* 0x040fe60000410000 */
[C---:B------:R-:W-:Y:S01]  /*cfc0*/  FMUL.FTZ R94, R0.reuse, R94 ;  /* 0x0000005e005e7220 */ /* 0x040fe20000410000 */
[----:B------:R-:W-:Y:S01]  /*cfd0*/  FMUL.FTZ R95, R0, R95 ;  /* 0x0000005f005f7220 */ /* 0x000fe20000410000 */
[----:B------:R-:W-:Y:S01]  /*cfe0*/  FMUL.FTZ R97, R2, R97 ;  /* 0x0000006102617220 */ /* 0x000fe20000410000 */
[C---:B------:R-:W-:Y:S01]  /*cff0*/  FMUL.FTZ R98, R0.reuse, R98 ;  /* 0x0000006200627220 */ /* 0x040fe20000410000 */
[----:B------:R-:W-:Y:S01]  /*d000*/  FMUL.FTZ R99, R0, R99 ;  /* 0x0000006300637220 */ /* 0x000fe20000410000 */
[C---:B------:R-:W-:Y:S01]  /*d010*/  FMUL.FTZ R100, R2.reuse, R100 ;  /* 0x0000006402647220 */ /* 0x040fe20000410000 */
[C---:B-1----:R-:W-:Y:S03]  /*d020*/  HMMA.16816.F32 R76, R136.reuse, R124, R76 ;  /* 0x0000007c884c723c */ /* 0x042fe6000000184c */
[----:B------:R-:W-:Y:S01]  /*d030*/  FMUL.FTZ R101, R2, R101 ;  /* 0x0000006502657220 */ /* 0x000fe20000410000 */
[C---:B------:R-:W-:Y:S01]  /*d040*/  FMUL.FTZ R102, R0.reuse, R102 ;  /* 0x0000006600667220 */ /* 0x040fe20000410000 */
[----:B------:R-:W-:Y:S01]  /*d050*/  FMUL.FTZ R103, R0, R103 ;  /* 0x0000006700677220 */ /* 0x000fe20000410000 */
[C---:B------:R-:W-:Y:S01]  /*d060*/  HMMA.16816.F32 R80, R136.reuse, R126, R80 ;  /* 0x0000007e8850723c */ /* 0x040fe20000001850 */
[----:B------:R-:W1:Y:S04]  /*d070*/  LDSM.16.MT88.4 R124, [R190+0x10000] ;  /* 0x01000000be7c783b */ /* 0x000e680000004200 */
[----:B------:R-:W-:Y:S01]  /*d080*/  LOP3.LUT R167, R169, R166, R175, 0x96, !PT ;  /* 0x000000a6a9a77212 */ /* 0x000fe200078e96af */
[C---:B---3--:R-:W-:Y:S05]  /*d090*/  HMMA.16816.F32 R84, R136.reuse, R128, R84 ;  /* 0x000000808854723c */ /* 0x048fea0000001854 */
[----:B------:R-:W-:Y:S01]  /*d0a0*/  FFMA.FTZ R166, R16, UR4, -R164 ;  /* 0x0000000410a67c23 */ /* 0x000fe200080108a4 */
[C---:B------:R-:W-:Y:S01]  /*d0b0*/  HMMA.16816.F32 R88, R136.reuse, R130, R88 ;  /* 0x000000828858723c */ /* 0x040fe20000001858 */
[----:B------:R-:W3:Y:S04]  /*d0c0*/  LDSM.16.MT88.4 R128, [R189+0x10000] ;  /* 0x01000000bd80783b */ /* 0x000ee80000004200 */
[C---:B------:R-:W-:Y:S01]  /*d0d0*/  FMUL.FTZ R104, R2.reuse, R104 ;  /* 0x0000006802687220 */ /* 0x040fe20000410000 */
[C---:B--2---:R-:W-:Y:S01]  /*d0e0*/  HMMA.16816.F32 R92, R136.reuse, R140, R92 ;  /* 0x0000008c885c723c */ /* 0x044fe2000000185c */
[----:B------:R-:W-:Y:S04]  /*d0f0*/  MUFU.EX2 R166, R166 ;  /* 0x000000a600a67308 */ /* 0x000fe80000000800 */
[----:B------:R-:W-:Y:S01]  /*d100*/  FMUL.FTZ R105, R2, R105 ;  /* 0x0000006902697220 */ /* 0x000fe20000410000 */
[C---:B------:R-:W-:Y:S05]  /*d110*/  HMMA.16816.F32 R96, R136.reuse, R142, R96 ;  /* 0x0000008e8860723c */ /* 0x040fea0000001860 */
[----:B------:R-:W-:Y:S06]  /*d120*/  IMAD.WIDE.U32 R140, R167, -0x2daee0ad, RZ ;  /* 0xd2511f53a78c7825 */ /* 0x000fec00078e00ff */
[C---:B------:R-:W-:Y:S01]  /*d130*/  FMUL.FTZ R106, R0.reuse, R106 ;  /* 0x0000006a006a7220 */ /* 0x040fe20000410000 */
[----:B------:R-:W-:Y:S01]  /*d140*/  FMUL.FTZ R107, R0, R107 ;  /* 0x0000006b006b7220 */ /* 0x000fe20000410000 */
[----:B------:R-:W-:Y:S01]  /*d150*/  LOP3.LUT R134, R141, R134, R230, 0x96, !PT ;  /* 0x000000868d867212 */ /* 0x000fe200078e96e6 */
[----:B------:R-:W-:Y:S01]  /*d160*/  FFMA.FTZ R167, R17, UR4, -R164 ;  /* 0x0000000411a77c23 */ /* 0x000fe200080108a4 */
[----:B------:R-:W-:Y:S01]  /*d170*/  LOP3.LUT R16, R140, 0xffff, RZ, 0xc0, !PT ;  /* 0x0000ffff8c107812 */ /* 0x000fe200078ec0ff */
[----:B------:R-:W-:Y:S01]  /*d180*/  FMUL.FTZ R17, R2, R121 ;  /* 0x0000007902117220 */ /* 0x000fe20000410000 */
[----:B------:R-:W-:Y:S01]  /*d190*/  LOP3.LUT R133, R140, 0xff, RZ, 0xc0, !PT ;  /* 0x000000ff8c857812 */ /* 0x000fe200078ec0ff */
[----:B------:R-:W-:Y:S01]  /*d1a0*/  FFMA.FTZ R168, R18, UR4, -R162 ;  /* 0x0000000412a87c23 */ /* 0x000fe200080108a2 */
[C---:B-1----:R-:W-:Y:S01]  /*d1b0*/  HMMA.16816.F32 R100, R136.reuse, R124, R100 ;  /* 0x0000007c8864723c */ /* 0x042fe20000001864 */
[----:B------:R-:W1:Y:S02]  /*d1c0*/  MUFU.EX2 R167, R167 ;  /* 0x000000a700a77308 */ /* 0x000e640000000800 */
[----:B------:R-:W-:Y:S01]  /*d1d0*/  SHF.R.U32.HI R135, RZ, 0x18, R140 ;  /* 0x00000018ff877819 */ /* 0x000fe2000001168c */
[----:B------:R-:W-:Y:S01]  /*d1e0*/  FFMA.FTZ R169, R19, UR4, -R162 ;  /* 0x0000000413a97c23 */ /* 0x000fe200080108a2 */
[----:B------:R-:W-:Y:S01]  /*d1f0*/  SHF.R.U32.HI R16, RZ, 0x8, R16 ;  /* 0x00000008ff107819 */ /* 0x000fe20000011610 */
[C---:B------:R-:W-:Y:S05]  /*d200*/  HMMA.16816.F32 R104, R136.reuse, R126, R104 ;  /* 0x0000007e8868723c */ /* 0x040fea0000001868 */
[----:B------:R-:W-:Y:S01]  /*d210*/  MUFU.EX2 R168, R168 ;  /* 0x000000a800a87308 */ /* 0x000fe20000000800 */
[----:B------:R-:W-:Y:S01]  /*d220*/  SHF.R.U32.HI R124, RZ, 0x10, R140 ;  /* 0x00000010ff7c7819 */ /* 0x000fe2000001168c */
[----:B------:R-:W-:Y:S01]  /*d230*/  FMUL.FTZ R18, R0, R122 ;  /* 0x0000007a00127220 */ /* 0x000fe20000410000 */
[----:B------:R-:W2:Y:S03]  /*d240*/  LDSM.16.MT88.4 R140, [R188+0x10000] ;  /* 0x01000000bc8c783b */ /* 0x000ea60000004200 */
[----:B------:R-:W-:Y:S01]  /*d250*/  PRMT R133, R133, 0x5410, R16 ;  /* 0x0000541085857816 */ /* 0x000fe20000000010 */
[----:B------:R-:W-:Y:S01]  /*d260*/  FMUL.FTZ R16, R2, R120 ;  /* 0x0000007802107220 */ /* 0x000fe20000410000 */
[----:B------:R-:W-:Y:S01]  /*d270*/  FMUL.FTZ R19, R0, R123 ;  /* 0x0000007b00137220 */ /* 0x000fe20000410000 */
[----:B------:R-:W-:Y:S01]  /*d280*/  LOP3.LUT R124, R124, 0xff, RZ, 0xc0, !PT ;  /* 0x000000ff7c7c7812 */ /* 0x000fe200078ec0ff */
[----:B------:R-:W-:Y:S01]  /*d290*/  FFMA.FTZ R171, R13, UR4, -R164 ;  /* 0x000000040dab7c23 */ /* 0x000fe200080108a4 */
[----:B------:R-:W4:Y:S01]  /*d2a0*/  LDSM.16.MT88.4 R120, [R192+0xc800] ;  /* 0x00c80000c078783b */ /* 0x000f220000004200 */
[--C-:B------:R-:W-:Y:S01]  /*d2b0*/  FFMA.FTZ R173, R14, UR4, -R162.reuse ;  /* 0x000000040ead7c23 */ /* 0x100fe200080108a2 */
[----:B------:R-:W-:Y:S01]  /*d2c0*/  FFMA.FTZ R172, R15, UR4, -R162 ;  /* 0x000000040fac7c23 */ /* 0x000fe200080108a2 */
[----:B------:R-:W-:Y:S01]  /*d2d0*/  PRMT R135, R124, 0x5410, R135 ;  /* 0x000054107c877816 */ /* 0x000fe20000000087 */
[C---:B---3--:R-:W-:Y:S01]  /*d2e0*/  HMMA.16816.F32 R16, R136.reuse, R128, R16 ;  /* 0x000000808810723c */ /* 0x048fe20000001810 */
[----:B------:R-:W3:Y:S02]  /*d2f0*/  MUFU.EX2 R169, R169 ;  /* 0x000000a900a97308 */ /* 0x000ee40000000800 */
[C---:B------:R-:W-:Y:S01]  /*d300*/  FMUL.FTZ R108, R2.reuse, R108 ;  /* 0x0000006c026c7220 */ /* 0x040fe20000410000 */
[----:B------:R-:W-:Y:S01]  /*d310*/  FMUL.FTZ R109, R2, R109 ;  /* 0x0000006d026d7220 */ /* 0x000fe20000410000 */
[C---:B------:R-:W-:Y:S01]  /*d320*/  FMUL.FTZ R110, R0.reuse, R110 ;  /* 0x0000006e006e7220 */ /* 0x040fe20000410000 */
[----:B------:R-:W-:Y:S01]  /*d330*/  FMUL.FTZ R111, R0, R111 ;  /* 0x0000006f006f7220 */ /* 0x000fe20000410000 */
[----:B------:R-:W5:Y:S01]  /*d340*/  LDSM.16.MT88.4 R124, [R190+0xc800] ;  /* 0x00c80000be7c783b */ /* 0x000f620000004200 */
[----:B------:R-:W-:Y:S03]  /*d350*/  SHF.R.U32.HI R128, RZ, 0x10, R134 ;  /* 0x00000010ff807819 */ /* 0x000fe60000011686 */
[----:B------:R-:W3:Y:S01]  /*d360*/  MUFU.EX2 R171, R171 ;  /* 0x000000ab00ab7308 */ /* 0x000ee20000000800 */
[----:B------:R-:W-:Y:S01]  /*d370*/  LOP3.LUT R148, R134, 0xffff, RZ, 0xc0, !PT ;  /* 0x0000ffff86947812 */ /* 0x000fe200078ec0ff */
[C---:B------:R-:W-:Y:S01]  /*d380*/  FMUL.FTZ R12, R2.reuse, R116 ;  /* 0x00000074020c7220 */ /* 0x040fe20000410000 */
[C---:B------:R-:W-:Y:S03]  /*d390*/  HMMA.16816.F32 R108, R136.reuse, R130, R108 ;  /* 0x00000082886c723c */ /* 0x040fe6000000186c */
[----:B------:R-:W-:Y:S04]  /*d3a0*/  FMUL.FTZ R13, R2, R117 ;  /* 0x00000075020d7220 */ /* 0x000fe80000410000 */
[----:B------:R-:W-:Y:S01]  /*d3b0*/  MUFU.EX2 R173, R173 ;  /* 0x000000ad00ad7308 */ /* 0x000fe20000000800 */
[C---:B------:R-:W-:Y:S03]  /*d3c0*/  FMUL.FTZ R14, R0.reuse, R118 ;  /* 0x00000076000e7220 */ /* 0x040fe60000410000 */
[----:B------:R-:W-:Y:S01]  /*d3d0*/  FMUL.FTZ R15, R0, R119 ;  /* 0x00000077000f7220 */ /* 0x000fe20000410000 */
[----:B------:R-:W-:Y:S01]  /*d3e0*/  LOP3.LUT R149, R134, 0xff, RZ, 0xc0, !PT ;  /* 0x000000ff86957812 */ /* 0x000fe200078ec0ff */
[----:B------:R-:W-:Y:S01]  /*d3f0*/  FMUL.FTZ R112, R2, R112 ;  /* 0x0000007002707220 */ /* 0x000fe20000410000 */
[----:B------:R-:W-:Y:S03]  /*d400*/  SHF.R.U32.HI R148, RZ, 0x8, R148 ;  /* 0x00000008ff947819 */ /* 0x000fe60000011694 */
[----:B------:R-:W4:Y:S01]  /*d410*/  MUFU.EX2 R172, R172 ;  /* 0x000000ac00ac7308 */ /* 0x000f220000000800 */
[----:B------:R-:W-:Y:S01]  /*d420*/  LOP3.LUT R117, R128, 0xff, RZ, 0xc0, !PT ;  /* 0x000000ff80757812 */ /* 0x000fe200078ec0ff */
[----:B------:R-:W-:Y:S01]  /*d430*/  FMUL.FTZ R113, R2, R113 ;  /* 0x0000007102717220 */ /* 0x000fe20000410000 */
[C---:B--2---:R-:W-:Y:S01]  /*d440*/  HMMA.16816.F32 R12, R136.reuse, R140, R12 ;  /* 0x0000008c880c723c */ /* 0x044fe2000000180c */
[----:B------:R-:W2:Y:S02]  /*d450*/  LDSM.16.MT88.4 R128, [R189+0xc800] ;  /* 0x00c80000bd80783b */ /* 0x000ea40000004200 */
[----:B------:R-:W-:Y:S01]  /*d460*/  SHF.R.U32.HI R134, RZ, 0x18, R134 ;  /* 0x00000018ff867819 */ /* 0x000fe20000011686 */
[C---:B------:R-:W-:Y:S01]  /*d470*/  FMUL.FTZ R114, R0.reuse, R114 ;  /* 0x0000007200727220 */ /* 0x040fe20000410000 */
[----:B------:R-:W-:Y:S01]  /*d480*/  PRMT R149, R149, 0x5410, R148 ;  /* 0x0000541095957816 */ /* 0x000fe20000000094 */
[----:B------:R-:W-:Y:S01]  /*d490*/  FMUL.FTZ R115, R0, R115 ;  /* 0x0000007300737220 */ /* 0x000fe20000410000 */
[----:B------:R-:W-:Y:S01]  /*d4a0*/  PRMT R117, R117, 0x5410, R134 ;  /* 0x0000541075757816 */ /* 0x000fe20000000086 */
[----:B------:R-:W-:Y:S03]  /*d4b0*/  FFMA.FTZ R163, R2, R221, R163 ;  /* 0x000000dd02a37223 */ /* 0x000fe600000100a3 */
[--C-:B------:R-:W-:Y:S01]  /*d4c0*/  HSET2.LE.AND R116, R149, R216.reuse, PT ;  /* 0x000000d895747233 */ /* 0x100fe20003803000 */
[----:B------:R-:W-:Y:S01]  /*d4d0*/  FFMA.FTZ R165, R0, R217, R165 ;  /* 0x000000d900a57223 */ /* 0x000fe200000100a5 */
[----:B------:R-:W-:Y:S01]  /*d4e0*/  HMMA.16816.F32 R112, R136, R142, R112 ;  /* 0x0000008e8870723c */ /* 0x000fe20000001870 */
[----:B------:R-:W2:Y:S02]  /*d4f0*/  LDSM.16.MT88.4 R148, [R192+0xe800] ;  /* 0x00e80000c094783b */ /* 0x000ea40000004200 */
[--C-:B------:R-:W-:Y:S01]  /*d500*/  HSET2.LE.AND R118, R133, R216.reuse, PT ;  /* 0x000000d885767233 */ /* 0x100fe20003803000 */
[----:B------:R-:W-:Y:S01]  /*d510*/  FADD.FTZ R163, R160, R163 ;  /* 0x000000a3a0a37221 */ /* 0x000fe20000010000 */
[--C-:B------:R-:W-:Y:S01]  /*d520*/  HSET2.LE.AND R119, R135, R216.reuse, PT ;  /* 0x000000d887777233 */ /* 0x100fe20003803000 */
[----:B------:R-:W-:Y:S01]  /*d530*/  FADD.FTZ R165, R161, R165 ;  /* 0x000000a5a1a57221 */ /* 0x000fe20000010000 */
[--C-:B------:R-:W-:Y:S01]  /*d540*/  HSET2.LE.AND R117, R117, R216.reuse, PT ;  /* 0x000000d875757233 */ /* 0x100fe20003803000 */
[----:B------:R-:W-:Y:S01]  /*d550*/  FADD.FTZ R156, R156, R163 ;  /* 0x000000a39c9c7221 */ /* 0x000fe20000010000 */
[----:B------:R-:W2:Y:S02]  /*d560*/  LDSM.16.MT88.4 R136, [R190+0xe800] ;  /* 0x00e80000be88783b */ /* 0x000ea40000004200 */
[----:B-1----:R-:W-:Y:S01]  /*d570*/  F2FP.F16.F32.PACK_AB R135, R167, R166 ;  /* 0x000000a6a787723e */ /* 0x002fe200000000ff */
[----:B------:R-:W-:Y:S01]  /*d580*/  FADD.FTZ R158, R158, R165 ;  /* 0x000000a59e9e7221 */ /* 0x000fe20000010000 */
[----:B---3--:R-:W-:Y:S01]  /*d590*/  F2FP.F16.F32.PACK_AB R140, R169, R168 ;  /* 0x000000a8a98c723e */ /* 0x008fe200000000ff */
[----:B------:R-:W-:Y:S01]  /*d5a0*/  FADD.FTZ R157, R157, R156 ;  /* 0x0000009c9d9d7221 */ /* 0x000fe20000010000 */
[----:B------:R-:W-:Y:S01]  /*d5b0*/  F2FP.F16.F32.PACK_AB R133, R171, R170 ;  /* 0x000000aaab85723e */ /* 0x000fe200000000ff */
[----:B------:R-:W-:Y:S01]  /*d5c0*/  FADD.FTZ R158, R159, R158 ;  /* 0x0000009e9f9e7221 */ /* 0x000fe20000010000 */
[----:B----4-:R-:W-:Y:S01]  /*d5d0*/  F2FP.F16.F32.PACK_AB R134, R172, R173 ;  /* 0x000000adac86723e */ /* 0x010fe200000000ff */
[----:B------:R-:W-:Y:S01]  /*d5e0*/  FADD.FTZ R170, R170, R157 ;  /* 0x0000009daaaa7221 */ /* 0x000fe20000010000 */
[----:B------:R-:W-:Y:S01]  /*d5f0*/  LOP3.LUT R118, R118, R135, RZ, 0xc0, !PT ;  /* 0x0000008776767212 */ /* 0x000fe200078ec0ff */
[----:B------:R-:W-:Y:S01]  /*d600*/  FADD.FTZ R173, R173, R158 ;  /* 0x0000009eadad7221 */ /* 0x000fe20000010000 */
[----:B------:R-:W-:Y:S01]  /*d610*/  LOP3.LUT R119, R119, R140, RZ, 0xc0, !PT ;  /* 0x0000008c77777212 */ /* 0x000fe200078ec0ff */
[----:B------:R-:W-:Y:S01]  /*d620*/  FADD.FTZ R171, R171, R170 ;  /* 0x000000aaabab7221 */ /* 0x000fe20000010000 */
[----:B------:R-:W-:Y:S01]  /*d630*/  LOP3.LUT R116, R116, R133, RZ, 0xc0, !PT ;  /* 0x0000008574747212 */ /* 0x000fe200078ec0ff */
[----:B------:R-:W-:Y:S01]  /*d640*/  FFMA.FTZ R133, R20, UR4, -R164 ;  /* 0x0000000414857c23 */ /* 0x000fe200080108a4 */
[----:B------:R-:W-:Y:S01]  /*d650*/  LOP3.LUT R117, R117, R134, RZ, 0xc0, !PT ;  /* 0x0000008675757212 */ /* 0x000fe200078ec0ff */
[----:B------:R-:W-:Y:S01]  /*d660*/  FADD.FTZ R173, R172, R173 ;  /* 0x000000adacad7221 */ /* 0x000fe20000010000 */
[----:B------:R-:W-:Y:S01]  /*d670*/  MOV R0, R3 ;  /* 0x0000000300007202 */ /* 0x000fe20000000f00 */
[----:B------:R-:W-:Y:S02]  /*d680*/  FADD.FTZ R166, R166, R171 ;  /* 0x000000aba6a67221 */ /* 0x000fe40000010000 */
[----:B------:R-:W-:Y:S01]  /*d690*/  MUFU.EX2 R133, R133 ;  /* 0x0000008500857308 */ /* 0x000fe20000000800 */
[----:B------:R-:W-:Y:S01]  /*d6a0*/  FADD.FTZ R168, R168, R173 ;  /* 0x000000ada8a87221 */ /* 0x000fe20000010000 */
[C---:B------:R-:W-:Y:S05]  /*d6b0*/  HMMA.16816.F32 R4, R116.reuse, R120, R4 ;  /* 0x000000787404723c */ /* 0x040fea0000001804 */
[----:B------:R-:W-:Y:S01]  /*d6c0*/  FADD.FTZ R166, R167, R166 ;  /* 0x000000a6a7a67221 */ /* 0x000fe20000010000 */
[C---:B------:R-:W-:Y:S01]  /*d6d0*/  HMMA.16816.F32 R8, R116.reuse, R122, R8 ;  /* 0x0000007a7408723c */ /* 0x040fe20000001808 */
[----:B------:R-:W1:Y:S04]  /*d6e0*/  LDSM.16.MT88.4 R120, [R189+0xe800] ;  /* 0x00e80000bd78783b */ /* 0x000e680000004200 */
[----:B------:R-:W-:Y:S01]  /*d6f0*/  FADD.FTZ R168, R169, R168 ;  /* 0x000000a8a9a87221 */ /* 0x000fe20000010000 */
[C---:B-----5:R-:W-:Y:S06]  /*d700*/  HMMA.16816.F32 R36, R116.reuse, R124, R36 ;  /* 0x0000007c7424723c */ /* 0x060fec0000001824 */
[C---:B------:R-:W-:Y:S01]  /*d710*/  HMMA.16816.F32 R40, R116.reuse, R126, R40 ;  /* 0x0000007e7428723c */ /* 0x040fe20000001828 */
[----:B------:R-:W3:Y:S05]  /*d720*/  LDSM.16.MT88.4 R124, [R188+0xe800] ;  /* 0x00e80000bc7c783b */ /* 0x000eea0000004200 */
[C---:B--2---:R-:W-:Y:S06]  /*d730*/  HMMA.16816.F32 R44, R116.reuse, R128, R44 ;  /* 0x00000080742c723c */ /* 0x044fec000000182c */
[C---:B------:R-:W-:Y:S05]  /*d740*/  HMMA.16816.F32 R48, R116.reuse, R130, R48 ;  /* 0x000000827430723c */ /* 0x040fea0000001830 */
[----:B------:R-:W-:Y:S01]  /*d750*/  LOP3.LUT R128, R225, UR8, R215, 0x96, !PT ;  /* 0x00000008e1807c12 */ /* 0x000fe2000f8e96d7 */
[C---:B------:R-:W-:Y:S05]  /*d760*/  HMMA.16816.F32 R52, R116.reuse, R144, R52 ;  /* 0x000000907434723c */ /* 0x040fea0000001834 */
[----:B------:R-:W-:Y:S01]  /*d770*/  IMAD.WIDE.U32 R134, R128, -0x326172a9, RZ ;  /* 0xcd9e8d5780867825 */ /* 0x000fe200078e00ff */
[C---:B------:R-:W-:Y:S01]  /*d780*/  HMMA.16816.F32 R56, R116.reuse, R146, R56 ;  /* 0x000000927438723c */ /* 0x040fe20000001838 */
[----:B------:R-:W2:Y:S04]  /*d790*/  LDSM.16.MT88.4 R128, [R192+0x10800] ;  /* 0x01080000c080783b */ /* 0x000ea80000004200 */
[----:B------:R-:W-:Y:S01]  /*d7a0*/  LOP3.LUT R235, R135, R222, R235, 0x96, !PT ;  /* 0x000000de87eb7212 */ /* 0x000fe200078e96eb */
[C---:B------:R-:W-:Y:S03]  /*d7b0*/  HMMA.16816.F32 R60, R116.reuse, R148, R60 ;  /* 0x00000094743c723c */ /* 0x040fe6000000183c */
[----:B------:R-:W-:Y:S02]  /*d7c0*/  LDSM.16.MT88.4 R144, [R192+0xf000] ;  /* 0x00f00000c090783b */ /* 0x000fe40000004200 */
[----:B------:R-:W-:Y:S01]  /*d7d0*/  LOP3.LUT R134, R229, R134, R233, 0x96, !PT ;  /* 0x00000086e5867212 */ /* 0x000fe200078e96e9 */
[C---:B------:R-:W-:Y:S05]  /*d7e0*/  HMMA.16816.F32 R64, R116.reuse, R150, R64 ;  /* 0x000000967440723c */ /* 0x040fea0000001840 */
[----:B------:R-:W-:Y:S01]  /*d7f0*/  IMAD.WIDE.U32 R134, R134, -0x2daee0ad, RZ ;  /* 0xd2511f5386867825 */ /* 0x000fe200078e00ff */
[C---:B------:R-:W-:Y:S05]  /*d800*/  HMMA.16816.F32 R68, R116.reuse, R136, R68 ;  /* 0x000000887444723c */ /* 0x040fea0000001844 */
[----:B------:R-:W-:Y:S01]  /*d810*/  IMAD.WIDE.U32 R234, R235, -0x2daee0ad, RZ ;  /* 0xd2511f53ebea7825 */ /* 0x000fe200078e00ff */
[C---:B------:R-:W-:Y:S01]  /*d820*/  HMMA.16816.F32 R72, R116.reuse, R138, R72 ;  /* 0x0000008a7448723c */ /* 0x040fe20000001848 */
[----:B------:R-:W4:Y:S04]  /*d830*/  LDSM.16.MT88.4 R136, [R190+0x10800] ;  /* 0x01080000be88783b */ /* 0x000f280000004200 */
[----:B------:R-:W-:Y:S01]  /*d840*/  LOP3.LUT R234, R135, R234, R220, 0x96, !PT ;  /* 0x000000ea87ea7212 */ /* 0x000fe200078e96dc */
[C---:B-1----:R-:W-:Y:S05]  /*d850*/  HMMA.16816.F32 R76, R116.reuse, R120, R76 ;  /* 0x00000078744c723c */ /* 0x042fea000000184c */
[----:B------:R-:W-:Y:S01]  /*d860*/  LOP3.LUT R231, R235, R218, R231, 0x96, !PT ;  /* 0x000000daebe77212 */ /* 0x000fe200078e96e7 */
[C---:B------:R-:W-:Y:S05]  /*d870*/  HMMA.16816.F32 R80, R116.reuse, R122, R80 ;  /* 0x0000007a7450723c */ /* 0x040fea0000001850 */
[----:B------:R-:W-:Y:S01]  /*d880*/  IMAD.WIDE.U32 R236, R231, -0x326172a9, RZ ;  /* 0xcd9e8d57e7ec7825 */ /* 0x000fe200078e00ff */
[C---:B---3--:R-:W-:Y:S05]  /*d890*/  HMMA.16816.F32 R84, R116.reuse, R124, R84 ;  /* 0x0000007c7454723c */ /* 0x048fea0000001854 */
[----:B------:R-:W-:Y:S01]  /*d8a0*/  IMAD.WIDE.U32 R234, R234, -0x326172a9, RZ ;  /* 0xcd9e8d57eaea7825 */ /* 0x000fe200078e00ff */
[C---:B------:R-:W-:Y:S01]  /*d8b0*/  HMMA.16816.F32 R88, R116.reuse, R126, R88 ;  /* 0x0000007e7458723c */ /* 0x040fe20000001858 */
[----:B------:R-:W-:Y:S04]  /*d8c0*/  LDSM.16.MT88.4 R124, [R192+0xd000] ;  /* 0x00d00000c07c783b */ /* 0x000fe80000004200 */
[----:B------:R-:W-:Y:S01]  /*d8d0*/  LOP3.LUT R155, R237, R228, R155, 0x96, !PT ;  /* 0x000000e4ed9b7212 */ /* 0x000fe200078e969b */
[C---:B--2---:R-:W-:Y:S05]  /*d8e0*/  HMMA.16816.F32 R92, R116.reuse, R128, R92 ;  /* 0x00000080745c723c */ /* 0x044fea000000185c */
[----:B------:R-:W-:Y:S01]  /*d8f0*/  LOP3.LUT R236, R235, R236, R174, 0x96, !PT ;  /* 0x000000ecebec7212 */ /* 0x000fe200078e96ae */
[C---:B------:R-:W-:Y:S01]  /*d900*/  HMMA.16816.F32 R96, R116.reuse, R130, R96 ;  /* 0x000000827460723c */ /* 0x040fe20000001860 */
[----:B------:R-:W-:Y:S04]  /*d910*/  LDSM.16.MT88.4 R128, [R190+0xd000] ;  /* 0x00d00000be80783b */ /* 0x000fe80000004200 */
[----:B------:R-:W-:Y:S01]  /*d920*/  IMAD.WIDE.U32 R120, R155, -0x2daee0ad, RZ ;  /* 0xd2511f539b787825 */ /* 0x000fe200078e00ff */
[C---:B----4-:R-:W-:Y:S05]  /*d930*/  HMMA.16816.F32 R100, R116.reuse, R136, R100 ;  /* 0x000000887464723c */ /* 0x050fea0000001864 */
[----:B------:R-:W-:Y:S01]  /*d940*/  IMAD.WIDE.U32 R236, R236, -0x2daee0ad, RZ ;  /* 0xd2511f53ecec7825 */ /* 0x000fe200078e00ff */
[C---:B------:R-:W-:Y:S01]  /*d950*/  HMMA.16816.F32 R104, R116.reuse, R138, R104 ;  /* 0x0000008a7468723c */ /* 0x040fe20000001868 */
[----:B------:R-:W-:Y:S04]  /*d960*/  LDSM.16.MT88.4 R136, [R189+0xd000] ;  /* 0x00d00000bd88783b */ /* 0x000fe80000004200 */
[----:B------:R-:W-:Y:S01]  /*d970*/  LOP3.LUT R232, R121, R134, R154, 0x96, !PT ;  /* 0x0000008679e87212 */ /* 0x000fe200078e969a */
[----:B------:R-:W-:Y:S01]  /*d980*/  FFMA.FTZ R174, R21, UR4, -R164 ;  /* 0x0000000415ae7c23 */ /* 0x000fe200080108a4 */
[----:B------:R-:W-:Y:S01]  /*d990*/  LOP3.LUT R120, R237, R120, R153, 0x96, !PT ;  /* 0x00000078ed787212 */ /* 0x000fe200078e9699 */
[--C-:B------:R-:W-:Y:S03]  /*d9a0*/  FFMA.FTZ R135, R22, UR4, -R162.reuse ;  /* 0x0000000416877c23 */ /* 0x100fe600080108a2 */
[----:B------:R-:W-:Y:S04]  /*d9b0*/  IMAD.WIDE.U32 R232, R232, -0x326172a9, RZ ;  /* 0xcd9e8d57e8e87825 */ /* 0x000fe800078e00ff */
[----:B------:R-:W-:Y:S01]  /*d9c0*/  FFMA.FTZ R220, R23, UR4, -R162 ;  /* 0x0000000417dc7c23 */ /* 0x000fe200080108a2 */
[----:B------:R-:W1:Y:S01]  /*d9d0*/  MUFU.EX2 R174, R174 ;  /* 0x000000ae00ae7308 */ /* 0x000e620000000800 */
[----:B------:R-:W2:Y:S01]  /*d9e0*/  LDSM.16.MT88.4 R20, [R189+0x10800] ;  /* 0x01080000bd14783b */ /* 0x000ea20000004200 */
[----:B------:R-:W-:Y:S04]  /*d9f0*/  IMAD.WIDE.U32 R120, R120, -0x326172a9, RZ ;  /* 0xcd9e8d5778787825 */ /* 0x000fe800078e00ff */
[--C-:B------:R-:W-:Y:S01]  /*da00*/  FFMA.FTZ R229, R24, UR4, -R164.reuse ;  /* 0x0000000418e57c23 */ /* 0x100fe200080108a4 */
[----:B------:R-:W-:Y:S01]  /*da10*/  FFMA.FTZ R228, R25, UR4, -R164 ;  /* 0x0000000419e47c23 */ /* 0x000fe200080108a4 */
[----:B------:R-:W-:Y:S01]  /*da20*/  FFMA.FTZ R231, R27, UR4, -R162 ;  /* 0x000000041be77c23 */ /* 0x000fe200080108a2 */
[----:B------:R-:W-:Y:S01]  /*da30*/  LOP3.LUT R152, R121, R232, R152, 0x96, !PT ;  /* 0x000000e879987212 */ /* 0x000fe200078e9698 */
[----:B------:R-:W-:Y:S01]  /*da40*/  FFMA.FTZ R232, R26, UR4, -R162 ;  /* 0x000000041ae87c23 */ /* 0x000fe200080108a2 */
[----:B------:R-:W-:Y:S01]  /*da50*/  LOP3.LUT R140, R120, 0xffff, RZ, 0xc0, !PT ;  /* 0x0000ffff788c7812 */ /* 0x000fe200078ec0ff */
[----:B------:R-:W-:Y:S01]  /*da60*/  MUFU.EX2 R135, R135 ;  /* 0x0000008700877308 */ /* 0x000fe20000000800 */
[C---:B------:R-:W-:Y:S02]  /*da70*/  LOP3.LUT R122, R152.reuse, 0xffff, RZ, 0xc0, !PT ;  /* 0x0000ffff987a7812 */ /* 0x040fe400078ec0ff */
[----:B------:R-:W-:Y:S02]  /*da80*/  LOP3.LUT R121, R152, 0xff, RZ, 0xc0, !PT ;  /* 0x000000ff98797812 */ /* 0x000fe400078ec0ff */
[----:B------:R-:W-:Y:S02]  /*da90*/  SHF.R.U32.HI R122, RZ, 0x8, R122 ;  /* 0x00000008ff7a7819 */ /* 0x000fe4000001167a */
[--C-:B------:R-:W-:Y:S03]  /*daa0*/  SHF.R.U32.HI R24, RZ, 0x10, R120.reuse ;  /* 0x00000010ff187819 */ /* 0x100fe60000011678 */
[----:B------:R-:W3:Y:S01]  /*dab0*/  MUFU.EX2 R220, R220 ;  /* 0x000000dc00dc7308 */ /* 0x000ee20000000800 */
[----:B------:R-:W-:Y:S02]  /*dac0*/  LOP3.LUT R235, R120, 0xff, RZ, 0xc0, !PT ;  /* 0x000000ff78eb7812 */ /* 0x000fe400078ec0ff */
[----:B------:R-:W-:Y:S02]  /*dad0*/  SHF.R.U32.HI R134, RZ, 0x18, R120 ;  /* 0x00000018ff867819 */ /* 0x000fe40000011678 */
[----:B------:R-:W-:Y:S02]  /*dae0*/  PRMT R25, R121, 0x5410, R122 ;  /* 0x0000541079197816 */ /* 0x000fe4000000007a */
[----:B------:R-:W4:Y:S03]  /*daf0*/  LDSM.16.MT88.4 R120, [R188+0x10800] ;  /* 0x01080000bc78783b */ /* 0x000f260000004200 */
[----:B------:R-:W-:Y:S01]  /*db00*/  MUFU.EX2 R229, R229 ;  /* 0x000000e500e57308 */ /* 0x000fe20000000800 */
[----:B------:R-:W-:Y:S02]  /*db10*/  SHF.R.U32.HI R149, RZ, 0x10, R152 ;  /* 0x00000010ff957819 */ /* 0x000fe40000011698 */
[----:B------:R-:W-:Y:S02]  /*db20*/  SHF.R.U32.HI R26, RZ, 0x8, R140 ;  /* 0x00000008ff1a7819 */ /* 0x000fe4000001168c */
[----:B------:R-:W-:Y:S01]  /*db30*/  SHF.R.U32.HI R152, RZ, 0x18, R152 ;  /* 0x00000018ff987819 */ /* 0x000fe20000011698 */
[----:B------:R-:W5:Y:S04]  /*db40*/  LDSM.16.MT88.4 R140, [R188+0xd000] ;  /* 0x00d00000bc8c783b */ /* 0x000f680000004200 */
[----:B------:R-:W4:Y:S01]  /*db50*/  MUFU.EX2 R228, R228 ;  /* 0x000000e400e47308 */ /* 0x000f220000000800 */
[----:B------:R-:W-:Y:S02]  /*db60*/  LOP3.LUT R149, R149, 0xff, RZ, 0xc0, !PT ;  /* 0x000000ff95957812 */ /* 0x000fe400078ec0ff */
[----:B------:R-:W-:Y:S02]  /*db70*/  LOP3.LUT R27, R24, 0xff, RZ, 0xc0, !PT ;  /* 0x000000ff181b7812 */ /* 0x000fe400078ec0ff */
[----:B------:R-:W-:Y:S01]  /*db80*/  PRMT R149, R149, 0x5410, R152 ;  /* 0x0000541095957816 */ /* 0x000fe20000000098 */
[C---:B--2---:R-:W-:Y:S04]  /*db90*/  HMMA.16816.F32 R16, R116.reuse, R20, R16 ;  /* 0x000000147410723c */ /* 0x044fe80000001810 */
[----:B------:R-:W-:Y:S01]  /*dba0*/  MUFU.EX2 R232, R232 ;  /* 0x000000e800e87308 */ /* 0x000fe20000000800 */
[----:B------:R-:W-:Y:S01]  /*dbb0*/  LDSM.16.MT88.4 R152, [R189+0xf000] ;  /* 0x00f00000bd98783b */ /* 0x000fe20000004200 */
[--C-:B------:R-:W-:Y:S02]  /*dbc0*/  HSET2.LE.AND R24, R25, R216.reuse, PT ;  /* 0x000000d819187233 */ /* 0x100fe40003803000 */
[----:B-1----:R-:W-:Y:S01]  /*dbd0*/  F2FP.F16.F32.PACK_AB R25, R174, R133 ;  /* 0x00000085ae19723e */ /* 0x002fe200000000ff */
[C---:B------:R-:W-:Y:S05]  /*dbe0*/  HMMA.16816.F32 R108, R116.reuse, R22, R108 ;  /* 0x00000016746c723c */ /* 0x040fea000000186c */
[----:B------:R-:W1:Y:S01]  /*dbf0*/  MUFU.EX2 R231, R231 ;  /* 0x000000e700e77308 */ /* 0x000e620000000800 */
[----:B------:R-:W-:Y:S01]  /*dc00*/  PRMT R235, R235, 0x5410, R26 ;  /* 0x00005410ebeb7816 */ /* 0x000fe2000000001a */
[----:B------:R-:W-:Y:S01]  /*dc10*/  FADD.FTZ R133, R133, R166 ;  /* 0x000000a685857221 */ /* 0x000fe20000010000 */
[----:B------:R-:W-:Y:S03]  /*dc20*/  PRMT R27, R27, 0x5410, R134 ;  /* 0x000054101b1b7816 */ /* 0x000fe60000000086 */
[----:B------:R-:W-:Y:S01]  /*dc30*/  LOP3.LUT R24, R24, R25, RZ, 0xc0, !PT ;  /* 0x0000001918187212 */ /* 0x000fe200078ec0ff */
[----:B------:R-:W-:Y:S01]  /*dc40*/  FADD.FTZ R174, R174, R133 ;  /* 0x00000085aeae7221 */ /* 0x000fe20000010000 */
[--C-:B------:R-:W-:Y:S02]  /*dc50*/  HSET2.LE.AND R25, R149, R216.reuse, PT ;  /* 0x000000d895197233 */ /* 0x100fe40003803000 */
[----:B------:R-:W2:Y:S01]  /*dc60*/  LDSM.16.MT88.4 R148, [R190+0xf000] ;  /* 0x00f00000be94783b */ /* 0x000ea20000004200 */
[C---:B---3--:R-:W-:Y:S01]  /*dc70*/  F2FP.F16.F32.PACK_AB R20, R220.reuse, R135 ;  /* 0x00000087dc14723e */ /* 0x048fe200000000ff */
[----:B------:R-:W-:Y:S01]  /*dc80*/  FADD.FTZ R135, R135, R168 ;  /* 0x000000a887877221 */ /* 0x000fe20000010000 */
[C---:B----4-:R-:W-:Y:S03]  /*dc90*/  HMMA.16816.F32 R12, R116.reuse, R120, R12 ;  /* 0x00000078740c723c */ /* 0x050fe6000000180c */
[--C-:B------:R-:W-:Y:S01]  /*dca0*/  HSET2.LE.AND R26, R235, R216.reuse, PT ;  /* 0x000000d8eb1a7233 */ /* 0x100fe20003803000 */
[----:B------:R-:W-:Y:S01]  /*dcb0*/  FADD.FTZ R135, R220, R135 ;  /* 0x00000087dc877221 */ /* 0x000fe20000010000 */
[--C-:B------:R-:W-:Y:S01]  /*dcc0*/  HSET2.LE.AND R27, R27, R216.reuse, PT ;  /* 0x000000d81b1b7233 */ /* 0x100fe20003803000 */
[----:B------:R-:W-:Y:S01]  /*dcd0*/  HMMA.16816.F32 R112, R116, R122, R112 ;  /* 0x0000007a7470723c */ /* 0x000fe20000001870 */
[----:B------:R-:W-:Y:S04]  /*dce0*/  LDSM.16.MT88.4 R116, [R192+0x11000] ;  /* 0x01100000c074783b */ /* 0x000fe80000004200 */
[----:B------:R-:W-:Y:S01]  /*dcf0*/  F2FP.F16.F32.PACK_AB R21, R228, R229 ;  /* 0x000000e5e415723e */ /* 0x000fe200000000ff */
[----:B------:R-:W-:Y:S01]  /*dd00*/  FADD.FTZ R229, R229, R174 ;  /* 0x000000aee5e57221 */ /* 0x000fe20000010000 */
[----:B-1----:R-:W-:Y:S01]  /*dd10*/  F2FP.F16.F32.PACK_AB R134, R231, R232 ;  /* 0x000000e8e786723e */ /* 0x002fe200000000ff */
[----:B------:R-:W-:Y:S01]  /*dd20*/  FADD.FTZ R232, R232, R135 ;  /* 0x00000087e8e87221 */ /* 0x000fe20000010000 */
[----:B------:R-:W-:Y:S02]  /*dd30*/  LDSM.16.MT88.4 R120, [R190+0x11000] ;  /* 0x01100000be78783b */ /* 0x000fe40000004200 */
[----:B------:R-:W-:Y:S01]  /*dd40*/  LOP3.LUT R25, R25, R20, RZ, 0xc0, !PT ;  /* 0x0000001419197212 */ /* 0x000fe200078ec0ff */
[----:B------:R-:W-:Y:S01]  /*dd50*/  FADD.FTZ R229, R228, R229 ;  /* 0x000000e5e4e57221 */ /* 0x000fe20000010000 */
[----:B------:R-:W-:Y:S01]  /*dd60*/  LOP3.LUT R26, R26, R21, RZ, 0xc0, !PT ;  /* 0x000000151a1a7212 */ /* 0x000fe200078ec0ff */
[----:B------:R-:W-:Y:S01]  /*dd70*/  FADD.FTZ R231, R231, R232 ;  /* 0x000000e8e7e77221 */ /* 0x000fe20000010000 */
[----:B------:R-:W-:Y:S01]  /*dd80*/  LOP3.LUT R27, R27, R134, RZ, 0xc0, !PT ;  /* 0x000000861b1b7212 */ /* 0x000fe200078ec0ff */
[--C-:B------:R-:W-:Y:S01]  /*dd90*/  FFMA.FTZ R134, R28, UR4, -R164.reuse ;  /* 0x000000041c867c23 */ /* 0x100fe200080108a4 */
[----:B------:R-:W1:Y:S01]  /*dda0*/  LDSM.16.MT88.4 R20, [R188+0xf000] ;  /* 0x00f00000bc14783b */ /* 0x000e620000004200 */
[----:B------:R-:W-:Y:S02]  /*ddb0*/  LOP3.LUT R175, R233, R234, R175, 0x96, !PT ;  /* 0x000000eae9af7212 */ /* 0x000fe400078e96af */
[----:B------:R-:W-:Y:S02]  /*ddc0*/  MOV R133, R132 ;  /* 0x0000008400857202 */ /* 0x000fe40000000f00 */
[C---:B------:R-:W-:Y:S01]  /*ddd0*/  HMMA.16816.F32 R4, R24.reuse, R124, R4 ;  /* 0x0000007c1804723c */ /* 0x040fe20000001804 */
[----:B------:R-:W-:Y:S05]  /*dde0*/  MUFU.EX2 R134, R134 ;  /* 0x0000008600867308 */ /* 0x000fea0000000800 */
[C---:B------:R-:W-:Y:S01]  /*ddf0*/  HMMA.16816.F32 R8, R24.reuse, R126, R8 ;  /* 0x0000007e1808723c */ /* 0x040fe20000001808 */
[----:B------:R-:W3:Y:S05]  /*de00*/  LDSM.16.MT88.4 R124, [R189+0x11000] ;  /* 0x01100000bd7c783b */ /* 0x000eea0000004200 */
[C---:B------:R-:W-:Y:S06]  /*de10*/  HMMA.16816.F32 R36, R24.reuse, R128, R36 ;  /* 0x000000801824723c */ /* 0x040fec0000001824 */
[C---:B------:R-:W-:Y:S06]  /*de20*/  HMMA.16816.F32 R40, R24.reuse, R130, R40 ;  /* 0x000000821828723c */ /* 0x040fec0000001828 */
[C---:B------:R-:W-:Y:S06]  /*de30*/  HMMA.16816.F32 R44, R24.reuse, R136, R44 ;  /* 0x00000088182c723c */ /* 0x040fec000000182c */
[C---:B------:R-:W-:Y:S01]  /*de40*/  HMMA.16816.F32 R48, R24.reuse, R138, R48 ;  /* 0x0000008a1830723c */ /* 0x040fe20000001830 */
[----:B------:R-:W-:Y:S05]  /*de50*/  LDSM.16.MT88.4 R136, [R188+0xd800] ;  /* 0x00d80000bc88783b */ /* 0x000fea0000004200 */
[C---:B-----5:R-:W-:Y:S06]  /*de60*/  HMMA.16816.F32 R52, R24.reuse, R140, R52 ;  /* 0x0000008c1834723c */ /* 0x060fec0000001834 */
[C---:B------:R-:W-:Y:S01]  /*de70*/  HMMA.16816.F32 R56, R24.reuse, R142, R56 ;  /* 0x0000008e1838723c */ /* 0x040fe20000001838 */
[----:B------:R-:W-:Y:S05]  /*de80*/  LDSM.16.MT88.4 R140, [R192+0xf800] ;  /* 0x00f80000c08c783b */ /* 0x000fea0000004200 */
[C---:B------:R-:W-:Y:S06]  /*de90*/  HMMA.16816.F32 R60, R24.reuse, R144, R60 ;  /* 0x00000090183c723c */ /* 0x040fec000000183c */
[C---:B------:R-:W-:Y:S05]  /*dea0*/  HMMA.16816.F32 R64, R24.reuse, R146, R64 ;  /* 0x000000921840723c */ /* 0x040fea0000001840 */
[--C-:B------:R-:W-:Y:S01]  /*deb0*/  FFMA.FTZ R145, R29, UR4, -R164.reuse ;  /* 0x000000041d917c23 */ /* 0x100fe200080108a4 */
[C---:B--2---:R-:W-:Y:S05]  /*dec0*/  HMMA.16816.F32 R68, R24.reuse, R148, R68 ;  /* 0x000000941844723c */ /* 0x044fea0000001844 */
[--C-:B------:R-:W-:Y:S01]  /*ded0*/  FFMA.FTZ R146, R32, UR4, -R164.reuse ;  /* 0x0000000420927c23 */ /* 0x100fe200080108a4 */
[C---:B------:R-:W-:Y:S01]  /*dee0*/  HMMA.16816.F32 R72, R24.reuse, R150, R72 ;  /* 0x000000961848723c */ /* 0x040fe20000001848 */
[----:B------:R-:W-:Y:S04]  /*def0*/  MUFU.EX2 R145, R145 ;  /* 0x0000009100917308 */ /* 0x000fe80000000800 */
[----:B------:R-:W-:Y:S01]  /*df00*/  FFMA.FTZ R164, R33, UR4, -R164 ;  /* 0x0000000421a47c23 */ /* 0x000fe200080108a4 */
[C---:B------:R-:W-:Y:S05]  /*df10*/  HMMA.16816.F32 R76, R24.reuse, R152, R76 ;  /* 0x00000098184c723c */ /* 0x040fea000000184c */
[----:B------:R-:W-:Y:S01]  /*df20*/  MUFU.EX2 R146, R146 ;  /* 0x0000009200927308 */ /* 0x000fe20000000800 */
[--C-:B------:R-:W-:Y:S01]  /*df30*/  FFMA.FTZ R151, R34, UR4, -R162.reuse ;  /* 0x0000000422977c23 */ /* 0x100fe200080108a2 */
[C---:B------:R-:W-:Y:S04]  /*df40*/  HMMA.16816.F32 R80, R24.reuse, R154, R80 ;  /* 0x0000009a1850723c */ /* 0x040fe80000001850 */
[--C-:B------:R-:W-:Y:S02]  /*df50*/  FFMA.FTZ R144, R30, UR4, -R162.reuse ;  /* 0x000000041e907c23 */ /* 0x100fe400080108a2 */
[C---:B-1----:R-:W-:Y:S02]  /*df60*/  HMMA.16816.F32 R84, R24.reuse, R20, R84 ;  /* 0x000000141854723c */ /* 0x042fe40000001854 */
[----:B------:R-:W1:Y:S03]  /*df70*/  MUFU.EX2 R149, R164 ;  /* 0x000000a400957308 */ /* 0x000e660000000800 */
[--C-:B------:R-:W-:Y:S01]  /*df80*/  FFMA.FTZ R147, R31, UR4, -R162.reuse ;  /* 0x000000041f937c23 */ /* 0x100fe200080108a2 */
[C---:B------:R-:W-:Y:S01]  /*df90*/  HMMA.16816.F32 R88, R24.reuse, R22, R88 ;  /* 0x000000161858723c */ /* 0x040fe20000001858 */
[----:B------:R-:W2:Y:S05]  /*dfa0*/  LDSM.16.MT88.4 R20, [R188+0x11000] ;  /* 0x01100000bc14783b */ /* 0x000eaa0000004200 */
[----:B------:R-:W-:Y:S01]  /*dfb0*/  MUFU.EX2 R151, R151 ;  /* 0x0000009700977308 */ /* 0x000fe20000000800 */
[----:B------:R-:W-:Y:S01]  /*dfc0*/  FFMA.FTZ R162, R35, UR4, -R162 ;  /* 0x0000000423a27c23 */ /* 0x000fe200080108a2 */
[C---:B------:R-:W-:Y:S01]  /*dfd0*/  HMMA.16816.F32 R92, R24.reuse, R116, R92 ;  /* 0x00000074185c723c */ /* 0x040fe2000000185c */
[----:B------:R-:W4:Y:S07]  /*dfe0*/  LDSM.16.MT88.4 R32, [R192+0xd800] ;  /* 0x00d80000c020783b */ /* 0x000f2e0000004200 */
[----:B------:R-:W5:Y:S01]  /*dff0*/  MUFU.EX2 R162, R162 ;  /* 0x000000a200a27308 */ /* 0x000f620000000800 */
[C---:B------:R-:W-:Y:S01]  /*e000*/  HMMA.16816.F32 R96, R24.reuse, R118, R96 ;  /* 0x000000761860723c */ /* 0x040fe20000001860 */
[----:B------:R-:W4:Y:S05]  /*e010*/  LDSM.16.MT88.4 R116, [R190+0xd800] ;  /* 0x00d80000be74783b */ /* 0x000f2a0000004200 */
[C---:B------:R-:W-:Y:S03]  /*e020*/  HMMA.16816.F32 R100, R24.reuse, R120, R100 ;  /* 0x000000781864723c */ /* 0x040fe60000001864 */
[----:B------:R-:W-:Y:S02]  /*e030*/  MUFU.EX2 R144, R144 ;  /* 0x0000009000907308 */ /* 0x000fe40000000800 */
[----:B------:R-:W-:Y:S01]  /*e040*/  IMAD.WIDE.U32 R28, R175, -0x2daee0ad, RZ ;  /* 0xd2511f53af1c7825 */ /* 0x000fe200078e00ff */
[C---:B------:R-:W-:Y:S01]  /*e050*/  HMMA.16816.F32 R104, R24.reuse, R122, R104 ;  /* 0x0000007a1868723c */ /* 0x040fe20000001868 */
[----:B------:R-:W4:Y:S06]  /*e060*/  LDSM.16.MT88.4 R120, [R189+0xd800] ;  /* 0x00d80000bd78783b */ /* 0x000f2c0000004200 */
[----:B------:R-:W5:Y:S01]  /*e070*/  MUFU.EX2 R147, R147 ;  /* 0x0000009300937308 */ /* 0x000f620000000800 */
[----:B------:R-:W-:Y:S01]  /*e080*/  LOP3.LUT R230, R29, R236, R230, 0x96, !PT ;  /* 0x000000ec1de67212 */ /* 0x000fe200078e96e6 */
[C---:B---3--:R-:W-:Y:S03]  /*e090*/  HMMA.16816.F32 R16, R24.reuse, R124, R16 ;  /* 0x0000007c1810723c */ /* 0x048fe60000001810 */
[----:B------:R-:W-:Y:S03]  /*e0a0*/  LOP3.LUT R30, R28, 0xffff, RZ, 0xc0, !PT ;  /* 0x0000ffff1c1e7812 */ /* 0x000fe600078ec0ff */
[C---:B------:R-:W-:Y:S05]  /*e0b0*/  HMMA.16816.F32 R108, R24.reuse, R126, R108 ;  /* 0x0000007e186c723c */ /* 0x040fea000000186c */
[C---:B------:R-:W-:Y:S01]  /*e0c0*/  LOP3.LUT R125, R230.reuse, 0xffff, RZ, 0xc0, !PT ;  /* 0x0000ffffe67d7812 */ /* 0x040fe200078ec0ff */
[C---:B--2---:R-:W-:Y:S05]  /*e0d0*/  HMMA.16816.F32 R12, R24.reuse, R20, R12 ;  /* 0x00000014180c723c */ /* 0x044fea000000180c */
[----:B------:R-:W-:Y:S01]  /*e0e0*/  SHF.R.U32.HI R129, RZ, 0x10, R230 ;  /* 0x00000010ff817819 */ /* 0x000fe200000116e6 */
[----:B------:R-:W-:Y:S01]  /*e0f0*/  HMMA.16816.F32 R112, R24, R22, R112 ;  /* 0x000000161870723c */ /* 0x000fe20000001870 */
[----:B------:R-:W-:Y:S04]  /*e100*/  LDSM.16.MT88.4 R24, [R192+0x11800] ;  /* 0x01180000c018783b */ /* 0x000fe80000004200 */
[----:B------:R-:W-:Y:S02]  /*e110*/  SHF.R.U32.HI R31, RZ, 0x10, R28 ;  /* 0x00000010ff1f7819 */ /* 0x000fe4000001161c */
[----:B------:R-:W-:Y:S04]  /*e120*/  SHF.R.U32.HI R30, RZ, 0x8, R30 ;  /* 0x00000008ff1e7819 */ /* 0x000fe8000001161e */
[----:B------:R-:W-:Y:S02]  /*e130*/  LOP3.LUT R124, R230, 0xff, RZ, 0xc0, !PT ;  /* 0x000000ffe67c7812 */ /* 0x000fe400078ec0ff */
[----:B------:R-:W-:Y:S02]  /*e140*/  LOP3.LUT R29, R28, 0xff, RZ, 0xc0, !PT ;  /* 0x000000ff1c1d7812 */ /* 0x000fe400078ec0ff */
[----:B------:R-:W-:Y:S02]  /*e150*/  SHF.R.U32.HI R230, RZ, 0x18, R230 ;  /* 0x00000018ffe67819 */ /* 0x000fe400000116e6 */
[----:B------:R-:W-:Y:S02]  /*e160*/  LOP3.LUT R129, R129, 0xff, RZ, 0xc0, !PT ;  /* 0x000000ff81817812 */ /* 0x000fe400078ec0ff */
[----:B------:R-:W-:Y:S02]  /*e170*/  SHF.R.U32.HI R28, RZ, 0x18, R28 ;  /* 0x00000018ff1c7819 */ /* 0x000fe4000001161c */
[----:B------:R-:W-:Y:S02]  /*e180*/  LOP3.LUT R31, R31, 0xff, RZ, 0xc0, !PT ;  /* 0x000000ff1f1f7812 */ /* 0x000fe400078ec0ff */
[----:B------:R-:W-:Y:S02]  /*e190*/  SHF.R.U32.HI R125, RZ, 0x8, R125 ;  /* 0x00000008ff7d7819 */ /* 0x000fe4000001167d */
[----:B------:R-:W-:Y:S02]  /*e1a0*/  PRMT R29, R29, 0x5410, R30 ;  /* 0x000054101d1d7816 */ /* 0x000fe4000000001e */
[----:B------:R-:W-:Y:S02]  /*e1b0*/  PRMT R129, R129, 0x5410, R230 ;  /* 0x0000541081817816 */ /* 0x000fe400000000e6 */
[----:B------:R-:W-:Y:S02]  /*e1c0*/  PRMT R31, R31, 0x5410, R28 ;  /* 0x000054101f1f7816 */ /* 0x000fe4000000001c */
[----:B------:R-:W-:Y:S02]  /*e1d0*/  PRMT R125, R124, 0x5410, R125 ;  /* 0x000054107c7d7816 */ /* 0x000fe4000000007d */
[--C-:B------:R-:W-:Y:S02]  /*e1e0*/  HSET2.LE.AND R30, R29, R216.reuse, PT ;  /* 0x000000d81d1e7233 */ /* 0x100fe40003803000 */
[--C-:B------:R-:W-:Y:S02]  /*e1f0*/  HSET2.LE.AND R31, R31, R216.reuse, PT ;  /* 0x000000d81f1f7233 */ /* 0x100fe40003803000 */
[--C-:B------:R-:W-:Y:S02]  /*e200*/  HSET2.LE.AND R29, R129, R216.reuse, PT ;  /* 0x000000d8811d7233 */ /* 0x100fe40003803000 */
[----:B------:R-:W-:Y:S02]  /*e210*/  HSET2.LE.AND R28, R125, R216, PT ;  /* 0x000000d87d1c7233 */ /* 0x000fe40003803000 */
[----:B-1----:R-:W-:Y:S02]  /*e220*/  F2FP.F16.F32.PACK_AB R21, R149, R146 ;  /* 0x000000929515723e */ /* 0x002fe400000000ff */
[----:B-----5:R-:W-:Y:S02]  /*e230*/  F2FP.F16.F32.PACK_AB R20, R162, R151 ;  /* 0x00000097a214723e */ /* 0x020fe400000000ff */
[----:B------:R-:W-:Y:S01]  /*e240*/  F2FP.F16.F32.PACK_AB R125, R145, R134 ;  /* 0x00000086917d723e */ /* 0x000fe200000000ff */
[----:B------:R-:W-:Y:S01]  /*e250*/  FADD.FTZ R134, R134, R229 ;  /* 0x000000e586867221 */ /* 0x000fe20000010000 */
[----:B------:R-:W-:Y:S01]  /*e260*/  F2FP.F16.F32.PACK_AB R124, R147, R144 ;  /* 0x00000090937c723e */ /* 0x000fe200000000ff */
[----:B------:R-:W-:Y:S01]  /*e270*/  FADD.FTZ R144, R144, R231 ;  /* 0x000000e790907221 */ /* 0x000fe20000010000 */
[----:B------:R-:W-:Y:S01]  /*e280*/  LOP3.LUT R30, R30, R21, RZ, 0xc0, !PT ;  /* 0x000000151e1e7212 */ /* 0x000fe200078ec0ff */
[----:B------:R-:W-:Y:S01]  /*e290*/  FADD.FTZ R145, R145, R134 ;  /* 0x0000008691917221 */ /* 0x000fe20000010000 */
[----:B------:R-:W-:Y:S01]  /*e2a0*/  LOP3.LUT R31, R31, R20, RZ, 0xc0, !PT ;  /* 0x000000141f1f7212 */ /* 0x000fe200078ec0ff */
[----:B------:R-:W-:Y:S01]  /*e2b0*/  FADD.FTZ R144, R147, R144 ;  /* 0x0000009093907221 */ /* 0x000fe20000010000 */
[----:B------:R-:W-:Y:S01]  /*e2c0*/  LOP3.LUT R28, R28, R125, RZ, 0xc0, !PT ;  /* 0x0000007d1c1c7212 */ /* 0x000fe200078ec0ff */
[----:B------:R-:W1:Y:S01]  /*e2d0*/  LDSM.16.MT88.4 R20, [R190+0xf800] ;  /* 0x00f80000be14783b */ /* 0x000e620000004200 */
[----:B------:R-:W-:Y:S01]  /*e2e0*/  LOP3.LUT R29, R29, R124, RZ, 0xc0, !PT ;  /* 0x0000007c1d1d7212 */ /* 0x000fe200078ec0ff */
[----:B------:R-:W-:Y:S01]  /*e2f0*/  FADD.FTZ R146, R146, R145 ;  /* 0x0000009192927221 */ /* 0x000fe20000010000 */
[----:B------:R-:W-:Y:S03]  /*e300*/  FADD.FTZ R151, R151, R144 ;  /* 0x0000009097977221 */ /* 0x000fe60000010000 */
[----:B------:R-:W-:Y:S01]  /*e310*/  FADD.FTZ R221, R149, R146 ;  /* 0x0000009295dd7221 */ /* 0x000fe20000010000 */
[----:B------:R-:W-:Y:S01]  /*e320*/  FADD.FTZ R217, R162, R151 ;  /* 0x00000097a2d97221 */ /* 0x000fe20000010000 */
[C---:B----4-:R-:W-:Y:S01]  /*e330*/  HMMA.16816.F32 R128, R28.reuse, R32, R4 ;  /* 0x000000201c80723c */ /* 0x050fe20000001804 */
[----:B------:R-:W2:Y:S05]  /*e340*/  LDSM.16.MT88.4 R4, [R189+0xf800] ;  /* 0x00f80000bd04783b */ /* 0x000eaa0000004200 */
[C---:B------:R-:W-:Y:S03]  /*e350*/  HMMA.16816.F32 R124, R28.reuse, R34, R8 ;  /* 0x000000221c7c723c */ /* 0x040fe60000001808 */
[----:B------:R-:W3:Y:S03]  /*e360*/  LDSM.16.MT88.4 R8, [R188+0xf800] ;  /* 0x00f80000bc08783b */ /* 0x000ee60000004200 */
[C---:B------:R-:W-:Y:S05]  /*e370*/  HMMA.16816.F32 R36, R28.reuse, R116, R36 ;  /* 0x000000741c24723c */ /* 0x040fea0000001824 */
[----:B------:R-:W4:Y:S01]  /*e380*/  LDSM.16.MT88.4 R32, [R190+0x11800] ;  /* 0x01180000be20783b */ /* 0x000f220000004200 */
[C---:B------:R-:W-:Y:S06]  /*e390*/  HMMA.16816.F32 R40, R28.reuse, R118, R40 ;  /* 0x000000761c28723c */ /* 0x040fec0000001828 */
[C---:B------:R-:W-:Y:S01]  /*e3a0*/  HMMA.16816.F32 R44, R28.reuse, R120, R44 ;  /* 0x000000781c2c723c */ /* 0x040fe2000000182c */
[----:B------:R-:W5:Y:S05]  /*e3b0*/  LDSM.16.MT88.4 R116, [R189+0x11800] ;  /* 0x01180000bd74783b */ /* 0x000f6a0000004200 */
[C---:B------:R-:W-:Y:S06]  /*e3c0*/  HMMA.16816.F32 R48, R28.reuse, R122, R48 ;  /* 0x0000007a1c30723c */ /* 0x040fec0000001830 */
[C---:B------:R-:W-:Y:S06]  /*e3d0*/  HMMA.16816.F32 R52, R28.reuse, R136, R52 ;  /* 0x000000881c34723c */ /* 0x040fec0000001834 */
[C---:B------:R-:W-:Y:S06]  /*e3e0*/  HMMA.16816.F32 R56, R28.reuse, R138, R56 ;  /* 0x0000008a1c38723c */ /* 0x040fec0000001838 */
[C---:B------:R-:W-:Y:S06]  /*e3f0*/  HMMA.16816.F32 R60, R28.reuse, R140, R60 ;  /* 0x0000008c1c3c723c */ /* 0x040fec000000183c */
[C---:B------:R-:W-:Y:S06]  /*e400*/  HMMA.16816.F32 R64, R28.reuse, R142, R64 ;  /* 0x0000008e1c40723c */ /* 0x040fec0000001840 */
[C---:B-1----:R-:W-:Y:S06]  /*e410*/  HMMA.16816.F32 R68, R28.reuse, R20, R68 ;  /* 0x000000141c44723c */ /* 0x042fec0000001844 */
[C---:B------:R-:W-:Y:S01]  /*e420*/  HMMA.16816.F32 R72, R28.reuse, R22, R72 ;  /* 0x000000161c48723c */ /* 0x040fe20000001848 */
[----:B------:R-:W1:Y:S05]  /*e430*/  LDSM.16.MT88.4 R20, [R188+0x11800] ;  /* 0x01180000bc14783b */ /* 0x000e6a0000004200 */
[C---:B--2---:R-:W-:Y:S06]  /*e440*/  HMMA.16816.F32 R76, R28.reuse, R4, R76 ;  /* 0x000000041c4c723c */ /* 0x044fec000000184c */
[C---:B------:R-:W-:Y:S06]  /*e450*/  HMMA.16816.F32 R80, R28.reuse, R6, R80 ;  /* 0x000000061c50723c */ /* 0x040fec0000001850 */
[C---:B---3--:R-:W-:Y:S06]  /*e460*/  HMMA.16816.F32 R84, R28.reuse, R8, R84 ;  /* 0x000000081c54723c */ /* 0x048fec0000001854 */
[C---:B------:R-:W-:Y:S06]  /*e470*/  HMMA.16816.F32 R88, R28.reuse, R10, R88 ;  /* 0x0000000a1c58723c */ /* 0x040fec0000001858 */
[C---:B------:R-:W-:Y:S06]  /*e480*/  HMMA.16816.F32 R92, R28.reuse, R24, R92 ;  /* 0x000000181c5c723c */ /* 0x040fec000000185c */
[C---:B------:R-:W-:Y:S06]  /*e490*/  HMMA.16816.F32 R96, R28.reuse, R26, R96 ;  /* 0x0000001a1c60723c */ /* 0x040fec0000001860 */
[C---:B----4-:R-:W-:Y:S06]  /*e4a0*/  HMMA.16816.F32 R100, R28.reuse, R32, R100 ;  /* 0x000000201c64723c */ /* 0x050fec0000001864 */
[C---:B------:R-:W-:Y:S06]  /*e4b0*/  HMMA.16816.F32 R104, R28.reuse, R34, R104 ;  /* 0x000000221c68723c */ /* 0x040fec0000001868 */
[C---:B-----5:R-:W-:Y:S06]  /*e4c0*/  HMMA.16816.F32 R120, R28.reuse, R116, R16 ;  /* 0x000000741c78723c */ /* 0x060fec0000001810 */
[C---:B------:R-:W-:Y:S06]  /*e4d0*/  HMMA.16816.F32 R108, R28.reuse, R118, R108 ;  /* 0x000000761c6c723c */ /* 0x040fec000000186c */
[C---:B-1----:R-:W-:Y:S06]  /*e4e0*/  HMMA.16816.F32 R116, R28.reuse, R20, R12 ;  /* 0x000000141c74723c */ /* 0x042fec000000180c */
[----:B------:R-:W-:Y:S01]  /*e4f0*/  HMMA.16816.F32 R112, R28, R22, R112 ;  /* 0x000000161c70723c */ /* 0x000fe20000001870 */
[----:B------:R-:W-:Y:S11]  /*e500*/  @!UPT UIADD3 URZ, URZ, URZ, URZ ;  /* 0x0000003f3f3ff290 */ /* 0x000ff6000fffe03f */
[----:B------:R-:W-:Y:S01]  /*e510*/  @!UPT UIADD3 URZ, URZ, URZ, URZ ;  /* 0x0000003f3f3ff290 */ /* 0x000fe2000fffe03f */
[----:B------:R-:W-:Y:S11]  /*e520*/  @P5 BRA `(.L_x_360) ;  /* 0xffffffc800f45947 */ /* 0x000ff6000383ffff */
.L_x_359:
[----:B------:R-:W1:Y:S01]  /*e530*/  SHFL.BFLY PT, R2, R221, 0x2, 0x1f ;  /* 0x0c401f00dd027f89 */ /* 0x000e6200000e0000 */
[----:B------:R-:W-:Y:S01]  /*e540*/  MOV R9, 0x3f800000 ;  /* 0x3f80000000097802 */ /* 0x000fe20000000f00 */
[----:B------:R-:W-:Y:S01]  /*e550*/  ULDC UR4, c[0x0][0x38c] ;  /* 0x0000e30000047ab9 */ /* 0x000fe20000000800 */
[----:B------:R-:W-:Y:S01]  /*e560*/  MOV R10, 0x3f800000 ;  /* 0x3f800000000a7802 */ /* 0x000fe20000000f00 */
[----:B------:R-:W2:Y:S01]  /*e570*/  SHFL.BFLY PT, R0, R217, 0x2, 0x1f ;  /* 0x0c401f00d9007f89 */ /* 0x000ea200000e0000 */
[----:B------:R-:W-:Y:S01]  /*e580*/  UMOV UR5, 0x400 ;  /* 0x0000040000057882 */ /* 0x000fe20000000000 */
[----:B------:R-:W-:Y:S01]  /*e590*/  UISETP.NE.AND UP0, UPT, UR12, -0x1, UPT ;  /* 0xffffffff0c00788c */ /* 0x000fe2000bf05270 */
[----:B------:R-:W3:Y:S01]  /*e5a0*/  S2R R5, SR_TID.X ;  /* 0x0000000000057919 */ /* 0x000ee20000002100 */
[----:B-1----:R-:W-:Y:S01]  /*e5b0*/  FADD.FTZ R11, R2, R221 ;  /* 0x000000dd020b7221 */ /* 0x002fe20000010000 */
[----:B--2---:R-:W-:-:S04]  /*e5c0*/  FADD.FTZ R7, R0, R217 ;  /* 0x000000d900077221 */ /* 0x004fc80000010000 */
[----:B------:R-:W1:Y:S04]  /*e5d0*/  SHFL.BFLY PT, R4, R11, 0x1, 0x1f ;  /* 0x0c201f000b047f89 */ /* 0x000e6800000e0000 */
[----:B------:R-:W2:Y:S01]  /*e5e0*/  SHFL.BFLY PT, R2, R7, 0x1, 0x1f ;  /* 0x0c201f0007027f89 */ /* 0x000ea200000e0000 */
[----:B---3--:R-:W-:-:S04]  /*e5f0*/  SHF.R.S32.HI R0, RZ, 0x1f, R5 ;  /* 0x0000001fff007819 */ /* 0x008fc80000011405 */
[----:B------:R-:W-:-:S04]  /*e600*/  LEA.HI R8, R0, R5, RZ, 0x2 ;  /* 0x0000000500087211 */ /* 0x000fc800078f10ff */
[----:B------:R-:W-:Y:S01]  /*e610*/  SHF.R.S32.HI R6, RZ, 0x1f, R8 ;  /* 0x0000001fff067819 */ /* 0x000fe20000011408 */
[----:B-1----:R-:W-:Y:S01]  /*e620*/  FADD.FTZ R4, R11, R4 ;  /* 0x000000040b047221 */ /* 0x002fe20000010000 */
[----:B--2---:R-:W-:-:S04]  /*e630*/  FADD.FTZ R2, R7, R2 ;  /* 0x0000000207027221 */ /* 0x004fc80000010000 */
[----:B------:R-:W-:Y:S02]  /*e640*/  FSETP.NE.FTZ.AND P5, PT, R4, RZ, PT ;  /* 0x000000ff0400720b */ /* 0x000fe40003fb5000 */
[----:B------:R-:W-:Y:S02]  /*e650*/  SHF.R.S32.HI R7, RZ, 0x2, R8 ;  /* 0x00000002ff077819 */ /* 0x000fe40000011408 */
[----:B------:R-:W-:Y:S02]  /*e660*/  FSETP.NE.FTZ.AND P0, PT, R2, RZ, PT ;  /* 0x000000ff0200720b */ /* 0x000fe40003f15000 */
[----:B------:R-:W-:Y:S02]  /*e670*/  LEA.HI R6, R6, R7, RZ, 0x3 ;  /* 0x0000000706067211 */ /* 0x000fe400078f18ff */
[----:B------:R-:W-:Y:S02]  /*e680*/  LOP3.LUT R8, R8, 0x3ffffffc, RZ, 0xc0, !PT ;  /* 0x3ffffffc08087812 */ /* 0x000fe400078ec0ff */
[----:B------:R-:W-:-:S02]  /*e690*/  LOP3.LUT R6, R6, 0xfffffff8, RZ, 0xc0, !PT ;  /* 0xfffffff806067812 */ /* 0x000fc400078ec0ff */
[-C--:B------:R-:W-:Y:S01]  /*e6a0*/  IADD3 R13, -R8, R5.reuse, RZ ;  /* 0x00000005080d7210 */ /* 0x080fe20007ffe1ff */
[----:B------:R-:W1:Y:S01]  /*e6b0*/  @P5 MUFU.RCP R9, R4 ;  /* 0x0000000400095308 */ /* 0x000e620000001000 */
[----:B------:R-:W-:Y:S02]  /*e6c0*/  IADD3 R6, R7, -R6, RZ ;  /* 0x8000000607067210 */ /* 0x000fe40007ffe0ff */
[----:B------:R-:W-:Y:S02]  /*e6d0*/  LEA.HI R7, R0, R5, RZ, 0x5 ;  /* 0x0000000500077211 */ /* 0x000fe400078f28ff */
[C---:B------:R-:W-:Y:S02]  /*e6e0*/  SHF.L.U32 R11, R6.reuse, 0x6, RZ ;  /* 0x00000006060b7819 */ /* 0x040fe400000006ff */
[----:B------:R-:W-:Y:S01]  /*e6f0*/  R2P PR, R6, 0x6 ;  /* 0x0000000606007804 */ /* 0x000fe20000000000 */
[----:B------:R-:W2:Y:S01]  /*e700*/  @P0 MUFU.RCP R10, R2 ;  /* 0x00000002000a0308 */ /* 0x000ea20000001000 */
[----:B------:R-:W-:-:S02]  /*e710*/  LOP3.LUT R11, R11, 0x1c0, RZ, 0xc0, !PT ;  /* 0x000001c00b0b7812 */ /* 0x000fc400078ec0ff */
[----:B------:R-:W-:Y:S02]  /*e720*/  LOP3.LUT R6, R6, 0x1, RZ, 0xc0, !PT ;  /* 0x0000000106067812 */ /* 0x000fe400078ec0ff */
[----:B------:R-:W-:Y:S02]  /*e730*/  LEA.HI R8, R11, R11, RZ, 0x1d ;  /* 0x0000000b0b087211 */ /* 0x000fe400078fe8ff */
[----:B------:R-:W-:Y:S01]  /*e740*/  ISETP.NE.U32.AND P3, PT, R6, 0x1, PT ;  /* 0x000000010600780c */ /* 0x000fe20003f65070 */
[----:B-1----:R-:W-:Y:S01]  /*e750*/  FMUL.FTZ R9, R9, UR4 ;  /* 0x0000000409097c20 */ /* 0x002fe20008410000 */
[----:B------:R-:W-:-:S03]  /*e760*/  MOV R6, 0x20 ;  /* 0x0000002000067802 */ /* 0x000fc60000000f00 */
[C---:B------:R-:W-:Y:S01]  /*e770*/  FMUL.FTZ R128, R9.reuse, R128 ;  /* 0x0000008009807220 */ /* 0x040fe20000410000 */
[C---:B------:R-:W-:Y:S01]  /*e780*/  FMUL.FTZ R129, R9.reuse, R129 ;  /* 0x0000008109817220 */ /* 0x040fe20000410000 */
[C---:B------:R-:W-:Y:S01]  /*e790*/  FMUL.FTZ R124, R9.reuse, R124 ;  /* 0x0000007c097c7220 */ /* 0x040fe20000410000 */
[C---:B------:R-:W-:Y:S01]  /*e7a0*/  FMUL.FTZ R125, R9.reuse, R125 ;  /* 0x0000007d097d7220 */ /* 0x040fe20000410000 */
[----:B--2---:R-:W-:Y:S01]  /*e7b0*/  FMUL.FTZ R10, R10, UR4 ;  /* 0x000000040a0a7c20 */ /* 0x004fe20008410000 */
[----:B------:R-:W1:Y:S01]  /*e7c0*/  S2UR UR4, SR_CgaCtaId ;  /* 0x00000000000479c3 */ /* 0x000e620000008800 */
        /* <DEDUP_REMOVED lines=50> */
[----:B------:R-:W-:Y:S01]  /*eaf0*/  SHF.R.S32.HI R10, RZ, 0x5, R7 ;  /* 0x00000005ff0a7819 */ /* 0x000fe20000011407 */
[----:B-1----:R-:W-:Y:S01]  /*eb00*/  ULEA UR4, UR4, UR5, 0x18 ;  /* 0x0000000504047291 */ /* 0x002fe2000f8ec03f */
[C---:B------:R-:W-:Y:S01]  /*eb10*/  FMUL.FTZ R40, R9.reuse, R40 ;  /* 0x0000002809287220 */ /* 0x040fe20000410000 */
[C---:B------:R-:W-:Y:S01]  /*eb20*/  FMUL.FTZ R41, R9.reuse, R41 ;  /* 0x0000002909297220 */ /* 0x040fe20000410000 */
[----:B------:R-:W-:Y:S01]  /*eb30*/  LEA R13, R10, R13, 0x9 ;  /* 0x0000000d0a0d7211 */ /* 0x000fe200078e48ff */
[C---:B------:R-:W-:Y:S01]  /*eb40*/  FMUL.FTZ R44, R9.reuse, R44 ;  /* 0x0000002c092c7220 */ /* 0x040fe20000410000 */
[----:B------:R-:W-:Y:S01]  /*eb50*/  SEL R6, R6, 0xffffffe0, !P1 ;  /* 0xffffffe006067807 */ /* 0x000fe20004800000 */
[----:B------:R-:W-:Y:S01]  /*eb60*/  FMUL.FTZ R45, R9, R45 ;  /* 0x0000002d092d7220 */ /* 0x000fe20000410000 */
[----:B------:R-:W-:Y:S01]  /*eb70*/  LEA R8, R13, R8, 0x1 ;  /* 0x000000080d087211 */ /* 0x000fe200078e08ff */
[C---:B------:R-:W-:Y:S01]  /*eb80*/  FMUL.FTZ R48, R9.reuse, R48 ;  /* 0x0000003009307220 */ /* 0x040fe20000410000 */
[----:B------:R-:W-:Y:S01]  /*eb90*/  FMUL.FTZ R49, R9, R49 ;  /* 0x0000003109317220 */ /* 0x000fe20000410000 */
[----:B------:R-:W-:Y:S01]  /*eba0*/  F2FP.F16.F32.PACK_AB R128, R129, R128 ;  /* 0x000000808180723e */ /* 0x000fe200000000ff */
[C---:B------:R-:W-:Y:S01]  /*ebb0*/  FMUL.FTZ R52, R9.reuse, R52 ;  /* 0x0000003409347220 */ /* 0x040fe20000410000 */
[----:B------:R-:W-:Y:S01]  /*ebc0*/  LEA R11, R8, UR4, 0x1 ;  /* 0x00000004080b7c11 */ /* 0x000fe2000f8e08ff */
[C---:B------:R-:W-:Y:S01]  /*ebd0*/  FMUL.FTZ R53, R9.reuse, R53 ;  /* 0x0000003509357220 */ /* 0x040fe20000410000 */
[----:B------:R-:W-:Y:S01]  /*ebe0*/  MOV R8, 0x40 ;  /* 0x0000004000087802 */ /* 0x000fe20000000f00 */
[----:B------:R-:W-:Y:S01]  /*ebf0*/  FMUL.FTZ R56, R9, R56 ;  /* 0x0000003809387220 */ /* 0x000fe20000410000 */
[----:B------:R-:W-:Y:S01]  /*ec00*/  IADD3 R13, R11, -0x10, RZ ;  /* 0xfffffff00b0d7810 */ /* 0x000fe20007ffe0ff */
[----:B------:R-:W-:Y:S01]  /*ec10*/  FMUL.FTZ R57, R9, R57 ;  /* 0x0000003909397220 */ /* 0x000fe20000410000 */
[----:B------:R-:W-:Y:S01]  /*ec20*/  @P3 IADD3 R13, R11, 0x10, RZ ;  /* 0x000000100b0d3810 */ /* 0x000fe20007ffe0ff */
[----:B------:R-:W-:Y:S01]  /*ec30*/  FMUL.FTZ R60, R9, R60 ;  /* 0x0000003c093c7220 */ /* 0x000fe20000410000 */
[----:B------:R-:W-:Y:S01]  /*ec40*/  F2FP.F16.F32.PACK_AB R130, R131, R130 ;  /* 0x000000828382723e */ /* 0x000fe200000000ff */
[C---:B------:R-:W-:Y:S01]  /*ec50*/  FMUL.FTZ R61, R9.reuse, R61 ;  /* 0x0000003d093d7220 */ /* 0x040fe20000410000 */
[----:B------:R-:W-:Y:S01]  /*ec60*/  SEL R8, R8, 0xffffffc0, !P2 ;  /* 0xffffffc008087807 */ /* 0x000fe20005000000 */
[----:B------:R-:W-:Y:S01]  /*ec70*/  FMUL.FTZ R64, R9, R64 ;  /* 0x0000004009407220 */ /* 0x000fe20000410000 */
[----:B------:R-:W-:Y:S01]  /*ec80*/  F2FP.F16.F32.PACK_AB R124, R125, R124 ;  /* 0x0000007c7d7c723e */ /* 0x000fe200000000ff */
[----:B------:R-:W-:Y:S01]  /*ec90*/  FMUL.FTZ R65, R9, R65 ;  /* 0x0000004109417220 */ /* 0x000fe20000410000 */
[----:B------:R-:W-:Y:S01]  /*eca0*/  F2FP.F16.F32.PACK_AB R126, R127, R126 ;  /* 0x0000007e7f7e723e */ /* 0x000fe200000000ff */
[----:B------:R-:W-:Y:S01]  /*ecb0*/  FMUL.FTZ R68, R9, R68 ;  /* 0x0000004409447220 */ /* 0x000fe20000410000 */
        /* <DEDUP_REMOVED lines=20> */
[----:B------:R-:W-:Y:S01]  /*ee00*/  F2FP.F16.F32.PACK_AB R50, R51, R50 ;  /* 0x000000323332723e */ /* 0x000fe200000000ff */
[----:B------:R-:W-:Y:S01]  /*ee10*/  FMUL.FTZ R80, R9, R80 ;  /* 0x0000005009507220 */ /* 0x000fe20000410000 */
[----:B------:R-:W-:Y:S01]  /*ee20*/  IADD3 R21, R8, R13, RZ ;  /* 0x0000000d08157210 */ /* 0x000fe20007ffe0ff */
        /* <DEDUP_REMOVED lines=14> */
[----:B------:R-:W-:Y:S01]  /*ef10*/  @UP0 ULDC.64 UR4, c[0x0][0x298] ;  /* 0x0000a60000040ab9 */ /* 0x000fe20000000a00 */
[----:B------:R-:W-:Y:S01]  /*ef20*/  F2FP.F16.F32.PACK_AB R62, R63, R62 ;  /* 0x0000003e3f3e723e */ /* 0x000fe200000000ff */
[----:B------:R1:W-:Y:S01]  /*ef30*/  STS [R19+0x400], R46 ;  /* 0x0004002e13007388 */ /* 0x0003e20000000800 */
[----:B------:R-:W-:Y:S01]  /*ef40*/  F2FP.F16.F32.PACK_AB R64, R65, R64 ;  /* 0x000000404140723e */ /* 0x000fe200000000ff */
[----:B------:R-:W-:Y:S01]  /*ef50*/  @UP0 UIMAD.WIDE.U32 UR10, UR12, UR4, URZ ;  /* 0x000000040c0a02a5 */ /* 0x000fe2000f8e003f */
[----:B------:R-:W-:Y:S01]  /*ef60*/  F2FP.F16.F32.PACK_AB R66, R67, R66 ;  /* 0x000000424342723e */ /* 0x000fe200000000ff */
        /* <DEDUP_REMOVED lines=21> */
[----:B------:R-:W-:Y:S01]  /*f0c0*/  PLOP3.LUT P1, PT, PT, PT, UP0, 0x80, 0x0 ;  /* 0x000000000000781c */ /* 0x000fe20003f2f008 */
[C---:B------:R-:W-:Y:S01]  /*f0d0*/  FMUL.FTZ R97, R9.reuse, R97 ;  /* 0x0000006109617220 */ /* 0x040fe20000410000 */
[C---:B------:R-:W-:Y:S01]  /*f0e0*/  FMUL.FTZ R100, R9.reuse, R100 ;  /* 0x0000006409647220 */ /* 0x040fe20000410000 */
[----:B------:R1:W-:Y:S01]  /*f0f0*/  STS [R11+0x2000], R60 ;  /* 0x0020003c0b007388 */ /* 0x0003e20000000800 */
[C---:B------:R-:W-:Y:S01]  /*f100*/  FMUL.FTZ R101, R9.reuse, R101 ;  /* 0x0000006509657220 */ /* 0x040fe20000410000 */
        /* <DEDUP_REMOVED lines=12> */
[----:B------:R-:W-:Y:S01]  /*f1d0*/  FMUL.FTZ R9, R9, R113 ;  /* 0x0000007109097220 */ /* 0x000fe20000410000 */
[----:B------:R-:W-:Y:S01]  /*f1e0*/  @UP0 UIMAD UR7, UR12, UR5, UR11 ;  /* 0x000000050c0702a4 */ /* 0x000fe2000f8e020b */
[----:B------:R1:W-:Y:S01]  /*f1f0*/  STS [R15+0x2000], R68 ;  /* 0x002000440f007388 */ /* 0x0003e20000000800 */
[----:B------:R-:W-:-:S02]  /*f200*/  F2FP.F16.F32.PACK_AB R88, R89, R88 ;  /* 0x000000585958723e */ /* 0x000fc400000000ff */
[----:B------:R-:W-:Y:S01]  /*f210*/  F2FP.F16.F32.PACK_AB R90, R91, R90 ;  /* 0x0000005a5b5a723e */ /* 0x000fe200000000ff */
[----:B------:R1:W-:Y:S01]  /*f220*/  STS [R15+0x2400], R70 ;  /* 0x002400460f007388 */ /* 0x0003e20000000800 */
[----:B------:R-:W-:Y:S02]  /*f230*/  F2FP.F16.F32.PACK_AB R92, R93, R92 ;  /* 0x0000005c5d5c723e */ /* 0x000fe400000000ff */
[----:B------:R-:W-:Y:S01]  /*f240*/  F2FP.F16.F32.PACK_AB R94, R95, R94 ;  /* 0x0000005e5f5e723e */ /* 0x000fe200000000ff */
[----:B------:R1:W-:Y:S01]  /*f250*/  STS [R17+0x2000], R72 ;  /* 0x0020004811007388 */ /* 0x0003e20000000800 */
[----:B------:R-:W-:Y:S02]  /*f260*/  F2FP.F16.F32.PACK_AB R96, R97, R96 ;  /* 0x000000606160723e */ /* 0x000fe400000000ff */
[----:B------:R-:W-:Y:S01]  /*f270*/  F2FP.F16.F32.PACK_AB R98, R99, R98 ;  /* 0x000000626362723e */ /* 0x000fe200000000ff */
        /* <DEDUP_REMOVED lines=19> */
[----:B------:R-:W-:Y:S05]  /*f3b0*/  @P1 BRA `(.L_x_363) ;  /* 0x00000000001c1947 */ /* 0x000fea0003800000 */
[----:B------:R-:W2:Y:S01]  /*f3c0*/  S2UR UR7, SR_CTAID.Y ;  /* 0x00000000000779c3 */ /* 0x000ea20000002600 */
[----:B------:R-:W-:Y:S01]  /*f3d0*/  ULDC.64 UR4, c[0x0][0x290] ;  /* 0x0000a40000047ab9 */ /* 0x000fe20000000a00 */
[----:B--2---:R-:W-:Y:S02]  /*f3e0*/  USHF.R.S32.HI UR6, URZ, 0x1f, UR7 ;  /* 0x0000001f3f067899 */ /* 0x004fe40008011407 */
[----:B------:R-:W-:Y:S02]  /*f3f0*/  UIMAD.WIDE.U32 UR10, UR7, UR4, URZ ;  /* 0x00000004070a72a5 */ /* 0x000fe4000f8e003f */
[----:B------:R-:W-:-:S04]  /*f400*/  UIMAD UR6, UR6, UR4, URZ ;  /* 0x00000004060672a4 */ /* 0x000fc8000f8e023f */
[----:B------:R-:W-:-:S04]  /*f410*/  UIMAD UR5, UR7, UR5, UR6 ;  /* 0x00000005070572a4 */ /* 0x000fc8000f8e0206 */
[----:B------:R-:W-:-:S12]  /*f420*/  UIADD3 UR7, UR11, UR5, URZ ;  /* 0x000000050b077290 */ /* 0x000fd8000fffe03f */
.L_x_363:
[----:B------:R-:W2:Y:S01]  /*f430*/  S2R R6, SR_TID.X ;  /* 0x0000000000067919 */ /* 0x000ea20000002100 */
[----:B------:R-:W-:Y:S01]  /*f440*/  ULDC.U8 UR5, c[0x0][0x3d9] ;  /* 0x0000f64000057ab9 */ /* 0x000fe20000000000 */
[----:B------:R-:W3:Y:S01]  /*f450*/  S2UR UR4, SR_CTAID.X ;  /* 0x00000000000479c3 */ /* 0x000ee20000002500 */
[----:B------:R-:W-:Y:S01]  /*f460*/  ISETP.NE.AND P1, PT, RZ, UR5, PT ;  /* 0x00000005ff007c0c */ /* 0x000fe2000bf25270 */
[----:B------:R-:W-:Y:S01]  /*f470*/  STS [R25+0x2000], R88 ;  /* 0x0020005819007388 */ /* 0x000fe20000000800 */
[----:B------:R-:W-:Y:S01]  /*f480*/  ULDC.U8 UR9, c[0x0][0x3d8] ;  /* 0x0000f60000097ab9 */ /* 0x000fe20000000000 */
[----:B------:R-:W4:Y:S01]  /*f490*/  @P5 MUFU.LG2 R4, R4 ;  /* 0x0000000400045308 */ /* 0x000f220000000c00 */
[----:B------:R-:W-:Y:S01]  /*f4a0*/  ISETP.NE.AND P2, PT, RZ, UR9, PT ;  /* 0x00000009ff007c0c */ /* 0x000fe2000bf45270 */
[----:B------:R-:W-:Y:S01]  /*f4b0*/  STS [R25+0x2400], R90 ;  /* 0x0024005a19007388 */ /* 0x000fe20000000800 */
[----:B------:R-:W-:Y:S01]  /*f4c0*/  LOP3.LUT R12, R7, 0xffffffe0, RZ, 0xc0, !PT ;  /* 0xffffffe0070c7812 */ /* 0x000fe200078ec0ff */
[----:B------:R-:W4:Y:S01]  /*f4d0*/  @P5 LDC R27, c[0x0][0x2e8] ;  /* 0x0000ba00ff1b5b82 */ /* 0x000f220000000800 */
[----:B------:R-:W-:Y:S01]  /*f4e0*/  ISETP.EQ.AND P2, PT, RZ, UR5, P2 ;  /* 0x00000005ff007c0c */ /* 0x000fe20009742270 */
[----:B------:R-:W-:Y:S01]  /*f4f0*/  STS [R11+0x4000], R92 ;  /* 0x0040005c0b007388 */ /* 0x000fe20000000800 */
[----:B------:R-:W-:Y:S01]  /*f500*/  LEA.HI R0, R0, R5, RZ, 0x3 ;  /* 0x0000000500007211 */ /* 0x000fe200078f18ff */
[----:B------:R-:W-:-:S02]  /*f510*/  IMAD.IADD R5, R5, 0x1, -R12 ;  /* 0x0000000105057824 */ /* 0x000fc400078e0a0c */
[----:B------:R1:W-:Y:S02]  /*f520*/  STS [R11+0x4400], R94 ;  /* 0x0044005e0b007388 */ /* 0x0003e40000000800 */
[----:B------:R-:W5:Y:S01]  /*f530*/  @P1 LDC.64 R8, c[0x0][0x2c0] ;  /* 0x0000b000ff081b82 */ /* 0x000f620000000a00 */
[----:B------:R-:W4:Y:S01]  /*f540*/  S2R R20, SR_CTAID.Y ;  /* 0x0000000000147919 */ /* 0x000f220000002600 */
[----:B------:R-:W-:Y:S04]  /*f550*/  STS [R13+0x4000], R96 ;  /* 0x004000600d007388 */ /* 0x000fe80000000800 */
[----:B------:R-:W-:Y:S02]  /*f560*/  @!P2 PLOP3.LUT P6, PT, PT, PT, PT, 0x8, 0x0 ;  /* 0x000000000000a81c */ /* 0x000fe40003fce170 */
[----:B------:R-:W4:Y:S01]  /*f570*/  @P1 LDC R22, c[0x0][0x2c0] ;  /* 0x0000b000ff161b82 */ /* 0x000f220000000800 */
[----:B---3--:R-:W-:Y:S01]  /*f580*/  UIMAD UR6, UR4, -0x40, UR14 ;  /* 0xffffffc0040678a4 */ /* 0x008fe2000f8e020e */
[----:B------:R-:W-:Y:S01]  /*f590*/  STS [R13+0x4400], R98 ;  /* 0x004400620d007388 */ /* 0x000fe20000000800 */
[----:B------:R-:W-:-:S02]  /*f5a0*/  @!P2 CS2R R30, SRZ ;  /* 0x00000000001ea805 */ /* 0x000fc4000001ff00 */
[----:B--2---:R-:W-:Y:S01]  /*f5b0*/  SHF.R.S32.HI R7, RZ, 0x1f, R6 ;  /* 0x0000001fff077819 */ /* 0x004fe20000011406 */
[----:B------:R-:W-:Y:S03]  /*f5c0*/  STS [R15+0x4000], R100 ;  /* 0x004000640f007388 */ /* 0x000fe60000000800 */
[CC--:B------:R-:W-:Y:S01]  /*f5d0*/  LEA.HI R29, R7.reuse, R6.reuse, RZ, 0x5 ;  /* 0x00000006071d7211 */ /* 0x0c0fe200078f28ff */
[----:B------:R-:W-:Y:S01]  /*f5e0*/  STS [R15+0x4400], R102 ;  /* 0x004400660f007388 */ /* 0x000fe20000000800 */
[----:B------:R-:W-:Y:S02]  /*f5f0*/  LEA.HI R7, R7, R6, RZ, 0x3 ;  /* 0x0000000607077211 */ /* 0x000fe400078f18ff */
[----:B------:R-:W-:Y:S01]  /*f600*/  LOP3.LUT R29, R29, 0xffffffe0, RZ, 0xc0, !PT ;  /* 0xffffffe01d1d7812 */ /* 0x000fe200078ec0ff */
[----:B-1----:R-:W1:Y:S01]  /*f610*/  S2R R11, SR_CTAID.Z ;  /* 0x00000000000b7919 */ /* 0x002e620000002700 */
[----:B-----5:R-:W-:Y:S01]  /*f620*/  @P1 IMAD R24, R9, R8, RZ ;  /* 0x0000000809181224 */ /* 0x020fe200078e02ff */
[----:B------:R-:W-:Y:S01]  /*f630*/  LOP3.LUT R9, R7, 0xfffffff8, RZ, 0xc0, !PT ;  /* 0xfffffff807097812 */ /* 0x000fe200078ec0ff */
[----:B------:R-:W-:Y:S04]  /*f640*/  STS [R17+0x4000], R104 ;  /* 0x0040006811007388 */ /* 0x000fe80000000800 */
        /* <DEDUP_REMOVED lines=8> */
[----:B------:R3:W-:Y:S01]  /*f6d0*/  STS [R25+0x4400], R114 ;  /* 0x0044007219007388 */ /* 0x0007e20000000800 */
[----:B--2---:R-:W-:Y:S01]  /*f6e0*/  SHF.R.S32.HI R21, RZ, 0x3, R0 ;  /* 0x00000003ff157819 */ /* 0x004fe20000011400 */
[----:B---3--:R-:W-:Y:S01]  /*f6f0*/  @P1 IMAD.MOV.U32 R25, RZ, RZ, 0x1 ;  /* 0x00000001ff191424 */ /* 0x008fe200078e00ff */
[----:B-1--4-:R-:W-:Y:S06]  /*f700*/  @!P2 BRA `(.L_x_364) ;  /* 0x000000000020a947 */ /* 0x012fec0003800000 */
[----:B------:R-:W1:Y:S01]  /*f710*/  S2UR UR5, SR_CTAID.Y ;  /* 0x00000000000579c3 */ /* 0x000e620000002600 */
[----:B------:R-:W-:Y:S01]  /*f720*/  ULDC UR8, c[0x0][0x2c4] ;  /* 0x0000b10000087ab9 */ /* 0x000fe20000000800 */
[----:B------:R-:W-:Y:S01]  /*f730*/  PLOP3.LUT P6, PT, PT, PT, PT, 0x80, 0x0 ;  /* 0x000000000000781c */ /* 0x000fe20003fcf070 */
[----:B-1----:R-:W-:-:S04]  /*f740*/  UIMAD UR5, UR5, UR8, URZ ;  /* 0x00000008050572a4 */ /* 0x002fc8000f8e023f */
[----:B------:R-:W-:-:S04]  /*f750*/  USEL UR12, UR5, UR12, !UP0 ;  /* 0x0000000c050c7287 */ /* 0x000fc8000c000000 */
[----:B------:R-:W-:Y:S02]  /*f760*/  USHF.R.S32.HI UR5, URZ, 0x1f, UR12 ;  /* 0x0000001f3f057899 */ /* 0x000fe4000801140c */
[----:B------:R-:W-:-:S04]  /*f770*/  IMAD.U32 R30, RZ, RZ, UR12 ;  /* 0x0000000cff1e7e24 */ /* 0x000fc8000f8e00ff */
[----:B------:R-:W-:Y:S02]  /*f780*/  MOV R31, UR5 ;  /* 0x00000005001f7c02 */ /* 0x000fe40008000f00 */
.L_x_364:
[----:B------:R-:W-:Y:S05]  /*f790*/  @P1 BRA `(.L_x_365) ;  /* 0x0000000000181947 */ /* 0x000fea0003800000 */
[----:B------:R-:W1:Y:S01]  /*f7a0*/  LDC R24, c[0x0][0x2c4] ;  /* 0x0000b100ff187b82 */ /* 0x000e620000000800 */
[----:B------:R-:W-:Y:S02]  /*f7b0*/  ISETP.NE.AND P1, PT, RZ, UR9, PT ;  /* 0x00000009ff007c0c */ /* 0x000fe4000bf25270 */
[----:B------:R-:W-:-:S05]  /*f7c0*/  MOV R22, 0x1 ;  /* 0x0000000100167802 */ /* 0x000fca0000000f00 */
[----:B------:R-:W2:Y:S08]  /*f7d0*/  LDC R25, c[0x0][0x270] ;  /* 0x00009c00ff197b82 */ /* 0x000eb00000000800 */
[----:B-1----:R-:W2:Y:S02]  /*f7e0*/  @P1 LDC R24, c[0x0][0x2e4] ;  /* 0x0000b900ff181b82 */ /* 0x002ea40000000800 */
[----:B--2---:R-:W-:-:S07]  /*f7f0*/  IMAD R25, R24, R25, RZ ;  /* 0x0000001918197224 */ /* 0x004fce00078e02ff */
.L_x_365:
[----:B------:R-:W-:Y:S01]  /*f800*/  BAR.SYNC.DEFER_BLOCKING 0x0 ;  /* 0x0000000000007b1d */ /* 0x000fe20000010000 */
[----:B------:R-:W-:Y:S01]  /*f810*/  LEA.HI.SX32 R23, R0, 0x10, 0x1d ;  /* 0x0000001000177811 */ /* 0x000fe200078feaff */
[C---:B------:R-:W-:Y:S01]  /*f820*/  IMAD.IADD R8, R6.reuse, 0x1, -R29 ;  /* 0x0000000106087824 */ /* 0x040fe200078e0a1d */
[----:B------:R-:W-:Y:S01]  /*f830*/  ISETP.GE.AND P4, PT, R21, UR6, PT ;  /* 0x0000000615007c0c */ /* 0x000fe2000bf86270 */
[----:B------:R-:W-:Y:S01]  /*f840*/  IMAD.IADD R9, R6, 0x1, -R9 ;  /* 0x0000000106097824 */ /* 0x000fe200078e0a09 */
[----:B------:R-:W-:-:S03]  /*f850*/  ISETP.GE.AND P3, PT, R23, UR6, PT ;  /* 0x0000000617007c0c */ /* 0x000fc6000bf66270 */
[----:B------:R-:W1:Y:S01]  /*f860*/  @P0 LDC R6, c[0x0][0x2e8] ;  /* 0x0000ba00ff060b82 */ /* 0x000e620000000800 */
[----:B------:R-:W-:Y:S01]  /*f870*/  SHF.R.S32.HI R23, RZ, 0x1f, R10 ;  /* 0x0000001fff177819 */ /* 0x000fe2000001140a */
[----:B------:R-:W2:Y:S01]  /*f880*/  @P0 MUFU.LG2 R2, R2 ;  /* 0x0000000200020308 */ /* 0x000ea20000000c00 */
[----:B------:R-:W-:Y:S01]  /*f890*/  LEA.HI.SX32 R21, R0, 0x20, 0x1d ;  /* 0x0000002000157811 */ /* 0x000fe200078feaff */
[----:B------:R-:W-:Y:S01]  /*f8a0*/  IMAD R25, R20, R25, RZ ;  /* 0x0000001914197224 */ /* 0x000fe200078e02ff */
[----:B------:R-:W-:Y:S01]  /*f8b0*/  LEA.HI R23, R23, R10, RZ, 0x2 ;  /* 0x0000000a17177211 */ /* 0x000fe200078f10ff */
[----:B------:R-:W-:Y:S01]  /*f8c0*/  IMAD.MOV.U32 R20, RZ, RZ, 0x7f800000 ;  /* 0x7f800000ff147424 */ /* 0x000fe200078e00ff */
[----:B------:R-:W-:Y:S01]  /*f8d0*/  ISETP.GE.AND P2, PT, R21, UR6, PT ;  /* 0x0000000615007c0c */ /* 0x000fe2000bf46270 */
[----:B------:R-:W-:Y:S01]  /*f8e0*/  @P5 FMUL.FTZ R21, R4, 0.69314718246459960938 ;  /* 0x3f31721804155820 */ /* 0x000fe20000410000 */
[----:B------:R-:W-:Y:S01]  /*f8f0*/  LOP3.LUT R23, R23, 0xffffffc, RZ, 0xc0, !PT ;  /* 0x0ffffffc17177812 */ /* 0x000fe200078ec0ff */
[----:B------:R-:W-:Y:S01]  /*f900*/  IMAD R4, R22, UR4, RZ ;  /* 0x0000000416047c24 */ /* 0x000fe2000f8e02ff */
[----:B------:R-:W-:Y:S01]  /*f910*/  LOP3.LUT P1, RZ, R5, 0x3, RZ, 0xc0, !PT ;  /* 0x0000000305ff7812 */ /* 0x000fe2000782c0ff */
[----:B------:R-:W-:Y:S01]  /*f920*/  @P5 FFMA.FTZ R20, R132, R27, R21 ;  /* 0x0000001b84145223 */ /* 0x000fe20000010015 */
[----:B------:R-:W-:Y:S01]  /*f930*/  SHF.R.S32.HI R5, RZ, 0x1f, R8 ;  /* 0x0000001fff057819 */ /* 0x000fe20000011408 */
[----:B------:R-:W-:Y:S01]  /*f940*/  IMAD.IADD R23, R10, 0x1, -R23 ;  /* 0x000000010a177824 */ /* 0x000fe200078e0a17 */
[----:B------:R-:W-:Y:S01]  /*f950*/  SEL R25, R25, RZ, !P6 ;  /* 0x000000ff19197207 */ /* 0x000fe20007000000 */
[----:B------:R-:W-:Y:S01]  /*f960*/  IMAD.SHL.U32 R10, R4, 0x40, RZ ;  /* 0x00000040040a7824 */ /* 0x000fe200078e00ff */
[----:B------:R-:W-:Y:S01]  /*f970*/  LEA.HI R5, R5, R8, RZ, 0x2 ;  /* 0x0000000805057211 */ /* 0x000fe200078f10ff */
[----:B------:R3:W4:Y:S01]  /*f980*/  LDS.128 R16, [R199+0x1800] ;  /* 0x00180000c7107984 */ /* 0x0007220000000c00 */
[----:B--2---:R-:W-:Y:S01]  /*f990*/  @P0 FMUL.FTZ R2, R2, 0.69314718246459960938 ;  /* 0x3f31721802020820 */ /* 0x004fe20000410000 */
[----:B------:R-:W-:Y:S01]  /*f9a0*/  IMAD R25, R11, R24, R25 ;  /* 0x000000180b197224 */ /* 0x000fe200078e0219 */
[----:B------:R-:W-:Y:S01]  /*f9b0*/  SHF.R.S32.HI R4, RZ, 0x2, R5 ;  /* 0x00000002ff047819 */ /* 0x000fe20000011405 */
[----:B------:R3:W2:Y:S01]  /*f9c0*/  LDS.128 R12, [R199+0x3800] ;  /* 0x00380000c70c7984 */ /* 0x0006a20000000c00 */
[----:B------:R-:W-:Y:S01]  /*f9d0*/  SHF.R.S32.HI R5, RZ, 0x1f, R10 ;  /* 0x0000001fff057819 */ /* 0x000fe2000001140a */
[----:B------:R-:W-:Y:S01]  /*f9e0*/  BSSY B0, `(.L_x_366) ;  /* 0x000001b000007945 */ /* 0x000fe20003800000 */
[--C-:B------:R-:W-:Y:S01]  /*f9f0*/  IADD3 R10, P6, P5, R10, R30, R25.reuse ;  /* 0x0000001e0a0a7210 */ /* 0x100fe20007dde019 */
[----:B------:R-:W-:Y:S01]  /*fa00*/  IMAD.MOV.U32 R8, RZ, RZ, 0x7f800000 ;  /* 0x7f800000ff087424 */ /* 0x000fe200078e00ff */
[----:B------:R-:W-:Y:S01]  /*fa10*/  SHF.R.S32.HI R30, RZ, 0x1f, R25 ;  /* 0x0000001fff1e7819 */ /* 0x000fe20000011419 */
[----:B-1----:R-:W-:Y:S01]  /*fa20*/  @P0 FFMA.FTZ R8, R3, R6, R2 ;  /* 0x0000000603080223 */ /* 0x002fe20000010002 */
[----:B------:R-:W-:-:S02]  /*fa30*/  IMAD R23, R23, 0x10, R4 ;  /* 0x0000001017177824 */ /* 0x000fc400078e0204 */
[----:B------:R-:W-:Y:S01]  /*fa40*/  IMAD.SHL.U32 R6, R9, 0x8, RZ ;  /* 0x0000000809067824 */ /* 0x000fe200078e00ff */
[----:B------:R-:W-:Y:S01]  /*fa50*/  IADD3.X R30, R5, R31, R30, P6, P5 ;  /* 0x0000001f051e7210 */ /* 0x000fe200037ea41e */
[----:B---3--:R-:W-:Y:S06]  /*fa60*/  @P1 BRA `(.L_x_367) ;  /* 0x0000000000481947 */ /* 0x008fec0003800000 */
[----:B------:R-:W-:Y:S01]  /*fa70*/  UIMAD UR5, UR4, -0x40, UR14 ;  /* 0xffffffc0040578a4 */ /* 0x000fe2000f8e020e */
[----:B------:R-:W-:-:S05]  /*fa80*/  VIADD R9, R23, 0x8 ;  /* 0x0000000817097836 */ /* 0x000fca0000000000 */
[----:B------:R-:W-:Y:S02]  /*fa90*/  ISETP.GE.AND P6, PT, R23, UR5, PT ;  /* 0x0000000517007c0c */ /* 0x000fe4000bfc6270 */
[----:B------:R-:W-:-:S11]  /*faa0*/  ISETP.GE.AND P5, PT, R9, UR5, PT ;  /* 0x0000000509007c0c */ /* 0x000fd6000bfa6270 */
[----:B------:R-:W1:Y:S01]  /*fab0*/  @!P6 LDC.64 R4, c[0x0][0x2b0] ;  /* 0x0000ac00ff04eb82 */ /* 0x000e620000000a00 */
[-C--:B------:R-:W-:Y:S02]  /*fac0*/  @!P6 IMAD R23, R23, R22.reuse, RZ ;  /* 0x000000161717e224 */ /* 0x080fe400078e02ff */
[----:B------:R-:W-:-:S03]  /*fad0*/  @!P5 IMAD R21, R9, R22, RZ ;  /* 0x000000160915d224 */ /* 0x000fc600078e02ff */
[-C--:B------:R-:W-:Y:S02]  /*fae0*/  @!P6 IADD3 R9, P1, R23, R10.reuse, RZ ;  /* 0x0000000a1709e210 */ /* 0x080fe40007f3e0ff */
[----:B------:R-:W3:Y:S01]  /*faf0*/  @!P5 LDC.64 R2, c[0x0][0x2b0] ;  /* 0x0000ac00ff02db82 */ /* 0x000ee20000000a00 */
[----:B------:R-:W-:Y:S02]  /*fb00*/  @!P5 IADD3 R10, P0, R21, R10, RZ ;  /* 0x0000000a150ad210 */ /* 0x000fe40007f1e0ff */
        /* <DEDUP_REMOVED lines=8> */
.L_x_367:
[----:B------:R-:W-:Y:S05]  /*fb90*/  BSYNC B0 ;  /* 0x0000000000007941 */ /* 0x000fea0003800000 */
.L_x_366:
[----:B-1----:R-:W-:Y:S01]  /*fba0*/  SHF.R.S32.HI R2, RZ, 0x1f, R6 ;  /* 0x0000001fff027819 */ /* 0x002fe20000011406 */
[----:B------:R-:W-:Y:S01]  /*fbb0*/  ULDC.64 UR4, c[0x0][0x2a0] ;  /* 0x0000a80000047ab9 */ /* 0x000fe20000000a00 */
[----:B------:R-:W-:Y:S01]  /*fbc0*/  IADD3 R28, P0, R6, UR10, RZ ;  /* 0x0000000a061c7c10 */ /* 0x000fe2000ff1e0ff */
[----:B------:R1:W3:Y:S01]  /*fbd0*/  LDS.128 R24, [R199] ;  /* 0x00000000c7187984 */ /* 0x0002e20000000c00 */
[----:B------:R-:W-:Y:S01]  /*fbe0*/  SHF.R.S32.HI R3, RZ, 0x1f, R11 ;  /* 0x0000001fff037819 */ /* 0x000fe2000001140b */
[----:B------:R-:W-:Y:S01]  /*fbf0*/  BSSY B0, `(.L_x_368) ;  /* 0x000001f000007945 */ /* 0x000fe20003800000 */
[----:B------:R-:W-:Y:S01]  /*fc00*/  LEA.HI.SX32 R0, R0, 0x30, 0x1d ;  /* 0x0000003000007811 */ /* 0x000fe200078feaff */
[----:B------:R1:W1:Y:S01]  /*fc10*/  LDS.128 R20, [R199+0x2000] ;  /* 0x00200000c7147984 */ /* 0x0002620000000c00 */
[----:B------:R-:W-:Y:S01]  /*fc20*/  IADD3.X R29, R2, UR7, RZ, P0, !PT ;  /* 0x00000007021d7c10 */ /* 0x000fe200087fe4ff */
[----:B------:R-:W-:Y:S01]  /*fc30*/  IMAD.U32 R2, RZ, RZ, UR13 ;  /* 0x0000000dff027e24 */ /* 0x000fe2000f8e00ff */
[----:B------:R-:W-:Y:S01]  /*fc40*/  ISETP.GE.AND P0, PT, R0, UR6, PT ;  /* 0x0000000600007c0c */ /* 0x000fe2000bf06270 */
[----:B------:R-:W-:Y:S01]  /*fc50*/  IMAD R0, R3, UR4, RZ ;  /* 0x0000000403007c24 */ /* 0x000fe2000f8e02ff */
[----:B------:R-:W-:Y:S01]  /*fc60*/  SHF.R.S32.HI R4, RZ, 0x3, R7 ;  /* 0x00000003ff047819 */ /* 0x000fe20000011407 */
[----:B------:R-:W-:-:S03]  /*fc70*/  IMAD.WIDE.U32 R28, R11, UR4, R28 ;  /* 0x000000040b1c7c25 */ /* 0x000fc6000f8e001c */
[----:B------:R-:W-:Y:S01]  /*fc80*/  SHF.R.S32.HI R5, RZ, 0x1f, R4 ;  /* 0x0000001fff057819 */ /* 0x000fe20000011404 */
[----:B------:R-:W-:Y:S02]  /*fc90*/  IMAD R31, R11, UR5, R0 ;  /* 0x000000050b1f7c24 */ /* 0x000fe4000f8e0200 */
[----:B------:R1:W1:Y:S01]  /*fca0*/  LDS.128 R8, [R199+0x4000] ;  /* 0x00400000c7087984 */ /* 0x0002620000000c00 */
[----:B------:R-:W-:-:S04]  /*fcb0*/  IMAD.WIDE R2, R2, 0x40, R4 ;  /* 0x0000004002027825 */ /* 0x000fc800078e0204 */
[----:B------:R-:W-:Y:S01]  /*fcc0*/  IMAD.IADD R31, R29, 0x1, R31 ;  /* 0x000000011d1f7824 */ /* 0x000fe200078e021f */
[----:B------:R-:W-:Y:S06]  /*fcd0*/  @P4 BRA `(.L_x_369) ;  /* 0x0000000000404947 */ /* 0x000fec0003800000 */
        /* <DEDUP_REMOVED lines=14> */
[----:B-1----:R3:W-:Y:S04]  /*fdc0*/  @!P5 STG.E.128 desc[UR20][R4.64+0x80], R20 ;  /* 0x000080140400d986 */ /* 0x0027e8000c101d14 */
[----:B------:R3:W-:Y:S02]  /*fdd0*/  @!P4 STG.E.128 desc[UR20][R4.64+0x100], R8 ;  /* 0x000100080400c986 */ /* 0x0007e4000c101d14 */
.L_x_369:
[----:B------:R-:W-:Y:S05]  /*fde0*/  BSYNC B0 ;  /* 0x0000000000007941 */ /* 0x000fea0003800000 */
.L_x_368:
[----:B---3--:R3:W2:Y:S01]  /*fdf0*/  LDS.128 R24, [R199+0x800] ;  /* 0x00080000c7187984 */ /* 0x0086a20000000c00 */
[----:B------:R-:W-:Y:S03]  /*fe00*/  BSSY B0, `(.L_x_370) ;  /* 0x0000017000007945 */ /* 0x000fe60003800000 */
[----:B-1----:R3:W1:Y:S04]  /*fe10*/  LDS.128 R20, [R199+0x2800] ;  /* 0x00280000c7147984 */ /* 0x0026680000000c00 */
[----:B------:R3:W1:Y:S01]  /*fe20*/  LDS.128 R8, [R199+0x4800] ;  /* 0x00480000c7087984 */ /* 0x0006620000000c00 */
        /* <DEDUP_REMOVED lines=17> */
[----:B--2---:R2:W-:Y:S04]  /*ff40*/  @!P4 STG.E.128 desc[UR20][R4.64], R24 ;  /* 0x000000180400c986 */ /* 0x0045e8000c101d14 */
[----:B-1----:R2:W-:Y:S04]  /*ff50*/  @!P3 STG.E.128 desc[UR20][R4.64+0x80], R20 ;  /* 0x000080140400b986 */ /* 0x0025e8000c101d14 */
[----:B------:R2:W-:Y:S02]  /*ff60*/  @!P1 STG.E.128 desc[UR20][R4.64+0x100], R8 ;  /* 0x0001000804009986 */ /* 0x0005e4000c101d14 */
.L_x_371:
[----:B------:R-:W-:Y:S05]  /*ff70*/  BSYNC B0 ;  /* 0x0000000000007941 */ /* 0x000fea0003800000 */
.L_x_370:
[----:B--2---:R2:W2:Y:S01]  /*ff80*/  LDS.128 R24, [R199+0x1000] ;  /* 0x00100000c7187984 */ /* 0x0044a20000000c00 */
        /* <DEDUP_REMOVED lines=23> */
.L_x_373:
[----:B------:R-:W-:Y:S05]  /*10100*/  BSYNC B0 ;  /* 0x0000000000007941 */ /* 0x000fea0003800000 */
.L_x_372:
        /* <DEDUP_REMOVED lines=18> */
[----:B----4-:R4:W-:Y:S04]  /*10230*/  @!P2 STG.E.128 desc[UR20][R2.64], R16 ;  /* 0x000000100200a986 */ /* 0x0109e8000c101d14 */
[----:B------:R4:W-:Y:S01]  /*10240*/  @!P1 STG.E.128 desc[UR20][R2.64+0x80], R12 ;  /* 0x0000800c02009986 */ /* 0x0009e2000c101d14 */
[----:B------:R-:W-:Y:S05]  /*10250*/  @P0 EXIT ;  /* 0x000000000000094d */ /* 0x000fea0003800000 */
[----:B--2---:R-:W-:Y:S01]  /*10260*/  STG.E.128 desc[UR20][R2.64+0x100], R8 ;  /* 0x0001000802007986 */ /* 0x004fe2000c101d14 */
[----:B------:R-:W-:Y:S05]  /*10270*/  EXIT ;  /* 0x000000000000794d */ /* 0x000fea0003800000 */
.L_x_324:
[----:B------:R-:W-:Y:S01]  /*10280*/  UISETP.NE.AND UP3, UPT, UR12, -0x1, UPT ;  /* 0xffffffff0c00788c */ /* 0x000fe2000bf65270 */
[----:B------:R-:W-:Y:S01]  /*10290*/  LEA.HI R7, R7, R6, RZ, 0x3 ;  /* 0x0000000607077211 */ /* 0x000fe200078f18ff */
[----:B------:R-:W-:Y:S01]  /*102a0*/  ULDC.U8 UR15, c[0x0][0x3d9] ;  /* 0x0000f640000f7ab9 */ /* 0x000fe20000000000 */
[----:B------:R-:W-:Y:S01]  /*102b0*/  UIADD3 UR14, -UR19, UR14, URZ ;  /* 0x0000000e130e7290 */ /* 0x000fe2000fffe13f */
[----:B------:R-:W-:Y:S01]  /*102c0*/  IMAD.U32 R15, RZ, RZ, UR13 ;  /* 0x0000000dff0f7e24 */ /* 0x000fe2000f8e00ff */
[----:B------:R-:W-:Y:S01]  /*102d0*/  UISETP.NE.AND UP2, UPT, UR15, URZ, UPT ;  /* 0x0000003f0f00728c */ /* 0x000fe2000bf45270 */
[----:B------:R-:W-:Y:S01]  /*102e0*/  LOP3.LUT R3, R7, 0xfffffff8, RZ, 0xc0, !PT ;  /* 0xfffffff807037812 */ /* 0x000fe200078ec0ff */
[----:B------:R-:W-:Y:S01]  /*102f0*/  BSSY B0, `(.L_x_374) ;  /* 0x000004f000007945 */ /* 0x000fe20003800000 */
[----:B------:R-:W-:-:S03]  /*10300*/  SHF.R.S32.HI R16, RZ, 0x3, R7 ;  /* 0x00000003ff107819 */ /* 0x000fc60000011407 */
[----:B------:R-:W-:Y:S01]  /*10310*/  @!UP3 USHF.R.S32.HI UR4, URZ, 0x1f, UR11 ;  /* 0x0000001f3f04b899 */ /* 0x000fe2000801140b */
[----:B------:R-:W-:Y:S01]  /*10320*/  IMAD.IADD R6, R6, 0x1, -R3 ;  /* 0x0000000106067824 */ /* 0x000fe200078e0a03 */
[----:B------:R-:W-:Y:S01]  /*10330*/  @UP3 ULDC.64 UR8, c[0x0][0x298] ;  /* 0x0000a60000083ab9 */ /* 0x000fe20000000a00 */
[----:B------:R-:W-:Y:S01]  /*10340*/  @!UP3 ULDC.64 UR6, c[0x0][0x290] ;  /* 0x0000a4000006bab9 */ /* 0x000fe20000000a00 */
[----:B------:R-:W-:Y:S01]  /*10350*/  @UP3 UIMAD.WIDE.U32 UR16, UR12, UR8, URZ ;  /* 0x000000080c1032a5 */ /* 0x000fe2000f8e003f */
[--C-:B------:R-:W-:Y:S01]  /*10360*/  SHF.R.S32.HI R17, RZ, 0x1f, R16.reuse ;  /* 0x0000001fff117819 */ /* 0x100fe20000011410 */
[----:B------:R-:W-:Y:S01]  /*10370*/  @!UP3 UIMAD UR8, UR4, UR6, URZ ;  /* 0x000000060408b2a4 */ /* 0x000fe2000f8e023f */
[C---:B------:R-:W-:Y:S01]  /*10380*/  ISETP.NE.AND P3, PT, R6.reuse, RZ, PT ;  /* 0x000000ff0600720c */ /* 0x040fe20003f65270 */
[----:B------:R-:W-:Y:S01]  /*10390*/  @!UP3 UIMAD.WIDE.U32 UR22, UR11, UR6, URZ ;  /* 0x000000060b16b2a5 */ /* 0x000fe2000f8e003f */
[----:B------:R-:W-:Y:S01]  /*103a0*/  IMAD.SHL.U32 R6, R6, 0x8, RZ ;  /* 0x0000000806067824 */ /* 0x000fe200078e00ff */
[----:B------:R-:W-:Y:S01]  /*103b0*/  @!UP3 UIMAD UR8, UR11, UR7, UR8 ;  /* 0x000000070b08b2a4 */ /* 0x000fe2000f8e0208 */
[----:B------:R-:W-:Y:S01]  /*103c0*/  IMAD.WIDE R14, R15, 0x40, R16 ;  /* 0x000000400f0e7825 */ /* 0x000fe200078e0210 */
[----:B------:R-:W-:Y:S01]  /*103d0*/  @UP2 ULDC.64 UR4, c[0x0][0x2c0] ;  /* 0x0000b00000042ab9 */ /* 0x000fe20000000a00 */
[----:B------:R-:W-:Y:S01]  /*103e0*/  ULDC.U8 UR7, c[0x0][0x3d8] ;  /* 0x0000f60000077ab9 */ /* 0x000fe20000000000 */
[----:B------:R-:W-:Y:S01]  /*103f0*/  USHF.R.S32.HI UR6, URZ, 0x1f, UR25 ;  /* 0x0000001f3f067899 */ /* 0x000fe20008011419 */
[----:B------:R-:W-:Y:S01]  /*10400*/  VIADD R0, R16, 0x30 ;  /* 0x0000003010007836 */ /* 0x000fe20000000000 */
[----:B------:R-:W-:Y:S01]  /*10410*/  UISETP.NE.AND UP0, UPT, UR7, URZ, !UP2 ;  /* 0x0000003f0700728c */ /* 0x000fe2000d705270 */
[C---:B------:R-:W-:Y:S01]  /*10420*/  VIADD R5, R6.reuse, 0x40 ;  /* 0x0000004006057836 */ /* 0x040fe20000000000 */
[----:B------:R-:W-:Y:S01]  /*10430*/  UISETP.NE.AND UP1, UPT, UR7, URZ, UPT ;  /* 0x0000003f0700728c */ /* 0x000fe2000bf25270 */
[----:B------:R-:W-:Y:S01]  /*10440*/  IADD3 R4, R6, 0x80, RZ ;  /* 0x0000008006047810 */ /* 0x000fe20007ffe0ff */
[----:B------:R-:W-:-:S02]  /*10450*/  @UP2 UIMAD UR18, UR5, UR4, URZ ;  /* 0x00000004051222a4 */ /* 0x000fc4000f8e023f */
[----:B------:R-:W-:Y:S01]  /*10460*/  UISETP.EQ.AND UP1, UPT, UR15, URZ, UP1 ;  /* 0x0000003f0f00728c */ /* 0x000fe20008f22270 */
[----:B------:R-:W-:Y:S01]  /*10470*/  @!UP2 ULDC UR7, c[0x0][0x2c4] ;  /* 0x0000b1000007aab9 */ /* 0x000fe20000000800 */
[----:B------:R-:W-:Y:S01]  /*10480*/  ULDC.64 UR4, c[0x0][0x2a0] ;  /* 0x0000a80000047ab9 */ /* 0x000fe20000000a00 */
[----:B------:R-:W-:Y:S01]  /*10490*/  @UP3 UIMAD UR9, UR12, UR9, UR17 ;  /* 0x000000090c0932a4 */ /* 0x000fe2000f8e0211 */
[----:B------:R-:W-:Y:S01]  /*104a0*/  IMAD.U32 R10, RZ, RZ, UR4 ;  /* 0x00000004ff0a7e24 */ /* 0x000fe2000f8e00ff */
[----:B------:R-:W-:Y:S01]  /*104b0*/  @UP0 ULDC UR7, c[0x0][0x2e4] ;  /* 0x0000b90000070ab9 */ /* 0x000fe20000000800 */
[----:B------:R-:W-:Y:S02]  /*104c0*/  UISETP.NE.OR UP0, UPT, UR12, -0x1, !UP1 ;  /* 0xffffffff0c00788c */ /* 0x000fe4000cf05670 */
[----:B------:R-:W-:Y:S02]  /*104d0*/  UIMAD UR6, UR6, UR4, URZ ;  /* 0x00000004060672a4 */ /* 0x000fe4000f8e023f */
[----:B------:R-:W-:Y:S01]  /*104e0*/  @!UP3 UIADD3 UR9, UR23, UR8, URZ ;  /* 0x000000081709b290 */ /* 0x000fe2000fffe03f */
[----:B------:R-:W-:Y:S01]  /*104f0*/  @UP2 UMOV UR4, 0x1 ;  /* 0x0000000100042882 */ /* 0x000fe20000000000 */
[----:B------:R-:W-:Y:S01]  /*10500*/  @!UP2 UIMAD UR4, UR7, UR10, URZ ;  /* 0x0000000a0704a2a4 */ /* 0x000fe2000f8e023f */
[----:B------:R-:W-:Y:S01]  /*10510*/  @!UP3 UMOV UR16, UR22 ;  /* 0x000000160010bc82 */ /* 0x000fe20008000000 */
[----:B------:R-:W-:Y:S01]  /*10520*/  @UP1 ULDC UR8, c[0x0][0x2c4] ;  /* 0x0000b10000081ab9 */ /* 0x000fe20000000800 */
[----:B------:R-:W-:Y:S01]  /*10530*/  IADD3 R2, P0, R6, UR16, RZ ;  /* 0x0000001006027c10 */ /* 0x000fe2000ff1e0ff */
[----:B------:R-:W-:-:S02]  /*10540*/  UIMAD UR4, UR11, UR4, URZ ;  /* 0x000000040b0472a4 */ /* 0x000fc4000f8e023f */
[----:B------:R-:W-:Y:S01]  /*10550*/  UIMAD UR5, UR25, UR5, UR6 ;  /* 0x00000005190572a4 */ /* 0x000fe2000f8e0206 */
[----:B------:R-:W-:Y:S01]  /*10560*/  LEA.HI.X.SX32 R3, R6, UR9, 0x1, P0 ;  /* 0x0000000906037c11 */ /* 0x000fe200080f0eff */
[----:B------:R-:W-:Y:S01]  /*10570*/  @!UP0 UIMAD UR12, UR11, UR8, URZ ;  /* 0x000000080b0c82a4 */ /* 0x000fe2000f8e023f */
[----:B------:R-:W-:Y:S01]  /*10580*/  ISETP.GE.AND P0, PT, R16, UR14, PT ;  /* 0x0000000e10007c0c */ /* 0x000fe2000bf06270 */
[----:B------:R-:W-:Y:S01]  /*10590*/  @UP2 ULDC UR6, c[0x0][0x2c0] ;  /* 0x0000b00000062ab9 */ /* 0x000fe20000000800 */
[----:B------:R-:W-:Y:S01]  /*105a0*/  USEL UR4, UR4, URZ, !UP1 ;  /* 0x0000003f04047287 */ /* 0x000fe2000c800000 */
[----:B------:R-:W-:Y:S01]  /*105b0*/  IMAD.WIDE.U32 R10, R10, UR25, R2 ;  /* 0x000000190a0a7c25 */ /* 0x000fe2000f8e0002 */
[----:B------:R-:W-:Y:S01]  /*105c0*/  @!UP2 UMOV UR6, 0x1 ;  /* 0x000000010006a882 */ /* 0x000fe20000000000 */
[----:B------:R-:W-:Y:S01]  /*105d0*/  @!UP2 UMOV UR18, UR7 ;  /* 0x000000070012ac82 */ /* 0x000fe20008000000 */
[----:B------:R-:W-:Y:S01]  /*105e0*/  UIMAD UR7, UR19, UR6, URZ ;  /* 0x00000006130772a4 */ /* 0x000fe2000f8e023f */
[C---:B------:R-:W-:Y:S01]  /*105f0*/  VIADD R3, R16.reuse, 0x10 ;  /* 0x0000001010037836 */ /* 0x040fe20000000000 */
[----:B------:R-:W-:Y:S01]  /*10600*/  UIMAD UR18, UR25, UR18, UR4 ;  /* 0x00000012191272a4 */ /* 0x000fe2000f8e0204 */
[----:B------:R-:W-:Y:S01]  /*10610*/  IADD3 R2, R16, 0x20, RZ ;  /* 0x0000002010027810 */ /* 0x000fe20007ffe0ff */
[----:B------:R-:W-:Y:S01]  /*10620*/  @!UP1 UMOV UR26, URZ ;  /* 0x0000003f001a9c82 */ /* 0x000fe20008000000 */
[----:B------:R-:W-:Y:S01]  /*10630*/  @!UP1 UMOV UR27, URZ ;  /* 0x0000003f001b9c82 */ /* 0x000fe20008000000 */
[----:B------:R-:W-:Y:S01]  /*10640*/  @UP1 UMOV UR26, UR12 ;  /* 0x0000000c001a1c82 */ /* 0x000fe20008000000 */
[----:B------:R-:W-:Y:S01]  /*10650*/  @UP1 USHF.R.S32.HI UR27, URZ, 0x1f, UR12 ;  /* 0x0000001f3f1b1899 */ /* 0x000fe2000801140c */
[----:B------:R-:W-:Y:S01]  /*10660*/  VIADD R13, R11, UR5 ;  /* 0x000000050b0d7c36 */ /* 0x000fe20008000000 */
[----:B------:R-:W-:Y:S01]  /*10670*/  USHF.R.S32.HI UR4, URZ, 0x1f, UR7 ;  /* 0x0000001f3f047899 */ /* 0x000fe20008011407 */
[----:B------:R-:W-:Y:S01]  /*10680*/  ISETP.GE.AND P2, PT, R3, UR14, PT ;  /* 0x0000000e03007c0c */ /* 0x000fe2000bf46270 */
[----:B------:R-:W-:Y:S01]  /*10690*/  USHF.R.S32.HI UR8, URZ, 0x1f, UR18 ;  /* 0x0000001f3f087899 */ /* 0x000fe20008011412 */
[----:B------:R-:W-:Y:S01]  /*106a0*/  ISETP.GE.AND P1, PT, R2, UR14, PT ;  /* 0x0000000e02007c0c */ /* 0x000fe2000bf26270 */
[----:B------:R-:W-:-:S04]  /*106b0*/  UIADD3 UR7, UP1, UP0, UR7, UR26, UR18 ;  /* 0x0000001a07077290 */ /* 0x000fc8000f83e012 */
        /* <DEDUP_REMOVED lines=18> */
.L_x_375:
[----:B------:R-:W-:Y:S05]  /*107e0*/  BSYNC B0 ;  /* 0x0000000000007941 */ /* 0x000fea0003800000 */
.L_x_374:
        /* <DEDUP_REMOVED lines=22> */
.L_x_377:
[----:B------:R-:W-:Y:S05]  /*10950*/  BSYNC B0 ;  /* 0x0000000000007941 */ /* 0x000fea0003800000 */
.L_x_376:
        /* <DEDUP_REMOVED lines=22> */
.L_x_379:
[----:B------:R-:W-:Y:S05]  /*10ac0*/  BSYNC B0 ;  /* 0x0000000000007941 */ /* 0x000fea0003800000 */
.L_x_378:
        /* <DEDUP_REMOVED lines=23> */
.L_x_381:
[----:B------:R-:W-:Y:S05]  /*10c40*/  BSYNC B0 ;  /* 0x0000000000007941 */ /* 0x000fea0003800000 */
.L_x_380:
        /* <DEDUP_REMOVED lines=10> */
.L_x_383:
[----:B------:R-:W-:Y:S05]  /*10cf0*/  BSYNC B0 ;  /* 0x0000000000007941 */ /* 0x000fea0003800000 */
.L_x_382:
        /* <DEDUP_REMOVED lines=10> */
.L_x_385:
[----:B------:R-:W-:Y:S05]  /*10da0*/  BSYNC B0 ;  /* 0x0000000000007941 */ /* 0x000fea0003800000 */
.L_x_384:
        /* <DEDUP_REMOVED lines=10> */
.L_x_387:
[----:B------:R-:W-:Y:S05]  /*10e50*/  BSYNC B0 ;  /* 0x0000000000007941 */ /* 0x000fea0003800000 */
.L_x_386:
        /* <DEDUP_REMOVED lines=10> */
.L_x_388:
        /* <DEDUP_REMOVED lines=16> */
.L_x_805:


//--------------------- .text._ZN5flash16flash_fwd_kernelI23Flash_fwd_kernel_traitsILi192ELi64ELi64ELi4ELb0ELb0EN7cutlass6half_tE19Flash_kernel_traitsILi192ELi64ELi64ELi4ES3_EELb1ELb1ELb0ELb0ELb0ELb1ELb0ELb0EEEvNS_16Flash_fwd_paramsE --------------------------
	.section	.text._ZN5flash16flash_fwd_kernelI23Flash_fwd_kernel_traitsILi192ELi64ELi64ELi4ELb0ELb0EN7cutlass6half_tE19Flash_kernel_traitsILi192ELi64ELi64ELi4ES3_EELb1ELb1ELb0ELb0ELb0ELb1ELb0ELb0EEEvNS_16Flash_fwd_paramsE,"ax",@progbits
	.align	128
        .global         _ZN5flash16flash_fwd_kernelI23Flash_fwd_kernel_traitsILi192ELi64ELi64ELi4ELb0ELb0EN7cutlass6half_tE19Flash_kernel_traitsILi192ELi64ELi64ELi4ES3_EELb1ELb1ELb0ELb0ELb0ELb1ELb0ELb0EEEvNS_16Flash_fwd_paramsE
        .type           _ZN5flash16flash_fwd_kernelI23Flash_fwd_kernel_traitsILi192ELi64ELi64ELi4ELb0ELb0EN7cutlass6half_tE19Flash_kernel_traitsILi192ELi64ELi64ELi4ES3_EELb1ELb1ELb0ELb0ELb0ELb1ELb0ELb0EEEvNS_16Flash_fwd_paramsE,@function
        .size           _ZN5flash16flash_fwd_kernelI23Flash_fwd_kernel_traitsILi192ELi64ELi64ELi4ELb0ELb0EN7cutlass6half_tE19Flash_kernel_traitsILi192ELi64ELi64ELi4ES3_EELb1ELb1ELb0ELb0ELb0ELb1ELb0ELb0EEEvNS_16Flash_fwd_paramsE,(.L_x_806 - _ZN5flash16flash_fwd_kernelI23Flash_fwd_kernel_traitsILi192ELi64ELi64ELi4ELb0ELb0EN7cutlass6half_tE19Flash_kernel_traitsILi192ELi64ELi64ELi4ES3_EELb1ELb1ELb0ELb0ELb0ELb1ELb0ELb0EEEvNS_16Flash_fwd_paramsE)
        .other          _ZN5flash16flash_fwd_kernelI23Flash_fwd_kernel_traitsILi192ELi64ELi64ELi4ELb0ELb0EN7cutlass6half_tE19Flash_kernel_traitsILi192ELi64ELi64ELi4ES3_EELb1ELb1ELb0ELb0ELb0ELb1ELb0ELb0EEEvNS_16Flash_fwd_paramsE,@"STO_CUDA_ENTRY STV_DEFAULT"
_ZN5flash16flash_fwd_kernelI23Flash_fwd_kernel_traitsILi192ELi64ELi64ELi4ELb0ELb0EN7cutlass6half_tE19Flash_kernel_traitsILi192ELi64ELi64ELi4ES3_EELb1ELb1ELb0ELb0ELb0ELb1ELb0ELb0EEEvNS_16Flash_fwd_paramsE:
.text._ZN5flash16flash_fwd_kernelI23Flash_fwd_kernel_traitsILi192ELi64ELi64ELi4ELb0ELb0EN7cutlass6half_tE19Flash_kernel_traitsILi192ELi64ELi64ELi4ES3_EELb1ELb1ELb0ELb0ELb0ELb1ELb0ELb0EEEvNS_16Flash_fwd_paramsE:
[----:B------:R-:W-:Y:S08]  /*0000*/  LDC R1, c[0x0][0x28] ;  /* 0x00000a00ff017b82 */ /* 0x000ff00000000800 */
[----:B------:R-:W1:Y:S01]  /*0010*/  LDC R2, c[0x0][0x3a8] ;  /* 0x0000ea00ff027b82 */ /* 0x000e620000000800 */
[----:B------:R-:W-:Y:S01]  /*0020*/  ULDC.U8 UR4, c[0x0][0x3b4] ;  /* 0x0000ed0000047ab9 */ /* 0x000fe20000000000 */
[----:B------:R-:W-:Y:S01]  /*0030*/  ULDC.64 UR30, c[0x0][0x3a0] ;  /* 0x0000e800001e7ab9 */ /* 0x000fe20000000a00 */
[----:B------:R-:W-:Y:S01]  /*0040*/  ISETP.NE.AND P2, PT, RZ, UR4, PT ;  /* 0x00000004ff007c0c */ /* 0x000fe2000bf45270 */
[----:B------:R-:W-:Y:S01]  /*0050*/  IMAD.U32 R6, RZ, RZ, UR30 ;  /* 0x0000001eff067e24 */ /* 0x000fe2000f8e00ff */
[----:B------:R-:W-:Y:S01]  /*0060*/  ULDC.64 UR28, c[0x0][0x208] ;  /* 0x00008200001c7ab9 */ /* 0x000fe20000000a00 */
[----:B------:R-:W-:-:S02]  /*0070*/  IMAD.U32 R7, RZ, RZ, UR31 ;  /* 0x0000001fff077e24 */ /* 0x000fc4000f8e00ff */
[----:B------:R-:W1:Y:S01]  /*0080*/  LDC R3, c[0x0][0x3ac] ;  /* 0x0000eb00ff037b82 */ /* 0x000e620000000800 */
[----:B------:R-:W2:Y:S01]  /*0090*/  S2R R84, SR_TID.X ;  /* 0x0000000000547919 */ /* 0x000ea20000002100 */
[----:B------:R-:W-:Y:S01]  /*00a0*/  ULDC.64 UR6, c[0x0][0x2f0] ;  /* 0x0000bc0000067ab9 */ /* 0x000fe20000000a00 */
[----:B------:R-:W-:-:S05]  /*00b0*/  ULDC.64 UR10, c[0x0][0x2f0] ;  /* 0x0000bc00000a7ab9 */ /* 0x000fca0000000a00 */
[----:B------:R-:W3:Y:S01]  /*00c0*/  @P2 LDG.E.64 R6, desc[UR28][R6.64] ;  /* 0x0000001c06062981 */ /* 0x000ee2000c1e1b00 */
[----:B------:R-:W-:Y:S08]  /*00d0*/  S2UR UR23, SR_CTAID.X ;  /* 0x00000000001779c3 */ /* 0x000ff00000002500 */
[----:B------:R-:W4:Y:S01]  /*00e0*/  S2UR UR16, SR_CTAID.Y ;  /* 0x00000000001079c3 */ /* 0x000f220000002600 */
[----:B-1----:R-:W5:Y:S07]  /*00f0*/  @P2 LDG.E.64 R4, desc[UR28][R2.64] ;  /* 0x0000001c02042981 */ /* 0x002f6e000c1e1b00 */
[----:B------:R-:W1:Y:S01]  /*0100*/  S2UR UR8, SR_CTAID.Z ;  /* 0x00000000000879c3 */ /* 0x000e620000002700 */
[----:B------:R-:W-:-:S03]  /*0110*/  UISETP.NE.U32.AND UP2, UPT, UR6, URZ, UPT ;  /* 0x0000003f0600728c */ /* 0x000fc6000bf45070 */
[----:B------:R-:W-:Y:S01]  /*0120*/  ULDC.U8 UR6, c[0x0][0x3c2] ;  /* 0x0000f08000067ab9 */ /* 0x000fe20000000000 */
[----:B------:R-:W-:Y:S02]  /*0130*/  UISETP.NE.AND.EX UP2, UPT, UR7, URZ, UPT, UP2 ;  /* 0x0000003f0700728c */ /* 0x000fe4000bf45320 */
[----:B------:R-:W-:Y:S01]  /*0140*/  UISETP.NE.AND UP3, UPT, UR6, URZ, UPT ;  /* 0x0000003f0600728c */ /* 0x000fe2000bf65270 */
[----:B------:R-:W5:Y:S02]  /*0150*/  @P2 LDC R0, c[0x0][0x3b0] ;  /* 0x0000ec00ff002b82 */ /* 0x000f640000000800 */
[----:B------:R-:W-:Y:S01]  /*0160*/  ULDC.64 UR6, c[0x0][0x2f8] ;  /* 0x0000be0000067ab9 */ /* 0x000fe20000000a00 */
[----:B------:R-:W-:Y:S01]  /*0170*/  PLOP3.LUT P0, PT, PT, PT, UP2, 0x80, 0x0 ;  /* 0x000000000000781c */ /* 0x000fe20003f0f028 */
[----:B----4-:R-:W-:Y:S02]  /*0180*/  UIMAD.WIDE UR10, UR16, 0x4, UR10 ;  /* 0x00000004100a78a5 */ /* 0x010fe4000f8e020a */
[----:B-1----:R-:W-:-:S04]  /*0190*/  ULOP3.LUT UR4, UR8, UR23, UR16, 0xfe, !UPT ;  /* 0x0000001708047292 */ /* 0x002fc8000f8efe10 */
[----:B------:R-:W-:Y:S01]  /*01a0*/  IMAD.U32 R14, RZ, RZ, UR10 ;  /* 0x0000000aff0e7e24 */ /* 0x000fe2000f8e00ff */
[----:B------:R-:W-:Y:S01]  /*01b0*/  UIMAD.WIDE UR6, UR16, 0x4, UR6 ;  /* 0x00000004100678a5 */ /* 0x000fe2000f8e0206 */
[----:B------:R-:W-:Y:S01]  /*01c0*/  IMAD.U32 R15, RZ, RZ, UR11 ;  /* 0x0000000bff0f7e24 */ /* 0x000fe2000f8e00ff */
[----:B--2---:R-:W-:Y:S01]  /*01d0*/  LOP3.LUT P3, RZ, R84, UR4, RZ, 0xfc, !PT ;  /* 0x0000000454ff7c12 */ /* 0x004fe2000f86fcff */
[----:B------:R-:W-:Y:S02]  /*01e0*/  ULDC.64 UR4, c[0x0][0x300] ;  /* 0x0000c00000047ab9 */ /* 0x000fe40000000a00 */
[----:B------:R-:W-:-:S04]  /*01f0*/  UISETP.NE.U32.AND UP1, UPT, UR4, URZ, UPT ;  /* 0x0000003f0400728c */ /* 0x000fc8000bf25070 */
[----:B------:R-:W-:-:S03]  /*0200*/  UISETP.NE.AND.EX UP1, UPT, UR5, URZ, UPT, UP1 ;  /* 0x0000003f0500728c */ /* 0x000fc6000bf25310 */
[----:B------:R-:W-:Y:S02]  /*0210*/  ULDC.64 UR4, c[0x0][0x2f8] ;  /* 0x0000be0000047ab9 */ /* 0x000fe40000000a00 */
[----:B------:R-:W-:Y:S01]  /*0220*/  UISETP.EQ.U32.AND UP0, UPT, UR4, URZ, UPT ;  /* 0x0000003f0400728c */ /* 0x000fe2000bf02070 */
[----:B------:R-:W1:Y:S03]  /*0230*/  @!P3 LDC.64 R10, c[0x0][0x3b8] ;  /* 0x0000ee00ff0abb82 */ /* 0x000e660000000a00 */
[----:B------:R-:W-:Y:S02]  /*0240*/  UISETP.EQ.OR.EX UP0, UPT, UR5, URZ, !UP3, UP0 ;  /* 0x0000003f0500728c */ /* 0x000fe4000df02700 */
[----:B------:R-:W-:Y:S02]  /*0250*/  @UP1 ULDC.64 UR10, c[0x0][0x300] ;  /* 0x0000c000000a1ab9 */ /* 0x000fe40000000a00 */
[----:B------:R-:W-:Y:S01]  /*0260*/  @UP1 UIMAD.WIDE UR10, UR16, 0x4, UR10 ;  /* 0x00000004100a18a5 */ /* 0x000fe2000f8e020a */
[----:B---3--:R-:W-:-:S02]  /*0270*/  @P2 R2UR UR30, R6 ;  /* 0x00000000061e22ca */ /* 0x008fc400000e0000 */
[----:B------:R-:W-:-:S11]  /*0280*/  @P2 R2UR UR31, R7 ;  /* 0x00000000071f22ca */ /* 0x000fd600000e0000 */
[----:B------:R-:W-:Y:S02]  /*0290*/  IMAD.U32 R12, RZ, RZ, UR30 ;  /* 0x0000001eff0c7e24 */ /* 0x000fe4000f8e00ff */
[----:B------:R-:W-:Y:S01]  /*02a0*/  IMAD.U32 R13, RZ, RZ, UR31 ;  /* 0x0000001fff0d7e24 */ /* 0x000fe2000f8e00ff */
[----:B-----5:R-:W-:-:S04]  /*02b0*/  @P2 IADD3 R2, P1, R4, R0, RZ ;  /* 0x0000000004022210 */ /* 0x020fc80007f3e0ff */
[----:B-1----:R1:W-:Y:S01]  /*02c0*/  @!P3 STG.E.64 desc[UR28][R10.64], R12 ;  /* 0x0000000c0a00b986 */ /* 0x0023e2000c101b1c */
[----:B------:R-:W-:Y:S01]  /*02d0*/  @P2 IMAD.X R3, RZ, RZ, R5, P1 ;  /* 0x000000ffff032224 */ /* 0x000fe200008e0605 */
[----:B------:R-:W-:Y:S01]  /*02e0*/  PLOP3.LUT P2, PT, PT, PT, UP0, 0x80, 0x0 ;  /* 0x000000000000781c */ /* 0x000fe20003f4f008 */
[----:B------:R-:W-:Y:S01]  /*02f0*/  IMAD.U32 R4, RZ, RZ, UR6 ;  /* 0x00000006ff047e24 */ /* 0x000fe2000f8e00ff */
[----:B------:R-:W-:Y:S01]  /*0300*/  PLOP3.LUT P1, PT, PT, PT, UP1, 0x80, 0x0 ;  /* 0x000000000000781c */ /* 0x000fe20003f2f018 */
[----:B------:R-:W-:Y:S01]  /*0310*/  IMAD.U32 R5, RZ, RZ, UR7 ;  /* 0x00000007ff057e24 */ /* 0x000fe2000f8e00ff */
[----:B------:R2:W-:Y:S01]  /*0320*/  @!P3 STG.E.64 desc[UR28][R10.64+0x8], R2 ;  /* 0x000008020a00b986 */ /* 0x0005e2000c101b1c */
[----:B------:R-:W-:Y:S01]  /*0330*/  SHF.R.S32.HI R21, RZ, 0x1f, R84 ;  /* 0x0000001fff157819 */ /* 0x000fe20000011454 */
[----:B------:R-:W-:Y:S01]  /*0340*/  UMOV UR22, 0xffffffff ;  /* 0xffffffff00167882 */ /* 0x000fe20000000000 */
[----:B------:R-:W-:Y:S01]  /*0350*/  ULDC UR6, c[0x0][0x270] ;  /* 0x00009c0000067ab9 */ /* 0x000fe20000000800 */
[----:B------:R-:W3:Y:S04]  /*0360*/  @P0 LDG.E R8, desc[UR28][R14.64] ;  /* 0x0000001c0e080981 */ /* 0x000ee8000c1e1900 */
[----:B------:R-:W4:Y:S04]  /*0370*/  @P0 LDG.E R7, desc[UR28][R14.64+0x4] ;  /* 0x0000041c0e070981 */ /* 0x000f28000c1e1900 */
[----:B------:R-:W5:Y:S01]  /*0380*/  @!P2 LDG.E R0, desc[UR28][R4.64] ;  /* 0x0000001c0400a981 */ /* 0x000f62000c1e1900 */
[----:B-1----:R-:W-:-:S02]  /*0390*/  IMAD.U32 R12, RZ, RZ, UR10 ;  /* 0x0000000aff0c7e24 */ /* 0x002fc4000f8e00ff */
[----:B------:R-:W-:-:S05]  /*03a0*/  IMAD.U32 R13, RZ, RZ, UR11 ;  /* 0x0000000bff0d7e24 */ /* 0x000fca000f8e00ff */
[----:B------:R-:W2:Y:S01]  /*03b0*/  @P1 LDG.E R6, desc[UR28][R12.64] ;  /* 0x0000001c0c061981 */ /* 0x000ea2000c1e1900 */
[----:B------:R-:W-:Y:S01]  /*03c0*/  LEA.HI R85, R21, R84, RZ, 0x5 ;  /* 0x0000005415557211 */ /* 0x000fe200078f28ff */
[----:B------:R-:W-:Y:S01]  /*03d0*/  UIMAD UR7, UR16, UR6, UR8 ;  /* 0x00000006100772a4 */ /* 0x000fe2000f8e0208 */
[----:B------:R-:W-:Y:S01]  /*03e0*/  UMOV UR10, 0xffffffff ;  /* 0xffffffff000a7882 */ /* 0x000fe20000000000 */
[----:B------:R-:W-:Y:S01]  /*03f0*/  UMOV UR17, URZ ;  /* 0x0000003f00117c82 */ /* 0x000fe20008000000 */
[----:B---3--:R-:W-:Y:S02]  /*0400*/  @P0 R2UR UR22, R8 ;  /* 0x00000000081602ca */ /* 0x008fe400000e0000 */
[----:B----4-:R-:W-:Y:S02]  /*0410*/  @P0 R2UR UR24, R7 ;  /* 0x00000000071802ca */ /* 0x010fe400000e0000 */
[----:B------:R-:W-:Y:S02]  /*0420*/  ISETP.NE.U32.AND P0, PT, RZ, UR4, PT ;  /* 0x00000004ff007c0c */ /* 0x000fe4000bf05070 */
[----:B------:R-:W-:-:S02]  /*0430*/  LOP3.LUT R7, R85, 0xffffffe0, RZ, 0xc0, !PT ;  /* 0xffffffe055077812 */ /* 0x000fc400078ec0ff */
[----:B-----5:R-:W-:Y:S02]  /*0440*/  @!P2 R2UR UR10, R0 ;  /* 0x00000000000aa2ca */ /* 0x020fe400000e0000 */
[----:B------:R-:W-:Y:S01]  /*0450*/  ISETP.NE.AND.EX P2, PT, RZ, UR5, PT, P0 ;  /* 0x00000005ff007c0c */ /* 0x000fe2000bf45300 */
[----:B------:R-:W-:Y:S01]  /*0460*/  USHF.L.U32 UR4, UR7, 0x5, URZ ;  /* 0x0000000507047899 */ /* 0x000fe2000800063f */
[----:B------:R-:W-:-:S03]  /*0470*/  IMAD.IADD R86, R84, 0x1, -R7 ;  /* 0x0000000154567824 */ /* 0x000fc600078e0a07 */
[----:B------:R-:W-:Y:S02]  /*0480*/  @UP2 UIADD3 UR24, UR24, -UR22, URZ ;  /* 0x8000001618182290 */ /* 0x000fe4000fffe03f */
[----:B------:R-:W-:Y:S01]  /*0490*/  USHF.R.S32.HI UR5, URZ, 0x1f, UR4 ;  /* 0x0000001f3f057899 */ /* 0x000fe20008011404 */
[----:B--2---:R-:W-:Y:S02]  /*04a0*/  @P1 R2UR UR17, R6 ;  /* 0x00000000061112ca */ /* 0x004fe400000e0000 */
[--C-:B------:R-:W-:Y:S02]  /*04b0*/  IADD3 R2, P1, P0, R2, UR4, R86.reuse ;  /* 0x0000000402027c10 */ /* 0x100fe4000f83e056 */
[----:B------:R-:W-:Y:S01]  /*04c0*/  SHF.R.S32.HI R6, RZ, 0x1f, R86 ;  /* 0x0000001fff067819 */ /* 0x000fe20000011456 */
[----:B------:R-:W-:-:S03]  /*04d0*/  @!UP2 ULDC UR24, c[0x0][0x2c4] ;  /* 0x0000b1000018aab9 */ /* 0x000fc60000000800 */
[----:B------:R-:W-:Y:S01]  /*04e0*/  IADD3.X R6, R3, UR5, R6, P1, P0 ;  /* 0x0000000503067c10 */ /* 0x000fe20008fe0406 */
        /* <DEDUP_REMOVED lines=8> */
.L_x_389:
[----:B------:R-:W-:-:S05]  /*0570*/  ULDC UR7, c[0x0][0x2c8] ;  /* 0x0000b20000077ab9 */ /* 0x000fca0000000800 */
.L_x_390:
        /* <DEDUP_REMOVED lines=38> */
[----:B------:R-:W-:Y:S01]  /*07e0*/  UISETP.NE.AND UP0, UPT, UR22, -0x1, UPT ;  /* 0xffffffff1600788c */ /* 0x000fe2000bf05270 */
[----:B------:R-:W-:Y:S01]  /*07f0*/  IMAD.U32 R29, RZ, RZ, UR23 ;  /* 0x00000017ff1d7e24 */ /* 0x000fe2000f8e00ff */
[----:B------:R-:W-:Y:S02]  /*0800*/  UIADD3 UR21, -UR13, UR24, URZ ;  /* 0x000000180d157290 */ /* 0x000fe4000fffe13f */
[----:B------:R-:W-:-:S04]  /*0810*/  UIADD3 UR5, UR27, -0x1, URZ ;  /* 0xffffffff1b057890 */ /* 0x000fc8000fffe03f */
[----:B------:R-:W-:-:S03]  /*0820*/  UIMAD UR15, UR5, -0x40, UR14 ;  /* 0xffffffc0050f78a4 */ /* 0x000fc6000f8e020e */
[----:B------:R-:W-:Y:S01]  /*0830*/  @UP0 ULDC.64 UR6, c[0x0][0x240] ;  /* 0x0000900000060ab9 */ /* 0x000fe20000000a00 */
[----:B------:R-:W-:Y:S02]  /*0840*/  @!UP0 USHF.R.S32.HI UR9, URZ, 0x1f, UR16 ;  /* 0x0000001f3f098899 */ /* 0x000fe40008011410 */
[----:B------:R-:W-:-:S04]  /*0850*/  @UP0 UIMAD.WIDE.U32 UR18, UR22, UR6, URZ ;  /* 0x00000006161202a5 */ /* 0x000fc8000f8e003f */
[----:B------:R-:W-:-:S03]  /*0860*/  @UP0 UIMAD UR4, UR22, UR7, UR19 ;  /* 0x00000007160402a4 */ /* 0x000fc6000f8e0213 */
[----:B------:R-:W-:Y:S01]  /*0870*/  @!UP0 ULDC.64 UR6, c[0x0][0x228] ;  /* 0x00008a0000068ab9 */ /* 0x000fe20000000a00 */
[----:B-1----:R-:W-:Y:S01]  /*0880*/  IABS R10, R7 ;  /* 0x00000007000a7213 */ /* 0x002fe20000000000 */
[----:B------:R-:W-:Y:S02]  /*0890*/  @!UP0 UIMAD UR9, UR9, UR6, URZ ;  /* 0x00000006090982a4 */ /* 0x000fe4000f8e023f */
[----:B------:R-:W-:Y:S01]  /*08a0*/  @!UP0 UIMAD.WIDE.U32 UR32, UR16, UR6, URZ ;  /* 0x00000006102082a5 */ /* 0x000fe2000f8e003f */
[----:B------:R-:W1:Y:S01]  /*08b0*/  I2F.RP R8, R10 ;  /* 0x0000000a00087306 */ /* 0x000e620000209400 */
[----:B------:R-:W-:Y:S02]  /*08c0*/  @!UP0 UIMAD UR7, UR16, UR7, UR9 ;  /* 0x00000007100782a4 */ /* 0x000fe4000f8e0209 */
[----:B------:R-:W-:Y:S01]  /*08d0*/  USHF.R.S32.HI UR9, URZ, 0x1f, UR8 ;  /* 0x0000001f3f097899 */ /* 0x000fe20008011408 */
[----:B--2---:R-:W-:Y:S01]  /*08e0*/  IABS R0, R0 ;  /* 0x0000000000007213 */ /* 0x004fe20000000000 */
[----:B------:R-:W-:Y:S01]  /*08f0*/  @!UP0 UIADD3 UR4, UR33, UR7, URZ ;  /* 0x0000000721048290 */ /* 0x000fe2000fffe03f */
[----:B------:R-:W-:-:S02]  /*0900*/  @!UP0 UMOV UR18, UR32 ;  /* 0x0000002000128c82 */ /* 0x000fc40008000000 */
[----:B------:R-:W-:Y:S01]  /*0910*/  ULDC.64 UR6, c[0x0][0x258] ;  /* 0x0000960000067ab9 */ /* 0x000fe20000000a00 */
[----:B------:R-:W-:Y:S01]  /*0920*/  UISETP.NE.AND UP0, UPT, UR10, -0x1, UPT ;  /* 0xffffffff0a00788c */ /* 0x000fe2000bf05270 */
[----:B------:R-:W-:Y:S01]  /*0930*/  IMAD.U32 R22, RZ, RZ, UR6 ;  /* 0x00000006ff167e24 */ /* 0x000fe2000f8e00ff */
[----:B------:R-:W-:Y:S01]  /*0940*/  UIMAD UR9, UR9, UR6, URZ ;  /* 0x00000006090972a4 */ /* 0x000fe2000f8e023f */
[----:B-1----:R-:W1:Y:S03]  /*0950*/  MUFU.RCP R4, R8 ;  /* 0x0000000800047308 */ /* 0x002e660000001000 */
[----:B------:R-:W-:Y:S01]  /*0960*/  UIMAD UR7, UR8, UR7, UR9 ;  /* 0x00000007080772a4 */ /* 0x000fe2000f8e0209 */
[----:B------:R-:W-:-:S04]  /*0970*/  UMOV UR6, 0x400 ;  /* 0x0000040000067882 */ /* 0x000fc80000000000 */
[----:B------:R-:W-:Y:S02]  /*0980*/  @UP0 UIADD3 UR19, UR17, UR10, URZ ;  /* 0x0000000a11130290 */ /* 0x000fe4000fffe03f */
[----:B------:R-:W-:Y:S01]  /*0990*/  @UP0 UIADD3 UR10, UR17, UR10, URZ ;  /* 0x0000000a110a0290 */ /* 0x000fe2000fffe03f */
[----:B-1----:R-:W-:-:S04]  /*09a0*/  VIADD R4, R4, 0xffffffe ;  /* 0x0ffffffe04047836 */ /* 0x002fc80000000000 */
[----:B------:R-:W1:Y:S02]  /*09b0*/  F2I.FTZ.U32.TRUNC.NTZ R5, R4 ;  /* 0x0000000400057305 */ /* 0x000e64000021f000 */
[----:B-1----:R-:W-:Y:S02]  /*09c0*/  IMAD.MOV R3, RZ, RZ, -R5 ;  /* 0x000000ffff037224 */ /* 0x002fe400078e0a05 */
[----:B------:R-:W-:Y:S02]  /*09d0*/  IMAD.MOV.U32 R4, RZ, RZ, RZ ;  /* 0x000000ffff047224 */ /* 0x000fe400078e00ff */
[----:B------:R-:W-:-:S04]  /*09e0*/  IMAD R3, R3, R10, RZ ;  /* 0x0000000a03037224 */ /* 0x000fc800078e02ff */
[----:B------:R-:W-:Y:S01]  /*09f0*/  IMAD.HI.U32 R15, R5, R3, R4 ;  /* 0x00000003050f7227 */ /* 0x000fe200078e0004 */
[----:B------:R-:W-:-:S04]  /*0a00*/  LEA.HI R5, R21, R84, RZ, 0x3 ;  /* 0x0000005415057211 */ /* 0x000fc800078f18ff */
[----:B------:R-:W-:Y:S01]  /*0a10*/  SHF.R.S32.HI R18, RZ, 0x3, R5 ;  /* 0x00000003ff127819 */ /* 0x000fe20000011405 */
[----:B------:R-:W-:Y:S01]  /*0a20*/  IMAD.HI.U32 R15, R15, R0, RZ ;  /* 0x000000000f0f7227 */ /* 0x000fe200078e00ff */
[----:B------:R-:W-:Y:S02]  /*0a30*/  LOP3.LUT R5, R5, 0xfffffff8, RZ, 0xc0, !PT ;  /* 0xfffffff805057812 */ /* 0x000fe400078ec0ff */
[C---:B------:R-:W-:Y:S01]  /*0a40*/  ISETP.GE.AND P4, PT, R18.reuse, UR21, PT ;  /* 0x0000001512007c0c */ /* 0x040fe2000bf86270 */
[----:B------:R-:W-:Y:S01]  /*0a50*/  IMAD.MOV R11, RZ, RZ, -R15 ;  /* 0x000000ffff0b7224 */ /* 0x000fe200078e0a0f */
[----:B------:R-:W-:Y:S01]  /*0a60*/  SHF.R.S32.HI R19, RZ, 0x1f, R18 ;  /* 0x0000001fff137819 */ /* 0x000fe20000011412 */
[----:B------:R-:W-:Y:S02]  /*0a70*/  VIADD R3, R18, 0x10 ;  /* 0x0000001012037836 */ /* 0x000fe40000000000 */
[----:B------:R-:W-:Y:S02]  /*0a80*/  IMAD R11, R10, R11, R0 ;  /* 0x0000000b0a0b7224 */ /* 0x000fe400078e0200 */
[----:B------:R-:W-:Y:S01]  /*0a90*/  IMAD.IADD R0, R84, 0x1, -R5 ;  /* 0x0000000154007824 */ /* 0x000fe200078e0a05 */
[----:B------:R-:W-:Y:S01]  /*0aa0*/  ISETP.GE.AND P2, PT, R3, UR21, PT ;  /* 0x0000001503007c0c */ /* 0x000fe2000bf46270 */
[----:B------:R-:W-:Y:S01]  /*0ab0*/  IMAD.WIDE R28, R29, 0x40, R18 ;  /* 0x000000401d1c7825 */ /* 0x000fe200078e0212 */
[----:B------:R-:W-:-:S02]  /*0ac0*/  ISETP.GT.U32.AND P6, PT, R10, R11, PT ;  /* 0x0000000b0a00720c */ /* 0x000fc40003fc4070 */
[C---:B------:R-:W-:Y:S01]  /*0ad0*/  ISETP.GE.AND P0, PT, R3.reuse, UR15, PT ;  /* 0x0000000f03007c0c */ /* 0x040fe2000bf06270 */
[----:B------:R-:W1:Y:S01]  /*0ae0*/  @!P4 LDC.64 R4, c[0x0][0x240] ;  /* 0x00009000ff04cb82 */ /* 0x000e620000000a00 */
[----:B------:R-:W-:Y:S01]  /*0af0*/  ISETP.GE.AND P5, PT, R3, UR15, PT ;  /* 0x0000000f03007c0c */ /* 0x000fe2000bfa6270 */
[----:B------:R-:W-:Y:S02]  /*0b00*/  IMAD.SHL.U32 R3, R18, 0x40, RZ ;  /* 0x0000004012037824 */ /* 0x000fe400078e00ff */
[----:B------:R-:W-:Y:S02]  /*0b10*/  IMAD.SHL.U32 R16, R0, 0x8, RZ ;  /* 0x0000000800107824 */ /* 0x000fe400078e00ff */
[----:B------:R-:W-:Y:S01]  /*0b20*/  VIADD R14, R18, 0x20 ;  /* 0x00000020120e7836 */ /* 0x000fe20000000000 */
[----:B------:R-:W-:Y:S01]  /*0b30*/  LOP3.LUT R3, R3, 0x1c0, RZ, 0xc0, !PT ;  /* 0x000001c003037812 */ /* 0x000fe200078ec0ff */
[----:B------:R-:W2:Y:S01]  /*0b40*/  @!P2 S2R R20, SR_CgaCtaId ;  /* 0x000000000014a919 */ /* 0x000ea20000008800 */
[----:B------:R-:W-:Y:S01]  /*0b50*/  SHF.R.S32.HI R17, RZ, 0x1f, R16 ;  /* 0x0000001fff117819 */ /* 0x000fe20000011410 */
[----:B------:R-:W-:Y:S01]  /*0b60*/  @!P6 IMAD.IADD R11, R11, 0x1, -R10 ;  /* 0x000000010b0be824 */ /* 0x000fe200078e0a0a */
[----:B------:R-:W-:Y:S01]  /*0b70*/  IADD3 R12, P1, R16, UR18, RZ ;  /* 0x00000012100c7c10 */ /* 0x000fe2000ff3e0ff */
[----:B------:R-:W-:Y:S01]  /*0b80*/  @!P6 VIADD R15, R15, 0x1 ;  /* 0x000000010f0fe836 */ /* 0x000fe20000000000 */
[----:B------:R-:W-:-:S02]  /*0b90*/  LOP3.LUT R8, R3, 0x38, R16, 0xf8, !PT ;  /* 0x0000003803087812 */ /* 0x000fc400078ef810 */
[----:B------:R-:W-:Y:S02]  /*0ba0*/  SHF.R.U32.HI R3, RZ, 0x3, R3 ;  /* 0x00000003ff037819 */ /* 0x000fe40000011603 */
[----:B------:R-:W-:Y:S01]  /*0bb0*/  IADD3.X R13, R17, UR4, RZ, P1, !PT ;  /* 0x00000004110d7c10 */ /* 0x000fe20008ffe4ff */
[----:B------:R-:W3:Y:S01]  /*0bc0*/  S2UR UR4, SR_CgaCtaId ;  /* 0x00000000000479c3 */ /* 0x000ee20000008800 */
[----:B------:R-:W-:Y:S02]  /*0bd0*/  LOP3.LUT R3, R8, R3, RZ, 0x3c, !PT ;  /* 0x0000000308037212 */ /* 0x000fe400078e3cff */
[----:B------:R-:W-:Y:S01]  /*0be0*/  ISETP.GE.U32.AND P3, PT, R11, R10, PT ;  /* 0x0000000a0b00720c */ /* 0x000fe20003f66070 */
[----:B------:R-:W-:Y:S01]  /*0bf0*/  IMAD.WIDE.U32 R22, R22, UR8, R12 ;  /* 0x0000000816167c25 */ /* 0x000fe2000f8e000c */
[----:B------:R-:W-:Y:S01]  /*0c00*/  LOP3.LUT R11, R7, UR8, RZ, 0x3c, !PT ;  /* 0x00000008070b7c12 */ /* 0x000fe2000f8e3cff */
[----:B------:R-:W-:Y:S01]  /*0c10*/  @UP0 ULDC.64 UR8, c[0x0][0x248] ;  /* 0x0000920000080ab9 */ /* 0x000fe20000000a00 */
[----:B------:R-:W-:Y:S01]  /*0c20*/  LEA.HI R12, R21, R84, RZ, 0x6 ;  /* 0x00000054150c7211 */ /* 0x000fe200078f30ff */
[----:B------:R-:W4:Y:S01]  /*0c30*/  @!P4 LDC.64 R8, c[0x0][0x210] ;  /* 0x00008400ff08cb82 */ /* 0x000f220000000a00 */
[----:B------:R-:W-:Y:S01]  /*0c40*/  ISETP.GE.AND P1, PT, R11, RZ, PT ;  /* 0x000000ff0b00720c */ /* 0x000fe20003f26270 */
[-C--:B-1----:R-:W-:Y:S01]  /*0c50*/  @!P4 IMAD R10, R29, R4.reuse, RZ ;  /* 0x000000041d0ac224 */ /* 0x082fe200078e02ff */
[----:B------:R-:W-:Y:S01]  /*0c60*/  ISETP.NE.AND P6, PT, R7, RZ, PT ;  /* 0x000000ff0700720c */ /* 0x000fe20003fc5270 */
[----:B------:R-:W-:Y:S01]  /*0c70*/  VIADD R25, R23, UR7 ;  /* 0x0000000717197c36 */ /* 0x000fe20008000000 */
[----:B------:R-:W-:Y:S01]  /*0c80*/  @!P2 MOV R11, 0x400 ;  /* 0x00000400000ba802 */ /* 0x000fe20000000f00 */
[----:B------:R-:W-:Y:S01]  /*0c90*/  @!P4 IMAD.MOV.U32 R24, RZ, RZ, R22 ;  /* 0x000000ffff18c224 */ /* 0x000fe200078e0016 */
[----:B------:R-:W-:Y:S01]  /*0ca0*/  @UP0 UIMAD.WIDE.U32 UR34, UR19, UR8, URZ ;  /* 0x00000008132202a5 */ /* 0x000fe2000f8e003f */
[C---:B------:R-:W-:Y:S01]  /*0cb0*/  @!P4 IMAD R10, R28.reuse, R5, R10 ;  /* 0x000000051c0ac224 */ /* 0x040fe200078e020a */
[----:B------:R-:W-:Y:S01]  /*0cc0*/  @UP0 UIMAD UR19, UR19, UR9, URZ ;  /* 0x00000009131302a4 */ /* 0x000fe2000f8e023f */
[----:B------:R-:W-:-:S02]  /*0cd0*/  @!P4 IMAD.WIDE.U32 R26, R28, R4, R24 ;  /* 0x000000041c1ac225 */ /* 0x000fc400078e0018 */
[----:B------:R-:W1:Y:S01]  /*0ce0*/  @!P2 LDC.64 R4, c[0x0][0x240] ;  /* 0x00009000ff04ab82 */ /* 0x000e620000000a00 */
[----:B------:R-:W-:Y:S01]  /*0cf0*/  @UP0 UIADD3 UR19, UR35, UR19, URZ ;  /* 0x0000001323130290 */ /* 0x000fe2000fffe03f */
[----:B------:R-:W-:Y:S01]  /*0d00*/  @P3 VIADD R15, R15, 0x1 ;  /* 0x000000010f0f3836 */ /* 0x000fe20000000000 */
[----:B--2---:R-:W-:Y:S01]  /*0d10*/  @!P2 LEA R20, R20, R11, 0x18 ;  /* 0x0000000b1414a211 */ /* 0x004fe200078ec0ff */
[----:B------:R-:W-:Y:S01]  /*0d20*/  IMAD.SHL.U32 R12, R12, 0x8, RZ ;  /* 0x000000080c0c7824 */ /* 0x000fe200078e00ff */
[----:B---3--:R-:W-:Y:S01]  /*0d30*/  ULEA UR4, UR4, UR6, 0x18 ;  /* 0x0000000604047291 */ /* 0x008fe2000f8ec03f */
[----:B------:R-:W-:Y:S01]  /*0d40*/  @!P1 IMAD.MOV R15, RZ, RZ, -R15 ;  /* 0x000000ffff0f9224 */ /* 0x000fe200078e0a0f */
[----:B------:R-:W-:Y:S01]  /*0d50*/  ISETP.GE.AND P1, PT, R14, UR21, PT ;  /* 0x000000150e007c0c */ /* 0x000fe2000bf26270 */
[----:B------:R-:W-:Y:S01]  /*0d60*/  @!P4 IMAD.IADD R10, R27, 0x1, R10 ;  /* 0x000000011b0ac824 */ /* 0x000fe200078e020a */
[----:B------:R-:W-:Y:S01]  /*0d70*/  LOP3.LUT R3, R3, 0xfffffe00, R12, 0xf8, !PT ;  /* 0xfffffe0003037812 */ /* 0x000fe200078ef80c */
[----:B------:R-:W-:Y:S01]  /*0d80*/  @!P2 IMAD.MOV.U32 R36, RZ, RZ, R22 ;  /* 0x000000ffff24a224 */ /* 0x000fe200078e0016 */
[----:B------:R-:W2:Y:S01]  /*0d90*/  @!P2 LDC.64 R12, c[0x0][0x210] ;  /* 0x00008400ff0cab82 */ /* 0x000ea20000000a00 */
[----:B----4-:R-:W-:Y:S01]  /*0da0*/  @!P4 LEA R30, P3, R26, R8, 0x1 ;  /* 0x000000081a1ec211 */ /* 0x010fe200078608ff */
[----:B------:R-:W-:Y:S01]  /*0db0*/  @!P2 IMAD.MOV.U32 R37, RZ, RZ, R25 ;  /* 0x000000ffff25a224 */ /* 0x000fe200078e0019 */
[----:B------:R-:W-:Y:S01]  /*0dc0*/  @!P6 LOP3.LUT R15, RZ, R7, RZ, 0x33, !PT ;  /* 0x00000007ff0fe212 */ /* 0x000fe200078e33ff */
[----:B------:R-:W-:Y:S01]  /*0dd0*/  VIADD R7, R18, 0x30 ;  /* 0x0000003012077836 */ /* 0x000fe20000000000 */
[----:B------:R-:W-:Y:S01]  /*0de0*/  @!P2 IADD3 R8, P6, R28, 0x10, RZ ;  /* 0x000000101c08a810 */ /* 0x000fe20007fde0ff */
[----:B------:R-:W-:Y:S01]  /*0df0*/  @UP0 ULDC.64 UR6, c[0x0][0x250] ;  /* 0x0000940000060ab9 */ /* 0x000fe20000000a00 */
[----:B------:R-:W-:Y:S01]  /*0e00*/  @!P4 LEA.HI.X R31, R26, R9, R10, 0x1, P3 ;  /* 0x000000091a1fc211 */ /* 0x000fe200018f0c0a */
[----:B------:R-:W-:Y:S01]  /*0e10*/  @UP0 UIMAD.WIDE.U32 UR32, UR10, UR6, URZ ;  /* 0x000000060a2002a5 */ /* 0x000fe2000f8e003f */
[----:B------:R-:W-:Y:S01]  /*0e20*/  ISETP.GE.AND P3, PT, R7, UR21, PT ;  /* 0x0000001507007c0c */ /* 0x000fe2000bf66270 */
[----:B------:R-:W-:Y:S01]  /*0e30*/  @!P2 IMAD.X R9, RZ, RZ, R29, P6 ;  /* 0x000000ffff09a224 */ /* 0x000fe200030e061d */
[----:B------:R-:W3:Y:S01]  /*0e40*/  @!P1 S2R R27, SR_CgaCtaId ;  /* 0x00000000001b9919 */ /* 0x000ee20000008800 */
[----:B------:R-:W-:Y:S01]  /*0e50*/  LEA R203, R3, UR4, 0x1 ;  /* 0x0000000403cb7c11 */ /* 0x000fe2000f8e08ff */
[----:B------:R-:W4:Y:S01]  /*0e60*/  @!P1 LDC.64 R10, c[0x0][0x240] ;  /* 0x00009000ff0a9b82 */ /* 0x000f220000000a00 */
[-C--:B-1----:R-:W-:Y:S01]  /*0e70*/  @!P2 IMAD R9, R9, R4.reuse, RZ ;  /* 0x000000040909a224 */ /* 0x082fe200078e02ff */
[----:B------:R-:W-:Y:S01]  /*0e80*/  @UP0 UIMAD UR10, UR10, UR7, URZ ;  /* 0x000000070a0a02a4 */ /* 0x000fe2000f8e023f */
[C---:B------:R-:W-:Y:S01]  /*0e90*/  @!P2 IMAD.WIDE.U32 R36, R8.reuse, R4, R36 ;  /* 0x000000040824a225 */ /* 0x040fe200078e0024 */
[----:B------:R-:W-:Y:S01]  /*0ea0*/  @!PT LDS RZ, [RZ] ;  /* 0x00000000fffff984 */ /* 0x000fe20000000800 */
[----:B------:R-:W-:Y:S01]  /*0eb0*/  @!PT LDS RZ, [RZ] ;  /* 0x00000000fffff984 */ /* 0x000fe20000000800 */
[----:B------:R-:W-:Y:S01]  /*0ec0*/  @!PT LDS RZ, [RZ] ;  /* 0x00000000fffff984 */ /* 0x000fe20000000800 */
[----:B------:R-:W-:Y:S01]  /*0ed0*/  @!P4 LDGSTS.E.BYPASS.LTC128B.128 [R203], desc[UR28][R30.64] ;  /* 0x000000001ecbcfae */ /* 0x000fe2000b901d5c */
[----:B------:R-:W-:Y:S01]  /*0ee0*/  @UP0 UMOV UR26, UR34 ;  /* 0x00000022001a0c82 */ /* 0x000fe20008000000 */
[----:B------:R-:W-:Y:S01]  /*0ef0*/  @UP0 UIADD3 UR18, UR33, UR10, URZ ;  /* 0x0000000a21120290 */ /* 0x000fe2000fffe03f */
[----:B------:R-:W-:Y:S01]  /*0f00*/  @!P2 IMAD R32, R8, R5, R9 ;  /* 0x000000050820a224 */ /* 0x000fe200078e0209 */
[----:B------:R-:W-:Y:S01]  /*0f10*/  @!P4 LDGSTS.E.BYPASS.LTC128B.128 [R203+0x2000], desc[UR28][R30.64+0x80] ;  /* 0x020000801ecbcfae */ /* 0x000fe2000b901d5c */
[----:B------:R-:W1:Y:S01]  /*0f20*/  @!P1 LDC.64 R8, c[0x0][0x210] ;  /* 0x00008400ff089b82 */ /* 0x000e620000000a00 */
[----:B------:R-:W-:Y:S01]  /*0f30*/  @UP0 UMOV UR20, UR32 ;  /* 0x0000002000140c82 */ /* 0x000fe20008000000 */
[----:B------:R-:W-:Y:S01]  /*0f40*/  @!P2 IMAD.IADD R32, R37, 0x1, R32 ;  /* 0x000000012520a824 */ /* 0x000fe200078e0220 */
[----:B------:R5:W-:Y:S01]  /*0f50*/  @!P4 LDGSTS.E.BYPASS.LTC128B.128 [R203+0x4000], desc[UR28][R30.64+0x100] ;  /* 0x040001001ecbcfae */ /* 0x000be2000b901d5c */
[C---:B--2---:R-:W-:Y:S01]  /*0f60*/  @!P2 LEA R34, P6, R36.reuse, R12, 0x1 ;  /* 0x0000000c2422a211 */ /* 0x044fe200078c08ff */
[----:B------:R-:W2:Y:S03]  /*0f70*/  @!P3 S2R R26, SR_CgaCtaId ;  /* 0x00000000001ab919 */ /* 0x000ea60000008800 */
[----:B------:R-:W1:Y:S01]  /*0f80*/  @!P3 LDC.64 R4, c[0x0][0x240] ;  /* 0x00009000ff04bb82 */ /* 0x000e620000000a00 */
[----:B------:R-:W-:-:S02]  /*0f90*/  @!P2 LEA.HI.X R35, R36, R13, R32, 0x1, P6 ;  /* 0x0000000d2423a211 */ /* 0x000fc400030f0c20 */
[----:B------:R-:W-:Y:S02]  /*0fa0*/  @!P1 MOV R32, 0x400 ;  /* 0x0000040000209802 */ /* 0x000fe40000000f00 */
[C---:B------:R-:W-:Y:S02]  /*0fb0*/  @!P3 IADD3 R12, P6, R28.reuse, 0x30, RZ ;  /* 0x000000301c0cb810 */ /* 0x040fe40007fde0ff */
[----:B-----5:R-:W-:Y:S02]  /*0fc0*/  @!P1 IADD3 R30, P4, R28, 0x20, RZ ;  /* 0x000000201c1e9810 */ /* 0x020fe40007f9e0ff */
[----:B---3--:R-:W-:-:S03]  /*0fd0*/  @!P1 LEA R28, R27, R32, 0x18 ;  /* 0x000000201b1c9211 */ /* 0x008fc600078ec0ff */
[--C-:B------:R-:W-:Y:S01]  /*0fe0*/  @!P1 IMAD.X R13, RZ, RZ, R29.reuse, P4 ;  /* 0x000000ffff0d9224 */ /* 0x100fe200020e061d */
[----:B------:R-:W-:Y:S01]  /*0ff0*/  PLOP3.LUT P4, PT, PT, PT, UP0, 0x80, 0x0 ;  /* 0x000000000000781c */ /* 0x000fe20003f8f008 */
[----:B------:R-:W-:Y:S02]  /*1000*/  @!P3 IMAD.X R29, RZ, RZ, R29, P6 ;  /* 0x000000ffff1db224 */ /* 0x000fe400030e061d */
[----:B----4-:R-:W-:-:S04]  /*1010*/  @!P1 IMAD R13, R13, R10, RZ ;  /* 0x0000000a0d0d9224 */ /* 0x010fc800078e02ff */
[----:B------:R-:W-:-:S06]  /*1020*/  @!P1 IMAD R27, R30, R11, R13 ;  /* 0x0000000b1e1b9224 */ /* 0x000fcc00078e020d */
[----:B--2---:R-:W-:Y:S05]  /*1030*/  @P4 BRA `(.L_x_392) ;  /* 0x0000000000344947 */ /* 0x004fea0003800000 */
[----:B------:R-:W-:Y:S01]  /*1040*/  USHF.R.S32.HI UR25, URZ, 0x1f, UR17 ;  /* 0x0000001f3f197899 */ /* 0x000fe20008011411 */
[----:B------:R-:W-:Y:S01]  /*1050*/  ULDC.64 UR8, c[0x0][0x248] ;  /* 0x0000920000087ab9 */ /* 0x000fe20000000a00 */
[----:B------:R-:W-:Y:S02]  /*1060*/  USHF.R.S32.HI UR19, URZ, 0x1f, UR16 ;  /* 0x0000001f3f137899 */ /* 0x000fe40008011410 */
[----:B------:R-:W-:Y:S02]  /*1070*/  UIMAD UR25, UR25, UR8, URZ ;  /* 0x00000008191972a4 */ /* 0x000fe4000f8e023f */
[----:B------:R-:W-:Y:S02]  /*1080*/  UIMAD.WIDE.U32 UR32, UR17, UR8, URZ ;  /* 0x00000008112072a5 */ /* 0x000fe4000f8e003f */
[----:B------:R-:W-:Y:S01]  /*1090*/  UIMAD UR25, UR17, UR9, UR25 ;  /* 0x00000009111972a4 */ /* 0x000fe2000f8e0219 */
[----:B------:R-:W-:Y:S02]  /*10a0*/  ULDC.64 UR10, c[0x0][0x230] ;  /* 0x00008c00000a7ab9 */ /* 0x000fe40000000a00 */
[----:B------:R-:W-:-:S02]  /*10b0*/  UIMAD UR19, UR19, UR10, URZ ;  /* 0x0000000a131372a4 */ /* 0x000fc4000f8e023f */
[----:B------:R-:W-:Y:S02]  /*10c0*/  UIADD3 UR33, UR33, UR25, URZ ;  /* 0x0000001921217290 */ /* 0x000fe4000fffe03f */
[----:B------:R-:W-:Y:S02]  /*10d0*/  UIMAD UR19, UR16, UR11, UR19 ;  /* 0x0000000b101372a4 */ /* 0x000fe4000f8e0213 */
[----:B------:R-:W-:-:S04]  /*10e0*/  UIMAD.WIDE.U32 UR10, UR16, UR10, UR32 ;  /* 0x0000000a100a72a5 */ /* 0x000fc8000f8e0020 */
[----:B------:R-:W-:-:S03]  /*10f0*/  UIADD3 UR19, UR11, UR19, URZ ;  /* 0x000000130b137290 */ /* 0x000fc6000fffe03f */
[----:B------:R-:W-:-:S09]  /*1100*/  UMOV UR26, UR10 ;  /* 0x0000000a001a7c82 */ /* 0x000fd20008000000 */
.L_x_392:
[----:B------:R-:W-:Y:S05]  /*1110*/  @P4 BRA `(.L_x_393) ;  /* 0x0000000000344947 */ /* 0x000fea0003800000 */
        /* <DEDUP_REMOVED lines=8> */
[----:B------:R-:W-:-:S04]  /*11a0*/  UIMAD UR17, UR17, UR10, URZ ;  /* 0x0000000a111172a4 */ /* 0x000fc8000f8e023f */
[----:B------:R-:W-:Y:S02]  /*11b0*/  UIMAD UR11, UR16, UR11, UR17 ;  /* 0x0000000b100b72a4 */ /* 0x000fe4000f8e0211 */
[----:B------:R-:W-:-:S04]  /*11c0*/  UIMAD.WIDE.U32 UR16, UR16, UR10, UR32 ;  /* 0x0000000a101072a5 */ /* 0x000fc8000f8e0020 */
[----:B------:R-:W-:-:S03]  /*11d0*/  UIADD3 UR18, UR17, UR11, URZ ;  /* 0x0000000b11127290 */ /* 0x000fc6000fffe03f */
[----:B------:R-:W-:-:S09]  /*11e0*/  UMOV UR20, UR16 ;  /* 0x0000001000147c82 */ /* 0x000fd20008000000 */
.L_x_393:
[----:B------:R-:W-:Y:S01]  /*11f0*/  @!P1 IMAD.MOV.U32 R23, RZ, RZ, R25 ;  /* 0x000000ffff179224 */ /* 0x000fe200078e0019 */
[----:B------:R-:W-:Y:S01]  /*1200*/  ULDC.64 UR10, c[0x0][0x260] ;  /* 0x00009800000a7ab9 */ /* 0x000fe20000000a00 */
[----:B------:R-:W-:Y:S01]  /*1210*/  IMAD R13, R19, UR8, RZ ;  /* 0x00000008130d7c24 */ /* 0x000fe2000f8e02ff */
[----:B------:R-:W-:Y:S01]  /*1220*/  USHF.L.U64.HI UR17, UR8, 0x6, UR9 ;  /* 0x0000000608117899 */ /* 0x000fe20008010209 */
[----:B------:R-:W-:Y:S01]  /*1230*/  @!P1 IMAD.WIDE.U32 R30, R30, R10, R22 ;  /* 0x0000000a1e1e9225 */ /* 0x000fe200078e0016 */
[----:B------:R-:W-:Y:S01]  /*1240*/  @!P3 MOV R23, 0x400 ;  /* 0x000004000017b802 */ /* 0x000fe20000000f00 */
[----:B------:R-:W2:Y:S01]  /*1250*/  @!P3 LDC.64 R10, c[0x0][0x210] ;  /* 0x00008400ff0abb82 */ /* 0x000ea20000000a00 */
[----:B------:R-:W-:Y:S01]  /*1260*/  USHF.R.S32.HI UR16, URZ, 0x1f, UR5 ;  /* 0x0000001f3f107899 */ /* 0x000fe20008011405 */
[----:B------:R-:W-:Y:S01]  /*1270*/  IMAD.WIDE.U32 R32, R18, UR8, R16 ;  /* 0x0000000812207c25 */ /* 0x000fe2000f8e0010 */
[----:B------:R-:W-:Y:S01]  /*1280*/  @!P3 LEA R26, R26, R23, 0x18 ;  /* 0x000000171a1ab211 */ /* 0x000fe200078ec0ff */
[----:B------:R-:W-:Y:S01]  /*1290*/  UIMAD.WIDE.U32 UR32, UR8, 0x20, URZ ;  /* 0x00000020082078a5 */ /* 0x000fe2000f8e003f */
[----:B------:R-:W-:Y:S01]  /*12a0*/  SHF.R.S32.HI R85, RZ, 0x5, R85 ;  /* 0x00000005ff557819 */ /* 0x000fe20000011455 */
[----:B------:R-:W-:Y:S01]  /*12b0*/  IMAD R13, R18, UR9, R13 ;  /* 0x00000009120d7c24 */ /* 0x000fe2000f8e020d */
[----:B------:R-:W-:Y:S01]  /*12c0*/  IADD3 R204, P4, R32, UR26, RZ ;  /* 0x0000001a20cc7c10 */ /* 0x000fe2000ff9e0ff */
[----:B------:R-:W-:Y:S01]  /*12d0*/  @!P1 IMAD.IADD R24, R31, 0x1, R27 ;  /* 0x000000011f189824 */ /* 0x000fe200078e021b */
[C---:B-1----:R-:W-:Y:S01]  /*12e0*/  @!P1 LEA R32, P6, R30.reuse, R8, 0x1 ;  /* 0x000000081e209211 */ /* 0x042fe200078c08ff */
[----:B------:R-:W-:Y:S01]  /*12f0*/  @!P3 IMAD.MOV.U32 R36, RZ, RZ, R22 ;  /* 0x000000ffff24b224 */ /* 0x000fe200078e0016 */
[----:B------:R-:W-:Y:S01]  /*1300*/  IADD3.X R205, R33, UR19, R13, P4, !PT ;  /* 0x0000001321cd7c10 */ /* 0x000fe2000a7fe40d */
[----:B------:R-:W-:Y:S01]  /*1310*/  @!P2 IMAD R13, R3, 0x2, R20 ;  /* 0x00000002030da824 */ /* 0x000fe200078e0214 */
[----:B------:R-:W-:Y:S01]  /*1320*/  @!P1 LEA.HI.X R33, R30, R9, R24, 0x1, P6 ;  /* 0x000000091e219211 */ /* 0x000fe200030f0c18 */
[----:B------:R-:W-:Y:S01]  /*1330*/  @!P3 IMAD.MOV.U32 R37, RZ, RZ, R25 ;  /* 0x000000ffff25b224 */ /* 0x000fe200078e0019 */
[----:B------:R-:W-:Y:S01]  /*1340*/  ISETP.GE.AND P6, PT, R18, UR15, PT ;  /* 0x0000000f12007c0c */ /* 0x000fe2000bfc6270 */
[-C--:B------:R-:W-:Y:S01]  /*1350*/  @!P3 IMAD R29, R29, R4.reuse, RZ ;  /* 0x000000041d1db224 */ /* 0x080fe200078e02ff */
[----:B------:R-:W-:Y:S01]  /*1360*/  @!PT LDS RZ, [RZ] ;  /* 0x00000000fffff984 */ /* 0x000fe20000000800 */
[----:B------:R-:W-:Y:S01]  /*1370*/  @!PT LDS RZ, [RZ] ;  /* 0x00000000fffff984 */ /* 0x000fe20000000800 */
[----:B------:R-:W-:Y:S01]  /*1380*/  @!PT LDS RZ, [RZ] ;  /* 0x00000000fffff984 */ /* 0x000fe20000000800 */
[----:B------:R-:W-:Y:S01]  /*1390*/  @!P2 LDGSTS.E.BYPASS.LTC128B.128 [R13+0x800], desc[UR28][R34.64] ;  /* 0x00800000220dafae */ /* 0x000fe2000b901d5c */
[----:B------:R-:W-:Y:S01]  /*13a0*/  @!P1 IMAD R23, R3, 0x2, R28 ;  /* 0x0000000203179824 */ /* 0x000fe200078e021c */
[----:B------:R-:W-:Y:S01]  /*13b0*/  USHF.L.U32 UR19, UR8, 0x6, URZ ;  /* 0x0000000608137899 */ /* 0x000fe2000800063f */
[C---:B------:R-:W-:Y:S01]  /*13c0*/  @!P3 IMAD R5, R12.reuse, R5, R29 ;  /* 0x000000050c05b224 */ /* 0x040fe200078e021d */
[----:B------:R-:W-:Y:S01]  /*13d0*/  @!P2 LDGSTS.E.BYPASS.LTC128B.128 [R13+0x2800], desc[UR28][R34.64+0x80] ;  /* 0x02800080220dafae */ /* 0x000fe2000b901d5c */
[----:B------:R-:W-:Y:S01]  /*13e0*/  @!P3 IMAD.WIDE.U32 R36, R12, R4, R36 ;  /* 0x000000040c24b225 */ /* 0x000fe200078e0024 */
[----:B------:R-:W-:-:S02]  /*13f0*/  LEA.HI R24, R21, R84, RZ, 0x4 ;  /* 0x0000005415187211 */ /* 0x000fc400078f20ff */
[----:B------:R1:W-:Y:S01]  /*1400*/  @!P2 LDGSTS.E.BYPASS.LTC128B.128 [R13+0x4800], desc[UR28][R34.64+0x100] ;  /* 0x04800100220dafae */ /* 0x0003e2000b901d5c */
[----:B------:R-:W-:Y:S01]  /*1410*/  @!P3 IMAD.IADD R4, R37, 0x1, R5 ;  /* 0x000000012504b824 */ /* 0x000fe200078e0205 */
[----:B------:R-:W-:Y:S01]  /*1420*/  ISETP.GE.AND P2, PT, R14, UR15, PT ;  /* 0x0000000f0e007c0c */ /* 0x000fe2000bf46270 */
[----:B------:R-:W-:Y:S01]  /*1430*/  IMAD.WIDE.U32 R204, R15, UR10, R204 ;  /* 0x0000000a0fcc7c25 */ /* 0x000fe2000f8e00cc */
[----:B------:R-:W-:Y:S01]  /*1440*/  @!P1 LDGSTS.E.BYPASS.LTC128B.128 [R23+0x1000], desc[UR28][R32.64] ;  /* 0x0100000020179fae */ /* 0x000fe2000b901d5c */
[----:B------:R-:W-:Y:S02]  /*1450*/  SHF.R.S32.HI R201, RZ, 0x4, R24 ;  /* 0x00000004ffc97819 */ /* 0x000fe40000011418 */
[----:B------:R-:W-:Y:S01]  /*1460*/  IMAD.U32 R87, RZ, RZ, UR19 ;  /* 0x00000013ff577e24 */ /* 0x000fe2000f8e00ff */
[----:B------:R-:W-:Y:S01]  /*1470*/  @!P1 LDGSTS.E.BYPASS.LTC128B.128 [R23+0x3000], desc[UR28][R32.64+0x80] ;  /* 0x0300008020179fae */ /* 0x000fe2000b901d5c */
[----:B------:R-:W-:Y:S01]  /*1480*/  IMAD.MOV.U32 R208, RZ, RZ, R204 ;  /* 0x000000ffffd07224 */ /* 0x000fe200078e00cc */
[----:B------:R-:W-:Y:S01]  /*1490*/  @!P0 MOV R21, 0x400 ;  /* 0x0000040000158802 */ /* 0x000fe20000000f00 */
[----:B------:R-:W-:Y:S01]  /*14a0*/  IMAD.WIDE.U32 R16, R18, UR6, R16 ;  /* 0x0000000612107c25 */ /* 0x000fe2000f8e0010 */
[----:B------:R3:W-:Y:S01]  /*14b0*/  @!P1 LDGSTS.E.BYPASS.LTC128B.128 [R23+0x5000], desc[UR28][R32.64+0x100] ;  /* 0x0500010020179fae */ /* 0x0007e2000b901d5c */
[----:B--2---:R-:W-:-:S02]  /*14c0*/  @!P3 LEA R30, P1, R36, R10, 0x1 ;  /* 0x0000000a241eb211 */ /* 0x004fc400078208ff */
[----:B------:R-:W-:Y:S01]  /*14d0*/  SHF.R.S32.HI R10, RZ, 0x1f, R15 ;  /* 0x0000001fff0a7819 */ /* 0x000fe2000001140f */
[----:B------:R-:W2:Y:S01]  /*14e0*/  @!P6 S2R R9, SR_CgaCtaId ;  /* 0x000000000009e919 */ /* 0x000ea20000008800 */
[----:B------:R-:W-:Y:S01]  /*14f0*/  @!P3 LEA.HI.X R31, R36, R11, R4, 0x1, P1 ;  /* 0x0000000b241fb211 */ /* 0x000fe200008f0c04 */
[----:B------:R-:W-:Y:S01]  /*1500*/  @!P3 IMAD R11, R3, 0x2, R26 ;  /* 0x00000002030bb824 */ /* 0x000fe200078e021a */
[----:B------:R-:W4:Y:S01]  /*1510*/  @!P6 LDC.64 R4, c[0x0][0x218] ;  /* 0x00008600ff04eb82 */ /* 0x000f220000000a00 */
[----:B------:R-:W-:Y:S01]  /*1520*/  IMAD R8, R10, UR10, RZ ;  /* 0x0000000a0a087c24 */ /* 0x000fe2000f8e02ff */
[----:B------:R-:W-:Y:S01]  /*1530*/  ISETP.GE.AND P1, PT, R7, UR15, PT ;  /* 0x0000000f07007c0c */ /* 0x000fe2000bf26270 */
[----:B------:R-:W-:Y:S01]  /*1540*/  UIMAD UR10, UR17, UR5, URZ ;  /* 0x00000005110a72a4 */ /* 0x000fe2000f8e023f */
[----:B------:R-:W-:Y:S01]  /*1550*/  @!P3 LDGSTS.E.BYPASS.LTC128B.128 [R11+0x1800], desc[UR28][R30.64] ;  /* 0x018000001e0bbfae */ /* 0x000fe2000b901d5c */
[----:B------:R-:W-:Y:S01]  /*1560*/  IMAD R209, R15, UR11, R8 ;  /* 0x0000000b0fd17c24 */ /* 0x000fe2000f8e0208 */
[----:B------:R-:W-:Y:S01]  /*1570*/  @!P6 MOV R26, 0x400 ;  /* 0x00000400001ae802 */ /* 0x000fe20000000f00 */
[----:B------:R-:W-:Y:S01]  /*1580*/  UIMAD UR10, UR16, UR19, UR10 ;  /* 0x00000013100a72a4 */ /* 0x000fe2000f8e020a */
[----:B------:R-:W5:Y:S01]  /*1590*/  @!P0 S2R R8, SR_CgaCtaId ;  /* 0x0000000000088919 */ /* 0x000f620000008800 */
[----:B------:R-:W-:Y:S01]  /*15a0*/  IMAD.IADD R209, R205, 0x1, R209 ;  /* 0x00000001cdd17824 */ /* 0x000fe200078e02d1 */
[----:B------:R-:W-:Y:S01]  /*15b0*/  ISETP.GE.AND P4, PT, R14, UR15, PT ;  /* 0x0000000f0e007c0c */ /* 0x000fe2000bf86270 */
[----:B-1----:R-:W-:Y:S01]  /*15c0*/  IMAD.U32 R13, RZ, RZ, UR8 ;  /* 0x00000008ff0d7e24 */ /* 0x002fe2000f8e00ff */
[----:B------:R-:W-:Y:S01]  /*15d0*/  @!P3 LDGSTS.E.BYPASS.LTC128B.128 [R11+0x3800], desc[UR28][R30.64+0x80] ;  /* 0x038000801e0bbfae */ /* 0x000fe2000b901d5c */
[----:B------:R-:W-:-:S02]  /*15e0*/  IMAD.U32 R27, RZ, RZ, UR7 ;  /* 0x00000007ff1b7e24 */ /* 0x000fc4000f8e00ff */
[----:B------:R-:W-:Y:S01]  /*15f0*/  VOTEU.ALL UP0, P1 ;  /* 0x00000000003f7886 */ /* 0x000fe20000800000 */
[----:B------:R-:W1:Y:S01]  /*1600*/  @!P1 S2R R12, SR_CgaCtaId ;  /* 0x00000000000c9919 */ /* 0x000e620000008800 */
[----:B------:R-:W-:Y:S02]  /*1610*/  IMAD.U32 R133, RZ, RZ, UR14 ;  /* 0x0000000eff857e24 */ /* 0x000fe4000f8e00ff */
[----:B---3--:R-:W-:Y:S01]  /*1620*/  IMAD.WIDE.U32 R22, R87, UR5, R208 ;  /* 0x0000000557167c25 */ /* 0x008fe2000f8e00d0 */
[----:B------:R3:W-:Y:S03]  /*1630*/  @!P3 LDGSTS.E.BYPASS.LTC128B.128 [R11+0x5800], desc[UR28][R30.64+0x100] ;  /* 0x058001001e0bbfae */ /* 0x0007e6000b901d5c */
[----:B------:R-:W-:Y:S01]  /*1640*/  VIADD R23, R23, UR10 ;  /* 0x0000000a17177c36 */ /* 0x000fe20008000000 */
[----:B----4-:R-:W-:Y:S01]  /*1650*/  @!P6 LEA R28, P3, R22, R4, 0x1 ;  /* 0x00000004161ce211 */ /* 0x010fe200078608ff */
[----:B------:R-:W4:Y:S01]  /*1660*/  @!P2 S2R R20, SR_CgaCtaId ;  /* 0x000000000014a919 */ /* 0x000f220000008800 */
[----:B------:R-:W-:-:S02]  /*1670*/  ULDC.64 UR10, c[0x0][0x268] ;  /* 0x00009a00000a7ab9 */ /* 0x000fc40000000a00 */
[----:B------:R-:W-:Y:S02]  /*1680*/  @!P6 LEA.HI.X R29, R22, R5, R23, 0x1, P3 ;  /* 0x00000005161de211 */ /* 0x000fe400018f0c17 */
[----:B------:R-:W4:Y:S01]  /*1690*/  @!P0 LDC.64 R4, c[0x0][0x218] ;  /* 0x00008600ff048b82 */ /* 0x000f220000000a00 */
[----:B--2---:R-:W-:Y:S02]  /*16a0*/  @!P6 LEA R26, R9, R26, 0x18 ;  /* 0x0000001a091ae211 */ /* 0x004fe400078ec0ff */
[C---:B------:R-:W-:Y:S02]  /*16b0*/  LOP3.LUT R9, R24.reuse, 0xfffffff0, RZ, 0xc0, !PT ;  /* 0xfffffff018097812 */ /* 0x040fe400078ec0ff */
[----:B------:R-:W-:Y:S01]  /*16c0*/  ISETP.GE.AND P3, PT, R7, UR15, PT ;  /* 0x0000000f07007c0c */ /* 0x000fe2000bf66270 */
[----:B------:R-:W-:Y:S01]  /*16d0*/  @!P6 IMAD R25, R3, 0x2, R26 ;  /* 0x000000020319e824 */ /* 0x000fe200078e021a */
[----:B------:R-:W-:Y:S01]  /*16e0*/  LEA.HI R24, R24, R201, RZ, 0x1 ;  /* 0x000000c918187211 */ /* 0x000fe200078f08ff */
[----:B------:R-:W-:Y:S01]  /*16f0*/  IMAD.IADD R7, R84, 0x1, -R9 ;  /* 0x0000000154077824 */ /* 0x000fe200078e0a09 */
[----:B-----5:R-:W-:Y:S01]  /*1700*/  @!P0 LEA R8, R8, R21, 0x18 ;  /* 0x0000001508088211 */ /* 0x020fe200078ec0ff */
[----:B------:R-:W-:Y:S01]  /*1710*/  IMAD.U32 R9, RZ, RZ, UR8 ;  /* 0x00000008ff097e24 */ /* 0x000fe2000f8e00ff */
[----:B------:R-:W-:Y:S01]  /*1720*/  @!P6 LDGSTS.E.BYPASS.LTC128B.128 [R25+0x6000], desc[UR28][R28.64] ;  /* 0x060000001c19efae */ /* 0x000fe2000b901d5c */
[----:B------:R-:W-:Y:S01]  /*1730*/  LOP3.LUT R24, R24, 0xfffffffe, RZ, 0xc0, !PT ;  /* 0xfffffffe18187812 */ /* 0x000fe200078ec0ff */
[----:B------:R-:W-:Y:S01]  /*1740*/  IMAD.U32 R21, RZ, RZ, UR6 ;  /* 0x00000006ff157e24 */ /* 0x000fe2000f8e00ff */
[----:B------:R-:W-:Y:S01]  /*1750*/  SHF.R.S32.HI R14, RZ, 0x1f, R7 ;  /* 0x0000001fff0e7819 */ /* 0x000fe20000011407 */
[----:B------:R-:W-:Y:S01]  /*1760*/  @!P6 LDGSTS.E.BYPASS.LTC128B.128 [R25+0x8000], desc[UR28][R28.64+0x80] ;  /* 0x080000801c19efae */ /* 0x000fe2000b901d5c */
[----:B---3--:R-:W-:-:S02]  /*1770*/  IMAD.U32 R11, RZ, RZ, UR9 ;  /* 0x00000009ff0b7e24 */ /* 0x008fc4000f8e00ff */
[----:B------:R-:W-:Y:S01]  /*1780*/  LEA.HI R14, R14, R7, RZ, 0x3 ;  /* 0x000000070e0e7211 */ /* 0x000fe200078f18ff */
[----:B------:R2:W-:Y:S01]  /*1790*/  @!P6 LDGSTS.E.BYPASS.LTC128B.128 [R25+0xa000], desc[UR28][R28.64+0x100] ;  /* 0x0a0001001c19efae */ /* 0x0005e2000b901d5c */
[----:B------:R-:W-:Y:S01]  /*17a0*/  @!P0 LEA R9, P6, R9, R22, 0x4 ;  /* 0x0000001609098211 */ /* 0x000fe200078c20ff */
[----:B------:R-:W-:Y:S01]  /*17b0*/  IMAD.IADD R201, R201, 0x1, -R24 ;  /* 0x00000001c9c97824 */ /* 0x000fe200078e0a18 */
[----:B------:R-:W-:Y:S02]  /*17c0*/  LOP3.LUT R26, R14, 0xfffffff8, RZ, 0xc0, !PT ;  /* 0xfffffff80e1a7812 */ /* 0x000fe400078ec0ff */
[----:B------:R-:W-:Y:S02]  /*17d0*/  @!P0 LEA.HI.X R24, R13, R23, R11, 0x4, P6 ;  /* 0x000000170d188211 */ /* 0x000fe400030f240b */
[----:B------:R-:W-:Y:S01]  /*17e0*/  @!P1 MOV R11, 0x400 ;  /* 0x00000400000b9802 */ /* 0x000fe20000000f00 */
[----:B------:R-:W-:Y:S01]  /*17f0*/  IMAD.IADD R7, R7, 0x1, -R26 ;  /* 0x0000000107077824 */ /* 0x000fe200078e0a1a */
[----:B------:R-:W-:-:S02]  /*1800*/  @!P2 MOV R13, 0x400 ;  /* 0x00000400000da802 */ /* 0x000fc40000000f00 */
[----:B-1----:R-:W-:Y:S01]  /*1810*/  @!P1 LEA R12, R12, R11, 0x18 ;  /* 0x0000000b0c0c9211 */ /* 0x002fe200078ec0ff */
[----:B------:R-:W-:Y:S01]  /*1820*/  IMAD R11, R19, UR6, RZ ;  /* 0x00000006130b7c24 */ /* 0x000fe2000f8e02ff */
[----:B----4-:R-:W-:Y:S01]  /*1830*/  @!P2 LEA R20, R20, R13, 0x18 ;  /* 0x0000000d1414a211 */ /* 0x010fe200078ec0ff */
[----:B------:R-:W-:Y:S02]  /*1840*/  @!P0 IMAD R13, R3, 0x2, R8 ;  /* 0x00000002030d8824 */ /* 0x000fe400078e0208 */
[----:B------:R-:W-:Y:S01]  /*1850*/  IMAD R11, R18, UR7, R11 ;  /* 0x00000007120b7c24 */ /* 0x000fe2000f8e020b */
[C---:B--2---:R-:W-:Y:S01]  /*1860*/  @!P0 LEA R28, P6, R9.reuse, R4, 0x1 ;  /* 0x00000004091c8211 */ /* 0x044fe200078c08ff */
[----:B------:R-:W-:Y:S02]  /*1870*/  IMAD.SHL.U32 R4, R0, 0x40, RZ ;  /* 0x0000004000047824 */ /* 0x000fe400078e00ff */
[----:B------:R-:W-:Y:S01]  /*1880*/  IMAD.U32 R25, RZ, RZ, UR6 ;  /* 0x00000006ff197e24 */ /* 0x000fe2000f8e00ff */
[----:B------:R-:W-:-:S02]  /*1890*/  @!P0 LEA.HI.X R29, R9, R5, R24, 0x1, P6 ;  /* 0x00000005091d8211 */ /* 0x000fc400030f0c18 */
[C---:B------:R-:W-:Y:S01]  /*18a0*/  ISETP.GE.AND P6, PT, R18.reuse, UR15, PT ;  /* 0x0000000f12007c0c */ /* 0x040fe2000bfc6270 */
[----:B------:R-:W-:Y:S01]  /*18b0*/  IMAD.SHL.U32 R18, R18, 0x8, RZ ;  /* 0x0000000812127824 */ /* 0x000fe200078e00ff */
[----:B------:R-:W-:Y:S01]  /*18c0*/  LOP3.LUT R5, R4, 0x1c0, RZ, 0xc0, !PT ;  /* 0x000001c004057812 */ /* 0x000fe200078ec0ff */
[----:B------:R-:W1:Y:S01]  /*18d0*/  @!P2 LDC.64 R8, c[0x0][0x218] ;  /* 0x00008600ff08ab82 */ /* 0x000e620000000a00 */
[----:B------:R-:W-:Y:S01]  /*18e0*/  @!P0 LDGSTS.E.BYPASS.LTC128B.128 [R13+0x6800], desc[UR28][R28.64] ;  /* 0x068000001c0d8fae */ /* 0x000fe2000b901d5c */
[----:B------:R-:W-:Y:S01]  /*18f0*/  USHF.L.U32 UR15, UR9, 0x5, URZ ;  /* 0x00000005090f7899 */ /* 0x000fe2000800063f */
[----:B------:R-:W-:Y:S02]  /*1900*/  LOP3.LUT R18, R5, 0x8, R18, 0xf8, !PT ;  /* 0x0000000805127812 */ /* 0x000fe400078ef812 */
[----:B------:R-:W-:Y:S01]  /*1910*/  SHF.R.U32.HI R19, RZ, 0x3, R5 ;  /* 0x00000003ff137819 */ /* 0x000fe20000011605 */
[----:B------:R-:W-:Y:S02]  /*1920*/  @!P0 LDGSTS.E.BYPASS.LTC128B.128 [R13+0x8800], desc[UR28][R28.64+0x80] ;  /* 0x088000801c0d8fae */ /* 0x000fe4000b901d5c */
[----:B------:R-:W2:Y:S02]  /*1930*/  @!P1 LDC.64 R4, c[0x0][0x218] ;  /* 0x00008600ff049b82 */ /* 0x000ea40000000a00 */
[----:B------:R3:W-:Y:S01]  /*1940*/  @!P0 LDGSTS.E.BYPASS.LTC128B.128 [R13+0xa800], desc[UR28][R28.64+0x100] ;  /* 0x0a8001001c0d8fae */ /* 0x0007e2000b901d5c */
[----:B------:R-:W-:-:S02]  /*1950*/  IADD3 R222, P0, R16, UR20, RZ ;  /* 0x0000001410de7c10 */ /* 0x000fc4000ff1e0ff */
[----:B------:R-:W-:Y:S01]  /*1960*/  LOP3.LUT R16, R18, R19, RZ, 0x3c, !PT ;  /* 0x0000001312107212 */ /* 0x000fe200078e3cff */
[----:B------:R-:W-:Y:S01]  /*1970*/  IMAD R18, R10, UR10, RZ ;  /* 0x0000000a0a127c24 */ /* 0x000fe2000f8e02ff */
[----:B------:R-:W-:Y:S01]  /*1980*/  IADD3.X R223, R17, UR18, R11, P0, !PT ;  /* 0x0000001211df7c10 */ /* 0x000fe200087fe40b */
[----:B------:R-:W-:Y:S01]  /*1990*/  IMAD.U32 R11, RZ, RZ, UR15 ;  /* 0x0000000fff0b7e24 */ /* 0x000fe2000f8e00ff */
[----:B------:R-:W-:Y:S01]  /*19a0*/  @!P2 IADD3 R10, P0, R22, UR32, RZ ;  /* 0x00000020160aac10 */ /* 0x000fe2000ff1e0ff */
[----:B------:R-:W-:Y:S02]  /*19b0*/  @!P2 IMAD R17, R3, 0x2, R20 ;  /* 0x000000020311a824 */ /* 0x000fe400078e0214 */
[----:B------:R-:W-:Y:S01]  /*19c0*/  IMAD.WIDE.U32 R222, R15, UR10, R222 ;  /* 0x0000000a0fde7c25 */ /* 0x000fe2000f8e00de */
[----:B------:R-:W-:Y:S01]  /*19d0*/  @!P2 IADD3.X R11, R23, UR33, R11, P0, !PT ;  /* 0x00000021170bac10 */ /* 0x000fe200087fe40b */
[----:B------:R-:W-:Y:S02]  /*19e0*/  @!UP0 UIMAD UR10, UR9, 0x30, URZ ;  /* 0x00000030090a88a4 */ /* 0x000fe4000f8e023f */
[----:B------:R-:W-:Y:S01]  /*19f0*/  IMAD R15, R15, UR11, R18 ;  /* 0x0000000b0f0f7c24 */ /* 0x000fe2000f8e0212 */
[----:B-1----:R-:W-:Y:S01]  /*1a00*/  @!P2 LEA R8, P0, R10, R8, 0x1 ;  /* 0x000000080a08a211 */ /* 0x002fe200078008ff */
[----:B------:R-:W-:-:S02]  /*1a10*/  UIMAD.WIDE.U32 UR32, UR5, UR6, URZ ;  /* 0x00000006052072a5 */ /* 0x000fc4000f8e003f */
[----:B------:R-:W-:Y:S01]  /*1a20*/  UIMAD UR11, UR16, UR6, URZ ;  /* 0x00000006100b72a4 */ /* 0x000fe2000f8e023f */
[----:B------:R-:W-:Y:S01]  /*1a30*/  @!P2 LEA.HI.X R9, R10, R9, R11, 0x1, P0 ;  /* 0x000000090a09a211 */ /* 0x000fe200000f0c0b */
[----:B------:R-:W-:Y:S01]  /*1a40*/  IMAD.SHL.U32 R11, R201, 0x8, RZ ;  /* 0x00000008c90b7824 */ /* 0x000fe200078e00ff */
[----:B------:R-:W-:Y:S01]  /*1a50*/  VOTEU.ALL UP0, P3 ;  /* 0x00000000003f7886 */ /* 0x000fe20001800000 */
[----:B------:R-:W-:Y:S01]  /*1a60*/  IMAD.U32 R207, RZ, RZ, UR33 ;  /* 0x00000021ffcf7e24 */ /* 0x000fe2000f8e00ff */
[----:B------:R-:W-:Y:S01]  /*1a70*/  UIMAD UR11, UR5, UR7, UR11 ;  /* 0x00000007050b72a4 */ /* 0x000fe2000f8e020b */
[----:B------:R-:W-:Y:S01]  /*1a80*/  IMAD.IADD R207, R223, 0x1, R15 ;  /* 0x00000001dfcf7824 */ /* 0x000fe200078e020f */
[----:B------:R-:W-:Y:S01]  /*1a90*/  @!P2 LDGSTS.E.BYPASS.LTC128B.128 [R17+0x7000], desc[UR28][R8.64] ;  /* 0x070000000811afae */ /* 0x000fe2000b901d5c */
[----:B------:R-:W-:Y:S01]  /*1aa0*/  @!P1 IMAD R15, R3, 0x2, R12 ;  /* 0x00000002030f9824 */ /* 0x000fe200078e020c */
[----:B------:R-:W-:Y:S01]  /*1ab0*/  UIADD3 UR11, UR33, UR11, URZ ;  /* 0x0000000b210b7290 */ /* 0x000fe2000fffe03f */
[----:B---3--:R-:W-:Y:S01]  /*1ac0*/  IMAD.U32 R13, RZ, RZ, UR8 ;  /* 0x00000008ff0d7e24 */ /* 0x008fe2000f8e00ff */
[----:B------:R-:W-:Y:S01]  /*1ad0*/  @!P2 LDGSTS.E.BYPASS.LTC128B.128 [R17+0x9000], desc[UR28][R8.64+0x80] ;  /* 0x090000800811afae */ /* 0x000fe2000b901d5c */
[----:B------:R-:W-:Y:S01]  /*1ae0*/  IMAD.U32 R206, RZ, RZ, UR32 ;  /* 0x00000020ffce7e24 */ /* 0x000fe2000f8e00ff */
[----:B------:R-:W-:Y:S01]  /*1af0*/  UIMAD.WIDE.U32 UR32, UR6, 0x20, URZ ;  /* 0x00000020062078a5 */ /* 0x000fe2000f8e003f */
[----:B------:R-:W-:Y:S01]  /*1b00*/  @!P1 IMAD.WIDE.U32 R18, R13, 0x30, R22 ;  /* 0x000000300d129825 */ /* 0x000fe200078e0016 */
[----:B------:R1:W-:Y:S03]  /*1b10*/  @!P2 LDGSTS.E.BYPASS.LTC128B.128 [R17+0xb000], desc[UR28][R8.64+0x100] ;  /* 0x0b0001000811afae */ /* 0x0003e6000b901d5c */
[----:B------:R-:W-:Y:S01]  /*1b20*/  @!P1 VIADD R10, R19, UR10 ;  /* 0x0000000a130a9c36 */ /* 0x000fe20008000000 */
[C---:B--2---:R-:W-:Y:S01]  /*1b30*/  @!P1 LEA R22, P0, R18.reuse, R4, 0x1 ;  /* 0x0000000412169211 */ /* 0x044fe200078008ff */
[----:B------:R-:W-:Y:S01]  /*1b40*/  IMAD.SHL.U32 R13, R7, 0x40, RZ ;  /* 0x00000040070d7824 */ /* 0x000fe200078e00ff */
[----:B------:R-:W-:Y:S01]  /*1b50*/  USHF.L.U32 UR10, UR7, 0x5, URZ ;  /* 0x00000005070a7899 */ /* 0x000fe2000800063f */
[----:B------:R-:W-:Y:S01]  /*1b60*/  IMAD R201, R201, 0x200, R16 ;  /* 0x00000200c9c97824 */ /* 0x000fe200078e0210 */
[----:B------:R-:W-:Y:S01]  /*1b70*/  @!P1 LEA.HI.X R23, R18, R5, R10, 0x1, P0 ;  /* 0x0000000512179211 */ /* 0x000fe200000f0c0a */
[----:B------:R-:W-:Y:S01]  /*1b80*/  IMAD.U32 R5, RZ, RZ, UR11 ;  /* 0x0000000bff057e24 */ /* 0x000fe2000f8e00ff */
[----:B------:R-:W-:Y:S01]  /*1b90*/  LOP3.LUT R4, R13, 0x1c0, RZ, 0xc0, !PT ;  /* 0x000001c00d047812 */ /* 0x000fe200078ec0ff */
[----:B------:R-:W-:Y:S01]  /*1ba0*/  IMAD.U32 R16, RZ, RZ, UR6 ;  /* 0x00000006ff107e24 */ /* 0x000fe2000f8e00ff */
[----:B------:R-:W-:Y:S01]  /*1bb0*/  LEA R18, P0, R206, R222, 0x6 ;  /* 0x000000dece127211 */ /* 0x000fe200078030ff */
[----:B------:R-:W-:Y:S01]  /*1bc0*/  @!P1 LDGSTS.E.BYPASS.LTC128B.128 [R15+0x7800], desc[UR28][R22.64] ;  /* 0x07800000160f9fae */ /* 0x000fe2000b901d5c */
[----:B------:R-:W-:Y:S01]  /*1bd0*/  LOP3.LUT R11, R4, 0x8, R11, 0xf8, !PT ;  /* 0x00000008040b7812 */ /* 0x000fe200078ef80b */
[----:B------:R-:W2:Y:S01]  /*1be0*/  @!P6 LDC.64 R12, c[0x0][0x220] ;  /* 0x00008800ff0ceb82 */ /* 0x000ea20000000a00 */
[----:B------:R-:W-:Y:S01]  /*1bf0*/  SHF.R.U32.HI R4, RZ, 0x3, R4 ;  /* 0x00000003ff047819 */ /* 0x000fe20000011604 */
[----:B------:R-:W-:Y:S01]  /*1c00*/  @!P1 LDGSTS.E.BYPASS.LTC128B.128 [R15+0x9800], desc[UR28][R22.64+0x80] ;  /* 0x09800080160f9fae */ /* 0x000fe2000b901d5c */
[----:B------:R-:W-:-:S02]  /*1c10*/  LEA.HI.X R19, R206, R207, R5, 0x6, P0 ;  /* 0x000000cfce137211 */ /* 0x000fc400000f3405 */
[----:B------:R-:W-:Y:S01]  /*1c20*/  LOP3.LUT R3, R11, R4, RZ, 0x3c, !PT ;  /* 0x000000040b037212 */ /* 0x000fe200078e3cff */
[----:B------:R3:W-:Y:S01]  /*1c30*/  @!P1 LDGSTS.E.BYPASS.LTC128B.128 [R15+0xb800], desc[UR28][R22.64+0x100] ;  /* 0x0b800100160f9fae */ /* 0x0007e2000b901d5c */
[----:B------:R-:W-:Y:S01]  /*1c40*/  @!P5 LEA R21, P0, R21, R18, 0x4 ;  /* 0x000000121515d211 */ /* 0x000fe200078020ff */
[----:B------:R-:W4:Y:S01]  /*1c50*/  @!P5 LDC.64 R4, c[0x0][0x220] ;  /* 0x00008800ff04db82 */ /* 0x000f220000000a00 */
[----:B------:R-:W-:Y:S01]  /*1c60*/  LEA R201, R201, UR4, 0x1 ;  /* 0x00000004c9c97c11 */ /* 0x000fe2000f8e08ff */
[----:B------:R-:W0:Y:S01]  /*1c70*/  LDGDEPBAR ;  /* 0x00000000000079af */ /* 0x000e220000000000 */
[----:B------:R-:W-:Y:S01]  /*1c80*/  @!P5 LEA.HI.X R16, R16, R19, R27, 0x4, P0 ;  /* 0x000000131010d211 */ /* 0x000fe200000f241b */
[----:B-1----:R-:W-:Y:S01]  /*1c90*/  IMAD.U32 R17, RZ, RZ, UR10 ;  /* 0x0000000aff117e24 */ /* 0x002fe2000f8e00ff */
[----:B------:R-:W-:Y:S01]  /*1ca0*/  @!UP0 UIMAD UR10, UR7, 0x30, URZ ;  /* 0x00000030070a88a4 */ /* 0x000fe2000f8e023f */
[----:B------:R-:W-:Y:S01]  /*1cb0*/  VIADD R199, R201, 0x6020 ;  /* 0x00006020c9c77836 */ /* 0x000fe20000000000 */
[----:B------:R-:W-:Y:S01]  /*1cc0*/  UISETP.GE.AND UP0, UPT, UR27, 0x2, UPT ;  /* 0x000000021b00788c */ /* 0x000fe2000bf06270 */
[----:B------:R-:W1:Y:S08]  /*1cd0*/  @!P4 LDC.64 R10, c[0x0][0x220] ;  /* 0x00008800ff0acb82 */ /* 0x000e700000000a00 */
[----:B------:R-:W5:Y:S01]  /*1ce0*/  @!P3 LDC.64 R8, c[0x0][0x220] ;  /* 0x00008800ff08bb82 */ /* 0x000f620000000a00 */
[----:B--2---:R-:W-:-:S04]  /*1cf0*/  @!P6 LEA R12, P2, R18, R12, 0x1 ;  /* 0x0000000c120ce211 */ /* 0x004fc800078408ff */
[----:B------:R-:W-:Y:S02]  /*1d00*/  @!P6 LEA.HI.X R13, R18, R13, R19, 0x1, P2 ;  /* 0x0000000d120de211 */ /* 0x000fe400010f0c13 */
[----:B----4-:R-:W-:Y:S01]  /*1d10*/  @!P5 LEA R20, P1, R21, R4, 0x1 ;  /* 0x000000041514d211 */ /* 0x010fe200078208ff */
[----:B---3--:R-:W-:Y:S01]  /*1d20*/  IMAD.SHL.U32 R15, R14, 0x40, RZ ;  /* 0x000000400e0f7824 */ /* 0x008fe200078e00ff */
[----:B------:R-:W-:-:S04]  /*1d30*/  DEPBAR.LE SB0, 0x0 ;  /* 0x000080000000791a */ /* 0x000fc80000000000 */
[----:B------:R-:W-:Y:S01]  /*1d40*/  BAR.SYNC.DEFER_BLOCKING 0x0 ;  /* 0x0000000000007b1d */ /* 0x000fe20000010000 */
[----:B------:R-:W-:Y:S01]  /*1d50*/  @!P4 IADD3 R14, P0, R18, UR32, RZ ;  /* 0x00000020120ecc10 */ /* 0x000fe2000ff1e0ff */
[----:B------:R-:W-:Y:S01]  /*1d60*/  @!P3 IMAD.WIDE.U32 R22, R25, 0x30, R18 ;  /* 0x000000301916b825 */ /* 0x000fe200078e0012 */
[----:B------:R-:W-:Y:S02]  /*1d70*/  LOP3.LUT R4, R15, 0xfffffe00, RZ, 0xc0, !PT ;  /* 0xfffffe000f047812 */ /* 0x000fe400078ec0ff */
[----:B------:R-:W-:Y:S02]  /*1d80*/  @!P4 IADD3.X R17, R19, UR33, R17, P0, !PT ;  /* 0x000000211311cc10 */ /* 0x000fe400087fe411 */
[----:B------:R-:W-:Y:S01]  /*1d90*/  @!P5 LEA.HI.X R21, R21, R5, R16, 0x1, P1 ;  /* 0x000000051515d211 */ /* 0x000fe200008f0c10 */
[----:B------:R-:W-:Y:S01]  /*1da0*/  IMAD R202, R85, 0x400, R4 ;  /* 0x0000040055ca7824 */ /* 0x000fe200078e0204 */
[----:B-1----:R-:W-:Y:S01]  /*1db0*/  @!P4 LEA R16, P0, R14, R10, 0x1 ;  /* 0x0000000a0e10c211 */ /* 0x002fe200078008ff */
[----:B------:R-:W-:-:S02]  /*1dc0*/  @!P3 VIADD R5, R23, UR10 ;  /* 0x0000000a1705bc36 */ /* 0x000fc40008000000 */
[----:B------:R-:W-:Y:S01]  /*1dd0*/  IMAD.IADD R202, R3, 0x1, R202 ;  /* 0x0000000103ca7824 */ /* 0x000fe200078e02ca */
[----:B------:R-:W-:Y:S02]  /*1de0*/  @!P4 LEA.HI.X R17, R14, R11, R17, 0x1, P0 ;  /* 0x0000000b0e11c211 */ /* 0x000fe400000f0c11 */
[----:B-----5:R-:W-:Y:S02]  /*1df0*/  @!P3 LEA R14, P0, R22, R8, 0x1 ;  /* 0x00000008160eb211 */ /* 0x020fe400078008ff */
[----:B------:R-:W-:Y:S02]  /*1e00*/  LEA R202, R202, UR4, 0x1 ;  /* 0x00000004caca7c11 */ /* 0x000fe4000f8e08ff */
[----:B------:R-:W-:Y:S01]  /*1e10*/  @!P3 LEA.HI.X R15, R22, R9, R5, 0x1, P0 ;  /* 0x00000009160fb211 */ /* 0x000fe200000f0c05 */
[----:B------:R-:W-:Y:S01]  /*1e20*/  IMAD.MOV.U32 R5, RZ, RZ, 0x20 ;  /* 0x00000020ff057424 */ /* 0x000fe200078e00ff */
[----:B------:R-:W-:Y:S01]  /*1e30*/  R2P PR, R7, 0x6 ;  /* 0x0000000607007804 */ /* 0x000fe20000000000 */
[----:B------:R-:W-:Y:S01]  /*1e40*/  IMAD.MOV.U32 R7, RZ, RZ, 0x10 ;  /* 0x00000010ff077424 */ /* 0x000fe200078e00ff */
[----:B------:R-:W-:Y:S03]  /*1e50*/  @P6 STS.128 [R203+0xc000], RZ ;  /* 0x00c000ffcb006388 */ /* 0x000fe60000000c00 */
[----:B------:R-:W-:Y:S01]  /*1e60*/  SEL R5, R5, 0xffffffe0, !P2 ;  /* 0xffffffe005057807 */ /* 0x000fe20005000000 */
[----:B------:R-:W-:Y:S01]  /*1e70*/  @P6 STS.128 [R203+0xe000], RZ ;  /* 0x00e000ffcb006388 */ /* 0x000fe20000000c00 */
[----:B------:R-:W-:-:S02]  /*1e80*/  SEL R7, R7, 0xfffffff0, !P1 ;  /* 0xfffffff007077807 */ /* 0x000fc40004800000 */
[----:B------:R-:W-:Y:S01]  /*1e90*/  R2P PR, R0, 0x6 ;  /* 0x0000000600007804 */ /* 0x000fe20000000000 */
[----:B------:R-:W-:Y:S01]  /*1ea0*/  @P6 STS.128 [R203+0x10000], RZ ;  /* 0x010000ffcb006388 */ /* 0x000fe20000000c00 */
[----:B------:R-:W-:Y:S02]  /*1eb0*/  VIADD R0, R201, 0x6000 ;  /* 0x00006000c9007836 */ /* 0x000fe40000000000 */
[--C-:B------:R-:W-:Y:S01]  /*1ec0*/  IMAD R200, R7, 0x2, R202.reuse ;  /* 0x0000000207c87824 */ /* 0x100fe200078e02ca */
[----:B------:R-:W-:Y:S01]  /*1ed0*/  @!PT LDS RZ, [RZ] ;  /* 0x00000000fffff984 */ /* 0x000fe20000000800 */
[----:B------:R-:W-:Y:S01]  /*1ee0*/  @!PT LDS RZ, [RZ] ;  /* 0x00000000fffff984 */ /* 0x000fe20000000800 */
[----:B------:R-:W-:Y:S01]  /*1ef0*/  @!PT LDS RZ, [RZ] ;  /* 0x00000000fffff984 */ /* 0x000fe20000000800 */
[----:B------:R-:W-:Y:S01]  /*1f00*/  @!P6 LDGSTS.E.BYPASS.LTC128B.128 [R203+0xc000], desc[UR28][R12.64] ;  /* 0x0c0000000ccbefae */ /* 0x000fe2000b901d5c */
[C---:B------:R-:W-:Y:S02]  /*1f10*/  IMAD R198, R5.reuse, 0x2, R202 ;  /* 0x0000000205c67824 */ /* 0x040fe400078e02ca */
[----:B------:R-:W-:Y:S01]  /*1f20*/  IMAD R197, R5, 0x2, R200 ;  /* 0x0000000205c57824 */ /* 0x000fe200078e02c8 */
[----:B------:R-:W-:Y:S04]  /*1f30*/  @!P6 LDGSTS.E.BYPASS.LTC128B.128 [R203+0xe000], desc[UR28][R12.64+0x80] ;  /* 0x0e0000800ccbefae */ /* 0x000fe8000b901d5c */
[----:B------:R-:W-:Y:S01]  /*1f40*/  @!P6 LDGSTS.E.BYPASS.LTC128B.128 [R203+0x10000], desc[UR28][R12.64+0x100] ;  /* 0x100001000ccbefae */ /* 0x000fe2000b901d5c */
[----:B------:R-:W-:-:S02]  /*1f50*/  @P1 VIADD R199, R0, 0xffffffe0 ;  /* 0xffffffe000c71836 */ /* 0x000fc40000000000 */
[----:B------:R-:W-:Y:S01]  /*1f60*/  IMAD.MOV.U32 R0, RZ, RZ, 0x40 ;  /* 0x00000040ff007424 */ /* 0x000fe200078e00ff */
[----:B------:R-:W-:Y:S04]  /*1f70*/  @P5 STS.128 [R203+0xc800], RZ ;  /* 0x00c800ffcb005388 */ /* 0x000fe80000000c00 */
[----:B------:R-:W-:Y:S01]  /*1f80*/  @P5 STS.128 [R203+0xe800], RZ ;  /* 0x00e800ffcb005388 */ /* 0x000fe20000000c00 */
[----:B------:R-:W-:-:S03]  /*1f90*/  SEL R0, R0, 0xffffffc0, !P2 ;  /* 0xffffffc000007807 */ /* 0x000fc60005000000 */
[----:B------:R-:W-:Y:S02]  /*1fa0*/  @P5 STS.128 [R203+0x10800], RZ ;  /* 0x010800ffcb005388 */ /* 0x000fe40000000c00 */
[----:B------:R-:W-:Y:S02]  /*1fb0*/  IMAD.IADD R195, R201, 0x1, R0 ;  /* 0x00000001c9c37824 */ /* 0x000fe400078e0200 */
[----:B------:R-:W-:Y:S01]  /*1fc0*/  @!PT LDS RZ, [RZ] ;  /* 0x00000000fffff984 */ /* 0x000fe20000000800 */
[----:B------:R-:W-:Y:S01]  /*1fd0*/  @!PT LDS RZ, [RZ] ;  /* 0x00000000fffff984 */ /* 0x000fe20000000800 */
[----:B------:R-:W-:Y:S01]  /*1fe0*/  @!PT LDS RZ, [RZ] ;  /* 0x00000000fffff984 */ /* 0x000fe20000000800 */
[----:B------:R-:W-:Y:S01]  /*1ff0*/  @!P5 LDGSTS.E.BYPASS.LTC128B.128 [R203+0xc800], desc[UR28][R20.64] ;  /* 0x0c80000014cbdfae */ /* 0x000fe2000b901d5c */
[----:B------:R-:W-:-:S03]  /*2000*/  IMAD.IADD R188, R0, 0x1, R199 ;  /* 0x0000000100bc7824 */ /* 0x000fc600078e02c7 */
[----:B------:R-:W-:Y:S04]  /*2010*/  @!P5 LDGSTS.E.BYPASS.LTC128B.128 [R203+0xe800], desc[UR28][R20.64+0x80] ;  /* 0x0e80008014cbdfae */ /* 0x000fe8000b901d5c */
[----:B------:R-:W-:Y:S04]  /*2020*/  @!P5 LDGSTS.E.BYPASS.LTC128B.128 [R203+0x10800], desc[UR28][R20.64+0x100] ;  /* 0x1080010014cbdfae */ /* 0x000fe8000b901d5c */
[----:B------:R-:W-:Y:S04]  /*2030*/  @P4 STS.128 [R203+0xd000], RZ ;  /* 0x00d000ffcb004388 */ /* 0x000fe80000000c00 */
[----:B------:R-:W-:Y:S04]  /*2040*/  @P4 STS.128 [R203+0xf000], RZ ;  /* 0x00f000ffcb004388 */ /* 0x000fe80000000c00 */
[----:B------:R-:W-:Y:S04]  /*2050*/  @P4 STS.128 [R203+0x11000], RZ ;  /* 0x011000ffcb004388 */ /* 0x000fe80000000c00 */
[----:B------:R-:W-:Y:S01]  /*2060*/  @!PT LDS RZ, [RZ] ;  /* 0x00000000fffff984 */ /* 0x000fe20000000800 */
[----:B------:R-:W-:Y:S01]  /*2070*/  @!PT LDS RZ, [RZ] ;  /* 0x00000000fffff984 */ /* 0x000fe20000000800 */
[----:B------:R-:W-:Y:S01]  /*2080*/  @!PT LDS RZ, [RZ] ;  /* 0x00000000fffff984 */ /* 0x000fe20000000800 */
[----:B------:R-:W-:Y:S04]  /*2090*/  @!P4 LDGSTS.E.BYPASS.LTC128B.128 [R203+0xd000], desc[UR28][R16.64] ;  /* 0x0d00000010cbcfae */ /* 0x000fe8000b901d5c */
[----:B------:R-:W-:Y:S04]  /*20a0*/  @!P4 LDGSTS.E.BYPASS.LTC128B.128 [R203+0xf000], desc[UR28][R16.64+0x80] ;  /* 0x0f00008010cbcfae */ /* 0x000fe8000b901d5c */
[----:B------:R1:W-:Y:S04]  /*20b0*/  @!P4 LDGSTS.E.BYPASS.LTC128B.128 [R203+0x11000], desc[UR28][R16.64+0x100] ;  /* 0x1100010010cbcfae */ /* 0x0003e8000b901d5c */
        /* <DEDUP_REMOVED lines=9> */
[----:B------:R-:W-:Y:S04]  /*2150*/  LDSM.16.M88.4 R8, [R202] ;  /* 0x00000000ca08783b */ /* 0x000fe80000000200 */
[----:B------:R-:W3:Y:S04]  /*2160*/  LDSM.16.M88.4 R24, [R201+0x6000] ;  /* 0x00600000c918783b */ /* 0x000ee80000000200 */
[----:B-1----:R-:W1:Y:S04]  /*2170*/  LDSM.16.M88.4 R16, [R201+0x6800] ;  /* 0x00680000c910783b */ /* 0x002e680000000200 */
[----:B------:R-:W4:Y:S04]  /*2180*/  LDSM.16.M88.4 R60, [R201+0x7000] ;  /* 0x00700000c93c783b */ /* 0x000f280000000200 */
[----:B------:R-:W5:Y:S04]  /*2190*/  LDSM.16.M88.4 R48, [R201+0x7800] ;  /* 0x00780000c930783b */ /* 0x000f680000000200 */
[----:B------:R-:W-:Y:S04]  /*21a0*/  LDSM.16.M88.4 R32, [R199] ;  /* 0x00000000c720783b */ /* 0x000fe80000000200 */
[----:B--2---:R-:W2:Y:S04]  /*21b0*/  LDSM.16.M88.4 R12, [R200] ;  /* 0x00000000c80c783b */ /* 0x004ea80000000200 */
[----:B------:R-:W2:Y:S04]  /*21c0*/  LDSM.16.M88.4 R36, [R199+0x800] ;  /* 0x00080000c724783b */ /* 0x000ea80000000200 */
[----:B------:R-:W2:Y:S04]  /*21d0*/  LDSM.16.M88.4 R40, [R199+0x1000] ;  /* 0x00100000c728783b */ /* 0x000ea80000000200 */
[----:B------:R-:W2:Y:S04]  /*21e0*/  LDSM.16.M88.4 R76, [R199+0x1800] ;  /* 0x00180000c74c783b */ /* 0x000ea80000000200 */
[----:B------:R-:W-:Y:S01]  /*21f0*/  LDSM.16.M88.4 R52, [R198] ;  /* 0x00000000c634783b */ /* 0x000fe20000000200 */
[C---:B---3--:R-:W-:Y:S03]  /*2200*/  HMMA.16816.F32 R28, R8.reuse, R24, RZ ;  /* 0x00000018081c723c */ /* 0x048fe600000018ff */
[----:B------:R-:W3:Y:S04]  /*2210*/  LDSM.16.M88.4 R44, [R195+0x6000] ;  /* 0x00600000c32c783b */ /* 0x000ee80000000200 */
[----:B------:R-:W3:Y:S01]  /*2220*/  LDSM.16.M88.4 R72, [R195+0x6800] ;  /* 0x00680000c348783b */ /* 0x000ee20000000200 */
[C---:B------:R-:W-:Y:S03]  /*2230*/  HMMA.16816.F32 R24, R8.reuse, R26, RZ ;  /* 0x0000001a0818723c */ /* 0x040fe600000018ff */
[----:B------:R-:W-:Y:S03]  /*2240*/  LDSM.16.M88.4 R68, [R195+0x7800] ;  /* 0x00780000c344783b */ /* 0x000fe60000000200 */
[C---:B-1----:R-:W-:Y:S01]  /*2250*/  HMMA.16816.F32 R20, R8.reuse, R16, RZ ;  /* 0x000000100814723c */ /* 0x042fe200000018ff */
[----:B------:R-:W-:Y:S04]  /*2260*/  LDSM.16.M88.4 R80, [R201+0x9000] ;  /* 0x00900000c950783b */ /* 0x000fe80000000200 */
[----:B------:R-:W0:Y:S01]  /*2270*/  LDGDEPBAR ;  /* 0x00000000000079af */ /* 0x000e220000000000 */
[C---:B----4-:R-:W-:Y:S06]  /*2280*/  HMMA.16816.F32 R64, R8.reuse, R60, RZ ;  /* 0x0000003c0840723c */ /* 0x050fec00000018ff */
[C---:B------:R-:W-:Y:S06]  /*2290*/  HMMA.16816.F32 R16, R8.reuse, R18, RZ ;  /* 0x000000120810723c */ /* 0x040fec00000018ff */
[C---:B------:R-:W-:Y:S06]  /*22a0*/  HMMA.16816.F32 R60, R8.reuse, R62, RZ ;  /* 0x0000003e083c723c */ /* 0x040fec00000018ff */
[C---:B-----5:R-:W-:Y:S06]  /*22b0*/  HMMA.16816.F32 R56, R8.reuse, R48, RZ ;  /* 0x000000300838723c */ /* 0x060fec00000018ff */
[----:B------:R-:W-:Y:S01]  /*22c0*/  HMMA.16816.F32 R8, R8, R50, RZ ;  /* 0x000000320808723c */ /* 0x000fe200000018ff */
[----:B------:R-:W-:Y:S05]  /*22d0*/  LDSM.16.M88.4 R48, [R188] ;  /* 0x00000000bc30783b */ /* 0x000fea0000000200 */
[C---:B--2---:R-:W-:Y:S06]  /*22e0*/  HMMA.16816.F32 R28, R12.reuse, R32, R28 ;  /* 0x000000200c1c723c */ /* 0x044fec000000181c */
[C---:B------:R-:W-:Y:S01]  /*22f0*/  HMMA.16816.F32 R24, R12.reuse, R34, R24 ;  /* 0x000000220c18723c */ /* 0x040fe20000001818 */
[----:B------:R-:W1:Y:S05]  /*2300*/  LDSM.16.M88.4 R32, [R195+0x7000] ;  /* 0x00700000c320783b */ /* 0x000e6a0000000200 */
[C---:B------:R-:W-:Y:S06]  /*2310*/  HMMA.16816.F32 R20, R12.reuse, R36, R20 ;  /* 0x000000240c14723c */ /* 0x040fec0000001814 */
[C---:B------:R-:W-:Y:S01]  /*2320*/  HMMA.16816.F32 R16, R12.reuse, R38, R16 ;  /* 0x000000260c10723c */ /* 0x040fe20000001810 */
[----:B------:R-:W2:Y:S05]  /*2330*/  LDSM.16.M88.4 R36, [R197] ;  /* 0x00000000c524783b */ /* 0x000eaa0000000200 */
[C---:B------:R-:W-:Y:S06]  /*2340*/  HMMA.16816.F32 R64, R12.reuse, R40, R64 ;  /* 0x000000280c40723c */ /* 0x040fec0000001840 */
[C---:B------:R-:W-:Y:S01]  /*2350*/  HMMA.16816.F32 R60, R12.reuse, R42, R60 ;  /* 0x0000002a0c3c723c */ /* 0x040fe2000000183c */
[----:B------:R-:W4:Y:S05]  /*2360*/  LDSM.16.M88.4 R40, [R188+0x800] ;  /* 0x00080000bc28783b */ /* 0x000f2a0000000200 */
[C---:B------:R-:W-:Y:S06]  /*2370*/  HMMA.16816.F32 R56, R12.reuse, R76, R56 ;  /* 0x0000004c0c38723c */ /* 0x040fec0000001838 */
[----:B------:R-:W-:Y:S01]  /*2380*/  HMMA.16816.F32 R8, R12, R78, R8 ;  /* 0x0000004e0c08723c */ /* 0x000fe20000001808 */
[----:B------:R-:W5:Y:S04]  /*2390*/  LDSM.16.M88.4 R12, [R188+0x1000] ;  /* 0x00100000bc0c783b */ /* 0x000f680000000200 */
[----:B------:R-:W-:Y:S01]  /*23a0*/  LDSM.16.M88.4 R76, [R201+0x9800] ;  /* 0x00980000c94c783b */ /* 0x000fe20000000200 */
[C---:B---3--:R-:W-:Y:S06]  /*23b0*/  HMMA.16816.F32 R28, R52.reuse, R44, R28 ;  /* 0x0000002c341c723c */ /* 0x048fec000000181c */
[C---:B------:R-:W-:Y:S01]  /*23c0*/  HMMA.16816.F32 R24, R52.reuse, R46, R24 ;  /* 0x0000002e3418723c */ /* 0x040fe20000001818 */
[----:B------:R-:W3:Y:S05]  /*23d0*/  LDSM.16.M88.4 R44, [R188+0x1800] ;  /* 0x00180000bc2c783b */ /* 0x000eea0000000200 */
[C---:B------:R-:W-:Y:S06]  /*23e0*/  HMMA.16816.F32 R20, R52.reuse, R72, R20 ;  /* 0x000000483414723c */ /* 0x040fec0000001814 */
[C---:B------:R-:W-:Y:S01]  /*23f0*/  HMMA.16816.F32 R16, R52.reuse, R74, R16 ;  /* 0x0000004a3410723c */ /* 0x040fe20000001810 */
[----:B------:R-:W-:Y:S05]  /*2400*/  LDSM.16.M88.4 R72, [R202+0x2000] ;  /* 0x00200000ca48783b */ /* 0x000fea0000000200 */
        /* <DEDUP_REMOVED lines=8> */
[C---:B------:R-:W-:Y:S01]  /*2490*/  HMMA.16816.F32 R24, R36.reuse, R50, R24 ;  /* 0x000000322418723c */ /* 0x040fe20000001818 */
[----:B------:R-:W-:Y:S05]  /*24a0*/  LDSM.16.M88.4 R48, [R199+0x3800] ;  /* 0x00380000c730783b */ /* 0x000fea0000000200 */
[C---:B----4-:R-:W-:Y:S06]  /*24b0*/  HMMA.16816.F32 R20, R36.reuse, R40, R20 ;  /* 0x000000282414723c */ /* 0x050fec0000001814 */
        /* <DEDUP_REMOVED lines=8> */
[----:B------:R-:W-:Y:S01]  /*2540*/  LDSM.16.M88.4 R44, [R195+0x8800] ;  /* 0x00880000c32c783b */ /* 0x000fe20000000200 */
[C---:B-1----:R-:W-:Y:S06]  /*2550*/  HMMA.16816.F32 R28, R72.reuse, R32, R28 ;  /* 0x00000020481c723c */ /* 0x042fec000000181c */
[C---:B------:R-:W-:Y:S01]  /*2560*/  HMMA.16816.F32 R24, R72.reuse, R34, R24 ;  /* 0x000000224818723c */ /* 0x040fe20000001818 */
[----:B------:R-:W-:Y:S05]  /*2570*/  LDSM.16.M88.4 R32, [R198+0x2000] ;  /* 0x00200000c620783b */ /* 0x000fea0000000200 */
[C---:B------:R-:W-:Y:S06]  /*2580*/  HMMA.16816.F32 R20, R72.reuse, R8, R20 ;  /* 0x000000084814723c */ /* 0x040fec0000001814 */
[C---:B------:R-:W-:Y:S01]  /*2590*/  HMMA.16816.F32 R16, R72.reuse, R10, R16 ;  /* 0x0000000a4810723c */ /* 0x040fe20000001810 */
[----:B------:R-:W1:Y:S05]  /*25a0*/  LDSM.16.M88.4 R8, [R195+0x8000] ;  /* 0x00800000c308783b */ /* 0x000e6a0000000200 */
[C---:B------:R-:W-:Y:S06]  /*25b0*/  HMMA.16816.F32 R64, R72.reuse, R80, R64 ;  /* 0x000000504840723c */ /* 0x040fec0000001840 */
[C---:B------:R-:W-:Y:S06]  /*25c0*/  HMMA.16816.F32 R60, R72.reuse, R82, R60 ;  /* 0x00000052483c723c */ /* 0x040fec000000183c */
        /* <DEDUP_REMOVED lines=13> */
[C---:B------:R-:W-:Y:S06]  /*26a0*/  HMMA.16816.F32 R56, R12.reuse, R48, R56 ;  /* 0x000000300c38723c */ /* 0x040fec0000001838 */
[----:B------:R-:W-:Y:S01]  /*26b0*/  HMMA.16816.F32 R52, R12, R50, R52 ;  /* 0x000000320c34723c */ /* 0x000fe20000001834 */
[----:B------:R-:W4:Y:S04]  /*26c0*/  LDSM.16.M88.4 R12, [R188+0x2000] ;  /* 0x00200000bc0c783b */ /* 0x000f280000000200 */
[----:B------:R-:W-:Y:S01]  /*26d0*/  LDSM.16.M88.4 R48, [R202+0x4000] ;  /* 0x00400000ca30783b */ /* 0x000fe20000000200 */
[C---:B-1----:R-:W-:Y:S06]  /*26e0*/  HMMA.16816.F32 R28, R32.reuse, R8, R28 ;  /* 0x00000008201c723c */ /* 0x042fec000000181c */
[C---:B------:R-:W-:Y:S01]  /*26f0*/  HMMA.16816.F32 R24, R32.reuse, R10, R24 ;  /* 0x0000000a2018723c */ /* 0x040fe20000001818 */
[----:B------:R-:W1:Y:S05]  /*2700*/  LDSM.16.M88.4 R8, [R188+0x2800] ;  /* 0x00280000bc08783b */ /* 0x000e6a0000000200 */
[C---:B------:R-:W-:Y:S06]  /*2710*/  HMMA.16816.F32 R20, R32.reuse, R44, R20 ;  /* 0x0000002c2014723c */ /* 0x040fec0000001814 */
[C---:B------:R-:W-:Y:S01]  /*2720*/  HMMA.16816.F32 R16, R32.reuse, R46, R16 ;  /* 0x0000002e2010723c */ /* 0x040fe20000001810 */
[----:B------:R-:W5:Y:S05]  /*2730*/  LDSM.16.M88.4 R44, [R201+0xa000] ;  /* 0x00a00000c92c783b */ /* 0x000f6a0000000200 */
[C---:B--2---:R-:W-:Y:S06]  /*2740*/  HMMA.16816.F32 R64, R32.reuse, R40, R64 ;  /* 0x000000282040723c */ /* 0x044fec0000001840 */
[C---:B------:R-:W-:Y:S01]  /*2750*/  HMMA.16816.F32 R60, R32.reuse, R42, R60 ;  /* 0x0000002a203c723c */ /* 0x040fe2000000183c */
[----:B------:R-:W2:Y:S05]  /*2760*/  LDSM.16.M88.4 R40, [R201+0xa800] ;  /* 0x00a80000c928783b */ /* 0x000eaa0000000200 */
[C---:B---3--:R-:W-:Y:S06]  /*2770*/  HMMA.16816.F32 R56, R32.reuse, R36, R56 ;  /* 0x000000242038723c */ /* 0x048fec0000001838 */
[----:B------:R-:W-:Y:S01]  /*2780*/  HMMA.16816.F32 R52, R32, R38, R52 ;  /* 0x000000262034723c */ /* 0x000fe20000001834 */
[----:B------:R-:W3:Y:S04]  /*2790*/  LDSM.16.M88.4 R36, [R201+0xb000] ;  /* 0x00b00000c924783b */ /* 0x000ee80000000200 */
[----:B------:R-:W-:Y:S01]  /*27a0*/  LDSM.16.M88.4 R32, [R201+0xb800] ;  /* 0x00b80000c920783b */ /* 0x000fe20000000200 */
[C---:B----4-:R-:W-:Y:S06]  /*27b0*/  HMMA.16816.F32 R28, R76.reuse, R12, R28 ;  /* 0x0000000c4c1c723c */ /* 0x050fec000000181c */
[C---:B------:R-:W-:Y:S01]  /*27c0*/  HMMA.16816.F32 R24, R76.reuse, R14, R24 ;  /* 0x0000000e4c18723c */ /* 0x040fe20000001818 */
[----:B------:R-:W-:Y:S05]  /*27d0*/  LDSM.16.M88.4 R12, [R200+0x4000] ;  /* 0x00400000c80c783b */ /* 0x000fea0000000200 */
[C---:B-1----:R-:W-:Y:S06]  /*27e0*/  HMMA.16816.F32 R20, R76.reuse, R8, R20 ;  /* 0x000000084c14723c */ /* 0x042fec0000001814 */
[C---:B------:R-:W-:Y:S01]  /*27f0*/  HMMA.16816.F32 R16, R76.reuse, R10, R16 ;  /* 0x0000000a4c10723c */ /* 0x040fe20000001810 */
[----:B------:R-:W1:Y:S05]  /*2800*/  LDSM.16.M88.4 R8, [R199+0x4000] ;  /* 0x00400000c708783b */ /* 0x000e6a0000000200 */
[C---:B------:R-:W-:Y:S06]  /*2810*/  HMMA.16816.F32 R64, R76.reuse, R72, R64 ;  /* 0x000000484c40723c */ /* 0x040fec0000001840 */
[C---:B------:R-:W-:Y:S06]  /*2820*/  HMMA.16816.F32 R56, R76.reuse, R68, R56 ;  /* 0x000000444c38723c */ /* 0x040fec0000001838 */
[C---:B------:R-:W-:Y:S01]  /*2830*/  HMMA.16816.F32 R68, R76.reuse, R70, R52 ;  /* 0x000000464c44723c */ /* 0x040fe20000001834 */
[----:B------:R-:W4:Y:S05]  /*2840*/  LDSM.16.M88.4 R52, [R199+0x4800] ;  /* 0x00480000c734783b */ /* 0x000f2a0000000200 */
[----:B------:R-:W-:Y:S06]  /*2850*/  HMMA.16816.F32 R60, R76, R74, R60 ;  /* 0x0000004a4c3c723c */ /* 0x000fec000000183c */
[C---:B-----5:R-:W-:Y:S06]  /*2860*/  HMMA.16816.F32 R28, R48.reuse, R44, R28 ;  /* 0x0000002c301c723c */ /* 0x060fec000000181c */
[C---:B------:R-:W-:Y:S01]  /*2870*/  HMMA.16816.F32 R24, R48.reuse, R46, R24 ;  /* 0x0000002e3018723c */ /* 0x040fe20000001818 */
[----:B------:R-:W-:Y:S05]  /*2880*/  LDSM.16.M88.4 R44, [R198+0x4000] ;  /* 0x00400000c62c783b */ /* 0x000fea0000000200 */
[C---:B--2---:R-:W-:Y:S06]  /*2890*/  HMMA.16816.F32 R20, R48.reuse, R40, R20 ;  /* 0x000000283014723c */ /* 0x044fec0000001814 */
[C---:B------:R-:W-:Y:S01]  /*28a0*/  HMMA.16816.F32 R16, R48.reuse, R42, R16 ;  /* 0x0000002a3010723c */ /* 0x040fe20000001810 */
[----:B------:R-:W2:Y:S05]  /*28b0*/  LDSM.16.M88.4 R40, [R199+0x5000] ;  /* 0x00500000c728783b */ /* 0x000eaa0000000200 */
[C---:B---3--:R-:W-:Y:S01]  /*28c0*/  HMMA.16816.F32 R72, R48.reuse, R36, R64 ;  /* 0x000000243048723c */ /* 0x048fe20000001840 */
[----:B------:R-:W3:Y:S05]  /*28d0*/  LDSM.16.M88.4 R64, [R195+0xa000] ;  /* 0x00a00000c340783b */ /* 0x000eea0000000200 */
[----:B------:R-:W-:Y:S01]  /*28e0*/  HMMA.16816.F32 R60, R48, R38, R60 ;  /* 0x00000026303c723c */ /* 0x000fe2000000183c */
[----:B------:R-:W5:Y:S05]  /*28f0*/  LDSM.16.M88.4 R36, [R199+0x5800] ;  /* 0x00580000c724783b */ /* 0x000f6a0000000200 */
[----:B-1----:R-:W-:Y:S06]  /*2900*/  HMMA.16816.F32 R28, R12, R8, R28 ;  /* 0x000000080c1c723c */ /* 0x002fec000000181c */
[C---:B------:R-:W-:Y:S06]  /*2910*/  HMMA.16816.F32 R56, R48.reuse, R32, R56 ;  /* 0x000000203038723c */ /* 0x040fec0000001838 */
[----:B------:R-:W-:Y:S01]  /*2920*/  HMMA.16816.F32 R68, R48, R34, R68 ;  /* 0x000000223044723c */ /* 0x000fe20000001844 */
[----:B------:R-:W1:Y:S04]  /*2930*/  LDSM.16.M88.4 R32, [R195+0xa800] ;  /* 0x00a80000c320783b */ /* 0x000e680000000200 */
[----:B------:R-:W-:Y:S01]  /*2940*/  LDSM.16.M88.4 R48, [R188+0x4000] ;  /* 0x00400000bc30783b */ /* 0x000fe20000000200 */
[C---:B------:R-:W-:Y:S03]  /*2950*/  HMMA.16816.F32 R24, R12.reuse, R10, R24 ;  /* 0x0000000a0c18723c */ /* 0x040fe60000001818 */
[----:B------:R-:W1:Y:S03]  /*2960*/  LDSM.16.M88.4 R8, [R195+0xb000] ;  /* 0x00b00000c308783b */ /* 0x000e660000000200 */
[C---:B----4-:R-:W-:Y:S01]  /*2970*/  HMMA.16816.F32 R76, R12.reuse, R52, R20 ;  /* 0x000000340c4c723c */ /* 0x050fe20000001814 */
[----:B------:R-:W4:Y:S05]  /*2980*/  LDSM.16.M88.4 R20, [R197+0x4000] ;  /* 0x00400000c514783b */ /* 0x000f2a0000000200 */
[----:B--2---:R-:W-:Y:S06]  /*2990*/  HMMA.16816.F32 R72, R12, R40, R72 ;  /* 0x000000280c48723c */ /* 0x004fec0000001848 */
[----:B---3--:R-:W-:Y:S06]  /*29a0*/  HMMA.16816.F32 R28, R44, R64, R28 ;  /* 0x000000402c1c723c */ /* 0x008fec000000181c */
[C---:B------:R-:W-:Y:S01]  /*29b0*/  HMMA.16816.F32 R60, R12.reuse, R42, R60 ;  /* 0x0000002a0c3c723c */ /* 0x040fe2000000183c */
[----:B------:R-:W2:Y:S05]  /*29c0*/  LDSM.16.M88.4 R40, [R188+0x4800] ;  /* 0x00480000bc28783b */ /* 0x000eaa0000000200 */
[C---:B------:R-:W-:Y:S06]  /*29d0*/  HMMA.16816.F32 R16, R12.reuse, R54, R16 ;  /* 0x000000360c10723c */ /* 0x040fec0000001810 */
[C---:B-----5:R-:W-:Y:S06]  /*29e0*/  HMMA.16816.F32 R56, R12.reuse, R36, R56 ;  /* 0x000000240c38723c */ /* 0x060fec0000001838 */
[----:B------:R-:W-:Y:S01]  /*29f0*/  HMMA.16816.F32 R68, R12, R38, R68 ;  /* 0x000000260c44723c */ /* 0x000fe20000001844 */
[----:B------:R-:W-:-:S05]  /*2a00*/  IMAD.U32 R36, RZ, RZ, UR5 ;  /* 0x00000005ff247e24 */ /* 0x000fca000f8e00ff */
[----:B-1----:R-:W-:Y:S01]  /*2a10*/  HMMA.16816.F32 R76, R44, R32, R76 ;  /* 0x000000202c4c723c */ /* 0x002fe2000000184c */
[----:B------:R-:W-:-:S04]  /*2a20*/  SHF.R.S32.HI R13, RZ, 0x1f, R86 ;  /* 0x0000001fff0d7819 */ /* 0x000fc80000011456 */
[----:B------:R-:W-:Y:S01]  /*2a30*/  LEA.HI R210, R13, R86, RZ, 0x2 ;  /* 0x000000560dd27211 */ /* 0x000fe200078f10ff */
[----:B------:R-:W-:Y:S01]  /*2a40*/  HMMA.16816.F32 R24, R44, R66, R24 ;  /* 0x000000422c18723c */ /* 0x000fe20000001818 */
[----:B------:R-:W-:Y:S01]  /*2a50*/  LEA R33, R85, UR13, 0x4 ;  /* 0x0000000d55217c11 */ /* 0x000fe2000f8e20ff */
[----:B------:R-:W1:Y:S01]  /*2a60*/  LDSM.16.M88.4 R12, [R195+0xb800] ;  /* 0x00b80000c30c783b */ /* 0x000e620000000200 */
[----:B------:R-:W-:-:S03]  /*2a70*/  SHF.R.S32.HI R210, RZ, 0x2, R210 ;  /* 0x00000002ffd27819 */ /* 0x000fc600000114d2 */
[----:B------:R-:W-:Y:S01]  /*2a80*/  HMMA.16816.F32 R72, R44, R8, R72 ;  /* 0x000000082c48723c */ /* 0x000fe20000001848 */
[----:B------:R-:W-:-:S04]  /*2a90*/  IADD3 R0, R33, 0x1, R210 ;  /* 0x0000000121007810 */ /* 0x000fc80007ffe0d2 */
[----:B------:R-:W-:Y:S01]  /*2aa0*/  IADD3 R0, R133, -UR24, R0 ;  /* 0x8000001885007c10 */ /* 0x000fe2000fffe000 */
[----:B----4-:R-:W-:Y:S01]  /*2ab0*/  HMMA.16816.F32 R28, R20, R48, R28 ;  /* 0x00000030141c723c */ /* 0x010fe2000000181c */
[----:B------:R-:W-:-:S03]  /*2ac0*/  IMAD.SHL.U32 R9, R84, 0x2, RZ ;  /* 0x0000000254097824 */ /* 0x000fc600078e00ff */
[----:B------:R-:W-:Y:S02]  /*2ad0*/  VIADD R0, R0, UR12 ;  /* 0x0000000c00007c36 */ /* 0x000fe40008000000 */
[----:B------:R-:W-:Y:S01]  /*2ae0*/  LOP3.LUT R9, R9, 0x6, RZ, 0xc0, !PT ;  /* 0x0000000609097812 */ /* 0x000fe200078ec0ff */
[----:B------:R-:W-:Y:S01]  /*2af0*/  HMMA.16816.F32 R16, R44, R34, R16 ;  /* 0x000000222c10723c */ /* 0x000fe20000001810 */
[----:B------:R-:W3:Y:S01]  /*2b00*/  LDSM.16.M88.4 R32, [R188+0x5000] ;  /* 0x00500000bc20783b */ /* 0x000ee20000000200 */
[----:B------:R-:W-:Y:S02]  /*2b10*/  VIMNMX R134, R0, UR14, PT ;  /* 0x0000000e00867c48 */ /* 0x000fe4000bfe0100 */
[----:B------:R-:W-:Y:S01]  /*2b20*/  IMAD R36, R36, 0x40, R9 ;  /* 0x0000004024247824 */ /* 0x000fe200078e0209 */
[----:B------:R-:W-:Y:S01]  /*2b30*/  VIADDMNMX R133, R0, 0x8, R133, PT ;  /* 0x0000000800857846 */ /* 0x000fe20003800185 */
[----:B------:R-:W-:Y:S02]  /*2b40*/  HMMA.16816.F32 R24, R20, R50, R24 ;  /* 0x000000321418723c */ /* 0x000fe40000001818 */
[----:B------:R-:W-:-:S02]  /*2b50*/  VIADD R8, R36, 0x1 ;  /* 0x0000000124087836 */ /* 0x000fc40000000000 */
[C---:B------:R-:W-:Y:S02]  /*2b60*/  VIADD R0, R36.reuse, 0x8 ;  /* 0x0000000824007836 */ /* 0x040fe40000000000 */
[----:B------:R-:W-:Y:S01]  /*2b70*/  VIADD R9, R36, 0x9 ;  /* 0x0000000924097836 */ /* 0x000fe20000000000 */
[CC--:B------:R-:W-:Y:S01]  /*2b80*/  ISETP.GE.AND P3, PT, R8.reuse, R134.reuse, PT ;  /* 0x000000860800720c */ /* 0x0c0fe20003f66270 */
[----:B------:R-:W-:Y:S01]  /*2b90*/  HMMA.16816.F32 R60, R44, R10, R60 ;  /* 0x0000000a2c3c723c */ /* 0x000fe2000000183c */
[-C--:B------:R-:W-:Y:S01]  /*2ba0*/  ISETP.GE.AND P0, PT, R8, R133.reuse, PT ;  /* 0x000000850800720c */ /* 0x080fe20003f06270 */
[----:B------:R-:W-:Y:S01]  /*2bb0*/  VIADD R8, R36, 0x10 ;  /* 0x0000001024087836 */ /* 0x000fe20000000000 */
[-C--:B------:R-:W-:Y:S01]  /*2bc0*/  ISETP.GE.AND P5, PT, R0, R134.reuse, PT ;  /* 0x000000860000720c */ /* 0x080fe20003fa6270 */
[----:B------:R-:W-:Y:S01]  /*2bd0*/  VIADD R38, R36, 0x11 ;  /* 0x0000001124267836 */ /* 0x000fe20000000000 */
[----:B------:R-:W-:Y:S01]  /*2be0*/  ISETP.GE.AND P6, PT, R0, R133, PT ;  /* 0x000000850000720c */ /* 0x000fe20003fc6270 */
[----:B--2---:R-:W-:Y:S01]  /*2bf0*/  HMMA.16816.F32 R76, R20, R40, R76 ;  /* 0x00000028144c723c */ /* 0x004fe2000000184c */
[----:B------:R-:W-:Y:S01]  /*2c00*/  FSEL R0, R29, -INF , !P3 ;  /* 0xff8000001d007808 */ /* 0x000fe20005800000 */
[----:B------:R-:W-:Y:S01]  /*2c10*/  VIADD R29, R36, 0x18 ;  /* 0x00000018241d7836 */ /* 0x000fe20000000000 */
[----:B------:R-:W-:-:S02]  /*2c20*/  ISETP.GE.AND P2, PT, R9, R134, PT ;  /* 0x000000860900720c */ /* 0x000fc40003f46270 */
[-C--:B------:R-:W-:Y:S01]  /*2c30*/  ISETP.GE.AND P1, PT, R9, R133.reuse, PT ;  /* 0x000000850900720c */ /* 0x080fe20003f26270 */
[----:B------:R-:W-:Y:S01]  /*2c40*/  HMMA.16816.F32 R16, R20, R42, R16 ;  /* 0x0000002a1410723c */ /* 0x000fe20000001810 */
[C---:B------:R-:W-:Y:S02]  /*2c50*/  ISETP.GE.AND P4, PT, R8.reuse, R134, PT ;  /* 0x000000860800720c */ /* 0x040fe40003f86270 */
[----:B------:R-:W-:Y:S02]  /*2c60*/  ISETP.GE.AND P3, PT, R8, R133, PT ;  /* 0x000000850800720c */ /* 0x000fe40003f66270 */
[----:B------:R-:W2:Y:S01]  /*2c70*/  LDSM.16.M88.4 R8, [R188+0x5800] ;  /* 0x00580000bc08783b */ /* 0x000ea20000000200 */
[----:B-1----:R-:W-:Y:S01]  /*2c80*/  HMMA.16816.F32 R56, R44, R12, R56 ;  /* 0x0000000c2c38723c */ /* 0x002fe20000001838 */
[----:B------:R-:W-:Y:S01]  /*2c90*/  FSEL R24, R24, -INF , !P5 ;  /* 0xff80000018187808 */ /* 0x000fe20006800000 */
[----:B------:R-:W-:-:S04]  /*2ca0*/  DEPBAR.LE SB0, 0x0 ;  /* 0x000080000000791a */ /* 0x000fc80000000000 */
[----:B------:R-:W-:Y:S01]  /*2cb0*/  ISETP.GE.AND P5, PT, R38, R133, PT ;  /* 0x000000852600720c */ /* 0x000fe20003fa6270 */
[----:B------:R-:W-:Y:S01]  /*2cc0*/  HMMA.16816.F32 R68, R44, R14, R68 ;  /* 0x0000000e2c44723c */ /* 0x000fe20000001844 */
[----:B------:R-:W-:Y:S01]  /*2cd0*/  FSEL R39, R26, -INF , !P6 ;  /* 0xff8000001a277808 */ /* 0x000fe20007000000 */
[C---:B------:R-:W-:Y:S01]  /*2ce0*/  VIADD R12, R36.reuse, 0x19 ;  /* 0x00000019240c7836 */ /* 0x040fe20000000000 */
[----:B------:R-:W-:Y:S02]  /*2cf0*/  FSEL R37, R31, -INF , !P0 ;  /* 0xff8000001f257808 */ /* 0x000fe40004000000 */
[----:B------:R-:W-:Y:S01]  /*2d00*/  FSEL R26, R25, -INF , !P2 ;  /* 0xff800000191a7808 */ /* 0x000fe20005000000 */
[C---:B------:R-:W-:Y:S01]  /*2d10*/  VIADD R25, R36.reuse, 0x20 ;  /* 0x0000002024197836 */ /* 0x040fe20000000000 */
[----:B------:R-:W-:Y:S01]  /*2d20*/  FSEL R15, R79, -INF , !P5 ;  /* 0xff8000004f0f7808 */ /* 0x000fe20006800000 */
[----:B---3--:R-:W-:Y:S01]  /*2d30*/  HMMA.16816.F32 R72, R20, R32, R72 ;  /* 0x000000201448723c */ /* 0x008fe20000001848 */
[CC--:B------:R-:W-:Y:S01]  /*2d40*/  ISETP.GE.AND P5, PT, R36.reuse, R134.reuse, PT ;  /* 0x000000862400720c */ /* 0x0c0fe20003fa6270 */
[----:B------:R-:W-:Y:S01]  /*2d50*/  VIADD R14, R36, 0x21 ;  /* 0x00000021240e7836 */ /* 0x000fe20000000000 */
[----:B------:R-:W-:-:S02]  /*2d60*/  ISETP.GE.AND P0, PT, R38, R134, PT ;  /* 0x000000862600720c */ /* 0x000fc40003f06270 */
[CC--:B------:R-:W-:Y:S01]  /*2d70*/  ISETP.GE.AND P6, PT, R29.reuse, R134.reuse, PT ;  /* 0x000000861d00720c */ /* 0x0c0fe20003fc6270 */
[----:B------:R-:W-:Y:S01]  /*2d80*/  HMMA.16816.F32 R60, R20, R34, R60 ;  /* 0x00000022143c723c */ /* 0x000fe2000000183c */
[-C--:B------:R-:W-:Y:S01]  /*2d90*/  ISETP.GE.AND P2, PT, R29, R133.reuse, PT ;  /* 0x000000851d00720c */ /* 0x080fe20003f46270 */
[----:B------:R-:W-:Y:S01]  /*2da0*/  VIADD R29, R36, 0x28 ;  /* 0x00000028241d7836 */ /* 0x000fe20000000000 */
[----:B------:R-:W-:Y:S02]  /*2db0*/  FSEL R27, R27, -INF , !P1 ;  /* 0xff8000001b1b7808 */ /* 0x000fe40004800000 */
[----:B------:R-:W-:Y:S02]  /*2dc0*/  FSEL R76, R76, -INF , !P4 ;  /* 0xff8000004c4c7808 */ /* 0x000fe40006000000 */
[----:B------:R-:W-:Y:S02]  /*2dd0*/  FSEL R38, R28, -INF , !P5 ;  /* 0xff8000001c267808 */ /* 0x000fe40006800000 */
[C---:B------:R-:W-:Y:S01]  /*2de0*/  ISETP.GE.AND P1, PT, R12.reuse, R134, PT ;  /* 0x000000860c00720c */ /* 0x040fe20003f26270 */
[----:B------:R-:W-:Y:S01]  /*2df0*/  BAR.SYNC.DEFER_BLOCKING 0x0 ;  /* 0x0000000000007b1d */ /* 0x000fe20000010000 */
[----:B------:R-:W-:-:S02]  /*2e00*/  ISETP.GE.AND P4, PT, R12, R133, PT ;  /* 0x000000850c00720c */ /* 0x000fc40003f86270 */
[----:B------:R-:W-:Y:S02]  /*2e10*/  FSEL R13, R78, -INF , !P3 ;  /* 0xff8000004e0d7808 */ /* 0x000fe40005800000 */
[----:B------:R-:W-:Y:S02]  /*2e20*/  FSEL R12, R77, -INF , !P0 ;  /* 0xff8000004d0c7808 */ /* 0x000fe40004000000 */
[C---:B------:R-:W-:Y:S01]  /*2e30*/  ISETP.GE.AND P3, PT, R25.reuse, R134, PT ;  /* 0x000000861900720c */ /* 0x040fe20003f66270 */
[C---:B--2---:R-:W-:Y:S01]  /*2e40*/  HMMA.16816.F32 R56, R20.reuse, R8, R56 ;  /* 0x000000081438723c */ /* 0x044fe20000001838 */
[----:B------:R-:W-:Y:S02]  /*2e50*/  ISETP.GE.AND P0, PT, R25, R133, PT ;  /* 0x000000851900720c */ /* 0x000fe40003f06270 */
[----:B------:R-:W-:Y:S02]  /*2e60*/  FSEL R16, R16, -INF , !P6 ;  /* 0xff80000010107808 */ /* 0x000fe40007000000 */
[----:B------:R-:W-:Y:S01]  /*2e70*/  FSEL R25, R18, -INF , !P2 ;  /* 0xff80000012197808 */ /* 0x000fe20005000000 */
[----:B------:R-:W-:Y:S01]  /*2e80*/  HMMA.16816.F32 R68, R20, R10, R68 ;  /* 0x0000000a1444723c */ /* 0x000fe20000001844 */
[----:B------:R-:W-:Y:S01]  /*2e90*/  FMNMX.FTZ R31, R38, R0, !PT ;  /* 0x00000000261f7209 */ /* 0x000fe20007810000 */
[----:B------:R-:W-:Y:S01]  /*2ea0*/  VIADD R8, R36, 0x38 ;  /* 0x0000003824087836 */ /* 0x000fe20000000000 */
[----:B------:R-:W-:-:S02]  /*2eb0*/  ISETP.GE.AND P6, PT, R14, R134, PT ;  /* 0x000000860e00720c */ /* 0x000fc40003fc6270 */
[-C--:B------:R-:W-:Y:S02]  /*2ec0*/  ISETP.GE.AND P2, PT, R14, R133.reuse, PT ;  /* 0x000000850e00720c */ /* 0x080fe40003f46270 */
[----:B------:R-:W-:Y:S01]  /*2ed0*/  FSEL R14, R17, -INF , !P1 ;  /* 0xff800000110e7808 */ /* 0x000fe20004800000 */
[C---:B------:R-:W-:Y:S01]  /*2ee0*/  VIADD R17, R36.reuse, 0x29 ;  /* 0x0000002924117836 */ /* 0x040fe20000000000 */
[C---:B------:R-:W-:Y:S01]  /*2ef0*/  ISETP.GE.AND P5, PT, R29.reuse, R134, PT ;  /* 0x000000861d00720c */ /* 0x040fe20003fa6270 */
[----:B------:R-:W-:Y:S01]  /*2f00*/  VIADD R10, R36, 0x30 ;  /* 0x00000030240a7836 */ /* 0x000fe20000000000 */
[----:B------:R-:W-:Y:S02]  /*2f10*/  ISETP.GE.AND P1, PT, R29, R133, PT ;  /* 0x000000851d00720c */ /* 0x000fe40003f26270 */
[----:B------:R-:W-:Y:S02]  /*2f20*/  FMNMX.FTZ R29, R24, R31, !PT ;  /* 0x0000001f181d7209 */ /* 0x000fe40007810000 */
[----:B------:R-:W-:-:S02]  /*2f30*/  FSEL R32, R72, -INF , !P3 ;  /* 0xff80000048207808 */ /* 0x000fc40005800000 */
[----:B------:R-:W-:Y:S02]  /*2f40*/  FMNMX.FTZ R9, R26, R29, !PT ;  /* 0x0000001d1a097209 */ /* 0x000fe40007810000 */
[----:B------:R-:W-:Y:S02]  /*2f50*/  ISETP.GE.AND P3, PT, R36, R133, PT ;  /* 0x000000852400720c */ /* 0x000fe40003f66270 */
[----:B------:R-:W-:Y:S02]  /*2f60*/  FMNMX.FTZ R9, R76, R9, !PT ;  /* 0x000000094c097209 */ /* 0x000fe40007810000 */
[----:B------:R-:W-:Y:S02]  /*2f70*/  FSEL R19, R19, -INF , !P4 ;  /* 0xff80000013137808 */ /* 0x000fe40006000000 */
[----:B------:R-:W-:Y:S02]  /*2f80*/  FMNMX.FTZ R9, R12, R9, !PT ;  /* 0x000000090c097209 */ /* 0x000fe40007810000 */
[----:B------:R-:W-:-:S02]  /*2f90*/  FSEL R35, R74, -INF , !P0 ;  /* 0xff8000004a237808 */ /* 0x000fc40004000000 */
[----:B------:R-:W-:Y:S01]  /*2fa0*/  FMNMX.FTZ R11, R16, R9, !PT ;  /* 0x00000009100b7209 */ /* 0x000fe20007810000 */
[C---:B------:R-:W-:Y:S01]  /*2fb0*/  VIADD R9, R36.reuse, 0x31 ;  /* 0x0000003124097836 */ /* 0x040fe20000000000 */
[C---:B------:R-:W-:Y:S01]  /*2fc0*/  ISETP.GE.AND P4, PT, R17.reuse, R134, PT ;  /* 0x000000861100720c */ /* 0x040fe20003f86270 */
[----:B------:R-:W-:Y:S01]  /*2fd0*/  VIADD R36, R36, 0x39 ;  /* 0x0000003924247836 */ /* 0x000fe20000000000 */
[----:B------:R-:W-:Y:S02]  /*2fe0*/  ISETP.GE.AND P0, PT, R17, R133, PT ;  /* 0x000000851100720c */ /* 0x000fe40003f06270 */
[----:B------:R-:W-:Y:S02]  /*2ff0*/  FSEL R17, R30, -INF , !P3 ;  /* 0xff8000001e117808 */ /* 0x000fe40005800000 */
[----:B------:R-:W-:Y:S02]  /*3000*/  FMNMX.FTZ R11, R14, R11, !PT ;  /* 0x0000000b0e0b7209 */ /* 0x000fe40007810000 */
[----:B------:R-:W-:-:S02]  /*3010*/  FSEL R34, R73, -INF , !P6 ;  /* 0xff80000049227808 */ /* 0x000fc40007000000 */
[----:B------:R-:W-:Y:S02]  /*3020*/  FMNMX.FTZ R18, R17, R37, !PT ;  /* 0x0000002511127209 */ /* 0x000fe40007810000 */
[----:B------:R-:W-:Y:S02]  /*3030*/  FMNMX.FTZ R11, R32, R11, !PT ;  /* 0x0000000b200b7209 */ /* 0x000fe40007810000 */
[----:B------:R-:W-:Y:S02]  /*3040*/  FSEL R33, R75, -INF , !P2 ;  /* 0xff8000004b217808 */ /* 0x000fe40005000000 */
[----:B------:R-:W-:Y:S02]  /*3050*/  ISETP.GE.AND P2, PT, R10, R134, PT ;  /* 0x000000860a00720c */ /* 0x000fe40003f46270 */
[----:B------:R-:W-:Y:S02]  /*3060*/  FSEL R30, R60, -INF , !P5 ;  /* 0xff8000003c1e7808 */ /* 0x000fe40006800000 */
[----:B------:R-:W-:-:S02]  /*3070*/  FMNMX.FTZ R18, R39, R18, !PT ;  /* 0x0000001227127209 */ /* 0x000fc40007810000 */
[----:B------:R-:W-:Y:S02]  /*3080*/  FMNMX.FTZ R11, R34, R11, !PT ;  /* 0x0000000b220b7209 */ /* 0x000fe40007810000 */
[----:B------:R-:W-:Y:S02]  /*3090*/  FSEL R186, R56, -INF , !P2 ;  /* 0xff80000038ba7808 */ /* 0x000fe40005000000 */
[----:B------:R-:W-:Y:S02]  /*30a0*/  FSEL R28, R61, -INF , !P4 ;  /* 0xff8000003d1c7808 */ /* 0x000fe40006000000 */
[----:B------:R-:W-:Y:S02]  /*30b0*/  FMNMX.FTZ R18, R27, R18, !PT ;  /* 0x000000121b127209 */ /* 0x000fe40007810000 */
[----:B------:R-:W-:Y:S02]  /*30c0*/  FMNMX.FTZ R11, R30, R11, !PT ;  /* 0x0000000b1e0b7209 */ /* 0x000fe40007810000 */
[----:B------:R-:W-:-:S02]  /*30d0*/  ISETP.GE.AND P2, PT, R8, R134, PT ;  /* 0x000000860800720c */ /* 0x000fc40003f46270 */
[----:B------:R-:W-:Y:S02]  /*30e0*/  ISETP.GE.AND P3, PT, R9, R134, PT ;  /* 0x000000860900720c */ /* 0x000fe40003f66270 */
[----:B------:R-:W-:Y:S02]  /*30f0*/  FMNMX.FTZ R18, R13, R18, !PT ;  /* 0x000000120d127209 */ /* 0x000fe40007810000 */
[----:B------:R-:W-:Y:S02]  /*3100*/  FMNMX.FTZ R11, R28, R11, !PT ;  /* 0x0000000b1c0b7209 */ /* 0x000fe40007810000 */
[----:B------:R-:W-:Y:S02]  /*3110*/  FSEL R182, R68, -INF , !P2 ;  /* 0xff80000044b67808 */ /* 0x000fe40005000000 */
[----:B------:R-:W-:Y:S02]  /*3120*/  PLOP3.LUT P2, PT, PT, PT, UP0, 0x80, 0x0 ;  /* 0x000000000000781c */ /* 0x000fe40003f4f008 */
[----:B------:R-:W-:-:S02]  /*3130*/  FSEL R184, R57, -INF , !P3 ;  /* 0xff80000039b87808 */ /* 0x000fc40005800000 */
[----:B------:R-:W-:Y:S02]  /*3140*/  FMNMX.FTZ R18, R15, R18, !PT ;  /* 0x000000120f127209 */ /* 0x000fe40007810000 */
[----:B------:R-:W-:Y:S02]  /*3150*/  FMNMX.FTZ R11, R186, R11, !PT ;  /* 0x0000000bba0b7209 */ /* 0x000fe40007810000 */
[----:B------:R-:W-:Y:S02]  /*3160*/  ISETP.GE.AND P3, PT, R36, R134, PT ;  /* 0x000000862400720c */ /* 0x000fe40003f66270 */
[----:B------:R-:W-:Y:S02]  /*3170*/  FMNMX.FTZ R18, R25, R18, !PT ;  /* 0x0000001219127209 */ /* 0x000fe40007810000 */
[----:B------:R-:W-:Y:S02]  /*3180*/  FMNMX.FTZ R11, R184, R11, !PT ;  /* 0x0000000bb80b7209 */ /* 0x000fe40007810000 */
[----:B------:R-:W-:-:S02]  /*3190*/  FSEL R180, R69, -INF , !P3 ;  /* 0xff80000045b47808 */ /* 0x000fc40005800000 */
[----:B------:R-:W-:Y:S02]  /*31a0*/  FMNMX.FTZ R18, R19, R18, !PT ;  /* 0x0000001213127209 */ /* 0x000fe40007810000 */
[----:B------:R-:W-:Y:S02]  /*31b0*/  FMNMX.FTZ R11, R182, R11, !PT ;  /* 0x0000000bb60b7209 */ /* 0x000fe40007810000 */
[----:B------:R-:W-:Y:S02]  /*31c0*/  FMNMX.FTZ R18, R35, R18, !PT ;  /* 0x0000001223127209 */ /* 0x000fe40007810000 */
[----:B------:R-:W-:Y:S01]  /*31d0*/  FMNMX.FTZ R132, R180, R11, !PT ;  /* 0x0000000bb4847209 */ /* 0x000fe20007810000 */
[----:B------:R-:W-:Y:S06]  /*31e0*/  @!P2 BRA `(.L_x_394) ;  /* 0x000000000084a947 */ /* 0x000fec0003800000 */
[----:B------:R-:W-:Y:S02]  /*31f0*/  UIADD3 UR11, UR27, -0x2, URZ ;  /* 0xfffffffe1b0b7890 */ /* 0x000fe4000fffe03f */
[----:B------:R-:W-:Y:S02]  /*3200*/  USHF.L.U32 UR12, UR8, 0x5, URZ ;  /* 0x00000005080c7899 */ /* 0x000fe4000800063f */
[----:B------:R-:W-:Y:S02]  /*3210*/  USHF.R.S32.HI UR10, URZ, 0x1f, UR11 ;  /* 0x0000001f3f0a7899 */ /* 0x000fe4000801140b */
[----:B------:R-:W-:Y:S01]  /*3220*/  UIMAD UR17, UR17, UR11, URZ ;  /* 0x0000000b111172a4 */ /* 0x000fe2000f8e023f */
[----:B------:R-:W-:-:S03]  /*3230*/  IMAD.WIDE.U32 R20, R87, UR11, R208 ;  /* 0x0000000b57147c25 */ /* 0x000fc6000f8e00d0 */
[----:B------:R-:W-:-:S03]  /*3240*/  UIMAD UR17, UR10, UR19, UR17 ;  /* 0x000000130a1172a4 */ /* 0x000fc6000f8e0211 */
[----:B------:R-:W-:Y:S02]  /*3250*/  ULDC.64 UR10, c[0x0][0x218] ;  /* 0x00008600000a7ab9 */ /* 0x000fe40000000a00 */
[----:B------:R-:W-:Y:S01]  /*3260*/  LEA R40, P4, R20, UR10, 0x1 ;  /* 0x0000000a14287c11 */ /* 0x000fe2000f8808ff */
[----:B------:R-:W-:Y:S01]  /*3270*/  VIADD R11, R21, UR17 ;  /* 0x00000011150b7c36 */ /* 0x000fe20008000000 */
[----:B------:R-:W-:Y:S02]  /*3280*/  USHF.L.U64.HI UR10, UR8, 0x5, UR9 ;  /* 0x00000005080a7899 */ /* 0x000fe40008010209 */
[----:B------:R-:W-:Y:S02]  /*3290*/  IADD3 R22, P3, R40, UR12, RZ ;  /* 0x0000000c28167c10 */ /* 0x000fe4000ff7e0ff */
[----:B------:R-:W-:Y:S02]  /*32a0*/  LEA.HI.X R41, R20, UR11, R11, 0x1, P4 ;  /* 0x0000000b14297c11 */ /* 0x000fe4000a0f0c0b */
[----:B------:R-:W-:-:S02]  /*32b0*/  IADD3 R42, P4, R22, UR12, RZ ;  /* 0x0000000c162a7c10 */ /* 0x000fc4000ff9e0ff */
[----:B------:R-:W-:Y:S01]  /*32c0*/  IADD3.X R23, R41, UR10, RZ, P3, !PT ;  /* 0x0000000a29177c10 */ /* 0x000fe20009ffe4ff */
[----:B------:R-:W-:Y:S01]  /*32d0*/  @!PT LDS RZ, [RZ] ;  /* 0x00000000fffff984 */ /* 0x000fe20000000800 */
[----:B------:R-:W-:Y:S01]  /*32e0*/  @!PT LDS RZ, [RZ] ;  /* 0x00000000fffff984 */ /* 0x000fe20000000800 */
[----:B------:R-:W-:Y:S01]  /*32f0*/  @!PT LDS RZ, [RZ] ;  /* 0x00000000fffff984 */ /* 0x000fe20000000800 */
[----:B------:R1:W-:Y:S01]  /*3300*/  LDGSTS.E.BYPASS.LTC128B.128 [R203+0x6000], desc[UR28][R40.64] ;  /* 0x0600000028cb7fae */ /* 0x0003e2000b901d5c */
[----:B------:R-:W-:Y:S02]  /*3310*/  IADD3 R20, P3, R42, UR12, RZ ;  /* 0x0000000c2a147c10 */ /* 0x000fe4000ff7e0ff */
[----:B------:R-:W-:Y:S01]  /*3320*/  IADD3.X R43, R23, UR10, RZ, P4, !PT ;  /* 0x0000000a172b7c10 */ /* 0x000fe2000a7fe4ff */
[----:B------:R1:W-:Y:S03]  /*3330*/  LDGSTS.E.BYPASS.LTC128B.128 [R203+0x8000], desc[UR28][R40.64+0x80] ;  /* 0x0800008028cb7fae */ /* 0x0003e6000b901d5c */
[----:B------:R-:W-:Y:S01]  /*3340*/  IADD3.X R21, R43, UR10, RZ, P3, !PT ;  /* 0x0000000a2b157c10 */ /* 0x000fe20009ffe4ff */
[----:B------:R1:W-:Y:S04]  /*3350*/  LDGSTS.E.BYPASS.LTC128B.128 [R203+0xa000], desc[UR28][R40.64+0x100] ;  /* 0x0a00010028cb7fae */ /* 0x0003e8000b901d5c */
        /* <DEDUP_REMOVED lines=9> */
[----:B------:R-:W0:Y:S02]  /*33f0*/  LDGDEPBAR ;  /* 0x00000000000079af */ /* 0x000e240000000000 */
.L_x_394:
[----:B------:R-:W-:Y:S01]  /*3400*/  FSEL R31, R62, -INF , !P1 ;  /* 0xff8000003e1f7808 */ /* 0x000fe20004800000 */
[----:B------:R-:W2:Y:S01]  /*3410*/  SHFL.BFLY PT, R11, R132, 0x2, 0x1f ;  /* 0x0c401f00840b7f89 */ /* 0x000ea200000e0000 */
[----:B------:R-:W-:Y:S01]  /*3420*/  FMNMX.FTZ R18, R33, R18, !PT ;  /* 0x0000001221127209 */ /* 0x000fe20007810000 */
[----:B------:R-:W-:Y:S01]  /*3430*/  UMOV UR10, UR5 ;  /* 0x00000005000a7c82 */ /* 0x000fe20008000000 */
[-C--:B------:R-:W-:Y:S01]  /*3440*/  ISETP.GE.AND P1, PT, R10, R133.reuse, PT ;  /* 0x000000850a00720c */ /* 0x080fe20003f26270 */
[----:B------:R-:W-:Y:S01]  /*3450*/  USHF.L.U32 UR11, UR10, 0x1, URZ ;  /* 0x000000010a0b7899 */ /* 0x000fe2000800063f */
[----:B------:R-:W-:Y:S01]  /*3460*/  FSEL R29, R63, -INF , !P0 ;  /* 0xff8000003f1d7808 */ /* 0x000fe20004000000 */
[----:B------:R-:W-:Y:S01]  /*3470*/  UIADD3 UR18, UR31, -0x4498517b, URZ ;  /* 0xbb67ae851f127890 */ /* 0x000fe2000fffe03f */
[----:B------:R-:W-:Y:S01]  /*3480*/  FMNMX.FTZ R18, R31, R18, !PT ;  /* 0x000000121f127209 */ /* 0x000fe20007810000 */
[----:B------:R-:W-:Y:S01]  /*3490*/  IMAD.WIDE.U32 R146, R2, -0x2daee0ad, RZ ;  /* 0xd2511f5302927825 */ /* 0x000fe200078e00ff */
[-C--:B------:R-:W-:Y:S01]  /*34a0*/  ISETP.GE.AND P0, PT, R9, R133.reuse, PT ;  /* 0x000000850900720c */ /* 0x080fe20003f06270 */
[----:B------:R-:W-:Y:S01]  /*34b0*/  UIADD3 UR19, UR30, -0x61c88647, URZ ;  /* 0x9e3779b91e137890 */ /* 0x000fe2000fffe03f */
[----:B------:R-:W-:Y:S01]  /*34c0*/  FSEL R181, R58, -INF , !P1 ;  /* 0xff8000003ab57808 */ /* 0x000fe20004800000 */
[----:B-1----:R-:W-:Y:S01]  /*34d0*/  IMAD.U32 R21, RZ, RZ, UR11 ;  /* 0x0000000bff157e24 */ /* 0x002fe2000f8e00ff */
[----:B------:R-:W-:Y:S01]  /*34e0*/  FMNMX.FTZ R18, R29, R18, !PT ;  /* 0x000000121d127209 */ /* 0x000fe20007810000 */
[----:B------:R-:W-:Y:S01]  /*34f0*/  UIADD3 UR17, UR30, 0x3c6ef372, URZ ;  /* 0x3c6ef3721e117890 */ /* 0x000fe2000fffe03f */
[-C--:B------:R-:W-:Y:S01]  /*3500*/  ISETP.GE.AND P1, PT, R8, R133.reuse, PT ;  /* 0x000000850800720c */ /* 0x080fe20003f26270 */
[----:B------:R-:W-:Y:S01]  /*3510*/  IMAD.U32 R8, RZ, RZ, UR23 ;  /* 0x00000017ff087e24 */ /* 0x000fe2000f8e00ff */
[----:B------:R-:W-:Y:S01]  /*3520*/  FSEL R179, R59, -INF , !P0 ;  /* 0xff8000003bb37808 */ /* 0x000fe20004000000 */
[----:B------:R-:W-:Y:S01]  /*3530*/  UIADD3 UR16, UR31, 0x76cf5d0a, URZ ;  /* 0x76cf5d0a1f107890 */ /* 0x000fe2000fffe03f */
[----:B------:R-:W-:Y:S01]  /*3540*/  FMNMX.FTZ R18, R181, R18, !PT ;  /* 0x00000012b5127209 */ /* 0x000fe20007810000 */
[----:B------:R-:W-:Y:S01]  /*3550*/  IMAD R211, R8, 0x4, R85 ;  /* 0x0000000408d37824 */ /* 0x000fe200078e0255 */
[----:B------:R-:W-:Y:S01]  /*3560*/  ISETP.GE.AND P0, PT, R36, R133, PT ;  /* 0x000000852400720c */ /* 0x000fe20003f06270 */
[----:B------:R-:W-:Y:S01]  /*3570*/  UIADD3 UR14, UR31, 0x32370b8f, URZ ;  /* 0x32370b8f1f0e7890 */ /* 0x000fe2000fffe03f */
[----:B------:R-:W-:Y:S01]  /*3580*/  FSEL R177, R70, -INF , !P1 ;  /* 0xff80000046b17808 */ /* 0x000fe20004800000 */
[----:B------:R-:W-:Y:S01]  /*3590*/  IMAD.WIDE.U32 R144, R211, -0x326172a9, RZ ;  /* 0xcd9e8d57d3907825 */ /* 0x000fe200078e00ff */
[----:B------:R-:W-:Y:S01]  /*35a0*/  FMNMX.FTZ R18, R179, R18, !PT ;  /* 0x00000012b3127209 */ /* 0x000fe20007810000 */
[----:B------:R-:W-:Y:S01]  /*35b0*/  ULDC UR32, c[0x0][0x2ec] ;  /* 0x0000bb0000207ab9 */ /* 0x000fe20000000800 */
[----:B------:R-:W-:Y:S01]  /*35c0*/  FSEL R176, R71, -INF , !P0 ;  /* 0xff80000047b07808 */ /* 0x000fe20004000000 */
[----:B------:R-:W-:Y:S01]  /*35d0*/  UIADD3 UR15, UR30, -0x255992d5, URZ ;  /* 0xdaa66d2b1e0f7890 */ /* 0x000fe2000fffe03f */
[----:B------:R-:W-:Y:S01]  /*35e0*/  FMNMX.FTZ R9, R177, R18, !PT ;  /* 0x00000012b1097209 */ /* 0x000fe20007810000 */
[----:B------:R-:W-:Y:S01]  /*35f0*/  UIADD3 UR13, UR30, 0x78dde6e4, URZ ;  /* 0x78dde6e41e0d7890 */ /* 0x000fe2000fffe03f */
[----:B--2---:R-:W-:Y:S01]  /*3600*/  FMNMX.FTZ R132, R132, R11, !PT ;  /* 0x0000000b84847209 */ /* 0x004fe20007810000 */
[----:B------:R-:W-:Y:S01]  /*3610*/  IMAD.IADD R196, R4, 0x1, R3 ;  /* 0x0000000104c47824 */ /* 0x000fe200078e0203 */
[----:B------:R-:W-:Y:S01]  /*3620*/  FMNMX.FTZ R9, R176, R9, !PT ;  /* 0x00000009b0097209 */ /* 0x000fe20007810000 */
[----:B------:R-:W-:Y:S01]  /*3630*/  UIADD3 UR5, UR31, -0x56f99767, URZ ;  /* 0xa90668991f057890 */ /* 0x000fe2000fffe03f */
[----:B------:R-:W-:Y:S01]  /*3640*/  LOP3.LUT R213, R6, UR30, RZ, 0x3c, !PT ;  /* 0x0000001e06d57c12 */ /* 0x000fe2000f8e3cff */
[----:B------:R-:W1:Y:S01]  /*3650*/  SHFL.BFLY PT, R11, R132, 0x1, 0x1f ;  /* 0x0c201f00840b7f89 */ /* 0x000e6200000e0000 */
[----:B------:R-:W-:Y:S01]  /*3660*/  LOP3.LUT R6, R147, UR31, R21, 0x96, !PT ;  /* 0x0000001f93067c12 */ /* 0x000fe2000f8e9615 */
[----:B------:R-:W-:Y:S01]  /*3670*/  UIADD3 UR12, UR31, -0x126145ec, URZ ;  /* 0xed9eba141f0c7890 */ /* 0x000fe2000fffe03f */
[----:B------:R-:W-:Y:S01]  /*3680*/  LOP3.LUT R138, R145, R213, RZ, 0x3c, !PT ;  /* 0x000000d5918a7212 */ /* 0x000fe200078e3cff */
[----:B------:R-:W2:Y:S01]  /*3690*/  SHFL.BFLY PT, R8, R9, 0x2, 0x1f ;  /* 0x0c401f0009087f89 */ /* 0x000ea200000e0000 */
[----:B------:R-:W-:Y:S01]  /*36a0*/  UIADD3 UR20, UR30, -0x4ab325aa, URZ ;  /* 0xb54cda561e147890 */ /* 0x000fe2000fffe03f */
[----:B------:R-:W-:Y:S01]  /*36b0*/  IMAD.WIDE.U32 R20, R6, -0x326172a9, RZ ;  /* 0xcd9e8d5706147825 */ /* 0x000fe200078e00ff */
[----:B------:R-:W-:Y:S01]  /*36c0*/  LEA R196, R196, UR4, 0x1 ;  /* 0x00000004c4c47c11 */ /* 0x000fe2000f8e08ff */
[----:B------:R-:W-:-:S02]  /*36d0*/  UIADD3 UR25, UR30, 0x1715609d, URZ ;  /* 0x1715609d1e197890 */ /* 0x000fc4000fffe03f */
[----:B------:R-:W-:Y:S01]  /*36e0*/  IMAD.WIDE.U32 R138, R138, -0x2daee0ad, RZ ;  /* 0xd2511f538a8a7825 */ /* 0x000fe200078e00ff */
[----:B------:R-:W-:Y:S01]  /*36f0*/  UIADD3 UR26, UR31, 0x646e171e, URZ ;  /* 0x646e171e1f1a7890 */ /* 0x000fe2000fffe03f */
[----:B------:R-:W-:Y:S01]  /*3700*/  LDSM.16.MT88.4 R124, [R196+0xc000] ;  /* 0x00c00000c47c783b */ /* 0x000fe20000004200 */
[----:B------:R-:W-:Y:S01]  /*3710*/  UIADD3 UR11, UR11, 0x1, URZ ;  /* 0x000000010b0b7890 */ /* 0x000fe2000fffe03f */
[----:B------:R-:W-:Y:S01]  /*3720*/  IMAD R194, R7, 0x2, R196 ;  /* 0x0000000207c27824 */ /* 0x000fe200078e02c4 */
[----:B------:R-:W-:Y:S01]  /*3730*/  LOP3.LUT R136, R139, UR18, R146, 0x96, !PT ;  /* 0x000000128b887c12 */ /* 0x000fe2000f8e9692 */
[C---:B------:R-:W-:Y:S01]  /*3740*/  IMAD R193, R5.reuse, 0x2, R196 ;  /* 0x0000000205c17824 */ /* 0x040fe200078e02c4 */
[----:B------:R-:W-:Y:S01]  /*3750*/  LDSM.16.MT88.4 R64, [R196+0xe000] ;  /* 0x00e00000c440783b */ /* 0x000fe20000004200 */
[----:B------:R-:W-:Y:S02]  /*3760*/  IMAD R192, R5, 0x2, R194 ;  /* 0x0000000205c07824 */ /* 0x000fe400078e02c2 */
[----:B------:R-:W-:Y:S01]  /*3770*/  IMAD.WIDE.U32 R136, R136, -0x326172a9, RZ ;  /* 0xcd9e8d5788887825 */ /* 0x000fe200078e00ff */
[----:B------:R-:W-:Y:S01]  /*3780*/  LDSM.16.MT88.4 R40, [R194+0xc000] ;  /* 0x00c00000c228783b */ /* 0x000fe20000004200 */
[----:B-1----:R-:W-:-:S03]  /*3790*/  FMNMX.FTZ R132, R132, R11, !PT ;  /* 0x0000000b84847209 */ /* 0x002fc60007810000 */
[----:B------:R-:W-:Y:S01]  /*37a0*/  LDSM.16.MT88.4 R56, [R192+0xc000] ;  /* 0x00c00000c038783b */ /* 0x000fe20000004200 */
[----:B------:R-:W-:Y:S01]  /*37b0*/  LOP3.LUT R20, R137, UR17, R20, 0x96, !PT ;  /* 0x0000001189147c12 */ /* 0x000fe2000f8e9614 */
[----:B------:R-:W-:Y:S01]  /*37c0*/  VIADD R189, R199, 0x1800 ;  /* 0x00001800c7bd7836 */ /* 0x000fe20000000000 */
[----:B--2---:R-:W-:Y:S01]  /*37d0*/  FMNMX.FTZ R9, R9, R8, !PT ;  /* 0x0000000809097209 */ /* 0x004fe20007810000 */
[----:B------:R-:W-:Y:S01]  /*37e0*/  FMUL.FTZ R183, R132, UR32 ;  /* 0x0000002084b77c20 */ /* 0x000fe20008410000 */
[----:B------:R-:W-:Y:S01]  /*37f0*/  LOP3.LUT R8, R21, UR19, R144, 0x96, !PT ;  /* 0x0000001315087c12 */ /* 0x000fe2000f8e9690 */
[----:B------:R-:W-:Y:S01]  /*3800*/  IMAD.WIDE.U32 R20, R20, -0x2daee0ad, RZ ;  /* 0xd2511f5314147825 */ /* 0x000fe200078e00ff */
[----:B------:R-:W-:Y:S01]  /*3810*/  FSETP.NEU.FTZ.AND P0, PT, R132, -INF , PT ;  /* 0xff8000008400780b */ /* 0x000fe20003f1d000 */
[----:B------:R-:W1:Y:S02]  /*3820*/  SHFL.BFLY PT, R6, R9, 0x1, 0x1f ;  /* 0x0c201f0009067f89 */ /* 0x000e6400000e0000 */
[----:B------:R-:W-:Y:S01]  /*3830*/  IMAD.WIDE.U32 R10, R8, -0x2daee0ad, RZ ;  /* 0xd2511f53080a7825 */ /* 0x000fe200078e00ff */
[----:B------:R-:W-:Y:S01]  /*3840*/  FSEL R183, R183, RZ, P0 ;  /* 0x000000ffb7b77208 */ /* 0x000fe20000000000 */
[----:B------:R-:W2:Y:S02]  /*3850*/  LDSM.16.MT88.4 R48, [R193+0xc000] ;  /* 0x00c00000c130783b */ /* 0x000ea40000004200 */
[----:B------:R-:W-:Y:S01]  /*3860*/  VIADD R187, R199, 0x2000 ;  /* 0x00002000c7bb7836 */ /* 0x000fe20000000000 */
[----:B------:R-:W-:Y:S01]  /*3870*/  LOP3.LUT R8, R11, UR16, R138, 0x96, !PT ;  /* 0x000000100b087c12 */ /* 0x000fe2000f8e968a */
[--C-:B------:R-:W-:Y:S01]  /*3880*/  FFMA.FTZ R163, R0, UR32, -R183.reuse ;  /* 0x0000002000a37c23 */ /* 0x100fe200080108b7 */
[----:B------:R-:W-:Y:S01]  /*3890*/  LOP3.LUT R10, R21, UR14, R10, 0x96, !PT ;  /* 0x0000000e150a7c12 */ /* 0x000fe2000f8e960a */
[--C-:B------:R-:W-:Y:S01]  /*38a0*/  FFMA.FTZ R164, R38, UR32, -R183.reuse ;  /* 0x0000002026a47c23 */ /* 0x100fe200080108b7 */
[----:B------:R-:W-:Y:S01]  /*38b0*/  FFMA.FTZ R162, R24, UR32, -R183 ;  /* 0x0000002018a27c23 */ /* 0x000fe200080108b7 */
[----:B------:R-:W-:-:S04]  /*38c0*/  IMAD.WIDE.U32 R22, R8, -0x326172a9, RZ ;  /* 0xcd9e8d5708167825 */ /* 0x000fc800078e00ff */
[----:B------:R-:W-:Y:S01]  /*38d0*/  FFMA.FTZ R159, R26, UR32, -R183 ;  /* 0x000000201a9f7c23 */ /* 0x000fe200080108b7 */
[----:B------:R-:W-:Y:S01]  /*38e0*/  MUFU.EX2 R163, R163 ;  /* 0x000000a300a37308 */ /* 0x000fe20000000800 */
[----:B------:R-:W3:Y:S01]  /*38f0*/  LDSM.16.MT88.4 R72, [R194+0xe000] ;  /* 0x00e00000c248783b */ /* 0x000ee20000004200 */
[----:B------:R-:W-:Y:S01]  /*3900*/  IMAD.WIDE.U32 R10, R10, -0x326172a9, RZ ;  /* 0xcd9e8d570a0a7825 */ /* 0x000fe200078e00ff */
[----:B------:R-:W-:-:S03]  /*3910*/  LOP3.LUT R0, R23, UR15, R136, 0x96, !PT ;  /* 0x0000000f17007c12 */ /* 0x000fc6000f8e9688 */
[--C-:B------:R-:W-:Y:S01]  /*3920*/  FFMA.FTZ R154, R16, UR32, -R183.reuse ;  /* 0x00000020109a7c23 */ /* 0x100fe200080108b7 */
[----:B------:R-:W4:Y:S01]  /*3930*/  LDSM.16.MT88.4 R80, [R193+0xe000] ;  /* 0x00e00000c150783b */ /* 0x000f220000004200 */
[----:B------:R-:W-:Y:S01]  /*3940*/  FFMA.FTZ R153, R14, UR32, -R183 ;  /* 0x000000200e997c23 */ /* 0x000fe200080108b7 */
[----:B------:R-:W-:Y:S01]  /*3950*/  LOP3.LUT R8, R11, UR13, R22, 0x96, !PT ;  /* 0x0000000d0b087c12 */ /* 0x000fe2000f8e9616 */
[----:B------:R-:W-:Y:S01]  /*3960*/  IMAD.WIDE.U32 R22, R0, -0x2daee0ad, RZ ;  /* 0xd2511f5300167825 */ /* 0x000fe200078e00ff */
[----:B------:R-:W5:Y:S01]  /*3970*/  MUFU.EX2 R164, R164 ;  /* 0x000000a400a47308 */ /* 0x000f620000000800 */
[----:B-1----:R-:W-:Y:S01]  /*3980*/  FMNMX.FTZ R3, R9, R6, !PT ;  /* 0x0000000609037209 */ /* 0x002fe20007810000 */
[----:B------:R-:W1:Y:S01]  /*3990*/  LDSM.16.MT88.4 R88, [R192+0xe000] ;  /* 0x00e00000c058783b */ /* 0x000e620000004200 */
[----:B------:R-:W-:Y:S01]  /*39a0*/  IMAD.WIDE.U32 R8, R8, -0x2daee0ad, RZ ;  /* 0xd2511f5308087825 */ /* 0x000fe200078e00ff */
[----:B------:R-:W-:-:S03]  /*39b0*/  LOP3.LUT R20, R23, UR12, R20, 0x96, !PT ;  /* 0x0000000c17147c12 */ /* 0x000fc6000f8e9614 */
[--C-:B------:R-:W-:Y:S01]  /*39c0*/  FFMA.FTZ R157, R76, UR32, -R183.reuse ;  /* 0x000000204c9d7c23 */ /* 0x100fe200080108b7 */
[C---:B------:R-:W-:Y:S01]  /*39d0*/  FMUL.FTZ R178, R3.reuse, UR32 ;  /* 0x0000002003b27c20 */ /* 0x040fe20008410000 */
[----:B------:R-:W-:Y:S01]  /*39e0*/  FSETP.NEU.FTZ.AND P0, PT, R3, -INF , PT ;  /* 0xff8000000300780b */ /* 0x000fe20003f1d000 */
[----:B------:R-:W-:Y:S01]  /*39f0*/  MUFU.EX2 R162, R162 ;  /* 0x000000a200a27308 */ /* 0x000fe20000000800 */
[----:B------:R-:W-:Y:S01]  /*3a00*/  LOP3.LUT R0, R9, UR5, R22, 0x96, !PT ;  /* 0x0000000509007c12 */ /* 0x000fe2000f8e9616 */
[----:B------:R-:W-:Y:S01]  /*3a10*/  IMAD.WIDE.U32 R20, R20, -0x326172a9, RZ ;  /* 0xcd9e8d5714147825 */ /* 0x000fe200078e00ff */
[----:B------:R-:W-:Y:S01]  /*3a20*/  FSEL R178, R178, RZ, P0 ;  /* 0x000000ffb2b27208 */ /* 0x000fe20000000000 */
[----:B------:R-:W1:Y:S02]  /*3a30*/  LDSM.16.MT88.4 R96, [R196+0x10000] ;  /* 0x01000000c460783b */ /* 0x000e640000004200 */
[----:B------:R-:W-:Y:S01]  /*3a40*/  FFMA.FTZ R156, R12, UR32, -R183 ;  /* 0x000000200c9c7c23 */ /* 0x000fe200080108b7 */
[----:B------:R-:W-:-:S04]  /*3a50*/  IMAD.WIDE.U32 R22, R0, -0x326172a9, RZ ;  /* 0xcd9e8d5700167825 */ /* 0x000fc800078e00ff */
[----:B------:R-:W-:Y:S01]  /*3a60*/  FFMA.FTZ R167, R32, UR32, -R183 ;  /* 0x0000002020a77c23 */ /* 0x000fe200080108b7 */
[----:B------:R-:W2:Y:S01]  /*3a70*/  LDC.U8 R0, c[0x0][0x388] ;  /* 0x0000e200ff007b82 */ /* 0x000ea20000000000 */
[--C-:B------:R-:W-:Y:S01]  /*3a80*/  FFMA.FTZ R165, R17, UR32, -R178.reuse ;  /* 0x0000002011a57c23 */ /* 0x100fe200080108b2 */
[----:B------:R-:W-:Y:S01]  /*3a90*/  FFMA.FTZ R166, R37, UR32, -R178 ;  /* 0x0000002025a67c23 */ /* 0x000fe200080108b2 */
[----:B------:R-:W-:Y:S01]  /*3aa0*/  LOP3.LUT R17, R23, UR20, R20, 0x96, !PT ;  /* 0x0000001417117c12 */ /* 0x000fe2000f8e9614 */
[--C-:B------:R-:W-:Y:S01]  /*3ab0*/  FFMA.FTZ R161, R39, UR32, -R178.reuse ;  /* 0x0000002027a17c23 */ /* 0x100fe200080108b2 */
[--C-:B------:R-:W-:Y:S01]  /*3ac0*/  FFMA.FTZ R160, R27, UR32, -R178.reuse ;  /* 0x000000201ba07c23 */ /* 0x100fe200080108b2 */
[----:B------:R-:W-:Y:S01]  /*3ad0*/  MUFU.EX2 R159, R159 ;  /* 0x0000009f009f7308 */ /* 0x000fe20000000800 */
[--C-:B------:R-:W-:Y:S01]  /*3ae0*/  SHF.R.U32.HI R4, RZ, 0x10, R17.reuse ;  /* 0x00000010ff047819 */ /* 0x100fe20000011611 */
[----:B------:R-:W1:Y:S01]  /*3af0*/  LDSM.16.MT88.4 R100, [R194+0x10000] ;  /* 0x01000000c264783b */ /* 0x000e620000004200 */
[----:B------:R-:W-:Y:S01]  /*3b00*/  SHF.R.U32.HI R5, RZ, 0x18, R17 ;  /* 0x00000018ff057819 */ /* 0x000fe20000011611 */
[--C-:B------:R-:W-:Y:S01]  /*3b10*/  FFMA.FTZ R152, R25, UR32, -R178.reuse ;  /* 0x0000002019987c23 */ /* 0x100fe200080108b2 */
[----:B------:R-:W-:Y:S01]  /*3b20*/  LOP3.LUT R4, R4, 0xff, RZ, 0xc0, !PT ;  /* 0x000000ff04047812 */ /* 0x000fe200078ec0ff */
[----:B------:R-:W1:Y:S01]  /*3b30*/  LDSM.16.MT88.4 R116, [R193+0x10000] ;  /* 0x01000000c174783b */ /* 0x000e620000004200 */
[----:B------:R-:W-:Y:S01]  /*3b40*/  LOP3.LUT R9, R17, 0xffff, RZ, 0xc0, !PT ;  /* 0x0000ffff11097812 */ /* 0x000fe200078ec0ff */
[----:B------:R-:W-:Y:S01]  /*3b50*/  MUFU.EX2 R165, R165 ;  /* 0x000000a500a57308 */ /* 0x000fe20000000800 */
[----:B------:R-:W-:Y:S01]  /*3b60*/  PRMT R4, R4, 0x5410, R5 ;  /* 0x0000541004047816 */ /* 0x000fe20000000005 */
[--C-:B------:R-:W-:Y:S01]  /*3b70*/  FFMA.FTZ R135, R19, UR32, -R178.reuse ;  /* 0x0000002013877c23 */ /* 0x100fe200080108b2 */
[----:B------:R-:W-:Y:S01]  /*3b80*/  LOP3.LUT R112, R17, 0xff, RZ, 0xc0, !PT ;  /* 0x000000ff11707812 */ /* 0x000fe200078ec0ff */
[--C-:B------:R-:W-:Y:S01]  /*3b90*/  FFMA.FTZ R158, R13, UR32, -R178.reuse ;  /* 0x000000200d9e7c23 */ /* 0x100fe200080108b2 */
[----:B------:R-:W-:Y:S01]  /*3ba0*/  SHF.R.U32.HI R9, RZ, 0x8, R9 ;  /* 0x00000008ff097819 */ /* 0x000fe20000011609 */
[----:B------:R-:W-:Y:S01]  /*3bb0*/  FFMA.FTZ R155, R15, UR32, -R178 ;  /* 0x000000200f9b7c23 */ /* 0x000fe200080108b2 */
[----:B-----5:R-:W-:Y:S01]  /*3bc0*/  F2FP.F16.F32.PACK_AB R5, R163, R164 ;  /* 0x000000a4a305723e */ /* 0x020fe200000000ff */
[----:B------:R-:W5:Y:S01]  /*3bd0*/  MUFU.EX2 R166, R166 ;  /* 0x000000a600a67308 */ /* 0x000f620000000800 */
[----:B------:R-:W-:Y:S01]  /*3be0*/  PRMT R112, R112, 0x5410, R9 ;  /* 0x0000541070707816 */ /* 0x000fe20000000009 */
[----:B--2---:R-:W-:Y:S01]  /*3bf0*/  IMAD R171, R0, 0x10000, R0 ;  /* 0x0001000000ab7824 */ /* 0x004fe200078e0200 */
[--C-:B------:R-:W-:Y:S01]  /*3c00*/  SHF.R.U32.HI R7, RZ, 0x10, R22.reuse ;  /* 0x00000010ff077819 */ /* 0x100fe20000011616 */
[----:B------:R-:W-:Y:S01]  /*3c10*/  LDSM.16.MT88.4 R12, [R192+0xc800] ;  /* 0x00c80000c00c783b */ /* 0x000fe20000004200 */
[----:B------:R-:W-:Y:S01]  /*3c20*/  LOP3.LUT R11, R22, 0xffff, RZ, 0xc0, !PT ;  /* 0x0000ffff160b7812 */ /* 0x000fe200078ec0ff */
[--C-:B------:R-:W-:Y:S01]  /*3c30*/  FFMA.FTZ R168, R34, UR32, -R183.reuse ;  /* 0x0000002022a87c23 */ /* 0x100fe200080108b7 */
[--C-:B------:R-:W-:Y:S01]  /*3c40*/  HSET2.LE.AND R113, R4, R171.reuse, PT ;  /* 0x000000ab04717233 */ /* 0x100fe20003803000 */
[----:B------:R-:W-:Y:S01]  /*3c50*/  MUFU.EX2 R161, R161 ;  /* 0x000000a100a17308 */ /* 0x000fe20000000800 */
[----:B------:R-:W-:Y:S01]  /*3c60*/  HSET2.LE.AND R112, R112, R171, PT ;  /* 0x000000ab70707233 */ /* 0x000fe20003803000 */
[----:B------:R-:W-:Y:S01]  /*3c70*/  LDSM.16.MT88.4 R16, [R194+0xc800] ;  /* 0x00c80000c210783b */ /* 0x000fe20000004200 */
[----:B------:R-:W-:Y:S01]  /*3c80*/  SHF.R.U32.HI R6, RZ, 0x18, R22 ;  /* 0x00000018ff067819 */ /* 0x000fe20000011616 */
[--C-:B------:R-:W-:Y:S01]  /*3c90*/  FFMA.FTZ R172, R35, UR32, -R178.reuse ;  /* 0x0000002023ac7c23 */ /* 0x100fe200080108b2 */
[----:B------:R-:W-:Y:S01]  /*3ca0*/  LOP3.LUT R7, R7, 0xff, RZ, 0xc0, !PT ;  /* 0x000000ff07077812 */ /* 0x000fe200078ec0ff */
[----:B------:R-:W-:Y:S01]  /*3cb0*/  LDSM.16.MT88.4 R148, [R193+0x10800] ;  /* 0x01080000c194783b */ /* 0x000fe20000004200 */
[----:B------:R-:W-:Y:S01]  /*3cc0*/  LOP3.LUT R112, R112, R5, RZ, 0xc0, !PT ;  /* 0x0000000570707212 */ /* 0x000fe200078ec0ff */
[----:B------:R-:W2:Y:S01]  /*3cd0*/  MUFU.EX2 R160, R160 ;  /* 0x000000a000a07308 */ /* 0x000ea20000000800 */
[----:B-----5:R-:W-:Y:S01]  /*3ce0*/  F2FP.F16.F32.PACK_AB R4, R166, R165 ;  /* 0x000000a5a604723e */ /* 0x020fe200000000ff */
[----:B------:R-:W-:Y:S01]  /*3cf0*/  FFMA.FTZ R173, R33, UR32, -R178 ;  /* 0x0000002021ad7c23 */ /* 0x000fe200080108b2 */
[----:B------:R-:W-:Y:S01]  /*3d00*/  LOP3.LUT R114, R22, 0xff, RZ, 0xc0, !PT ;  /* 0x000000ff16727812 */ /* 0x000fe200078ec0ff */
[--C-:B------:R-:W-:Y:S01]  /*3d10*/  FFMA.FTZ R169, R30, UR32, -R183.reuse ;  /* 0x000000201ea97c23 */ /* 0x100fe200080108b7 */
[----:B------:R-:W-:Y:S01]  /*3d20*/  LOP3.LUT R113, R113, R4, RZ, 0xc0, !PT ;  /* 0x0000000471717212 */ /* 0x000fe200078ec0ff */
[----:B------:R-:W-:Y:S01]  /*3d30*/  FFMA.FTZ R170, R28, UR32, -R183 ;  /* 0x000000201caa7c23 */ /* 0x000fe200080108b7 */
[----:B------:R-:W-:Y:S01]  /*3d40*/  LOP3.LUT R4, R21, UR25, R10, 0x96, !PT ;  /* 0x0000001915047c12 */ /* 0x000fe2000f8e960a */
[----:B------:R-:W-:Y:S01]  /*3d50*/  MUFU.EX2 R154, R154 ;  /* 0x0000009a009a7308 */ /* 0x000fe20000000800 */
[----:B------:R-:W-:Y:S01]  /*3d60*/  SHF.R.U32.HI R11, RZ, 0x8, R11 ;  /* 0x00000008ff0b7819 */ /* 0x000fe2000001160b */
[----:B------:R-:W-:Y:S01]  /*3d70*/  LDSM.16.MT88.4 R20, [R193+0xc800] ;  /* 0x00c80000c114783b */ /* 0x000fe20000004200 */
[----:B------:R-:W-:Y:S01]  /*3d80*/  PRMT R6, R7, 0x5410, R6 ;  /* 0x0000541007067816 */ /* 0x000fe20000000006 */
[----:B------:R-:W-:Y:S01]  /*3d90*/  IMAD.WIDE.U32 R4, R4, -0x2daee0ad, RZ ;  /* 0xd2511f5304047825 */ /* 0x000fe200078e00ff */
[----:B------:R-:W-:-:S03]  /*3da0*/  PRMT R114, R114, 0x5410, R11 ;  /* 0x0000541072727816 */ /* 0x000fc6000000000b */
[----:B------:R-:W-:Y:S01]  /*3db0*/  FFMA.FTZ R175, R31, UR32, -R178 ;  /* 0x000000201faf7c23 */ /* 0x000fe200080108b2 */
[----:B------:R-:W-:Y:S01]  /*3dc0*/  F2FP.F16.F32.PACK_AB R7, R159, R162 ;  /* 0x000000a29f07723e */ /* 0x000fe200000000ff */
[----:B------:R-:W5:Y:S01]  /*3dd0*/  MUFU.EX2 R153, R153 ;  /* 0x0000009900997308 */ /* 0x000f620000000800 */
[----:B------:R-:W-:Y:S01]  /*3de0*/  LOP3.LUT R8, R5, UR26, R8, 0x96, !PT ;  /* 0x0000001a05087c12 */ /* 0x000fe2000f8e9608 */
[--C-:B------:R-:W-:Y:S01]  /*3df0*/  FFMA.FTZ R174, R29, UR32, -R178.reuse ;  /* 0x000000201dae7c23 */ /* 0x100fe200080108b2 */
[----:B------:R-:W-:Y:S01]  /*3e00*/  LOP3.LUT R5, R4, 0xffff, RZ, 0xc0, !PT ;  /* 0x0000ffff04057812 */ /* 0x000fe200078ec0ff */
[----:B------:R-:W-:Y:S01]  /*3e10*/  LDSM.16.MT88.4 R24, [R196+0xc800] ;  /* 0x00c80000c418783b */ /* 0x000fe20000004200 */
[--C-:B------:R-:W-:Y:S01]  /*3e20*/  HSET2.LE.AND R115, R6, R171.reuse, PT ;  /* 0x000000ab06737233 */ /* 0x100fe20003803000 */
[----:B------:R-:W-:Y:S01]  /*3e30*/  FFMA.FTZ R177, R177, UR32, -R178 ;  /* 0x00000020b1b17c23 */ /* 0x000fe200080108b2 */
[----:B------:R-:W-:Y:S01]  /*3e40*/  HSET2.LE.AND R114, R114, R171, PT ;  /* 0x000000ab72727233 */ /* 0x000fe20003803000 */
[----:B------:R-:W-:Y:S01]  /*3e50*/  MUFU.EX2 R152, R152 ;  /* 0x0000009800987308 */ /* 0x000fe20000000800 */
[----:B--2---:R-:W-:Y:S01]  /*3e60*/  F2FP.F16.F32.PACK_AB R6, R160, R161 ;  /* 0x000000a1a006723e */ /* 0x004fe200000000ff */
[----:B------:R-:W-:Y:S01]  /*3e70*/  LDSM.16.MT88.4 R32, [R193+0xd000] ;  /* 0x00d00000c120783b */ /* 0x000fe20000004200 */
[----:B------:R-:W-:Y:S01]  /*3e80*/  SHF.R.U32.HI R5, RZ, 0x8, R5 ;  /* 0x00000008ff057819 */ /* 0x000fe20000011605 */
[----:B------:R-:W-:Y:S01]  /*3e90*/  FADD.FTZ R163, R164, R163 ;  /* 0x000000a3a4a37221 */ /* 0x000fe20000010000 */
[----:B------:R-:W-:Y:S01]  /*3ea0*/  LOP3.LUT R142, R4, 0xff, RZ, 0xc0, !PT ;  /* 0x000000ff048e7812 */ /* 0x000fe200078ec0ff */
[----:B------:R-:W-:Y:S01]  /*3eb0*/  LDSM.16.MT88.4 R28, [R196+0xf000] ;  /* 0x00f00000c41c783b */ /* 0x000fe20000004200 */
[----:B------:R-:W-:Y:S01]  /*3ec0*/  LOP3.LUT R114, R114, R7, RZ, 0xc0, !PT ;  /* 0x0000000772727212 */ /* 0x000fe200078ec0ff */
[----:B------:R-:W2:Y:S01]  /*3ed0*/  MUFU.EX2 R135, R135 ;  /* 0x0000008700877308 */ /* 0x000ea20000000800 */
[----:B------:R-:W-:Y:S01]  /*3ee0*/  LOP3.LUT R115, R115, R6, RZ, 0xc0, !PT ;  /* 0x0000000673737212 */ /* 0x000fe200078ec0ff */
[----:B------:R-:W-:Y:S01]  /*3ef0*/  FADD.FTZ R166, R165, R166 ;  /* 0x000000a6a5a67221 */ /* 0x000fe20000010000 */
[--C-:B------:R-:W-:Y:S01]  /*3f00*/  SHF.R.U32.HI R10, RZ, 0x10, R4.reuse ;  /* 0x00000010ff0a7819 */ /* 0x100fe20000011604 */
[----:B------:R-:W-:Y:S01]  /*3f10*/  FADD.FTZ R162, R162, R163 ;  /* 0x000000a3a2a27221 */ /* 0x000fe20000010000 */
[----:B------:R-:W-:Y:S01]  /*3f20*/  SHF.R.U32.HI R11, RZ, 0x18, R4 ;  /* 0x00000018ff0b7819 */ /* 0x000fe20000011604 */
[----:B------:R-:W-:Y:S01]  /*3f30*/  FADD.FTZ R161, R161, R166 ;  /* 0x000000a6a1a17221 */ /* 0x000fe20000010000 */
[----:B------:R-:W-:Y:S01]  /*3f40*/  PRMT R142, R142, 0x5410, R5 ;  /* 0x000054108e8e7816 */ /* 0x000fe20000000005 */
[----:B------:R-:W-:Y:S01]  /*3f50*/  MUFU.EX2 R157, R157 ;  /* 0x0000009d009d7308 */ /* 0x000fe20000000800 */
[----:B------:R-:W1:Y:S01]  /*3f60*/  LDSM.16.MT88.4 R4, [R192+0x10000] ;  /* 0x01000000c004783b */ /* 0x000e620000004200 */
[----:B------:R-:W-:Y:S01]  /*3f70*/  LOP3.LUT R10, R10, 0xff, RZ, 0xc0, !PT ;  /* 0x000000ff0a0a7812 */ /* 0x000fe200078ec0ff */
[C---:B------:R-:W-:Y:S01]  /*3f80*/  HMMA.16816.F32 R52, R112.reuse, R56, RZ ;  /* 0x000000387034723c */ /* 0x040fe200000018ff */
[----:B------:R-:W-:Y:S01]  /*3f90*/  LOP3.LUT R9, R8, 0xffff, RZ, 0xc0, !PT ;  /* 0x0000ffff08097812 */ /* 0x000fe200078ec0ff */
[----:B------:R-:W-:Y:S01]  /*3fa0*/  FADD.FTZ R162, R159, R162 ;  /* 0x000000a29fa27221 */ /* 0x000fe20000010000 */
[----:B------:R-:W-:Y:S01]  /*3fb0*/  PRMT R10, R10, 0x5410, R11 ;  /* 0x000054100a0a7816 */ /* 0x000fe2000000000b */
[----:B------:R-:W-:Y:S01]  /*3fc0*/  FADD.FTZ R161, R160, R161 ;  /* 0x000000a1a0a17221 */ /* 0x000fe20000010000 */
[--C-:B------:R-:W-:Y:S01]  /*3fd0*/  SHF.R.U32.HI R11, RZ, 0x10, R8.reuse ;  /* 0x00000010ff0b7819 */ /* 0x100fe20000011608 */
[----:B------:R-:W3:Y:S01]  /*3fe0*/  MUFU.EX2 R156, R156 ;  /* 0x0000009c009c7308 */ /* 0x000ee20000000800 */
[----:B------:R-:W-:Y:S01]  /*3ff0*/  LOP3.LUT R140, R8, 0xff, RZ, 0xc0, !PT ;  /* 0x000000ff088c7812 */ /* 0x000fe200078ec0ff */
[----:B------:R-:W-:Y:S01]  /*4000*/  HMMA.16816.F32 R56, R112, R58, RZ ;  /* 0x0000003a7038723c */ /* 0x000fe200000018ff */
[----:B------:R-:W-:Y:S01]  /*4010*/  SHF.R.U32.HI R9, RZ, 0x8, R9 ;  /* 0x00000008ff097819 */ /* 0x000fe20000011609 */
[----:B------:R-:W-:Y:S01]  /*4020*/  VIADD R185, R199, 0x3000 ;  /* 0x00003000c7b97836 */ /* 0x000fe20000000000 */
[----:B------:R-:W-:-:S02]  /*4030*/  SHF.R.U32.HI R8, RZ, 0x18, R8 ;  /* 0x00000018ff087819 */ /* 0x000fc40000011608 */
[----:B------:R-:W-:Y:S01]  /*4040*/  LOP3.LUT R11, R11, 0xff, RZ, 0xc0, !PT ;  /* 0x000000ff0b0b7812 */ /* 0x000fe200078ec0ff */
[----:B------:R-:W-:Y:S01]  /*4050*/  MUFU.EX2 R158, R158 ;  /* 0x0000009e009e7308 */ /* 0x000fe20000000800 */
[----:B------:R-:W-:Y:S01]  /*4060*/  PRMT R140, R140, 0x5410, R9 ;  /* 0x000054108c8c7816 */ /* 0x000fe20000000009 */
[C---:B------:R-:W-:Y:S01]  /*4070*/  HMMA.16816.F32 R128, R112.reuse, R124, RZ ;  /* 0x0000007c7080723c */ /* 0x040fe200000018ff */
[--C-:B------:R-:W-:Y:S02]  /*4080*/  HSET2.LE.AND R143, R10, R171.reuse, PT ;  /* 0x000000ab0a8f7233 */ /* 0x100fe40003803000 */
[----:B------:R-:W-:Y:S02]  /*4090*/  HSET2.LE.AND R142, R142, R171, PT ;  /* 0x000000ab8e8e7233 */ /* 0x000fe40003803000 */
[----:B-----5:R-:W-:Y:S01]  /*40a0*/  F2FP.F16.F32.PACK_AB R9, R153, R154 ;  /* 0x0000009a9909723e */ /* 0x020fe200000000ff */
[----:B------:R-:W5:Y:S01]  /*40b0*/  MUFU.EX2 R155, R155 ;  /* 0x0000009b009b7308 */ /* 0x000f620000000800 */
[----:B--2---:R-:W-:Y:S01]  /*40c0*/  F2FP.F16.F32.PACK_AB R10, R135, R152 ;  /* 0x00000098870a723e */ /* 0x004fe200000000ff */
[----:B------:R-:W-:Y:S01]  /*40d0*/  HMMA.16816.F32 R36, R112, R40, RZ ;  /* 0x000000287024723c */ /* 0x000fe200000018ff */
[----:B------:R-:W-:-:S02]  /*40e0*/  PRMT R8, R11, 0x5410, R8 ;  /* 0x000054100b087816 */ /* 0x000fc40000000008 */
[----:B------:R-:W-:Y:S02]  /*40f0*/  LOP3.LUT R142, R142, R9, RZ, 0xc0, !PT ;  /* 0x000000098e8e7212 */ /* 0x000fe400078ec0ff */
[----:B------:R-:W-:Y:S01]  /*4100*/  LOP3.LUT R143, R143, R10, RZ, 0xc0, !PT ;  /* 0x0000000a8f8f7212 */ /* 0x000fe200078ec0ff */
[C---:B------:R-:W-:Y:S01]  /*4110*/  HMMA.16816.F32 R44, R112.reuse, R48, RZ ;  /* 0x00000030702c723c */ /* 0x040fe200000018ff */
[--C-:B------:R-:W-:Y:S01]  /*4120*/  HSET2.LE.AND R141, R8, R171.reuse, PT ;  /* 0x000000ab088d7233 */ /* 0x100fe20003803000 */
[----:B------:R-:W-:Y:S01]  /*4130*/  MUFU.EX2 R167, R167 ;  /* 0x000000a700a77308 */ /* 0x000fe20000000800 */
[----:B------:R-:W2:Y:S01]  /*4140*/  LDSM.16.MT88.4 R8, [R196+0xe800] ;  /* 0x00e80000c408783b */ /* 0x000ea20000004200 */
[----:B------:R-:W-:Y:S02]  /*4150*/  HSET2.LE.AND R140, R140, R171, PT ;  /* 0x000000ab8c8c7233 */ /* 0x000fe40003803000 */
[----:B---3--:R-:W-:Y:S01]  /*4160*/  F2FP.F16.F32.PACK_AB R109, R156, R157 ;  /* 0x0000009d9c6d723e */ /* 0x008fe200000000ff */
[C---:B------:R-:W-:Y:S01]  /*4170*/  HMMA.16816.F32 R60, R112.reuse, R64, RZ ;  /* 0x00000040703c723c */ /* 0x040fe200000018ff */
[----:B------:R-:W-:Y:S01]  /*4180*/  FADD.FTZ R157, R157, R162 ;  /* 0x000000a29d9d7221 */ /* 0x000fe20000010000 */
[----:B-----5:R-:W-:Y:S01]  /*4190*/  F2FP.F16.F32.PACK_AB R108, R155, R158 ;  /* 0x0000009e9b6c723e */ /* 0x020fe200000000ff */
[----:B------:R-:W3:Y:S01]  /*41a0*/  MUFU.EX2 R168, R168 ;  /* 0x000000a800a87308 */ /* 0x000ee20000000800 */
[----:B------:R-:W-:Y:S01]  /*41b0*/  LOP3.LUT R140, R140, R109, RZ, 0xc0, !PT ;  /* 0x0000006d8c8c7212 */ /* 0x000fe200078ec0ff */
[----:B------:R-:W-:Y:S01]  /*41c0*/  FADD.FTZ R158, R158, R161 ;  /* 0x000000a19e9e7221 */ /* 0x000fe20000010000 */
[----:B------:R-:W-:Y:S01]  /*41d0*/  HMMA.16816.F32 R68, R112, R72, RZ ;  /* 0x000000487044723c */ /* 0x000fe200000018ff */
[----:B------:R-:W-:Y:S01]  /*41e0*/  LOP3.LUT R141, R141, R108, RZ, 0xc0, !PT ;  /* 0x0000006c8d8d7212 */ /* 0x000fe200078ec0ff */
[----:B------:R-:W-:Y:S01]  /*41f0*/  FADD.FTZ R157, R156, R157 ;  /* 0x0000009d9c9d7221 */ /* 0x000fe20000010000 */
[----:B------:R-:W-:-:S02]  /*4200*/  FADD.FTZ R155, R155, R158 ;  /* 0x0000009e9b9b7221 */ /* 0x000fc40000010000 */
[----:B------:R-:W-:Y:S01]  /*4210*/  MUFU.EX2 R172, R172 ;  /* 0x000000ac00ac7308 */ /* 0x000fe20000000800 */
[----:B----4-:R-:W-:Y:S01]  /*4220*/  HMMA.16816.F32 R76, R112, R80, RZ ;  /* 0x00000050704c723c */ /* 0x010fe200000018ff */
[----:B------:R-:W-:-:S04]  /*4230*/  FADD.FTZ R152, R152, R155 ;  /* 0x0000009b98987221 */ /* 0x000fc80000010000 */
[----:B------:R-:W-:Y:S01]  /*4240*/  FADD.FTZ R135, R135, R152 ;  /* 0x0000009887877221 */ /* 0x000fe20000010000 */
[C---:B-1----:R-:W-:Y:S01]  /*4250*/  HMMA.16816.F32 R84, R112.reuse, R88, RZ ;  /* 0x000000587054723c */ /* 0x042fe200000018ff */
[----:B------:R-:W1:Y:S05]  /*4260*/  MUFU.EX2 R173, R173 ;  /* 0x000000ad00ad7308 */ /* 0x000e6a0000000800 */
[C---:B------:R-:W-:Y:S03]  /*4270*/  HMMA.16816.F32 R92, R112.reuse, R96, RZ ;  /* 0x00000060705c723c */ /* 0x040fe600000018ff */
[----:B------:R-:W-:Y:S03]  /*4280*/  MUFU.EX2 R169, R169 ;  /* 0x000000a900a97308 */ /* 0x000fe60000000800 */
[C---:B------:R-:W-:Y:S05]  /*4290*/  HMMA.16816.F32 R120, R112.reuse, R100, RZ ;  /* 0x000000647078723c */ /* 0x040fea00000018ff */
[----:B------:R-:W4:Y:S01]  /*42a0*/  MUFU.EX2 R170, R170 ;  /* 0x000000aa00aa7308 */ /* 0x000f220000000800 */
[C---:B------:R-:W-:Y:S06]  /*42b0*/  HMMA.16816.F32 R104, R112.reuse, R116, RZ ;  /* 0x000000747068723c */ /* 0x040fec00000018ff */
[C---:B------:R-:W-:Y:S01]  /*42c0*/  HMMA.16816.F32 R124, R112.reuse, R126, RZ ;  /* 0x0000007e707c723c */ /* 0x040fe200000018ff */
[----:B------:R-:W-:Y:S05]  /*42d0*/  MUFU.EX2 R175, R175 ;  /* 0x000000af00af7308 */ /* 0x000fea0000000800 */
[C---:B------:R-:W-:Y:S03]  /*42e0*/  HMMA.16816.F32 R40, R112.reuse, R42, RZ ;  /* 0x0000002a7028723c */ /* 0x040fe600000018ff */
[----:B------:R-:W5:Y:S03]  /*42f0*/  MUFU.EX2 R174, R174 ;  /* 0x000000ae00ae7308 */ /* 0x000f660000000800 */
[C---:B------:R-:W-:Y:S06]  /*4300*/  HMMA.16816.F32 R48, R112.reuse, R50, RZ ;  /* 0x000000327030723c */ /* 0x040fec00000018ff */
        /* <DEDUP_REMOVED lines=8> */
[----:B------:R-:W-:Y:S01]  /*4390*/  HMMA.16816.F32 R112, R112, R6, RZ ;  /* 0x000000067070723c */ /* 0x000fe200000018ff */
[----:B------:R-:W3:Y:S05]  /*43a0*/  LDSM.16.MT88.4 R4, [R194+0xe800] ;  /* 0x00e80000c204783b */ /* 0x000eea0000004200 */
[C---:B------:R-:W-:Y:S06]  /*43b0*/  HMMA.16816.F32 R52, R140.reuse, R12, R52 ;  /* 0x0000000c8c34723c */ /* 0x040fec0000001834 */
[----:B------:R-:W-:Y:S01]  /*43c0*/  HMMA.16816.F32 R56, R140, R14, R56 ;  /* 0x0000000e8c38723c */ /* 0x000fe20000001838 */
[----:B------:R-:W-:-:S05]  /*43d0*/  IMAD.U32 R13, RZ, RZ, UR11 ;  /* 0x0000000bff0d7e24 */ /* 0x000fca000f8e00ff */
[----:B------:R-:W-:Y:S01]  /*43e0*/  LOP3.LUT R146, R147, UR31, R13, 0x96, !PT ;  /* 0x0000001f93927c12 */ /* 0x000fe2000f8e960d */
[C---:B--2---:R-:W-:Y:S01]  /*43f0*/  HMMA.16816.F32 R60, R140.reuse, R8, R60 ;  /* 0x000000088c3c723c */ /* 0x044fe2000000183c */
[----:B------:R-:W2:Y:S03]  /*4400*/  LDSM.16.MT88.4 R12, [R192+0xe800] ;  /* 0x00e80000c00c783b */ /* 0x000ea60000004200 */
[----:B------:R-:W-:Y:S02]  /*4410*/  IMAD.WIDE.U32 R146, R146, -0x326172a9, RZ ;  /* 0xcd9e8d5792927825 */ /* 0x000fe400078e00ff */
[----:B------:R-:W-:Y:S01]  /*4420*/  HMMA.16816.F32 R64, R140, R10, R64 ;  /* 0x0000000a8c40723c */ /* 0x000fe20000001840 */
[----:B------:R-:W1:Y:S02]  /*4430*/  LDSM.16.MT88.4 R8, [R196+0x10800] ;  /* 0x01080000c408783b */ /* 0x000e640000004200 */
[----:B------:R-:W-:-:S03]  /*4440*/  LOP3.LUT R144, R147, UR19, R144, 0x96, !PT ;  /* 0x0000001393907c12 */ /* 0x000fc6000f8e9690 */
[----:B------:R-:W-:Y:S02]  /*4450*/  HMMA.16816.F32 R36, R140, R16, R36 ;  /* 0x000000108c24723c */ /* 0x000fe40000001824 */
[----:B------:R-:W-:-:S04]  /*4460*/  IMAD.WIDE.U32 R144, R144, -0x2daee0ad, RZ ;  /* 0xd2511f5390907825 */ /* 0x000fc800078e00ff */
[----:B------:R-:W-:Y:S01]  /*4470*/  HMMA.16816.F32 R40, R140, R18, R40 ;  /* 0x000000128c28723c */ /* 0x000fe20000001828 */
[----:B------:R-:W4:Y:S01]  /*4480*/  LDSM.16.MT88.4 R16, [R193+0xe800] ;  /* 0x00e80000c110783b */ /* 0x000f220000004200 */
[----:B------:R-:W-:-:S04]  /*4490*/  LOP3.LUT R138, R145, UR16, R138, 0x96, !PT ;  /* 0x00000010918a7c12 */ /* 0x000fc8000f8e968a */
[----:B------:R-:W-:Y:S01]  /*44a0*/  HMMA.16816.F32 R44, R140, R20, R44 ;  /* 0x000000148c2c723c */ /* 0x000fe2000000182c */
[----:B------:R-:W-:-:S05]  /*44b0*/  IMAD.WIDE.U32 R138, R138, -0x326172a9, RZ ;  /* 0xcd9e8d578a8a7825 */ /* 0x000fca00078e00ff */
[----:B---3--:R-:W-:Y:S01]  /*44c0*/  HMMA.16816.F32 R68, R140, R4, R68 ;  /* 0x000000048c44723c */ /* 0x008fe20000001844 */
[----:B------:R-:W-:Y:S02]  /*44d0*/  LOP3.LUT R20, R137, UR17, R146, 0x96, !PT ;  /* 0x0000001189147c12 */ /* 0x000fe4000f8e9692 */
[----:B------:R-:W-:-:S03]  /*44e0*/  LOP3.LUT R136, R139, UR15, R136, 0x96, !PT ;  /* 0x0000000f8b887c12 */ /* 0x000fc6000f8e9688 */
[----:B------:R-:W-:Y:S01]  /*44f0*/  IMAD.WIDE.U32 R20, R20, -0x2daee0ad, RZ ;  /* 0xd2511f5314147825 */ /* 0x000fe200078e00ff */
[C---:B------:R-:W-:Y:S01]  /*4500*/  HMMA.16816.F32 R72, R140.reuse, R6, R72 ;  /* 0x000000068c48723c */ /* 0x040fe20000001848 */
[----:B------:R-:W3:Y:S02]  /*4510*/  LDSM.16.MT88.4 R4, [R194+0x10800] ;  /* 0x01080000c204783b */ /* 0x000ee40000004200 */
[----:B------:R-:W-:Y:S01]  /*4520*/  IMAD.WIDE.U32 R136, R136, -0x2daee0ad, RZ ;  /* 0xd2511f5388887825 */ /* 0x000fe200078e00ff */
[----:B------:R-:W-:Y:S02]  /*4530*/  LOP3.LUT R214, R21, UR14, R144, 0x96, !PT ;  /* 0x0000000e15d67c12 */ /* 0x000fe4000f8e9690 */
[----:B--2---:R-:W-:Y:S01]  /*4540*/  HMMA.16816.F32 R84, R140, R12, R84 ;  /* 0x0000000c8c54723c */ /* 0x004fe20000001854 */
[----:B------:R-:W2:Y:S01]  /*4550*/  LDSM.16.MT88.4 R144, [R192+0x10800] ;  /* 0x01080000c090783b */ /* 0x000ea20000004200 */
[----:B------:R-:W-:Y:S01]  /*4560*/  LOP3.LUT R216, R137, UR12, R20, 0x96, !PT ;  /* 0x0000000c89d87c12 */ /* 0x000fe2000f8e9614 */
[----:B------:R-:W-:-:S03]  /*4570*/  IMAD.WIDE.U32 R214, R214, -0x326172a9, RZ ;  /* 0xcd9e8d57d6d67825 */ /* 0x000fc600078e00ff */
[----:B-1----:R-:W-:Y:S01]  /*4580*/  HMMA.16816.F32 R92, R140, R8, R92 ;  /* 0x000000088c5c723c */ /* 0x002fe2000000185c */
[----:B------:R-:W-:Y:S01]  /*4590*/  IMAD.WIDE.U32 R216, R216, -0x326172a9, RZ ;  /* 0xcd9e8d57d8d87825 */ /* 0x000fe200078e00ff */
[----:B------:R-:W-:-:S03]  /*45a0*/  LOP3.LUT R190, R215, UR13, R138, 0x96, !PT ;  /* 0x0000000dd7be7c12 */ /* 0x000fc6000f8e968a */
[----:B------:R-:W-:Y:S02]  /*45b0*/  FFMA.FTZ R215, R176, UR32, -R178 ;  /* 0x00000020b0d77c23 */ /* 0x000fe400080108b2 */
[----:B------:R-:W-:Y:S01]  /*45c0*/  MUFU.EX2 R176, R177 ;  /* 0x000000b100b07308 */ /* 0x000fe20000000800 */
[----:B------:R-:W-:Y:S01]  /*45d0*/  HMMA.16816.F32 R88, R140, R14, R88 ;  /* 0x0000000e8c58723c */ /* 0x000fe20000001858 */
[----:B------:R-:W-:Y:S01]  /*45e0*/  IMAD.WIDE.U32 R190, R190, -0x2daee0ad, RZ ;  /* 0xd2511f53bebe7825 */ /* 0x000fe200078e00ff */
[----:B------:R-:W-:-:S03]  /*45f0*/  LOP3.LUT R214, R217, UR25, R214, 0x96, !PT ;  /* 0x00000019d9d67c12 */ /* 0x000fc6000f8e96d6 */
[----:B------:R-:W-:Y:S01]  /*4600*/  FFMA.FTZ R217, R180, UR32, -R183 ;  /* 0x00000020b4d97c23 */ /* 0x000fe200080108b7 */
[----:B------:R-:W-:Y:S01]  /*4610*/  FFMA.FTZ R180, R179, UR32, -R178 ;  /* 0x00000020b3b47c23 */ /* 0x000fe200080108b2 */
[----:B------:R-:W-:Y:S01]  /*4620*/  LOP3.LUT R12, R191, UR5, R136, 0x96, !PT ;  /* 0x00000005bf0c7c12 */ /* 0x000fe2000f8e9688 */
[C---:B----4-:R-:W-:Y:S01]  /*4630*/  HMMA.16816.F32 R76, R140.reuse, R16, R76 ;  /* 0x000000108c4c723c */ /* 0x050fe2000000184c */
[----:B------:R-:W-:Y:S02]  /*4640*/  LDSM.16.MT88.4 R136, [R196+0xd000] ;  /* 0x00d00000c488783b */ /* 0x000fe40000004200 */
[----:B------:R-:W-:Y:S01]  /*4650*/  MUFU.EX2 R217, R217 ;  /* 0x000000d900d97308 */ /* 0x000fe20000000800 */
[----:B------:R-:W-:Y:S02]  /*4660*/  VIADD R191, R199, 0x800 ;  /* 0x00000800c7bf7836 */ /* 0x000fe40000000000 */
[----:B------:R-:W-:Y:S01]  /*4670*/  IMAD.WIDE.U32 R12, R12, -0x326172a9, RZ ;  /* 0xcd9e8d570c0c7825 */ /* 0x000fe200078e00ff */
[C---:B------:R-:W-:Y:S04]  /*4680*/  HMMA.16816.F32 R80, R140.reuse, R18, R80 ;  /* 0x000000128c50723c */ /* 0x040fe80000001850 */
[----:B------:R-:W-:Y:S01]  /*4690*/  LOP3.LUT R8, R13, UR20, R216, 0x96, !PT ;  /* 0x000000140d087c12 */ /* 0x000fe2000f8e96d8 */
[----:B------:R-:W-:Y:S01]  /*46a0*/  MUFU.EX2 R180, R180 ;  /* 0x000000b400b47308 */ /* 0x000fe20000000800 */
[C---:B------:R-:W-:Y:S01]  /*46b0*/  LOP3.LUT R16, R12.reuse, 0xff, RZ, 0xc0, !PT ;  /* 0x000000ff0c107812 */ /* 0x040fe200078ec0ff */
[----:B------:R-:W-:Y:S01]  /*46c0*/  HMMA.16816.F32 R96, R140, R10, R96 ;  /* 0x0000000a8c60723c */ /* 0x000fe20000001860 */
[----:B------:R-:W-:-:S02]  /*46d0*/  LOP3.LUT R19, R12, 0xffff, RZ, 0xc0, !PT ;  /* 0x0000ffff0c137812 */ /* 0x000fc400078ec0ff */
[--C-:B------:R-:W-:Y:S02]  /*46e0*/  SHF.R.U32.HI R9, RZ, 0x10, R12.reuse ;  /* 0x00000010ff097819 */ /* 0x100fe4000001160c */
[----:B------:R-:W-:Y:S01]  /*46f0*/  SHF.R.U32.HI R17, RZ, 0x18, R12 ;  /* 0x00000018ff117819 */ /* 0x000fe2000001160c */
[C---:B------:R-:W-:Y:S01]  /*4700*/  HMMA.16816.F32 R48, R140.reuse, R22, R48 ;  /* 0x000000168c30723c */ /* 0x040fe20000001830 */
[----:B------:R-:W1:Y:S01]  /*4710*/  LDSM.16.MT88.4 R12, [R194+0xd000] ;  /* 0x00d00000c20c783b */ /* 0x000e620000004200 */
[C---:B------:R-:W-:Y:S01]  /*4720*/  LOP3.LUT R11, R8.reuse, 0xffff, RZ, 0xc0, !PT ;  /* 0x0000ffff080b7812 */ /* 0x040fe200078ec0ff */
[----:B------:R-:W-:Y:S01]  /*4730*/  MUFU.EX2 R215, R215 ;  /* 0x000000d700d77308 */ /* 0x000fe20000000800 */
[----:B------:R-:W-:Y:S02]  /*4740*/  LOP3.LUT R10, R8, 0xff, RZ, 0xc0, !PT ;  /* 0x000000ff080a7812 */ /* 0x000fe400078ec0ff */
[----:B------:R-:W-:Y:S01]  /*4750*/  SHF.R.U32.HI R11, RZ, 0x8, R11 ;  /* 0x00000008ff0b7819 */ /* 0x000fe2000001160b */
[----:B---3--:R-:W-:Y:S01]  /*4760*/  HMMA.16816.F32 R120, R140, R4, R120 ;  /* 0x000000048c78723c */ /* 0x008fe20000001878 */
[----:B------:R-:W-:-:S02]  /*4770*/  SHF.R.U32.HI R22, RZ, 0x10, R8 ;  /* 0x00000010ff167819 */ /* 0x000fc40000011608 */
[----:B------:R-:W-:Y:S02]  /*4780*/  SHF.R.U32.HI R19, RZ, 0x8, R19 ;  /* 0x00000008ff137819 */ /* 0x000fe40000011613 */
[----:B------:R-:W-:Y:S01]  /*4790*/  LOP3.LUT R22, R22, 0xff, RZ, 0xc0, !PT ;  /* 0x000000ff16167812 */ /* 0x000fe200078ec0ff */
[C---:B------:R-:W-:Y:S01]  /*47a0*/  HMMA.16816.F32 R100, R140.reuse, R6, R100 ;  /* 0x000000068c64723c */ /* 0x040fe20000001864 */
[----:B------:R-:W-:Y:S02]  /*47b0*/  PRMT R4, R10, 0x5410, R11 ;  /* 0x000054100a047816 */ /* 0x000fe4000000000b */
[----:B------:R-:W-:Y:S02]  /*47c0*/  SHF.R.U32.HI R5, RZ, 0x18, R8 ;  /* 0x00000018ff057819 */ /* 0x000fe40000011608 */
[----:B------:R-:W-:Y:S01]  /*47d0*/  PRMT R18, R16, 0x5410, R19 ;  /* 0x0000541010127816 */ /* 0x000fe20000000013 */
[----:B------:R-:W-:Y:S01]  /*47e0*/  HMMA.16816.F32 R104, R140, R148, R104 ;  /* 0x000000948c68723c */ /* 0x000fe20000001868 */
[----:B------:R-:W-:-:S02]  /*47f0*/  LOP3.LUT R6, R9, 0xff, RZ, 0xc0, !PT ;  /* 0x000000ff09067812 */ /* 0x000fc400078ec0ff */
[----:B------:R-:W3:Y:S01]  /*4800*/  LDSM.16.MT88.4 R8, [R192+0xd000] ;  /* 0x00d00000c008783b */ /* 0x000ee20000004200 */
[--C-:B------:R-:W-:Y:S02]  /*4810*/  HSET2.LE.AND R20, R4, R171.reuse, PT ;  /* 0x000000ab04147233 */ /* 0x100fe40003803000 */
[----:B------:R-:W-:Y:S01]  /*4820*/  F2FP.F16.F32.PACK_AB R7, R168, R167 ;  /* 0x000000a7a807723e */ /* 0x000fe200000000ff */
[C---:B------:R-:W-:Y:S01]  /*4830*/  HMMA.16816.F32 R128, R140.reuse, R24, R128 ;  /* 0x000000188c80723c */ /* 0x040fe20000001880 */
[----:B------:R-:W-:Y:S01]  /*4840*/  PRMT R4, R22, 0x5410, R5 ;  /* 0x0000541016047816 */ /* 0x000fe20000000005 */
[----:B------:R-:W-:Y:S01]  /*4850*/  FFMA.FTZ R149, R184, UR32, -R183 ;  /* 0x00000020b8957c23 */ /* 0x000fe200080108b7 */
[----:B------:R-:W-:Y:S01]  /*4860*/  PRMT R16, R6, 0x5410, R17 ;  /* 0x0000541006107816 */ /* 0x000fe20000000011 */
[----:B------:R-:W-:Y:S01]  /*4870*/  VIADD R184, R199, 0x3800 ;  /* 0x00003800c7b87836 */ /* 0x000fe20000000000 */
[----:B------:R-:W-:Y:S01]  /*4880*/  LOP3.LUT R20, R20, R7, RZ, 0xc0, !PT ;  /* 0x0000000714147212 */ /* 0x000fe200078ec0ff */
[C---:B------:R-:W-:Y:S01]  /*4890*/  HMMA.16816.F32 R124, R140.reuse, R26, R124 ;  /* 0x0000001a8c7c723c */ /* 0x040fe2000000187c */
[--C-:B------:R-:W-:Y:S01]  /*48a0*/  HSET2.LE.AND R21, R4, R171.reuse, PT ;  /* 0x000000ab04157233 */ /* 0x100fe20003803000 */
[----:B------:R-:W-:Y:S01]  /*48b0*/  LDSM.16.MT88.4 R24, [R194+0xf000] ;  /* 0x00f00000c218783b */ /* 0x000fe20000004200 */
[----:B------:R-:W-:Y:S01]  /*48c0*/  F2FP.F16.F32.PACK_AB R22, R173, R172 ;  /* 0x000000acad16723e */ /* 0x000fe200000000ff */
[----:B------:R-:W-:Y:S01]  /*48d0*/  MUFU.EX2 R149, R149 ;  /* 0x0000009500957308 */ /* 0x000fe20000000800 */
[--C-:B------:R-:W-:Y:S01]  /*48e0*/  HSET2.LE.AND R18, R18, R171.reuse, PT ;  /* 0x000000ab12127233 */ /* 0x100fe20003803000 */
[----:B------:R-:W4:Y:S01]  /*48f0*/  LDSM.16.MT88.4 R4, [R193+0xf000] ;  /* 0x00f00000c104783b */ /* 0x000f220000004200 */
[----:B------:R-:W-:Y:S01]  /*4900*/  HSET2.LE.AND R23, R16, R171, PT ;  /* 0x000000ab10177233 */ /* 0x000fe20003803000 */
[----:B--2---:R-:W-:Y:S01]  /*4910*/  HMMA.16816.F32 R108, R140, R144, R108 ;  /* 0x000000908c6c723c */ /* 0x004fe2000000186c */
[----:B------:R-:W-:-:S02]  /*4920*/  F2FP.F16.F32.PACK_AB R17, R170, R169 ;  /* 0x000000a9aa11723e */ /* 0x000fc400000000ff */
[----:B-----5:R-:W-:Y:S02]  /*4930*/  F2FP.F16.F32.PACK_AB R148, R174, R175 ;  /* 0x000000afae94723e */ /* 0x020fe400000000ff */
[----:B------:R-:W-:Y:S01]  /*4940*/  LOP3.LUT R21, R21, R22, RZ, 0xc0, !PT ;  /* 0x0000001615157212 */ /* 0x000fe200078ec0ff */
[C---:B------:R-:W-:Y:S01]  /*4950*/  HMMA.16816.F32 R112, R140.reuse, R146, R112 ;  /* 0x000000928c70723c */ /* 0x040fe20000001870 */
[----:B------:R-:W-:Y:S01]  /*4960*/  LOP3.LUT R22, R18, R17, RZ, 0xc0, !PT ;  /* 0x0000001112167212 */ /* 0x000fe200078ec0ff */
[----:B------:R-:W-:Y:S01]  /*4970*/  LDSM.16.MT88.4 R144, [R192+0x11000] ;  /* 0x01100000c090783b */ /* 0x000fe20000004200 */
[----:B------:R-:W-:Y:S01]  /*4980*/  LOP3.LUT R23, R23, R148, RZ, 0xc0, !PT ;  /* 0x0000009417177212 */ /* 0x000fe200078ec0ff */
[--C-:B------:R-:W-:Y:S01]  /*4990*/  FFMA.FTZ R148, R186, UR32, -R183.reuse ;  /* 0x00000020ba947c23 */ /* 0x100fe200080108b7 */
[----:B------:R-:W-:Y:S01]  /*49a0*/  VIADD R186, R199, 0x2800 ;  /* 0x00002800c7ba7836 */ /* 0x000fe20000000000 */
[----:B------:R-:W2:Y:S01]  /*49b0*/  LDSM.16.MT88.4 R16, [R192+0xf000] ;  /* 0x00f00000c010783b */ /* 0x000ea20000004200 */
[----:B------:R-:W-:Y:S03]  /*49c0*/  HMMA.16816.F32 R116, R140, R150, R116 ;  /* 0x000000968c74723c */ /* 0x000fe60000001874 */
[----:B------:R-:W-:Y:S01]  /*49d0*/  MUFU.EX2 R148, R148 ;  /* 0x0000009400947308 */ /* 0x000fe20000000800 */
[----:B------:R-:W-:Y:S02]  /*49e0*/  LDSM.16.MT88.4 R140, [R194+0xd800] ;  /* 0x00d80000c28c783b */ /* 0x000fe40000004200 */
[----:B-1----:R-:W-:Y:S01]  /*49f0*/  HMMA.16816.F32 R36, R20, R12, R36 ;  /* 0x0000000c1424723c */ /* 0x002fe20000001824 */
[----:B------:R-:W-:Y:S01]  /*4a00*/  FFMA.FTZ R150, R182, UR32, -R183 ;  /* 0x00000020b6967c23 */ /* 0x000fe200080108b7 */
[----:B------:R-:W-:Y:S01]  /*4a10*/  FFMA.FTZ R151, R181, UR32, -R178 ;  /* 0x00000020b5977c23 */ /* 0x000fe200080108b2 */
[----:B------:R-:W-:-:S02]  /*4a20*/  VIADD R183, R199, 0x4000 ;  /* 0x00004000c7b77836 */ /* 0x000fc40000000000 */
[C---:B------:R-:W-:Y:S01]  /*4a30*/  VIADD R182, R199.reuse, 0x4800 ;  /* 0x00004800c7b67836 */ /* 0x040fe20000000000 */
[----:B------:R-:W-:Y:S01]  /*4a40*/  HMMA.16816.F32 R40, R20, R14, R40 ;  /* 0x0000000e1428723c */ /* 0x000fe20000001828 */
[----:B------:R-:W1:Y:S01]  /*4a50*/  LDSM.16.MT88.4 R12, [R196+0x11000] ;  /* 0x01100000c40c783b */ /* 0x000e620000004200 */
[----:B------:R-:W-:Y:S01]  /*4a60*/  MUFU.EX2 R150, R150 ;  /* 0x0000009600967308 */ /* 0x000fe20000000800 */
[----:B------:R-:W-:-:S03]  /*4a70*/  VIADD R181, R199, 0x5000 ;  /* 0x00005000c7b57836 */ /* 0x000fc60000000000 */
[C---:B---3--:R-:W-:Y:S04]  /*4a80*/  HMMA.16816.F32 R52, R20.reuse, R8, R52 ;  /* 0x000000081434723c */ /* 0x048fe80000001834 */
[----:B------:R-:W3:Y:S02]  /*4a90*/  MUFU.EX2 R151, R151 ;  /* 0x0000009700977308 */ /* 0x000ee40000000800 */
[C---:B------:R-:W-:Y:S01]  /*4aa0*/  HMMA.16816.F32 R56, R20.reuse, R10, R56 ;  /* 0x0000000a1438723c */ /* 0x040fe20000001838 */
[----:B------:R-:W5:Y:S05]  /*4ab0*/  LDSM.16.MT88.4 R8, [R194+0x11000] ;  /* 0x01100000c208783b */ /* 0x000f6a0000004200 */
[C---:B----4-:R-:W-:Y:S06]  /*4ac0*/  HMMA.16816.F32 R76, R20.reuse, R4, R76 ;  /* 0x00000004144c723c */ /* 0x050fec000000184c */
[----:B------:R-:W-:Y:S01]  /*4ad0*/  HMMA.16816.F32 R80, R20, R6, R80 ;  /* 0x000000061450723c */ /* 0x000fe20000001850 */
[----:B------:R-:W4:Y:S01]  /*4ae0*/  LDSM.16.MT88.4 R4, [R193+0x11000] ;  /* 0x01100000c104783b */ /* 0x000f220000004200 */
[----:B---3--:R-:W-:-:S04]  /*4af0*/  F2FP.F16.F32.PACK_AB R178, R180, R151 ;  /* 0x00000097b4b2723e */ /* 0x008fc800000000ff */
[C---:B--2---:R-:W-:Y:S06]  /*4b00*/  HMMA.16816.F32 R84, R20.reuse, R16, R84 ;  /* 0x000000101454723c */ /* 0x044fec0000001854 */
[C---:B------:R-:W-:Y:S01]  /*4b10*/  HMMA.16816.F32 R88, R20.reuse, R18, R88 ;  /* 0x000000121458723c */ /* 0x040fe20000001858 */
[----:B------:R-:W2:Y:S05]  /*4b20*/  LDSM.16.MT88.4 R16, [R196+0xd800] ;  /* 0x00d80000c410783b */ /* 0x000eaa0000004200 */
[C---:B-1----:R-:W-:Y:S06]  /*4b30*/  HMMA.16816.F32 R96, R20.reuse, R14, R96 ;  /* 0x0000000e1460723c */ /* 0x042fec0000001860 */
[----:B------:R-:W-:Y:S01]  /*4b40*/  HMMA.16816.F32 R92, R20, R12, R92 ;  /* 0x0000000c145c723c */ /* 0x000fe2000000185c */
[----:B------:R-:W-:-:S05]  /*4b50*/  IMAD.WIDE.U32 R14, R214, -0x2daee0ad, RZ ;  /* 0xd2511f53d60e7825 */ /* 0x000fca00078e00ff */
[C---:B-----5:R-:W-:Y:S01]  /*4b60*/  HMMA.16816.F32 R120, R20.reuse, R8, R120 ;  /* 0x000000081478723c */ /* 0x060fe20000001878 */
[C---:B------:R-:W-:Y:S02]  /*4b70*/  LOP3.LUT R13, R14.reuse, 0xffff, RZ, 0xc0, !PT ;  /* 0x0000ffff0e0d7812 */ /* 0x040fe400078ec0ff */
[----:B------:R-:W-:Y:S02]  /*4b80*/  LOP3.LUT R12, R14, 0xff, RZ, 0xc0, !PT ;  /* 0x000000ff0e0c7812 */ /* 0x000fe400078ec0ff */
[----:B------:R-:W-:Y:S01]  /*4b90*/  SHF.R.U32.HI R13, RZ, 0x8, R13 ;  /* 0x00000008ff0d7819 */ /* 0x000fe2000001160d */
[C---:B------:R-:W-:Y:S01]  /*4ba0*/  HMMA.16816.F32 R100, R20.reuse, R10, R100 ;  /* 0x0000000a1464723c */ /* 0x040fe20000001864 */
[--C-:B------:R-:W-:Y:S02]  /*4bb0*/  SHF.R.U32.HI R9, RZ, 0x10, R14.reuse ;  /* 0x00000010ff097819 */ /* 0x100fe4000001160e */
[----:B------:R-:W-:Y:S02]  /*4bc0*/  SHF.R.U32.HI R8, RZ, 0x18, R14 ;  /* 0x00000018ff087819 */ /* 0x000fe4000001160e */
[----:B------:R-:W-:Y:S01]  /*4bd0*/  LOP3.LUT R190, R15, UR26, R190, 0x96, !PT ;  /* 0x0000001a0fbe7c12 */ /* 0x000fe2000f8e96be */
[----:B------:R-:W-:Y:S01]  /*4be0*/  HMMA.16816.F32 R68, R20, R24, R68 ;  /* 0x000000181444723c */ /* 0x000fe20000001844 */
[----:B------:R-:W-:-:S02]  /*4bf0*/  PRMT R10, R12, 0x5410, R13 ;  /* 0x000054100c0a7816 */ /* 0x000fc4000000000d */
[----:B------:R-:W1:Y:S01]  /*4c00*/  LDSM.16.MT88.4 R12, [R192+0xd800] ;  /* 0x00d80000c00c783b */ /* 0x000e620000004200 */
[----:B------:R-:W-:Y:S02]  /*4c10*/  LOP3.LUT R9, R9, 0xff, RZ, 0xc0, !PT ;  /* 0x000000ff09097812 */ /* 0x000fe400078ec0ff */
[C---:B------:R-:W-:Y:S01]  /*4c20*/  HMMA.16816.F32 R128, R20.reuse, R136, R128 ;  /* 0x000000881480723c */ /* 0x040fe20000001880 */
[----:B------:R-:W-:Y:S02]  /*4c30*/  SHF.R.U32.HI R24, RZ, 0x10, R190 ;  /* 0x00000010ff187819 */ /* 0x000fe400000116be */
[----:B------:R-:W-:Y:S02]  /*4c40*/  PRMT R8, R9, 0x5410, R8 ;  /* 0x0000541009087816 */ /* 0x000fe40000000008 */
[----:B------:R-:W-:Y:S01]  /*4c50*/  LOP3.LUT R9, R190, 0xffff, RZ, 0xc0, !PT ;  /* 0x0000ffffbe097812 */ /* 0x000fe200078ec0ff */
[----:B------:R-:W-:Y:S01]  /*4c60*/  HMMA.16816.F32 R124, R20, R138, R124 ;  /* 0x0000008a147c723c */ /* 0x000fe2000000187c */
[----:B------:R-:W-:Y:S01]  /*4c70*/  LOP3.LUT R24, R24, 0xff, RZ, 0xc0, !PT ;  /* 0x000000ff18187812 */ /* 0x000fe200078ec0ff */
[----:B------:R-:W-:Y:S01]  /*4c80*/  LDSM.16.MT88.4 R136, [R193+0xd800] ;  /* 0x00d80000c188783b */ /* 0x000fe20000004200 */
[----:B------:R-:W-:-:S03]  /*4c90*/  SHF.R.U32.HI R9, RZ, 0x8, R9 ;  /* 0x00000008ff097819 */ /* 0x000fc60000011609 */
[C---:B----4-:R-:W-:Y:S06]  /*4ca0*/  HMMA.16816.F32 R104, R20.reuse, R4, R104 ;  /* 0x000000041468723c */ /* 0x050fec0000001868 */
[C---:B------:R-:W-:Y:S01]  /*4cb0*/  HMMA.16816.F32 R116, R20.reuse, R6, R116 ;  /* 0x000000061474723c */ /* 0x040fe20000001874 */
[----:B------:R-:W-:Y:S02]  /*4cc0*/  LOP3.LUT R4, R190, 0xff, RZ, 0xc0, !PT ;  /* 0x000000ffbe047812 */ /* 0x000fe400078ec0ff */
[----:B------:R-:W-:Y:S01]  /*4cd0*/  SHF.R.U32.HI R5, RZ, 0x18, R190 ;  /* 0x00000018ff057819 */ /* 0x000fe200000116be */
[----:B------:R-:W-:Y:S01]  /*4ce0*/  VIADD R190, R199, 0x1000 ;  /* 0x00001000c7be7836 */ /* 0x000fe20000000000 */
[----:B------:R-:W-:Y:S01]  /*4cf0*/  PRMT R4, R4, 0x5410, R9 ;  /* 0x0000541004047816 */ /* 0x000fe20000000009 */
[----:B------:R-:W-:Y:S01]  /*4d00*/  HMMA.16816.F32 R108, R20, R144, R108 ;  /* 0x00000090146c723c */ /* 0x000fe2000000186c */
[----:B------:R-:W-:-:S02]  /*4d10*/  PRMT R24, R24, 0x5410, R5 ;  /* 0x0000541018187816 */ /* 0x000fc40000000005 */
[--C-:B------:R-:W-:Y:S02]  /*4d20*/  HSET2.LE.AND R6, R10, R171.reuse, PT ;  /* 0x000000ab0a067233 */ /* 0x100fe40003803000 */
[--C-:B------:R-:W-:Y:S01]  /*4d30*/  HSET2.LE.AND R7, R8, R171.reuse, PT ;  /* 0x000000ab08077233 */ /* 0x100fe20003803000 */
[C---:B------:R-:W-:Y:S01]  /*4d40*/  HMMA.16816.F32 R44, R20.reuse, R32, R44 ;  /* 0x00000020142c723c */ /* 0x040fe2000000182c */
[----:B------:R-:W3:Y:S01]  /*4d50*/  LDSM.16.MT88.4 R8, [R192+0xf800] ;  /* 0x00f80000c008783b */ /* 0x000ee20000004200 */
[--C-:B------:R-:W-:Y:S02]  /*4d60*/  HSET2.LE.AND R4, R4, R171.reuse, PT ;  /* 0x000000ab04047233 */ /* 0x100fe40003803000 */
[----:B------:R-:W-:Y:S02]  /*4d70*/  HSET2.LE.AND R5, R24, R171, PT ;  /* 0x000000ab18057233 */ /* 0x000fe40003803000 */
[----:B------:R-:W-:Y:S01]  /*4d80*/  F2FP.F16.F32.PACK_AB R171, R149, R148 ;  /* 0x0000009495ab723e */ /* 0x000fe200000000ff */
[----:B------:R-:W-:Y:S01]  /*4d90*/  HMMA.16816.F32 R48, R20, R34, R48 ;  /* 0x000000221430723c */ /* 0x000fe20000001830 */
[----:B------:R-:W-:Y:S01]  /*4da0*/  F2FP.F16.F32.PACK_AB R145, R217, R150 ;  /* 0x00000096d991723e */ /* 0x000fe200000000ff */
[----:B------:R-:W-:Y:S01]  /*4db0*/  LDSM.16.MT88.4 R32, [R196+0xf800] ;  /* 0x00f80000c420783b */ /* 0x000fe20000004200 */
[----:B------:R-:W-:-:S02]  /*4dc0*/  F2FP.F16.F32.PACK_AB R144, R215, R176 ;  /* 0x000000b0d790723e */ /* 0x000fc400000000ff */
[----:B------:R-:W-:Y:S01]  /*4dd0*/  LOP3.LUT R4, R4, R171, RZ, 0xc0, !PT ;  /* 0x000000ab04047212 */ /* 0x000fe200078ec0ff */
[C---:B------:R-:W-:Y:S01]  /*4de0*/  HMMA.16816.F32 R60, R20.reuse, R28, R60 ;  /* 0x0000001c143c723c */ /* 0x040fe2000000183c */
[----:B------:R-:W-:Y:S02]  /*4df0*/  LOP3.LUT R5, R5, R178, RZ, 0xc0, !PT ;  /* 0x000000b205057212 */ /* 0x000fe400078ec0ff */
[----:B------:R-:W-:Y:S02]  /*4e00*/  LOP3.LUT R6, R6, R145, RZ, 0xc0, !PT ;  /* 0x0000009106067212 */ /* 0x000fe400078ec0ff */
[----:B------:R-:W-:Y:S01]  /*4e10*/  LOP3.LUT R7, R7, R144, RZ, 0xc0, !PT ;  /* 0x0000009007077212 */ /* 0x000fe200078ec0ff */
[----:B------:R-:W-:Y:S01]  /*4e20*/  HMMA.16816.F32 R64, R20, R30, R64 ;  /* 0x0000001e1440723c */ /* 0x000fe20000001840 */
[----:B------:R-:W-:Y:S05]  /*4e30*/  LDSM.16.MT88.4 R28, [R194+0xf800] ;  /* 0x00f80000c21c783b */ /* 0x000fea0000004200 */
[C---:B--2---:R-:W-:Y:S06]  /*4e40*/  HMMA.16816.F32 R128, R4.reuse, R16, R128 ;  /* 0x000000100480723c */ /* 0x044fec0000001880 */
[C---:B------:R-:W-:Y:S01]  /*4e50*/  HMMA.16816.F32 R124, R4.reuse, R18, R124 ;  /* 0x00000012047c723c */ /* 0x040fe2000000187c */
[----:B------:R-:W2:Y:S05]  /*4e60*/  LDSM.16.MT88.4 R16, [R194+0x11800] ;  /* 0x01180000c210783b */ /* 0x000eaa0000004200 */
[C---:B-1----:R-:W-:Y:S06]  /*4e70*/  HMMA.16816.F32 R52, R4.reuse, R12, R52 ;  /* 0x0000000c0434723c */ /* 0x042fec0000001834 */
[C---:B------:R-:W-:Y:S01]  /*4e80*/  HMMA.16816.F32 R56, R4.reuse, R14, R56 ;  /* 0x0000000e0438723c */ /* 0x040fe20000001838 */
[----:B------:R-:W1:Y:S05]  /*4e90*/  LDSM.16.MT88.4 R12, [R193+0x11800] ;  /* 0x01180000c10c783b */ /* 0x000e6a0000004200 */
[C---:B---3--:R-:W-:Y:S06]  /*4ea0*/  HMMA.16816.F32 R84, R4.reuse, R8, R84 ;  /* 0x000000080454723c */ /* 0x048fec0000001854 */
[----:B------:R-:W-:Y:S01]  /*4eb0*/  HMMA.16816.F32 R88, R4, R10, R88 ;  /* 0x0000000a0458723c */ /* 0x000fe20000001858 */
[----:B------:R-:W3:Y:S05]  /*4ec0*/  LDSM.16.MT88.4 R8, [R192+0x11800] ;  /* 0x01180000c008783b */ /* 0x000eea0000004200 */
[C---:B------:R-:W-:Y:S01]  /*4ed0*/  HMMA.16816.F32 R72, R20.reuse, R26, R72 ;  /* 0x0000001a1448723c */ /* 0x040fe20000001848 */
[----:B------:R-:W4:Y:S05]  /*4ee0*/  LDSM.16.MT88.4 R24, [R193+0xf800] ;  /* 0x00f80000c118783b */ /* 0x000f2a0000004200 */
[----:B------:R-:W-:Y:S01]  /*4ef0*/  HMMA.16816.F32 R112, R20, R146, R112 ;  /* 0x000000921470723c */ /* 0x000fe20000001870 */
[----:B------:R-:W5:Y:S05]  /*4f00*/  LDSM.16.MT88.4 R20, [R196+0x11800] ;  /* 0x01180000c414783b */ /* 0x000f6a0000004200 */
[C---:B--2---:R-:W-:Y:S06]  /*4f10*/  HMMA.16816.F32 R120, R4.reuse, R16, R120 ;  /* 0x000000100478723c */ /* 0x044fec0000001878 */
[----:B------:R-:W-:Y:S01]  /*4f20*/  HMMA.16816.F32 R36, R4, R140, R36 ;  /* 0x0000008c0424723c */ /* 0x000fe20000001824 */
[----:B------:R-:W-:-:S04]  /*4f30*/  FADD.FTZ R16, R154, R157 ;  /* 0x0000009d9a107221 */ /* 0x000fc80000010000 */
[----:B------:R-:W-:Y:S01]  /*4f40*/  FADD.FTZ R16, R153, R16 ;  /* 0x0000001099107221 */ /* 0x000fe20000010000 */
[----:B-1----:R-:W-:Y:S03]  /*4f50*/  HMMA.16816.F32 R104, R4, R12, R104 ;  /* 0x0000000c0468723c */ /* 0x002fe60000001868 */
[----:B------:R-:W-:-:S03]  /*4f60*/  FADD.FTZ R167, R167, R16 ;  /* 0x00000010a7a77221 */ /* 0x000fc60000010000 */
[----:B------:R-:W-:Y:S01]  /*4f70*/  HMMA.16816.F32 R40, R4, R142, R40 ;  /* 0x0000008e0428723c */ /* 0x000fe20000001828 */
[----:B------:R-:W-:Y:S01]  /*4f80*/  FADD.FTZ R12, R172, R135 ;  /* 0x00000087ac0c7221 */ /* 0x000fe20000010000 */
[----:B------:R-:W-:-:S03]  /*4f90*/  FADD.FTZ R168, R168, R167 ;  /* 0x000000a7a8a87221 */ /* 0x000fc60000010000 */
[----:B------:R-:W-:Y:S01]  /*4fa0*/  FADD.FTZ R12, R173, R12 ;  /* 0x0000000cad0c7221 */ /* 0x000fe20000010000 */
[----:B------:R-:W-:Y:S01]  /*4fb0*/  FADD.FTZ R13, R169, R168 ;  /* 0x000000a8a90d7221 */ /* 0x000fe20000010000 */
[----:B---3--:R-:W-:Y:S02]  /*4fc0*/  HMMA.16816.F32 R108, R4, R8, R108 ;  /* 0x00000008046c723c */ /* 0x008fe4000000186c */
        /* <DEDUP_REMOVED lines=9> */
[C---:B------:R-:W-:Y:S01]  /*5060*/  HMMA.16816.F32 R48, R4.reuse, R138, R48 ;  /* 0x0000008a0430723c */ /* 0x040fe20000001830 */
[----:B------:R-:W-:Y:S02]  /*5070*/  VIADD R180, R199, 0x5800 ;  /* 0x00005800c7b47836 */ /* 0x000fe40000000000 */
[----:B------:R-:W-:Y:S01]  /*5080*/  FADD.FTZ R176, R176, R9 ;  /* 0x00000009b0b07221 */ /* 0x000fe20000010000 */
[----:B------:R-:W-:Y:S02]  /*5090*/  FADD.FTZ R217, R217, R150 ;  /* 0x00000096d9d97221 */ /* 0x000fe40000010000 */
[----:B------:R-:W-:Y:S01]  /*50a0*/  HMMA.16816.F32 R60, R4, R32, R60 ;  /* 0x00000020043c723c */ /* 0x000fe2000000183c */
[----:B------:R-:W-:-:S05]  /*50b0*/  FADD.FTZ R215, R215, R176 ;  /* 0x000000b0d7d77221 */ /* 0x000fca0000010000 */
[C---:B------:R-:W-:Y:S06]  /*50c0*/  HMMA.16816.F32 R64, R4.reuse, R34, R64 ;  /* 0x000000220440723c */ /* 0x040fec0000001840 */
[C---:B------:R-:W-:Y:S06]  /*50d0*/  HMMA.16816.F32 R68, R4.reuse, R28, R68 ;  /* 0x0000001c0444723c */ /* 0x040fec0000001844 */
[C---:B------:R-:W-:Y:S06]  /*50e0*/  HMMA.16816.F32 R72, R4.reuse, R30, R72 ;  /* 0x0000001e0448723c */ /* 0x040fec0000001848 */
[C---:B----4-:R-:W-:Y:S06]  /*50f0*/  HMMA.16816.F32 R76, R4.reuse, R24, R76 ;  /* 0x00000018044c723c */ /* 0x050fec000000184c */
[C---:B------:R-:W-:Y:S06]  /*5100*/  HMMA.16816.F32 R80, R4.reuse, R26, R80 ;  /* 0x0000001a0450723c */ /* 0x040fec0000001850 */
[C---:B-----5:R-:W-:Y:S06]  /*5110*/  HMMA.16816.F32 R92, R4.reuse, R20, R92 ;  /* 0x00000014045c723c */ /* 0x060fec000000185c */
        /* <DEDUP_REMOVED lines=8> */
[----:B------:R-:W-:Y:S01]  /*51a0*/  USHF.R.S32.HI UR10, URZ, 0x1f, UR4 ;  /* 0x0000001f3f0a7899 */ /* 0x000fe20008011404 */
[----:B------:R-:W1:Y:S01]  /*51b0*/  S2R R135, SR_TID.X ;  /* 0x0000000000877919 */ /* 0x000e620000002100 */
[----:B------:R-:W-:Y:S02]  /*51c0*/  UIMAD.WIDE.U32 UR34, UR4, UR6, URZ ;  /* 0x00000006042272a5 */ /* 0x000fe4000f8e003f */
[----:B------:R-:W-:Y:S02]  /*51d0*/  UIMAD UR10, UR10, UR6, URZ ;  /* 0x000000060a0a72a4 */ /* 0x000fe4000f8e023f */
[----:B------:R-:W-:Y:S02]  /*51e0*/  USHF.L.U32 UR33, UR6, 0x5, URZ ;  /* 0x0000000506217899 */ /* 0x000fe4000800063f */
[----:B------:R-:W-:Y:S01]  /*51f0*/  UIMAD UR10, UR4, UR7, UR10 ;  /* 0x00000007040a72a4 */ /* 0x000fe2000f8e020a */
[----:B------:R-:W-:Y:S01]  /*5200*/  IMAD.U32 R8, RZ, RZ, UR34 ;  /* 0x00000022ff087e24 */ /* 0x000fe2000f8e00ff */
[----:B------:R-:W-:Y:S01]  /*5210*/  UISETP.NE.AND UP0, UPT, UR27, 0x2, UPT ;  /* 0x000000021b00788c */ /* 0x000fe2000bf05270 */
[----:B------:R-:W-:Y:S01]  /*5220*/  IMAD.U32 R9, RZ, RZ, UR35 ;  /* 0x00000023ff097e24 */ /* 0x000fe2000f8e00ff */
[----:B------:R-:W-:Y:S01]  /*5230*/  UIADD3 UR10, UR35, UR10, URZ ;  /* 0x0000000a230a7290 */ /* 0x000fe2000fffe03f */
[----:B------:R-:W-:Y:S01]  /*5240*/  BAR.SYNC.DEFER_BLOCKING 0x0 ;  /* 0x0000000000007b1d */ /* 0x000fe20000010000 */
[----:B------:R-:W-:-:S04]  /*5250*/  LEA R4, P0, R8, R222, 0x6 ;  /* 0x000000de08047211 */ /* 0x000fc800078030ff */
[----:B------:R-:W-:Y:S01]  /*5260*/  IMAD.U32 R5, RZ, RZ, UR10 ;  /* 0x0000000aff057e24 */ /* 0x000fe2000f8e00ff */
[----:B------:R-:W-:Y:S02]  /*5270*/  ULDC.64 UR10, c[0x0][0x220] ;  /* 0x00008800000a7ab9 */ /* 0x000fe40000000a00 */
[----:B------:R-:W-:Y:S01]  /*5280*/  LEA R6, P1, R4, UR10, 0x1 ;  /* 0x0000000a04067c11 */ /* 0x000fe2000f8208ff */
[----:B------:R-:W-:Y:S01]  /*5290*/  USHF.L.U64.HI UR10, UR6, 0x5, UR7 ;  /* 0x00000005060a7899 */ /* 0x000fe20008010207 */
[----:B------:R-:W-:Y:S02]  /*52a0*/  LEA.HI.X R5, R8, R207, R5, 0x6, P0 ;  /* 0x000000cf08057211 */ /* 0x000fe400000f3405 */
[----:B------:R-:W-:Y:S02]  /*52b0*/  IADD3 R8, P0, R6, UR33, RZ ;  /* 0x0000002106087c10 */ /* 0x000fe4000ff1e0ff */
[----:B------:R-:W-:Y:S02]  /*52c0*/  LEA.HI.X R7, R4, UR11, R5, 0x1, P1 ;  /* 0x0000000b04077c11 */ /* 0x000fe400088f0c05 */
[----:B------:R-:W-:-:S02]  /*52d0*/  IADD3 R4, P1, R8, UR33, RZ ;  /* 0x0000002108047c10 */ /* 0x000fc4000ff3e0ff */
[----:B------:R-:W-:Y:S02]  /*52e0*/  IADD3.X R9, R7, UR10, RZ, P0, !PT ;  /* 0x0000000a07097c10 */ /* 0x000fe400087fe4ff */
[----:B------:R-:W-:Y:S02]  /*52f0*/  IADD3 R12, P0, R4, UR33, RZ ;  /* 0x00000021040c7c10 */ /* 0x000fe4000ff1e0ff */
[----:B------:R-:W-:Y:S01]  /*5300*/  IADD3.X R5, R9, UR10, RZ, P1, !PT ;  /* 0x0000000a09057c10 */ /* 0x000fe20008ffe4ff */
[----:B------:R-:W-:Y:S01]  /*5310*/  @!PT LDS RZ, [RZ] ;  /* 0x00000000fffff984 */ /* 0x000fe20000000800 */
[----:B------:R-:W-:Y:S01]  /*5320*/  @!PT LDS RZ, [RZ] ;  /* 0x00000000fffff984 */ /* 0x000fe20000000800 */
[----:B------:R-:W-:Y:S01]  /*5330*/  @!PT LDS RZ, [RZ] ;  /* 0x00000000fffff984 */ /* 0x000fe20000000800 */
[----:B------:R-:W-:Y:S03]  /*5340*/  LDGSTS.E.BYPASS.LTC128B.128 [R203+0xc000], desc[UR28][R6.64] ;  /* 0x0c00000006cb7fae */ /* 0x000fe6000b901d5c */
[----:B------:R-:W-:Y:S01]  /*5350*/  IADD3.X R13, R5, UR10, RZ, P0, !PT ;  /* 0x0000000a050d7c10 */ /* 0x000fe200087fe4ff */
[----:B------:R-:W-:Y:S04]  /*5360*/  LDGSTS.E.BYPASS.LTC128B.128 [R203+0xe000], desc[UR28][R6.64+0x80] ;  /* 0x0e00008006cb7fae */ /* 0x000fe8000b901d5c */
[----:B------:R-:W-:Y:S04]  /*5370*/  LDGSTS.E.BYPASS.LTC128B.128 [R203+0x10000], desc[UR28][R6.64+0x100] ;  /* 0x1000010006cb7fae */ /* 0x000fe8000b901d5c */
[----:B------:R-:W-:Y:S04]  /*5380*/  LDGSTS.E.BYPASS.LTC128B.128 [R203+0xc800], desc[UR28][R8.64] ;  /* 0x0c80000008cb7fae */ /* 0x000fe8000b901d5c */
[----:B------:R-:W-:Y:S04]  /*5390*/  LDGSTS.E.BYPASS.LTC128B.128 [R203+0xe800], desc[UR28][R8.64+0x80] ;  /* 0x0e80008008cb7fae */ /* 0x000fe8000b901d5c */
[----:B------:R2:W-:Y:S04]  /*53a0*/  LDGSTS.E.BYPASS.LTC128B.128 [R203+0x10800], desc[UR28][R8.64+0x100] ;  /* 0x1080010008cb7fae */ /* 0x0005e8000b901d5c */
[----:B------:R-:W-:Y:S04]  /*53b0*/  LDGSTS.E.BYPASS.LTC128B.128 [R203+0xd000], desc[UR28][R4.64] ;  /* 0x0d00000004cb7fae */ /* 0x000fe8000b901d5c */
[----:B------:R-:W-:Y:S04]  /*53c0*/  LDGSTS.E.BYPASS.LTC128B.128 [R203+0xf000], desc[UR28][R4.64+0x80] ;  /* 0x0f00008004cb7fae */ /* 0x000fe8000b901d5c */
[----:B------:R3:W-:Y:S04]  /*53d0*/  LDGSTS.E.BYPASS.LTC128B.128 [R203+0x11000], desc[UR28][R4.64+0x100] ;  /* 0x1100010004cb7fae */ /* 0x0007e8000b901d5c */
[----:B------:R-:W-:Y:S04]  /*53e0*/  LDGSTS.E.BYPASS.LTC128B.128 [R203+0xd800], desc[UR28][R12.64] ;  /* 0x0d8000000ccb7fae */ /* 0x000fe8000b901d5c */
[----:B------:R-:W-:Y:S04]  /*53f0*/  LDGSTS.E.BYPASS.LTC128B.128 [R203+0xf800], desc[UR28][R12.64+0x80] ;  /* 0x0f8000800ccb7fae */ /* 0x000fe8000b901d5c */
[----:B------:R4:W-:Y:S04]  /*5400*/  LDGSTS.E.BYPASS.LTC128B.128 [R203+0x11800], desc[UR28][R12.64+0x100] ;  /* 0x118001000ccb7fae */ /* 0x0009e8000b901d5c */
[----:B------:R-:W-:Y:S04]  /*5410*/  LDSM.16.M88.4 R148, [R202] ;  /* 0x00000000ca94783b */ /* 0x000fe80000000200 */
[----:B------:R-:W5:Y:S04]  /*5420*/  LDSM.16.M88.4 R24, [R201+0x6000] ;  /* 0x00600000c918783b */ /* 0x000f680000000200 */
[----:B------:R-:W1:Y:S04]  /*5430*/  LDSM.16.M88.4 R16, [R201+0x6800] ;  /* 0x00680000c910783b */ /* 0x000e680000000200 */
[----:B------:R-:W1:Y:S04]  /*5440*/  LDSM.16.M88.4 R156, [R201+0x7000] ;  /* 0x00700000c99c783b */ /* 0x000e680000000200 */
[----:B------:R-:W1:Y:S04]  /*5450*/  LDSM.16.M88.4 R144, [R201+0x7800] ;  /* 0x00780000c990783b */ /* 0x000e680000000200 */
[----:B------:R-:W-:Y:S04]  /*5460*/  LDSM.16.M88.4 R164, [R200] ;  /* 0x00000000c8a4783b */ /* 0x000fe80000000200 */
[----:B------:R-:W1:Y:S04]  /*5470*/  LDSM.16.M88.4 R140, [R199] ;  /* 0x00000000c78c783b */ /* 0x000e680000000200 */
[----:B--2---:R-:W2:Y:S04]  /*5480*/  LDSM.16.M88.4 R8, [R191] ;  /* 0x00000000bf08783b */ /* 0x004ea80000000200 */
[----:B---3--:R-:W3:Y:S04]  /*5490*/  LDSM.16.M88.4 R4, [R190] ;  /* 0x00000000be04783b */ /* 0x008ee80000000200 */
[----:B------:R-:W3:Y:S04]  /*54a0*/  LDSM.16.M88.4 R172, [R189] ;  /* 0x00000000bdac783b */ /* 0x000ee80000000200 */
[----:B------:R-:W-:Y:S01]  /*54b0*/  LDSM.16.M88.4 R168, [R198] ;  /* 0x00000000c6a8783b */ /* 0x000fe20000000200 */
[C---:B-----5:R-:W-:Y:S03]  /*54c0*/  HMMA.16816.F32 R28, R148.reuse, R24, RZ ;  /* 0x00000018941c723c */ /* 0x060fe600000018ff */
[----:B------:R-:W5:Y:S04]  /*54d0*/  LDSM.16.M88.4 R136, [R195+0x6000] ;  /* 0x00600000c388783b */ /* 0x000f680000000200 */
[----:B------:R-:W5:Y:S01]  /*54e0*/  LDSM.16.M88.4 R32, [R195+0x6800] ;  /* 0x00680000c320783b */ /* 0x000f620000000200 */
[C---:B------:R-:W-:Y:S03]  /*54f0*/  HMMA.16816.F32 R24, R148.reuse, R26, RZ ;  /* 0x0000001a9418723c */ /* 0x040fe600000018ff */
[----:B----4-:R-:W4:Y:S03]  /*5500*/  LDSM.16.M88.4 R12, [R195+0x7000] ;  /* 0x00700000c30c783b */ /* 0x010f260000000200 */
[C---:B-1----:R-:W-:Y:S01]  /*5510*/  HMMA.16816.F32 R20, R148.reuse, R16, RZ ;  /* 0x000000109414723c */ /* 0x042fe200000018ff */
[----:B------:R-:W1:Y:S04]  /*5520*/  LDSM.16.M88.4 R176, [R195+0x7800] ;  /* 0x00780000c3b0783b */ /* 0x000e680000000200 */
[----:B------:R-:W0:Y:S01]  /*5530*/  LDGDEPBAR ;  /* 0x00000000000079af */ /* 0x000e220000000000 */
[C---:B------:R-:W-:Y:S06]  /*5540*/  HMMA.16816.F32 R160, R148.reuse, R156, RZ ;  /* 0x0000009c94a0723c */ /* 0x040fec00000018ff */
[C---:B------:R-:W-:Y:S06]  /*5550*/  HMMA.16816.F32 R16, R148.reuse, R18, RZ ;  /* 0x000000129410723c */ /* 0x040fec00000018ff */
[C---:B------:R-:W-:Y:S06]  /*5560*/  HMMA.16816.F32 R156, R148.reuse, R158, RZ ;  /* 0x0000009e949c723c */ /* 0x040fec00000018ff */
[C---:B------:R-:W-:Y:S06]  /*5570*/  HMMA.16816.F32 R152, R148.reuse, R144, RZ ;  /* 0x000000909498723c */ /* 0x040fec00000018ff */
[----:B------:R-:W-:Y:S01]  /*5580*/  HMMA.16816.F32 R148, R148, R146, RZ ;  /* 0x000000929494723c */ /* 0x000fe200000018ff */
[----:B------:R-:W-:Y:S05]  /*5590*/  LDSM.16.M88.4 R144, [R188] ;  /* 0x00000000bc90783b */ /* 0x000fea0000000200 */
[C---:B------:R-:W-:Y:S06]  /*55a0*/  HMMA.16816.F32 R24, R164.reuse, R142, R24 ;  /* 0x0000008ea418723c */ /* 0x040fec0000001818 */
[C---:B--2---:R-:W-:Y:S06]  /*55b0*/  HMMA.16816.F32 R20, R164.reuse, R8, R20 ;  /* 0x00000008a414723c */ /* 0x044fec0000001814 */
[C---:B------:R-:W-:Y:S01]  /*55c0*/  HMMA.16816.F32 R28, R164.reuse, R140, R28 ;  /* 0x0000008ca41c723c */ /* 0x040fe2000000181c */
[----:B------:R-:W2:Y:S05]  /*55d0*/  LDSM.16.M88.4 R140, [R197] ;  /* 0x00000000c58c783b */ /* 0x000eaa0000000200 */
[C---:B------:R-:W-:Y:S01]  /*55e0*/  HMMA.16816.F32 R16, R164.reuse, R10, R16 ;  /* 0x0000000aa410723c */ /* 0x040fe20000001810 */
[----:B------:R-:W2:Y:S05]  /*55f0*/  LDSM.16.M88.4 R8, [R188+0x800] ;  /* 0x00080000bc08783b */ /* 0x000eaa0000000200 */
[C---:B---3--:R-:W-:Y:S06]  /*5600*/  HMMA.16816.F32 R160, R164.reuse, R4, R160 ;  /* 0x00000004a4a0723c */ /* 0x048fec00000018a0 */
[C---:B------:R-:W-:Y:S01]  /*5610*/  HMMA.16816.F32 R156, R164.reuse, R6, R156 ;  /* 0x00000006a49c723c */ /* 0x040fe2000000189c */
[----:B------:R-:W3:Y:S05]  /*5620*/  LDSM.16.M88.4 R4, [R188+0x1000] ;  /* 0x00100000bc04783b */ /* 0x000eea0000000200 */
[C---:B------:R-:W-:Y:S06]  /*5630*/  HMMA.16816.F32 R152, R164.reuse, R172, R152 ;  /* 0x000000aca498723c */ /* 0x040fec0000001898 */
[----:B------:R-:W-:Y:S01]  /*5640*/  HMMA.16816.F32 R148, R164, R174, R148 ;  /* 0x000000aea494723c */ /* 0x000fe20000001894 */
[----:B------:R-:W3:Y:S04]  /*5650*/  LDSM.16.M88.4 R164, [R188+0x1800] ;  /* 0x00180000bca4783b */ /* 0x000ee80000000200 */
[----:B------:R-:W-:Y:S01]  /*5660*/  LDSM.16.M88.4 R172, [R202+0x2000] ;  /* 0x00200000caac783b */ /* 0x000fe20000000200 */
[C---:B-----5:R-:W-:Y:S06]  /*5670*/  HMMA.16816.F32 R24, R168.reuse, R138, R24 ;  /* 0x0000008aa818723c */ /* 0x060fec0000001818 */
[C---:B------:R-:W-:Y:S06]  /*5680*/  HMMA.16816.F32 R20, R168.reuse, R32, R20 ;  /* 0x00000020a814723c */ /* 0x040fec0000001814 */
[C---:B------:R-:W-:Y:S01]  /*5690*/  HMMA.16816.F32 R28, R168.reuse, R136, R28 ;  /* 0x00000088a81c723c */ /* 0x040fe2000000181c */
[----:B------:R-:W5:Y:S05]  /*56a0*/  LDSM.16.M88.4 R136, [R201+0x8000] ;  /* 0x00800000c988783b */ /* 0x000f6a0000000200 */
[C---:B------:R-:W-:Y:S01]  /*56b0*/  HMMA.16816.F32 R16, R168.reuse, R34, R16 ;  /* 0x00000022a810723c */ /* 0x040fe20000001810 */
[----:B------:R-:W5:Y:S05]  /*56c0*/  LDSM.16.M88.4 R32, [R201+0x8800] ;  /* 0x00880000c920783b */ /* 0x000f6a0000000200 */
[C---:B----4-:R-:W-:Y:S06]  /*56d0*/  HMMA.16816.F32 R160, R168.reuse, R12, R160 ;  /* 0x0000000ca8a0723c */ /* 0x050fec00000018a0 */
[C---:B------:R-:W-:Y:S01]  /*56e0*/  HMMA.16816.F32 R156, R168.reuse, R14, R156 ;  /* 0x0000000ea89c723c */ /* 0x040fe2000000189c */
[----:B------:R-:W4:Y:S05]  /*56f0*/  LDSM.16.M88.4 R12, [R201+0x9000] ;  /* 0x00900000c90c783b */ /* 0x000f2a0000000200 */
[C---:B-1----:R-:W-:Y:S06]  /*5700*/  HMMA.16816.F32 R152, R168.reuse, R176, R152 ;  /* 0x000000b0a898723c */ /* 0x042fec0000001898 */
[----:B------:R-:W-:Y:S01]  /*5710*/  HMMA.16816.F32 R148, R168, R178, R148 ;  /* 0x000000b2a894723c */ /* 0x000fe20000001894 */
[----:B------:R-:W1:Y:S04]  /*5720*/  LDSM.16.M88.4 R176, [R201+0x9800] ;  /* 0x00980000c9b0783b */ /* 0x000e680000000200 */
[----:B------:R-:W-:Y:S01]  /*5730*/  LDSM.16.M88.4 R168, [R187] ;  /* 0x00000000bba8783b */ /* 0x000fe20000000200 */
[C---:B--2---:R-:W-:Y:S06]  /*5740*/  HMMA.16816.F32 R24, R140.reuse, R146, R24 ;  /* 0x000000928c18723c */ /* 0x044fec0000001818 */
[C---:B------:R-:W-:Y:S06]  /*5750*/  HMMA.16816.F32 R20, R140.reuse, R8, R20 ;  /* 0x000000088c14723c */ /* 0x040fec0000001814 */
[C---:B------:R-:W-:Y:S01]  /*5760*/  HMMA.16816.F32 R28, R140.reuse, R144, R28 ;  /* 0x000000908c1c723c */ /* 0x040fe2000000181c */
[----:B------:R-:W2:Y:S05]  /*5770*/  LDSM.16.M88.4 R144, [R200+0x2000] ;  /* 0x00200000c890783b */ /* 0x000eaa0000000200 */
[C---:B------:R-:W-:Y:S01]  /*5780*/  HMMA.16816.F32 R16, R140.reuse, R10, R16 ;  /* 0x0000000a8c10723c */ /* 0x040fe20000001810 */
[----:B------:R-:W2:Y:S05]  /*5790*/  LDSM.16.M88.4 R8, [R186] ;  /* 0x00000000ba08783b */ /* 0x000eaa0000000200 */
[C---:B---3--:R-:W-:Y:S06]  /*57a0*/  HMMA.16816.F32 R160, R140.reuse, R4, R160 ;  /* 0x000000048ca0723c */ /* 0x048fec00000018a0 */
[C---:B------:R-:W-:Y:S01]  /*57b0*/  HMMA.16816.F32 R156, R140.reuse, R6, R156 ;  /* 0x000000068c9c723c */ /* 0x040fe2000000189c */
[----:B------:R-:W3:Y:S05]  /*57c0*/  LDSM.16.M88.4 R4, [R185] ;  /* 0x00000000b904783b */ /* 0x000eea0000000200 */
[C---:B------:R-:W-:Y:S06]  /*57d0*/  HMMA.16816.F32 R152, R140.reuse, R164, R152 ;  /* 0x000000a48c98723c */ /* 0x040fec0000001898 */
[----:B------:R-:W-:Y:S01]  /*57e0*/  HMMA.16816.F32 R148, R140, R166, R148 ;  /* 0x000000a68c94723c */ /* 0x000fe20000001894 */
[----:B------:R-:W3:Y:S04]  /*57f0*/  LDSM.16.M88.4 R164, [R184] ;  /* 0x00000000b8a4783b */ /* 0x000ee80000000200 */
[----:B------:R-:W-:Y:S01]  /*5800*/  LDSM.16.M88.4 R140, [R195+0x8000] ;  /* 0x00800000c38c783b */ /* 0x000fe20000000200 */
[C---:B-----5:R-:W-:Y:S06]  /*5810*/  HMMA.16816.F32 R24, R172.reuse, R138, R24 ;  /* 0x0000008aac18723c */ /* 0x060fec0000001818 */
[C---:B------:R-:W-:Y:S06]  /*5820*/  HMMA.16816.F32 R20, R172.reuse, R32, R20 ;  /* 0x00000020ac14723c */ /* 0x040fec0000001814 */
[C---:B------:R-:W-:Y:S01]  /*5830*/  HMMA.16816.F32 R28, R172.reuse, R136, R28 ;  /* 0x00000088ac1c723c */ /* 0x040fe2000000181c */
[----:B------:R-:W-:Y:S05]  /*5840*/  LDSM.16.M88.4 R136, [R195+0x8800] ;  /* 0x00880000c388783b */ /* 0x000fea0000000200 */
        /* <DEDUP_REMOVED lines=15> */
[C---:B---3--:R-:W-:Y:S06]  /*5940*/  HMMA.16816.F32 R160, R144.reuse, R4, R160 ;  /* 0x0000000490a0723c */ /* 0x048fec00000018a0 */
[C---:B------:R-:W-:Y:S01]  /*5950*/  HMMA.16816.F32 R156, R144.reuse, R6, R156 ;  /* 0x00000006909c723c */ /* 0x040fe2000000189c */
[----:B------:R-:W2:Y:S05]  /*5960*/  LDSM.16.M88.4 R4, [R197+0x2000] ;  /* 0x00200000c504783b */ /* 0x000eaa0000000200 */
[C---:B------:R-:W-:Y:S06]  /*5970*/  HMMA.16816.F32 R152, R144.reuse, R164, R152 ;  /* 0x000000a49098723c */ /* 0x040fec0000001898 */
[----:B------:R-:W-:Y:S01]  /*5980*/  HMMA.16816.F32 R148, R144, R166, R148 ;  /* 0x000000a69094723c */ /* 0x000fe20000001894 */
[----:B------:R-:W3:Y:S04]  /*5990*/  LDSM.16.M88.4 R164, [R188+0x3800] ;  /* 0x00380000bca4783b */ /* 0x000ee80000000200 */
[----:B------:R-:W-:Y:S01]  /*59a0*/  LDSM.16.M88.4 R144, [R201+0xa000] ;  /* 0x00a00000c990783b */ /* 0x000fe20000000200 */
[C---:B-----5:R-:W-:Y:S06]  /*59b0*/  HMMA.16816.F32 R24, R32.reuse, R142, R24 ;  /* 0x0000008e2018723c */ /* 0x060fec0000001818 */
[C---:B------:R-:W-:Y:S06]  /*59c0*/  HMMA.16816.F32 R20, R32.reuse, R136, R20 ;  /* 0x000000882014723c */ /* 0x040fec0000001814 */
[C---:B------:R-:W-:Y:S01]  /*59d0*/  HMMA.16816.F32 R28, R32.reuse, R140, R28 ;  /* 0x0000008c201c723c */ /* 0x040fe2000000181c */
[----:B------:R-:W-:Y:S05]  /*59e0*/  LDSM.16.M88.4 R140, [R201+0xa800] ;  /* 0x00a80000c98c783b */ /* 0x000fea0000000200 */
[C---:B------:R-:W-:Y:S01]  /*59f0*/  HMMA.16816.F32 R16, R32.reuse, R138, R16 ;  /* 0x0000008a2010723c */ /* 0x040fe20000001810 */
[----:B------:R-:W-:Y:S05]  /*5a00*/  LDSM.16.M88.4 R136, [R201+0xb000] ;  /* 0x00b00000c988783b */ /* 0x000fea0000000200 */
[C---:B----4-:R-:W-:Y:S06]  /*5a10*/  HMMA.16816.F32 R160, R32.reuse, R12, R160 ;  /* 0x0000000c20a0723c */ /* 0x050fec00000018a0 */
[C---:B------:R-:W-:Y:S01]  /*5a20*/  HMMA.16816.F32 R156, R32.reuse, R14, R156 ;  /* 0x0000000e209c723c */ /* 0x040fe2000000189c */
[----:B------:R-:W4:Y:S05]  /*5a30*/  LDSM.16.M88.4 R12, [R202+0x4000] ;  /* 0x00400000ca0c783b */ /* 0x000f2a0000000200 */
[C---:B-1----:R-:W-:Y:S06]  /*5a40*/  HMMA.16816.F32 R152, R32.reuse, R176, R152 ;  /* 0x000000b02098723c */ /* 0x042fec0000001898 */
[----:B------:R-:W-:Y:S01]  /*5a50*/  HMMA.16816.F32 R148, R32, R178, R148 ;  /* 0x000000b22094723c */ /* 0x000fe20000001894 */
[----:B------:R-:W-:Y:S05]  /*5a60*/  LDSM.16.M88.4 R32, [R201+0xb800] ;  /* 0x00b80000c920783b */ /* 0x000fea0000000200 */
[C---:B--2---:R-:W-:Y:S06]  /*5a70*/  HMMA.16816.F32 R24, R4.reuse, R174, R24 ;  /* 0x000000ae0418723c */ /* 0x044fec0000001818 */
[C---:B------:R-:W-:Y:S06]  /*5a80*/  HMMA.16816.F32 R20, R4.reuse, R168, R20 ;  /* 0x000000a80414723c */ /* 0x040fec0000001814 */
[C---:B------:R-:W-:Y:S01]  /*5a90*/  HMMA.16816.F32 R28, R4.reuse, R172, R28 ;  /* 0x000000ac041c723c */ /* 0x040fe2000000181c */
[----:B------:R-:W-:Y:S05]  /*5aa0*/  LDSM.16.M88.4 R172, [R200+0x4000] ;  /* 0x00400000c8ac783b */ /* 0x000fea0000000200 */
[C---:B------:R-:W-:Y:S01]  /*5ab0*/  HMMA.16816.F32 R16, R4.reuse, R170, R16 ;  /* 0x000000aa0410723c */ /* 0x040fe20000001810 */
[----:B------:R-:W-:Y:S05]  /*5ac0*/  LDSM.16.M88.4 R168, [R181] ;  /* 0x00000000b5a8783b */ /* 0x000fea0000000200 */
[C---:B------:R-:W-:Y:S06]  /*5ad0*/  HMMA.16816.F32 R160, R4.reuse, R8, R160 ;  /* 0x0000000804a0723c */ /* 0x040fec00000018a0 */
[C---:B------:R-:W-:Y:S01]  /*5ae0*/  HMMA.16816.F32 R156, R4.reuse, R10, R156 ;  /* 0x0000000a049c723c */ /* 0x040fe2000000189c */
[----:B------:R-:W1:Y:S05]  /*5af0*/  LDSM.16.M88.4 R8, [R183] ;  /* 0x00000000b708783b */ /* 0x000e6a0000000200 */
[C---:B---3--:R-:W-:Y:S06]  /*5b00*/  HMMA.16816.F32 R152, R4.reuse, R164, R152 ;  /* 0x000000a40498723c */ /* 0x048fec0000001898 */
[----:B------:R-:W-:Y:S01]  /*5b10*/  HMMA.16816.F32 R148, R4, R166, R148 ;  /* 0x000000a60494723c */ /* 0x000fe20000001894 */
[----:B------:R-:W2:Y:S04]  /*5b20*/  LDSM.16.M88.4 R4, [R182] ;  /* 0x00000000b604783b */ /* 0x000ea80000000200 */
[----:B------:R-:W-:Y:S01]  /*5b30*/  LDSM.16.M88.4 R164, [R180] ;  /* 0x00000000b4a4783b */ /* 0x000fe20000000200 */
[C---:B----4-:R-:W-:Y:S06]  /*5b40*/  HMMA.16816.F32 R24, R12.reuse, R146, R24 ;  /* 0x000000920c18723c */ /* 0x050fec0000001818 */
[C---:B------:R-:W-:Y:S06]  /*5b50*/  HMMA.16816.F32 R20, R12.reuse, R140, R20 ;  /* 0x0000008c0c14723c */ /* 0x040fec0000001814 */
[C---:B------:R-:W-:Y:S01]  /*5b60*/  HMMA.16816.F32 R28, R12.reuse, R144, R28 ;  /* 0x000000900c1c723c */ /* 0x040fe2000000181c */
[----:B------:R-:W-:Y:S05]  /*5b70*/  LDSM.16.M88.4 R144, [R198+0x4000] ;  /* 0x00400000c690783b */ /* 0x000fea0000000200 */
[C---:B------:R-:W-:Y:S01]  /*5b80*/  HMMA.16816.F32 R16, R12.reuse, R142, R16 ;  /* 0x0000008e0c10723c */ /* 0x040fe20000001810 */
[----:B------:R-:W3:Y:S05]  /*5b90*/  LDSM.16.M88.4 R140, [R195+0xa000] ;  /* 0x00a00000c38c783b */ /* 0x000eea0000000200 */
[C---:B------:R-:W-:Y:S06]  /*5ba0*/  HMMA.16816.F32 R160, R12.reuse, R136, R160 ;  /* 0x000000880ca0723c */ /* 0x040fec00000018a0 */
[----:B------:R-:W-:Y:S01]  /*5bb0*/  HMMA.16816.F32 R156, R12, R138, R156 ;  /* 0x0000008a0c9c723c */ /* 0x000fe2000000189c */
[----:B------:R-:W4:Y:S05]  /*5bc0*/  LDSM.16.M88.4 R136, [R195+0xa800] ;  /* 0x00a80000c388783b */ /* 0x000f2a0000000200 */
[----:B-1----:R-:W-:Y:S06]  /*5bd0*/  HMMA.16816.F32 R24, R172, R10, R24 ;  /* 0x0000000aac18723c */ /* 0x002fec0000001818 */
[C---:B------:R-:W-:Y:S06]  /*5be0*/  HMMA.16816.F32 R152, R12.reuse, R32, R152 ;  /* 0x000000200c98723c */ /* 0x040fec0000001898 */
[----:B------:R-:W-:Y:S01]  /*5bf0*/  HMMA.16816.F32 R148, R12, R34, R148 ;  /* 0x000000220c94723c */ /* 0x000fe20000001894 */
[----:B------:R-:W1:Y:S04]  /*5c00*/  LDSM.16.M88.4 R32, [R195+0xb000] ;  /* 0x00b00000c320783b */ /* 0x000e680000000200 */
[----:B------:R-:W-:Y:S01]  /*5c10*/  LDSM.16.M88.4 R12, [R197+0x4000] ;  /* 0x00400000c50c783b */ /* 0x000fe20000000200 */
[C---:B--2---:R-:W-:Y:S06]  /*5c20*/  HMMA.16816.F32 R20, R172.reuse, R4, R20 ;  /* 0x00000004ac14723c */ /* 0x044fec0000001814 */
[C---:B------:R-:W-:Y:S01]  /*5c30*/  HMMA.16816.F32 R28, R172.reuse, R8, R28 ;  /* 0x00000008ac1c723c */ /* 0x040fe2000000181c */
[----:B------:R-:W2:Y:S05]  /*5c40*/  LDSM.16.M88.4 R8, [R188+0x4000] ;  /* 0x00400000bc08783b */ /* 0x000eaa0000000200 */
[C---:B------:R-:W-:Y:S01]  /*5c50*/  HMMA.16816.F32 R16, R172.reuse, R6, R16 ;  /* 0x00000006ac10723c */ /* 0x040fe20000001810 */
[----:B------:R-:W5:Y:S05]  /*5c60*/  LDSM.16.M88.4 R4, [R188+0x4800] ;  /* 0x00480000bc04783b */ /* 0x000f6a0000000200 */
[----:B------:R-:W-:Y:S06]  /*5c70*/  HMMA.16816.F32 R160, R172, R168, R160 ;  /* 0x000000a8aca0723c */ /* 0x000fec00000018a0 */
[C---:B---3--:R-:W-:Y:S06]  /*5c80*/  HMMA.16816.F32 R24, R144.reuse, R142, R24 ;  /* 0x0000008e9018723c */ /* 0x048fec0000001818 */
[C---:B----4-:R-:W-:Y:S06]  /*5c90*/  HMMA.16816.F32 R20, R144.reuse, R136, R20 ;  /* 0x000000889014723c */ /* 0x050fec0000001814 */
[C---:B------:R-:W-:Y:S01]  /*5ca0*/  HMMA.16816.F32 R28, R144.reuse, R140, R28 ;  /* 0x0000008c901c723c */ /* 0x040fe2000000181c */
[----:B------:R-:W-:Y:S05]  /*5cb0*/  LDSM.16.M88.4 R140, [R188+0x5000] ;  /* 0x00500000bc8c783b */ /* 0x000fea0000000200 */
[C---:B------:R-:W-:Y:S01]  /*5cc0*/  HMMA.16816.F32 R16, R144.reuse, R138, R16 ;  /* 0x0000008a9010723c */ /* 0x040fe20000001810 */
[----:B------:R-:W3:Y:S05]  /*5cd0*/  LDSM.16.M88.4 R136, [R195+0xb800] ;  /* 0x00b80000c388783b */ /* 0x000eea0000000200 */
[----:B-1----:R-:W-:Y:S06]  /*5ce0*/  HMMA.16816.F32 R160, R144, R32, R160 ;  /* 0x0000002090a0723c */ /* 0x002fec00000018a0 */
[----:B--2---:R-:W-:Y:S01]  /*5cf0*/  HMMA.16816.F32 R24, R12, R10, R24 ;  /* 0x0000000a0c18723c */ /* 0x004fe20000001818 */
[----:B------:R-:W-:-:S02]  /*5d00*/  IMAD.SHL.U32 R33, R135, 0x2, RZ ;  /* 0x0000000287217824 */ /* 0x000fc400078e00ff */
[----:B------:R-:W-:-:S03]  /*5d10*/  IMAD.U32 R32, RZ, RZ, UR4 ;  /* 0x00000004ff207e24 */ /* 0x000fc6000f8e00ff */
[----:B------:R-:W-:Y:S01]  /*5d20*/  HMMA.16816.F32 R152, R172, R164, R152 ;  /* 0x000000a4ac98723c */ /* 0x000fe20000001898 */
[----:B------:R-:W-:-:S05]  /*5d30*/  LOP3.LUT R33, R33, 0x6, RZ, 0xc0, !PT ;  /* 0x0000000621217812 */ /* 0x000fca00078ec0ff */
[----:B-----5:R-:W-:Y:S01]  /*5d40*/  HMMA.16816.F32 R20, R12, R4, R20 ;  /* 0x000000040c14723c */ /* 0x020fe20000001814 */
[----:B------:R-:W-:-:S04]  /*5d50*/  IMAD R32, R32, 0x40, R33 ;  /* 0x0000004020207824 */ /* 0x000fc800078e0221 */
[C---:B------:R-:W-:Y:S01]  /*5d60*/  VIADD R33, R32.reuse, 0x11 ;  /* 0x0000001120217836 */ /* 0x040fe20000000000 */
[----:B------:R-:W-:Y:S01]  /*5d70*/  HMMA.16816.F32 R156, R172, R170, R156 ;  /* 0x000000aaac9c723c */ /* 0x000fe2000000189c */
[C---:B------:R-:W-:Y:S02]  /*5d80*/  VIADD R5, R32.reuse, 0x1 ;  /* 0x0000000120057836 */ /* 0x040fe40000000000 */
[----:B------:R-:W-:-:S03]  /*5d90*/  VIADD R4, R32, 0x8 ;  /* 0x0000000820047836 */ /* 0x000fc60000000000 */
[----:B------:R-:W-:Y:S01]  /*5da0*/  HMMA.16816.F32 R28, R12, R8, R28 ;  /* 0x000000080c1c723c */ /* 0x000fe2000000181c */
[----:B------:R-:W1:Y:S01]  /*5db0*/  LDSM.16.M88.4 R8, [R188+0x5800] ;  /* 0x00580000bc08783b */ /* 0x000e620000000200 */
[----:B------:R-:W-:Y:S01]  /*5dc0*/  ISETP.GE.AND P6, PT, R5, R134, PT ;  /* 0x000000860500720c */ /* 0x000fe20003fc6270 */
[----:B------:R-:W-:-:S04]  /*5dd0*/  DEPBAR.LE SB0, 0x0 ;  /* 0x000080000000791a */ /* 0x000fc80000000000 */
[----:B------:R-:W-:Y:S01]  /*5de0*/  HMMA.16816.F32 R148, R172, R166, R148 ;  /* 0x000000a6ac94723c */ /* 0x000fe20000001894 */
[-C--:B------:R-:W-:Y:S01]  /*5df0*/  ISETP.GE.AND P0, PT, R5, R133.reuse, PT ;  /* 0x000000850500720c */ /* 0x080fe20003f06270 */
[----:B------:R-:W-:Y:S01]  /*5e00*/  VIADD R5, R32, 0x9 ;  /* 0x0000000920057836 */ /* 0x000fe20000000000 */
[CC--:B------:R-:W-:Y:S02]  /*5e10*/  ISETP.GE.AND P1, PT, R4.reuse, R134.reuse, PT ;  /* 0x000000860400720c */ /* 0x0c0fe40003f26270 */
[-C--:B------:R-:W-:Y:S01]  /*5e20*/  ISETP.GE.AND P3, PT, R4, R133.reuse, PT ;  /* 0x000000850400720c */ /* 0x080fe20003f66270 */
[----:B------:R-:W-:Y:S01]  /*5e30*/  HMMA.16816.F32 R16, R12, R6, R16 ;  /* 0x000000060c10723c */ /* 0x000fe20000001810 */
[----:B------:R-:W-:Y:S01]  /*5e40*/  VIADD R4, R32, 0x10 ;  /* 0x0000001020047836 */ /* 0x000fe20000000000 */
[----:B------:R-:W-:Y:S01]  /*5e50*/  BAR.SYNC.DEFER_BLOCKING 0x0 ;  /* 0x0000000000007b1d */ /* 0x000fe20000010000 */
[CC--:B------:R-:W-:Y:S02]  /*5e60*/  ISETP.GE.AND P4, PT, R5.reuse, R134.reuse, PT ;  /* 0x000000860500720c */ /* 0x0c0fe40003f86270 */
[----:B------:R-:W-:Y:S01]  /*5e70*/  ISETP.GE.AND P2, PT, R5, R133, PT ;  /* 0x000000850500720c */ /* 0x000fe20003f46270 */
[----:B---3--:R-:W-:Y:S01]  /*5e80*/  HMMA.16816.F32 R152, R144, R136, R152 ;  /* 0x000000889098723c */ /* 0x008fe20000001898 */
[----:B------:R-:W-:Y:S01]  /*5e90*/  FSEL R5, R24, -INF , !P1 ;  /* 0xff80000018057808 */ /* 0x000fe20004800000 */
[----:B------:R-:W-:Y:S01]  /*5ea0*/  VIADD R24, R32, 0x18 ;  /* 0x0000001820187836 */ /* 0x000fe20000000000 */
[----:B------:R-:W-:-:S02]  /*5eb0*/  ISETP.GE.AND P5, PT, R4, R134, PT ;  /* 0x000000860400720c */ /* 0x000fc40003fa6270 */
[----:B------:R-:W-:Y:S01]  /*5ec0*/  ISETP.GE.AND P1, PT, R4, R133, PT ;  /* 0x000000850400720c */ /* 0x000fe20003f26270 */
[C---:B------:R-:W-:Y:S01]  /*5ed0*/  HMMA.16816.F32 R156, R144.reuse, R34, R156 ;  /* 0x00000022909c723c */ /* 0x040fe2000000189c */
[----:B------:R-:W-:Y:S02]  /*5ee0*/  FSEL R6, R27, -INF , !P2 ;  /* 0xff8000001b067808 */ /* 0x000fe40005000000 */
[----:B------:R-:W-:Y:S01]  /*5ef0*/  FSEL R4, R26, -INF , !P3 ;  /* 0xff8000001a047808 */ /* 0x000fe20005800000 */
[----:B------:R-:W-:Y:S01]  /*5f00*/  VIADD R26, R32, 0x19 ;  /* 0x00000019201a7836 */ /* 0x000fe20000000000 */
[----:B------:R-:W-:Y:S01]  /*5f10*/  FSEL R27, R20, -INF , !P5 ;  /* 0xff800000141b7808 */ /* 0x000fe20006800000 */
[----:B------:R-:W-:Y:S01]  /*5f20*/  HMMA.16816.F32 R148, R144, R138, R148 ;  /* 0x0000008a9094723c */ /* 0x000fe20000001894 */
[-C--:B------:R-:W-:Y:S02]  /*5f30*/  ISETP.GE.AND P3, PT, R33, R134.reuse, PT ;  /* 0x000000862100720c */ /* 0x080fe40003f66270 */
[----:B------:R-:W-:-:S02]  /*5f40*/  ISETP.GE.AND P2, PT, R24, R134, PT ;  /* 0x000000861800720c */ /* 0x000fc40003f46270 */
[-C--:B------:R-:W-:Y:S01]  /*5f50*/  ISETP.GE.AND P5, PT, R24, R133.reuse, PT ;  /* 0x000000851800720c */ /* 0x080fe20003fa6270 */
[C---:B------:R-:W-:Y:S01]  /*5f60*/  HMMA.16816.F32 R160, R12.reuse, R140, R160 ;  /* 0x0000008c0ca0723c */ /* 0x040fe200000018a0 */
[----:B------:R-:W-:Y:S02]  /*5f70*/  FSEL R7, R25, -INF , !P4 ;  /* 0xff80000019077808 */ /* 0x000fe40006000000 */
[----:B------:R-:W-:Y:S01]  /*5f80*/  FSEL R24, R22, -INF , !P1 ;  /* 0xff80000016187808 */ /* 0x000fe20004800000 */
[----:B------:R-:W-:Y:S01]  /*5f90*/  VIADD R22, R32, 0x20 ;  /* 0x0000002020167836 */ /* 0x000fe20000000000 */
[----:B------:R-:W-:Y:S01]  /*5fa0*/  ISETP.GE.AND P4, PT, R33, R133, PT ;  /* 0x000000852100720c */ /* 0x000fe20003f86270 */
[----:B-1----:R-:W-:Y:S01]  /*5fb0*/  HMMA.16816.F32 R152, R12, R8, R152 ;  /* 0x000000080c98723c */ /* 0x002fe20000001898 */
[----:B------:R-:W-:Y:S02]  /*5fc0*/  FSEL R25, R21, -INF , !P3 ;  /* 0xff80000015197808 */ /* 0x000fe40005800000 */
[----:B------:R-:W-:-:S02]  /*5fd0*/  ISETP.GE.AND P1, PT, R26, R134, PT ;  /* 0x000000861a00720c */ /* 0x000fc40003f26270 */
[----:B------:R-:W-:Y:S01]  /*5fe0*/  ISETP.GE.AND P3, PT, R26, R133, PT ;  /* 0x000000851a00720c */ /* 0x000fe20003f66270 */
[C---:B------:R-:W-:Y:S01]  /*5ff0*/  HMMA.16816.F32 R156, R12.reuse, R142, R156 ;  /* 0x0000008e0c9c723c */ /* 0x040fe2000000189c */
[----:B------:R-:W-:Y:S01]  /*6000*/  FSEL R21, R29, -INF , !P6 ;  /* 0xff8000001d157808 */ /* 0x000fe20007000000 */
[C---:B------:R-:W-:Y:S01]  /*6010*/  VIADD R9, R32.reuse, 0x29 ;  /* 0x0000002920097836 */ /* 0x040fe20000000000 */
[----:B------:R-:W-:Y:S02]  /*6020*/  FSEL R26, R23, -INF , !P4 ;  /* 0xff800000171a7808 */ /* 0x000fe40006000000 */
[-C--:B------:R-:W-:Y:S01]  /*6030*/  ISETP.GE.AND P6, PT, R32, R134.reuse, PT ;  /* 0x000000862000720c */ /* 0x080fe20003fc6270 */
[----:B------:R-:W-:Y:S01]  /*6040*/  HMMA.16816.F32 R148, R12, R10, R148 ;  /* 0x0000000a0c94723c */ /* 0x000fe20000001894 */
[----:B------:R-:W-:Y:S02]  /*6050*/  FSEL R20, R31, -INF , !P0 ;  /* 0xff8000001f147808 */ /* 0x000fe40004000000 */
[----:B------:R-:W-:-:S02]  /*6060*/  ISETP.GE.AND P4, PT, R22, R134, PT ;  /* 0x000000861600720c */ /* 0x000fc40003f86270 */
[-C--:B------:R-:W-:Y:S01]  /*6070*/  ISETP.GE.AND P0, PT, R22, R133.reuse, PT ;  /* 0x000000851600720c */ /* 0x080fe20003f06270 */
[----:B------:R-:W-:Y:S01]  /*6080*/  VIADD R22, R32, 0x21 ;  /* 0x0000002120167836 */ /* 0x000fe20000000000 */
[----:B------:R-:W-:Y:S01]  /*6090*/  FSEL R23, R28, -INF , !P6 ;  /* 0xff8000001c177808 */ /* 0x000fe20007000000 */
[----:B------:R-:W-:Y:S01]  /*60a0*/  VIADD R10, R32, 0x30 ;  /* 0x00000030200a7836 */ /* 0x000fe20000000000 */
[----:B------:R-:W-:Y:S01]  /*60b0*/  FSEL R29, R16, -INF , !P2 ;  /* 0xff800000101d7808 */ /* 0x000fe20005000000 */
[----:B------:R-:W-:Y:S01]  /*60c0*/  VIADD R16, R32, 0x28 ;  /* 0x0000002820107836 */ /* 0x000fe20000000000 */
[C---:B------:R-:W-:Y:S02]  /*60d0*/  ISETP.GE.AND P6, PT, R22.reuse, R134, PT ;  /* 0x000000861600720c */ /* 0x040fe40003fc6270 */
[----:B------:R-:W-:Y:S02]  /*60e0*/  ISETP.GE.AND P2, PT, R22, R133, PT ;  /* 0x000000851600720c */ /* 0x000fe40003f46270 */
[----:B------:R-:W-:-:S02]  /*60f0*/  FMNMX.FTZ R22, R132, R23, !PT ;  /* 0x0000001784167209 */ /* 0x000fc40007810000 */
[----:B------:R-:W-:Y:S02]  /*6100*/  FSEL R140, R19, -INF , !P3 ;  /* 0xff800000138c7808 */ /* 0x000fe40005800000 */
[----:B------:R-:W-:Y:S02]  /*6110*/  FMNMX.FTZ R22, R21, R22, !PT ;  /* 0x0000001615167209 */ /* 0x000fe40007810000 */
[----:B------:R-:W-:Y:S02]  /*6120*/  ISETP.GE.AND P3, PT, R32, R133, PT ;  /* 0x000000852000720c */ /* 0x000fe40003f66270 */
[----:B------:R-:W-:Y:S02]  /*6130*/  FMNMX.FTZ R8, R5, R22, !PT ;  /* 0x0000001605087209 */ /* 0x000fe40007810000 */
[----:B------:R-:W-:Y:S02]  /*6140*/  FSEL R31, R17, -INF , !P1 ;  /* 0xff800000111f7808 */ /* 0x000fe40004800000 */
[----:B------:R-:W-:-:S02]  /*6150*/  FMNMX.FTZ R8, R7, R8, !PT ;  /* 0x0000000807087209 */ /* 0x000fc40007810000 */
[----:B------:R-:W-:Y:S02]  /*6160*/  FSEL R30, R30, -INF , !P3 ;  /* 0xff8000001e1e7808 */ /* 0x000fe40005800000 */
[----:B------:R-:W-:Y:S02]  /*6170*/  FMNMX.FTZ R8, R27, R8, !PT ;  /* 0x000000081b087209 */ /* 0x000fe40007810000 */
[----:B------:R-:W-:Y:S02]  /*6180*/  FSEL R137, R160, -INF , !P4 ;  /* 0xff800000a0897808 */ /* 0x000fe40006000000 */
[----:B------:R-:W-:Y:S01]  /*6190*/  FMNMX.FTZ R12, R25, R8, !PT ;  /* 0x00000008190c7209 */ /* 0x000fe20007810000 */
[----:B------:R-:W-:Y:S01]  /*61a0*/  VIADD R8, R32, 0x38 ;  /* 0x0000003820087836 */ /* 0x000fe20000000000 */
[----:B------:R-:W-:Y:S02]  /*61b0*/  FMNMX.FTZ R11, R3, R30, !PT ;  /* 0x0000001e030b7209 */ /* 0x000fe40007810000 */
[----:B------:R-:W-:-:S02]  /*61c0*/  FMNMX.FTZ R12, R29, R12, !PT ;  /* 0x0000000c1d0c7209 */ /* 0x000fc40007810000 */
[----:B------:R-:W-:Y:S02]  /*61d0*/  FSEL R142, R18, -INF , !P5 ;  /* 0xff800000128e7808 */ /* 0x000fe40006800000 */
[----:B------:R-:W-:Y:S02]  /*61e0*/  FMNMX.FTZ R12, R31, R12, !PT ;  /* 0x0000000c1f0c7209 */ /* 0x000fe40007810000 */
[----:B------:R-:W-:Y:S02]  /*61f0*/  ISETP.GE.AND P5, PT, R16, R134, PT ;  /* 0x000000861000720c */ /* 0x000fe40003fa6270 */
[----:B------:R-:W-:Y:S02]  /*6200*/  FSEL R143, R161, -INF , !P6 ;  /* 0xff800000a18f7808 */ /* 0x000fe40007000000 */
[----:B------:R-:W-:Y:S02]  /*6210*/  FMNMX.FTZ R11, R20, R11, !PT ;  /* 0x0000000b140b7209 */ /* 0x000fe40007810000 */
[----:B------:R-:W-:-:S02]  /*6220*/  FMNMX.FTZ R12, R137, R12, !PT ;  /* 0x0000000c890c7209 */ /* 0x000fc40007810000 */
[----:B------:R-:W-:Y:S02]  /*6230*/  ISETP.GE.AND P4, PT, R9, R134, PT ;  /* 0x000000860900720c */ /* 0x000fe40003f86270 */
[----:B------:R-:W-:Y:S02]  /*6240*/  FSEL R141, R156, -INF , !P5 ;  /* 0xff8000009c8d7808 */ /* 0x000fe40006800000 */
[----:B------:R-:W-:Y:S02]  /*6250*/  FMNMX.FTZ R11, R4, R11, !PT ;  /* 0x0000000b040b7209 */ /* 0x000fe40007810000 */
[----:B------:R-:W-:Y:S02]  /*6260*/  FMNMX.FTZ R12, R143, R12, !PT ;  /* 0x0000000c8f0c7209 */ /* 0x000fe40007810000 */
[----:B------:R-:W-:Y:S02]  /*6270*/  FSEL R136, R162, -INF , !P0 ;  /* 0xff800000a2887808 */ /* 0x000fe40004000000 */
[----:B------:R-:W-:Y:S01]  /*6280*/  ISETP.GE.AND P0, PT, R9, R133, PT ;  /* 0x000000850900720c */ /* 0x000fe20003f06270 */
[----:B------:R-:W-:Y:S01]  /*6290*/  VIADD R9, R32, 0x31 ;  /* 0x0000003120097836 */ /* 0x000fe20000000000 */
[----:B------:R-:W-:Y:S01]  /*62a0*/  ISETP.GE.AND P3, PT, R10, R134, PT ;  /* 0x000000860a00720c */ /* 0x000fe20003f66270 */
[----:B------:R-:W-:Y:S01]  /*62b0*/  VIADD R32, R32, 0x39 ;  /* 0x0000003920207836 */ /* 0x000fe20000000000 */
[----:B------:R-:W-:-:S02]  /*62c0*/  FSEL R139, R157, -INF , !P4 ;  /* 0xff8000009d8b7808 */ /* 0x000fc40006000000 */
[----:B------:R-:W-:Y:S02]  /*62d0*/  FMNMX.FTZ R11, R6, R11, !PT ;  /* 0x0000000b060b7209 */ /* 0x000fe40007810000 */
[----:B------:R-:W-:Y:S02]  /*62e0*/  FMNMX.FTZ R12, R141, R12, !PT ;  /* 0x0000000c8d0c7209 */ /* 0x000fe40007810000 */
[----:B------:R-:W-:Y:S02]  /*62f0*/  ISETP.GE.AND P6, PT, R9, R134, PT ;  /* 0x000000860900720c */ /* 0x000fe40003fc6270 */
[----:B------:R-:W-:Y:S02]  /*6300*/  FSEL R167, R152, -INF , !P3 ;  /* 0xff80000098a77808 */ /* 0x000fe40005800000 */
[----:B------:R-:W-:Y:S02]  /*6310*/  FMNMX.FTZ R11, R24, R11, !PT ;  /* 0x0000000b180b7209 */ /* 0x000fe40007810000 */
[----:B------:R-:W-:-:S02]  /*6320*/  FMNMX.FTZ R12, R139, R12, !PT ;  /* 0x0000000c8b0c7209 */ /* 0x000fc40007810000 */
[----:B------:R-:W-:Y:S02]  /*6330*/  FSEL R174, R163, -INF , !P2 ;  /* 0xff800000a3ae7808 */ /* 0x000fe40005000000 */
[----:B------:R-:W-:Y:S02]  /*6340*/  PLOP3.LUT P2, PT, PT, PT, UP0, 0x80, 0x0 ;  /* 0x000000000000781c */ /* 0x000fe40003f4f008 */
        /* <DEDUP_REMOVED lines=8> */
[----:B------:R-:W-:Y:S02]  /*63d0*/  ISETP.GE.AND P1, PT, R16, R133, PT ;  /* 0x000000851000720c */ /* 0x000fe40003f26270 */
[----:B------:R-:W-:-:S02]  /*63e0*/  FSEL R145, R149, -INF , !P4 ;  /* 0xff80000095917808 */ /* 0x000fc40006000000 */
[----:B------:R-:W-:Y:S02]  /*63f0*/  FMNMX.FTZ R15, R140, R11, !PT ;  /* 0x0000000b8c0f7209 */ /* 0x000fe40007810000 */
[----:B------:R-:W-:Y:S02]  /*6400*/  FMNMX.FTZ R12, R147, R12, !PT ;  /* 0x0000000c930c7209 */ /* 0x000fe40007810000 */
[----:B------:R-:W-:Y:S02]  /*6410*/  FSEL R138, R158, -INF , !P1 ;  /* 0xff8000009e8a7808 */ /* 0x000fe40004800000 */
[----:B------:R-:W-:Y:S02]  /*6420*/  FMNMX.FTZ R15, R136, R15, !PT ;  /* 0x0000000f880f7209 */ /* 0x000fe40007810000 */
[----:B------:R-:W-:Y:S01]  /*6430*/  FMNMX.FTZ R12, R145, R12, !PT ;  /* 0x0000000c910c7209 */ /* 0x000fe20007810000 */
[----:B------:R-:W-:Y:S06]  /*6440*/  @!P2 BRA `(.L_x_396) ;  /* 0x000000000098a947 */ /* 0x000fec0003800000 */
[----:B------:R-:W-:Y:S02]  /*6450*/  UIADD3 UR11, UR27, -0x3, URZ ;  /* 0xfffffffd1b0b7890 */ /* 0x000fe4000fffe03f */
[----:B------:R-:W-:Y:S02]  /*6460*/  USHF.L.U32 UR33, UR8, 0x5, URZ ;  /* 0x0000000508217899 */ /* 0x000fe4000800063f */
        /* <DEDUP_REMOVED lines=36> */
.L_x_396:
[----:B------:R-:W-:Y:S01]  /*66b0*/  FMNMX.FTZ R15, R174, R15, !PT ;  /* 0x0000000fae0f7209 */ /* 0x000fe20007810000 */
[----:B------:R-:W2:Y:S01]  /*66c0*/  SHFL.BFLY PT, R11, R12, 0x2, 0x1f ;  /* 0x0c401f000c0b7f89 */ /* 0x000ea200000e0000 */
[----:B------:R-:W-:Y:S01]  /*66d0*/  ISETP.GE.AND P1, PT, R10, R133, PT ;  /* 0x000000850a00720c */ /* 0x000fe20003f26270 */
[----:B------:R-:W-:Y:S01]  /*66e0*/  IMAD.WIDE.U32 R220, R211, -0x326172a9, RZ ;  /* 0xcd9e8d57d3dc7825 */ /* 0x000fe200078e00ff */
[----:B------:R-:W-:Y:S01]  /*66f0*/  FSEL R176, R159, -INF , !P0 ;  /* 0xff8000009fb07808 */ /* 0x000fe20004000000 */
[----:B------:R-:W-:Y:S01]  /*6700*/  UMOV UR10, UR4 ;  /* 0x00000004000a7c82 */ /* 0x000fe20008000000 */
[----:B------:R-:W-:Y:S01]  /*6710*/  FMNMX.FTZ R15, R138, R15, !PT ;  /* 0x0000000f8a0f7209 */ /* 0x000fe20007810000 */
[----:B------:R-:W-:Y:S01]  /*6720*/  USHF.L.U32 UR4, UR10, 0x1, URZ ;  /* 0x000000010a047899 */ /* 0x000fe2000800063f */
[----:B------:R-:W-:Y:S01]  /*6730*/  ISETP.GE.AND P0, PT, R9, R133, PT ;  /* 0x000000850900720c */ /* 0x000fe20003f06270 */
[----:B------:R-:W-:Y:S01]  /*6740*/  IMAD.WIDE.U32 R224, R2, -0x2daee0ad, RZ ;  /* 0xd2511f5302e07825 */ /* 0x000fe200078e00ff */
[----:B------:R-:W-:Y:S01]  /*6750*/  FSEL R146, R154, -INF , !P1 ;  /* 0xff8000009a927808 */ /* 0x000fe20004800000 */
[----:B-1----:R-:W-:Y:S01]  /*6760*/  LDSM.16.MT88.4 R16, [R192+0xc000] ;  /* 0x00c00000c010783b */ /* 0x002fe20000004200 */
[----:B------:R-:W-:Y:S01]  /*6770*/  FMNMX.FTZ R15, R176, R15, !PT ;  /* 0x0000000fb00f7209 */ /* 0x000fe20007810000 */
[----:B------:R-:W-:Y:S01]  /*6780*/  UISETP.GE.AND UP0, UPT, UR27, 0x3, UPT ;  /* 0x000000031b00788c */ /* 0x000fe2000bf06270 */
[----:B------:R-:W-:-:S02]  /*6790*/  ISETP.GE.AND P1, PT, R8, R133, PT ;  /* 0x000000850800720c */ /* 0x000fc40003f26270 */
[----:B------:R-:W-:Y:S02]  /*67a0*/  FSEL R144, R155, -INF , !P0 ;  /* 0xff8000009b907808 */ /* 0x000fe40004000000 */
[----:B------:R-:W-:Y:S02]  /*67b0*/  FMNMX.FTZ R15, R146, R15, !PT ;  /* 0x0000000f920f7209 */ /* 0x000fe40007810000 */
[----:B------:R-:W-:Y:S02]  /*67c0*/  ISETP.GE.AND P0, PT, R32, R133, PT ;  /* 0x000000852000720c */ /* 0x000fe40003f06270 */
[----:B------:R-:W-:Y:S02]  /*67d0*/  FSEL R162, R150, -INF , !P1 ;  /* 0xff80000096a27808 */ /* 0x000fe40004800000 */
[----:B------:R-:W-:Y:S01]  /*67e0*/  FMNMX.FTZ R15, R144, R15, !PT ;  /* 0x0000000f900f7209 */ /* 0x000fe20007810000 */
[----:B------:R-:W-:Y:S01]  /*67f0*/  @UP0 UIADD3 UR27, UR27, -0x3, URZ ;  /* 0xfffffffd1b1b0890 */ /* 0x000fe2000fffe03f */
[----:B------:R-:W-:-:S02]  /*6800*/  FSEL R160, R151, -INF , !P0 ;  /* 0xff80000097a07808 */ /* 0x000fc40004000000 */
[----:B------:R-:W-:Y:S02]  /*6810*/  FMNMX.FTZ R9, R162, R15, !PT ;  /* 0x0000000fa2097209 */ /* 0x000fe40007810000 */
[----:B--2---:R-:W-:Y:S02]  /*6820*/  FMNMX.FTZ R12, R12, R11, !PT ;  /* 0x0000000b0c0c7209 */ /* 0x004fe40007810000 */
[----:B------:R-:W-:Y:S02]  /*6830*/  FMNMX.FTZ R9, R160, R9, !PT ;  /* 0x00000009a0097209 */ /* 0x000fe40007810000 */
[----:B------:R-:W-:Y:S01]  /*6840*/  LOP3.LUT R218, R221, R213, RZ, 0x3c, !PT ;  /* 0x000000d5ddda7212 */ /* 0x000fe200078e3cff */
[----:B------:R-:W1:Y:S01]  /*6850*/  SHFL.BFLY PT, R149, R12, 0x1, 0x1f ;  /* 0x0c201f000c957f89 */ /* 0x000e6200000e0000 */
[----:B------:R-:W-:Y:S02]  /*6860*/  MOV R11, UR31 ;  /* 0x0000001f000b7c02 */ /* 0x000fe40008000f00 */
[----:B------:R-:W-:Y:S01]  /*6870*/  PRMT R159, R0, 0x7054, R0 ;  /* 0x00007054009f7816 */ /* 0x000fe20000000000 */
[----:B------:R-:W2:Y:S01]  /*6880*/  SHFL.BFLY PT, R10, R9, 0x2, 0x1f ;  /* 0x0c401f00090a7f89 */ /* 0x000ea200000e0000 */
[----:B------:R-:W-:Y:S01]  /*6890*/  IMAD.WIDE.U32 R218, R218, -0x2daee0ad, RZ ;  /* 0xd2511f53dada7825 */ /* 0x000fe200078e00ff */
[----:B------:R-:W-:Y:S01]  /*68a0*/  LOP3.LUT R8, R225, UR4, R11, 0x96, !PT ;  /* 0x00000004e1087c12 */ /* 0x000fe2000f8e960b */
[----:B------:R-:W-:-:S03]  /*68b0*/  UIADD3 UR4, UR4, 0x1, URZ ;  /* 0x0000000104047890 */ /* 0x000fc6000fffe03f */
[----:B------:R-:W-:Y:S01]  /*68c0*/  LOP3.LUT R178, R219, UR18, R224, 0x96, !PT ;  /* 0x00000012dbb27c12 */ /* 0x000fe2000f8e96e0 */
[----:B------:R-:W-:Y:S02]  /*68d0*/  IMAD.WIDE.U32 R34, R8, -0x326172a9, RZ ;  /* 0xcd9e8d5708227825 */ /* 0x000fe400078e00ff */
[----:B------:R-:W-:Y:S02]  /*68e0*/  MOV R224, UR4 ;  /* 0x0000000400e07c02 */ /* 0x000fe40008000f00 */
[----:B------:R-:W-:Y:S01]  /*68f0*/  IMAD.WIDE.U32 R178, R178, -0x326172a9, RZ ;  /* 0xcd9e8d57b2b27825 */ /* 0x000fe200078e00ff */
[----:B------:R-:W-:Y:S02]  /*6900*/  LOP3.LUT R8, R35, UR19, R220, 0x96, !PT ;  /* 0x0000001323087c12 */ /* 0x000fe4000f8e96dc */
[----:B------:R-:W-:Y:S02]  /*6910*/  LOP3.LUT R224, R225, UR31, R224, 0x96, !PT ;  /* 0x0000001fe1e07c12 */ /* 0x000fe4000f8e96e0 */
[----:B------:R-:W-:Y:S01]  /*6920*/  LOP3.LUT R34, R179, UR17, R34, 0x96, !PT ;  /* 0x00000011b3227c12 */ /* 0x000fe2000f8e9622 */
[----:B------:R-:W-:Y:S01]  /*6930*/  IMAD.WIDE.U32 R134, R8, -0x2daee0ad, RZ ;  /* 0xd2511f5308867825 */ /* 0x000fe200078e00ff */
[----:B-1----:R-:W-:-:S03]  /*6940*/  FMNMX.FTZ R149, R12, R149, !PT ;  /* 0x000000950c957209 */ /* 0x002fc60007810000 */
[----:B------:R-:W-:Y:S01]  /*6950*/  IMAD.WIDE.U32 R34, R34, -0x2daee0ad, RZ ;  /* 0xd2511f5322227825 */ /* 0x000fe200078e00ff */
[----:B------:R-:W-:Y:S02]  /*6960*/  LOP3.LUT R8, R135, UR16, R218, 0x96, !PT ;  /* 0x0000001087087c12 */ /* 0x000fe4000f8e96da */
[----:B--2---:R-:W-:Y:S01]  /*6970*/  FMNMX.FTZ R9, R9, R10, !PT ;  /* 0x0000000a09097209 */ /* 0x004fe20007810000 */
[C---:B------:R-:W-:Y:S01]  /*6980*/  FMUL.FTZ R164, R149.reuse, UR32 ;  /* 0x0000002095a47c20 */ /* 0x040fe20008410000 */
[----:B------:R-:W-:Y:S01]  /*6990*/  FSETP.NEU.FTZ.AND P1, PT, R149, -INF , PT ;  /* 0xff8000009500780b */ /* 0x000fe20003f3d000 */
[----:B------:R-:W-:Y:S01]  /*69a0*/  IMAD.WIDE.U32 R32, R8, -0x326172a9, RZ ;  /* 0xcd9e8d5708207825 */ /* 0x000fe200078e00ff */
[----:B------:R-:W-:Y:S01]  /*69b0*/  LOP3.LUT R134, R35, UR14, R134, 0x96, !PT ;  /* 0x0000000e23867c12 */ /* 0x000fe2000f8e9686 */
[----:B------:R-:W1:Y:S01]  /*69c0*/  SHFL.BFLY PT, R148, R9, 0x1, 0x1f ;  /* 0x0c201f0009947f89 */ /* 0x000e6200000e0000 */
[----:B------:R-:W-:Y:S01]  /*69d0*/  FSEL R164, R164, RZ, P1 ;  /* 0x000000ffa4a47208 */ /* 0x000fe20000800000 */
[----:B------:R-:W-:-:S04]  /*69e0*/  IMAD.WIDE.U32 R224, R224, -0x326172a9, RZ ;  /* 0xcd9e8d57e0e07825 */ /* 0x000fc800078e00ff */
[----:B------:R-:W-:-:S04]  /*69f0*/  IMAD.WIDE.U32 R134, R134, -0x326172a9, RZ ;  /* 0xcd9e8d5786867825 */ /* 0x000fc800078e00ff */
[----:B------:R-:W-:Y:S01]  /*6a00*/  FFMA.FTZ R154, R5, UR32, -R164 ;  /* 0x00000020059a7c23 */ /* 0x000fe200080108a4 */
[----:B------:R-:W-:Y:S01]  /*6a10*/  LOP3.LUT R5, R33, UR15, R178, 0x96, !PT ;  /* 0x0000000f21057c12 */ /* 0x000fe2000f8e96b2 */
[--C-:B------:R-:W-:Y:S01]  /*6a20*/  FFMA.FTZ R153, R7, UR32, -R164.reuse ;  /* 0x0000002007997c23 */ /* 0x100fe200080108a4 */
[----:B------:R-:W-:Y:S01]  /*6a30*/  FFMA.FTZ R156, R23, UR32, -R164 ;  /* 0x00000020179c7c23 */ /* 0x000fe200080108a4 */
[----:B------:R-:W-:Y:S01]  /*6a40*/  LOP3.LUT R32, R135, UR13, R32, 0x96, !PT ;  /* 0x0000000d87207c12 */ /* 0x000fe2000f8e9620 */
[--C-:B------:R-:W-:Y:S01]  /*6a50*/  FFMA.FTZ R155, R21, UR32, -R164.reuse ;  /* 0x00000020159b7c23 */ /* 0x100fe200080108a4 */
[----:B------:R-:W-:Y:S01]  /*6a60*/  IMAD.WIDE.U32 R14, R5, -0x2daee0ad, RZ ;  /* 0xd2511f53050e7825 */ /* 0x000fe200078e00ff */
[----:B------:R-:W-:Y:S01]  /*6a70*/  FSEL R5, R149, RZ, P1 ;  /* 0x000000ff95057208 */ /* 0x000fe20000800000 */
[----:B------:R-:W-:Y:S02]  /*6a80*/  MUFU.EX2 R154, R154 ;  /* 0x0000009a009a7308 */ /* 0x000fe40000000800 */
[----:B------:R-:W-:Y:S01]  /*6a90*/  FFMA.FTZ R163, R27, UR32, -R164 ;  /* 0x000000201ba37c23 */ /* 0x000fe200080108a4 */
[----:B------:R-:W-:Y:S01]  /*6aa0*/  IMAD.WIDE.U32 R32, R32, -0x2daee0ad, RZ ;  /* 0xd2511f5320207825 */ /* 0x000fe200078e00ff */
[----:B------:R-:W-:-:S03]  /*6ab0*/  LOP3.LUT R34, R15, UR12, R34, 0x96, !PT ;  /* 0x0000000c0f227c12 */ /* 0x000fc6000f8e9622 */
[----:B------:R-:W-:Y:S01]  /*6ac0*/  FADD.FTZ R158, R132, -R5 ;  /* 0x80000005849e7221 */ /* 0x000fe20000010000 */
[--C-:B------:R-:W-:Y:S01]  /*6ad0*/  FFMA.FTZ R166, R25, UR32, -R164.reuse ;  /* 0x0000002019a67c23 */ /* 0x100fe200080108a4 */
[----:B------:R-:W-:Y:S01]  /*6ae0*/  FFMA.FTZ R168, R29, UR32, -R164 ;  /* 0x000000201da87c23 */ /* 0x000fe200080108a4 */
[----:B------:R-:W-:Y:S01]  /*6af0*/  LOP3.LUT R14, R33, UR5, R14, 0x96, !PT ;  /* 0x00000005210e7c12 */ /* 0x000fe2000f8e960e */
[----:B------:R-:W-:Y:S01]  /*6b00*/  IMAD.WIDE.U32 R34, R34, -0x326172a9, RZ ;  /* 0xcd9e8d5722227825 */ /* 0x000fe200078e00ff */
[----:B-1----:R-:W-:Y:S01]  /*6b10*/  FMNMX.FTZ R148, R9, R148, !PT ;  /* 0x0000009409947209 */ /* 0x002fe20007810000 */
[----:B------:R-:W-:Y:S02]  /*6b20*/  MUFU.EX2 R156, R156 ;  /* 0x0000009c009c7308 */ /* 0x000fe40000000800 */
[----:B------:R-:W-:Y:S01]  /*6b30*/  FMUL.FTZ R158, R158, UR32 ;  /* 0x000000209e9e7c20 */ /* 0x000fe20008410000 */
[----:B------:R-:W-:Y:S01]  /*6b40*/  IMAD.WIDE.U32 R14, R14, -0x326172a9, RZ ;  /* 0xcd9e8d570e0e7825 */ /* 0x000fe200078e00ff */
[----:B------:R-:W-:-:S03]  /*6b50*/  FSETP.NEU.FTZ.AND P0, PT, R148, -INF , PT ;  /* 0xff8000009400780b */ /* 0x000fc60003f1d000 */
[----:B------:R-:W-:Y:S01]  /*6b60*/  FMUL.FTZ R161, R148, UR32 ;  /* 0x0000002094a17c20 */ /* 0x000fe20008410000 */
[----:B------:R-:W-:Y:S01]  /*6b70*/  FFMA.FTZ R169, R31, UR32, -R164 ;  /* 0x000000201fa97c23 */ /* 0x000fe200080108a4 */
[----:B------:R-:W-:Y:S01]  /*6b80*/  LOP3.LUT R220, R225, UR19, R220, 0x96, !PT ;  /* 0x00000013e1dc7c12 */ /* 0x000fe2000f8e96dc */
[----:B------:R-:W-:Y:S01]  /*6b90*/  FFMA.FTZ R143, R143, UR32, -R164 ;  /* 0x000000208f8f7c23 */ /* 0x000fe200080108a4 */
[----:B------:R-:W-:Y:S01]  /*6ba0*/  LOP3.LUT R7, R14, 0xffff, RZ, 0xc0, !PT ;  /* 0x0000ffff0e077812 */ /* 0x000fe200078ec0ff */
[----:B------:R-:W-:Y:S01]  /*6bb0*/  MUFU.EX2 R155, R155 ;  /* 0x0000009b009b7308 */ /* 0x000fe20000000800 */
[----:B------:R-:W-:Y:S01]  /*6bc0*/  FSEL R161, R161, RZ, P0 ;  /* 0x000000ffa1a17208 */ /* 0x000fe20000000000 */
[----:B------:R-:W-:Y:S01]  /*6bd0*/  IMAD.WIDE.U32 R220, R220, -0x2daee0ad, RZ ;  /* 0xd2511f53dcdc7825 */ /* 0x000fe200078e00ff */
[----:B------:R-:W-:-:S03]  /*6be0*/  SHF.R.U32.HI R7, RZ, 0x8, R7 ;  /* 0x00000008ff077819 */ /* 0x000fc60000011607 */
[----:B------:R-:W-:Y:S01]  /*6bf0*/  FFMA.FTZ R177, R141, UR32, -R164 ;  /* 0x000000208db17c23 */ /* 0x000fe200080108a4 */
[----:B------:R-:W-:Y:S01]  /*6c00*/  LOP3.LUT R10, R14, 0xff, RZ, 0xc0, !PT ;  /* 0x000000ff0e0a7812 */ /* 0x000fe200078ec0ff */
[--C-:B------:R-:W-:Y:S01]  /*6c10*/  FFMA.FTZ R150, R4, UR32, -R161.reuse ;  /* 0x0000002004967c23 */ /* 0x100fe200080108a1 */
[----:B------:R-:W-:Y:S01]  /*6c20*/  FSEL R4, R148, RZ, P0 ;  /* 0x000000ff94047208 */ /* 0x000fe20000000000 */
[--C-:B------:R-:W-:Y:S01]  /*6c30*/  FFMA.FTZ R152, R30, UR32, -R161.reuse ;  /* 0x000000201e987c23 */ /* 0x100fe200080108a1 */
[--C-:B------:R-:W-:Y:S01]  /*6c40*/  FFMA.FTZ R151, R20, UR32, -R161.reuse ;  /* 0x0000002014977c23 */ /* 0x100fe200080108a1 */
[----:B------:R-:W-:Y:S01]  /*6c50*/  LOP3.LUT R9, R15, UR20, R34, 0x96, !PT ;  /* 0x000000140f097c12 */ /* 0x000fe2000f8e9622 */
[----:B------:R-:W-:Y:S01]  /*6c60*/  FFMA.FTZ R15, R6, UR32, -R161 ;  /* 0x00000020060f7c23 */ /* 0x000fe200080108a1 */
[----:B------:R-:W-:Y:S01]  /*6c70*/  PRMT R10, R10, 0x5410, R7 ;  /* 0x000054100a0a7816 */ /* 0x000fe20000000007 */
[----:B------:R-:W-:Y:S01]  /*6c80*/  FADD.FTZ R157, R3, -R4 ;  /* 0x80000004039d7221 */ /* 0x000fe20000010000 */
[----:B------:R-:W-:Y:S01]  /*6c90*/  MUFU.EX2 R153, R153 ;  /* 0x0000009900997308 */ /* 0x000fe20000000800 */
[----:B------:R-:W1:Y:S01]  /*6ca0*/  LDSM.16.MT88.4 R4, [R196+0xc000] ;  /* 0x00c00000c404783b */ /* 0x000e620000004200 */
[--C-:B------:R-:W-:Y:S01]  /*6cb0*/  SHF.R.U32.HI R13, RZ, 0x10, R14.reuse ;  /* 0x00000010ff0d7819 */ /* 0x100fe2000001160e */
[----:B------:R-:W-:Y:S01]  /*6cc0*/  FMUL.FTZ R157, R157, UR32 ;  /* 0x000000209d9d7c20 */ /* 0x000fe20008410000 */
[----:B------:R-:W-:Y:S01]  /*6cd0*/  SHF.R.U32.HI R12, RZ, 0x10, R9 ;  /* 0x00000010ff0c7819 */ /* 0x000fe20000011609 */
[----:B------:R-:W2:Y:S01]  /*6ce0*/  LDSM.16.MT88.4 R20, [R194+0xc000] ;  /* 0x00c00000c214783b */ /* 0x000ea20000004200 */
[C---:B------:R-:W-:Y:S01]  /*6cf0*/  LOP3.LUT R11, R9.reuse, 0xffff, RZ, 0xc0, !PT ;  /* 0x0000ffff090b7812 */ /* 0x040fe200078ec0ff */
[--C-:B------:R-:W-:Y:S01]  /*6d00*/  FFMA.FTZ R173, R24, UR32, -R161.reuse ;  /* 0x0000002018ad7c23 */ /* 0x100fe200080108a1 */
[----:B------:R-:W-:Y:S01]  /*6d10*/  MUFU.EX2 R152, R152 ;  /* 0x0000009800987308 */ /* 0x000fe20000000800 */
[----:B------:R-:W-:Y:S01]  /*6d20*/  LOP3.LUT R8, R9, 0xff, RZ, 0xc0, !PT ;  /* 0x000000ff09087812 */ /* 0x000fe200078ec0ff */
[--C-:B------:R-:W-:Y:S01]  /*6d30*/  FFMA.FTZ R172, R26, UR32, -R161.reuse ;  /* 0x000000201aac7c23 */ /* 0x100fe200080108a1 */
[----:B------:R-:W-:Y:S01]  /*6d40*/  SHF.R.U32.HI R14, RZ, 0x18, R14 ;  /* 0x00000018ff0e7819 */ /* 0x000fe2000001160e */
[--C-:B------:R-:W-:Y:S01]  /*6d50*/  FFMA.FTZ R171, R142, UR32, -R161.reuse ;  /* 0x000000208eab7c23 */ /* 0x100fe200080108a1 */
[----:B------:R-:W-:Y:S01]  /*6d60*/  LOP3.LUT R13, R13, 0xff, RZ, 0xc0, !PT ;  /* 0x000000ff0d0d7812 */ /* 0x000fe200078ec0ff */
[----:B------:R-:W-:Y:S01]  /*6d70*/  FFMA.FTZ R170, R140, UR32, -R161 ;  /* 0x000000208caa7c23 */ /* 0x000fe200080108a1 */
[----:B------:R-:W-:Y:S01]  /*6d80*/  SHF.R.U32.HI R9, RZ, 0x18, R9 ;  /* 0x00000018ff097819 */ /* 0x000fe20000011609 */
[----:B------:R-:W3:Y:S01]  /*6d90*/  MUFU.EX2 R151, R151 ;  /* 0x0000009700977308 */ /* 0x000ee20000000800 */
[----:B------:R-:W-:Y:S01]  /*6da0*/  LOP3.LUT R12, R12, 0xff, RZ, 0xc0, !PT ;  /* 0x000000ff0c0c7812 */ /* 0x000fe200078ec0ff */
[----:B------:R-:W-:Y:S01]  /*6db0*/  LDSM.16.MT88.4 R24, [R193+0xc800] ;  /* 0x00c80000c118783b */ /* 0x000fe20000004200 */
[----:B------:R-:W-:Y:S01]  /*6dc0*/  SHF.R.U32.HI R11, RZ, 0x8, R11 ;  /* 0x00000008ff0b7819 */ /* 0x000fe2000001160b */
[----:B------:R-:W-:Y:S01]  /*6dd0*/  FFMA.FTZ R212, R139, UR32, -R164 ;  /* 0x000000208bd47c23 */ /* 0x000fe200080108a4 */
[----:B------:R-:W-:Y:S01]  /*6de0*/  PRMT R14, R13, 0x5410, R14 ;  /* 0x000054100d0e7816 */ /* 0x000fe2000000000e */
[----:B------:R-:W-:Y:S01]  /*6df0*/  FFMA.FTZ R214, R136, UR32, -R161 ;  /* 0x0000002088d67c23 */ /* 0x000fe200080108a1 */
[----:B------:R-:W-:Y:S01]  /*6e00*/  PRMT R12, R12, 0x5410, R9 ;  /* 0x000054100c0c7816 */ /* 0x000fe20000000009 */
[----:B------:R-:W-:Y:S01]  /*6e10*/  MUFU.EX2 R150, R150 ;  /* 0x0000009600967308 */ /* 0x000fe20000000800 */
[----:B------:R-:W-:Y:S01]  /*6e20*/  PRMT R8, R8, 0x5410, R11 ;  /* 0x0000541008087816 */ /* 0x000fe2000000000b */
[----:B------:R-:W-:Y:S01]  /*6e30*/  LDSM.16.MT88.4 R28, [R194+0xc800] ;  /* 0x00c80000c21c783b */ /* 0x000fe20000004200 */
[--C-:B------:R-:W-:Y:S01]  /*6e40*/  HSET2.LE.AND R11, R14, R159.reuse, PT ;  /* 0x0000009f0e0b7233 */ /* 0x100fe20003803000 */
[--C-:B------:R-:W-:Y:S01]  /*6e50*/  FFMA.FTZ R176, R176, UR32, -R161.reuse ;  /* 0x00000020b0b07c23 */ /* 0x100fe200080108a1 */
[--C-:B------:R-:W-:Y:S01]  /*6e60*/  HSET2.LE.AND R9, R12, R159.reuse, PT ;  /* 0x0000009f0c097233 */ /* 0x100fe20003803000 */
[----:B------:R-:W-:Y:S01]  /*6e70*/  FFMA.FTZ R167, R167, UR32, -R164 ;  /* 0x00000020a7a77c23 */ /* 0x000fe200080108a4 */
[--C-:B------:R-:W-:Y:S01]  /*6e80*/  HSET2.LE.AND R10, R10, R159.reuse, PT ;  /* 0x0000009f0a0a7233 */ /* 0x100fe20003803000 */
[----:B------:R4:W5:Y:S01]  /*6e90*/  MUFU.EX2 R3, R15 ;  /* 0x0000000f00037308 */ /* 0x0009620000000800 */
[----:B------:R-:W-:Y:S01]  /*6ea0*/  HSET2.LE.AND R8, R8, R159, PT ;  /* 0x0000009f08087233 */ /* 0x000fe20003803000 */
[--C-:B------:R-:W-:Y:S01]  /*6eb0*/  FFMA.FTZ R216, R146, UR32, -R161.reuse ;  /* 0x0000002092d87c23 */ /* 0x100fe200080108a1 */
[----:B---3--:R-:W-:Y:S01]  /*6ec0*/  F2FP.F16.F32.PACK_AB R14, R151, R152 ;  /* 0x00000098970e723e */ /* 0x008fe200000000ff */
[----:B------:R-:W-:Y:S01]  /*6ed0*/  FFMA.FTZ R162, R162, UR32, -R161 ;  /* 0x00000020a2a27c23 */ /* 0x000fe200080108a1 */
[----:B------:R-:W-:-:S02]  /*6ee0*/  F2FP.F16.F32.PACK_AB R13, R153, R154 ;  /* 0x0000009a990d723e */ /* 0x000fc400000000ff */
[----:B------:R-:W-:Y:S01]  /*6ef0*/  LOP3.LUT R9, R9, R14, RZ, 0xc0, !PT ;  /* 0x0000000e09097212 */ /* 0x000fe200078ec0ff */
[----:B------:R-:W3:Y:S01]  /*6f00*/  MUFU.EX2 R158, R158 ;  /* 0x0000009e009e7308 */ /* 0x000ee20000000800 */
[----:B------:R-:W-:Y:S02]  /*6f10*/  LOP3.LUT R10, R10, R13, RZ, 0xc0, !PT ;  /* 0x0000000d0a0a7212 */ /* 0x000fe400078ec0ff */
[----:B------:R-:W-:Y:S02]  /*6f20*/  LOP3.LUT R218, R221, UR16, R218, 0x96, !PT ;  /* 0x00000010ddda7c12 */ /* 0x000fe4000f8e96da */
[----:B------:R-:W-:-:S03]  /*6f30*/  PLOP3.LUT P0, PT, PT, PT, UP0, 0x80, 0x0 ;  /* 0x000000000000781c */ /* 0x000fc60003f0f008 */
[----:B------:R-:W1:Y:S01]  /*6f40*/  MUFU.EX2 R157, R157 ;  /* 0x0000009d009d7308 */ /* 0x000e620000000800 */
[----:B----4-:R-:W-:Y:S01]  /*6f50*/  F2FP.F16.F32.PACK_AB R15, R155, R156 ;  /* 0x0000009c9b0f723e */ /* 0x010fe200000000ff */
[----:B------:R-:W-:Y:S01]  /*6f60*/  IMAD.WIDE.U32 R218, R218, -0x326172a9, RZ ;  /* 0xcd9e8d57dada7825 */ /* 0x000fe200078e00ff */
[----:B-----5:R-:W-:Y:S02]  /*6f70*/  F2FP.F16.F32.PACK_AB R12, R3, R150 ;  /* 0x00000096030c723e */ /* 0x020fe400000000ff */
[----:B------:R-:W-:Y:S02]  /*6f80*/  LOP3.LUT R8, R8, R15, RZ, 0xc0, !PT ;  /* 0x0000000f08087212 */ /* 0x000fe400078ec0ff */
[----:B------:R-:W-:Y:S01]  /*6f90*/  LOP3.LUT R11, R11, R12, RZ, 0xc0, !PT ;  /* 0x0000000c0b0b7212 */ /* 0x000fe200078ec0ff */
[----:B------:R-:W-:Y:S01]  /*6fa0*/  MUFU.EX2 R163, R163 ;  /* 0x000000a300a37308 */ /* 0x000fe20000000800 */
[----:B------:R-:W4:Y:S01]  /*6fb0*/  LDSM.16.MT88.4 R12, [R193+0xc000] ;  /* 0x00c00000c10c783b */ /* 0x000f220000004200 */
[-C--:B---3--:R-:W-:Y:S01]  /*6fc0*/  FMUL.FTZ R128, R128, R158.reuse ;  /* 0x0000009e80807220 */ /* 0x088fe20000410000 */
[-C--:B------:R-:W-:Y:S01]  /*6fd0*/  FMUL.FTZ R129, R129, R158.reuse ;  /* 0x0000009e81817220 */ /* 0x080fe20000410000 */
[-C--:B------:R-:W-:Y:S01]  /*6fe0*/  FMUL.FTZ R124, R124, R158.reuse ;  /* 0x0000009e7c7c7220 */ /* 0x080fe20000410000 */
[-C--:B------:R-:W-:Y:S01]  /*6ff0*/  FMUL.FTZ R125, R125, R158.reuse ;  /* 0x0000009e7d7d7220 */ /* 0x080fe20000410000 */
[-C--:B------:R-:W-:Y:S01]  /*7000*/  FMUL.FTZ R44, R44, R158.reuse ;  /* 0x0000009e2c2c7220 */ /* 0x080fe20000410000 */
[-C--:B------:R-:W-:Y:S01]  /*7010*/  FMUL.FTZ R45, R45, R158.reuse ;  /* 0x0000009e2d2d7220 */ /* 0x080fe20000410000 */
[-C--:B------:R-:W-:Y:S01]  /*7020*/  FMUL.FTZ R48, R48, R158.reuse ;  /* 0x0000009e30307220 */ /* 0x080fe20000410000 */
        /* <DEDUP_REMOVED lines=34> */
[C---:B----4-:R-:W-:Y:S01]  /*7250*/  HMMA.16816.F32 R44, R8.reuse, R12, R44 ;  /* 0x0000000c082c723c */ /* 0x050fe2000000182c */
        /* <DEDUP_REMOVED lines=76> */
[C---:B----4-:R-:W-:Y:S01]  /*7720*/  HMMA.16816.F32 R84, R8.reuse, R16, R84 ;  /* 0x000000100854723c */ /* 0x050fe20000001854 */
[----:B------:R-:W-:Y:S01]  /*7730*/  LOP3.LUT R4, R35, UR25, R134, 0x96, !PT ;  /* 0x0000001923047c12 */ /* 0x000fe2000f8e9686 */
[----:B------:R-:W-:Y:S01]  /*7740*/  MUFU.EX2 R166, R166 ;  /* 0x000000a600a67308 */ /* 0x000fe20000000800 */
[----:B------:R-:W1:Y:S01]  /*7750*/  LDSM.16.MT88.4 R132, [R192+0x10000] ;  /* 0x01000000c084783b */ /* 0x000e620000004200 */
[----:B------:R-:W-:Y:S01]  /*7760*/  FFMA.FTZ R156, R217, R158, R156 ;  /* 0x0000009ed99c7223 */ /* 0x000fe2000001009c */
[----:B------:R-:W-:Y:S01]  /*7770*/  FFMA.FTZ R152, R215, R157, R152 ;  /* 0x0000009dd7987223 */ /* 0x000fe20000010098 */
[----:B------:R-:W-:Y:S01]  /*7780*/  IMAD.WIDE.U32 R4, R4, -0x2daee0ad, RZ ;  /* 0xd2511f5304047825 */ /* 0x000fe200078e00ff */
[C---:B------:R-:W-:Y:S03]  /*7790*/  HMMA.16816.F32 R88, R8.reuse, R18, R88 ;  /* 0x000000120858723c */ /* 0x040fe60000001858 */
[----:B------:R-:W-:Y:S01]  /*77a0*/  FADD.FTZ R155, R155, R156 ;  /* 0x0000009c9b9b7221 */ /* 0x000fe20000010000 */
[----:B------:R-:W-:Y:S01]  /*77b0*/  FADD.FTZ R151, R151, R152 ;  /* 0x0000009897977221 */ /* 0x000fe20000010000 */
[----:B------:R-:W-:Y:S01]  /*77c0*/  MUFU.EX2 R168, R168 ;  /* 0x000000a800a87308 */ /* 0x000fe20000000800 */
[----:B------:R-:W-:Y:S01]  /*77d0*/  LOP3.LUT R16, R4, 0xffff, RZ, 0xc0, !PT ;  /* 0x0000ffff04107812 */ /* 0x000fe200078ec0ff */
[----:B------:R-:W-:Y:S01]  /*77e0*/  FADD.FTZ R154, R154, R155 ;  /* 0x0000009b9a9a7221 */ /* 0x000fe20000010000 */
[----:B------:R-:W-:Y:S01]  /*77f0*/  LOP3.LUT R32, R5, UR26, R32, 0x96, !PT ;  /* 0x0000001a05207c12 */ /* 0x000fe2000f8e9620 */
[----:B------:R-:W-:Y:S01]  /*7800*/  HMMA.16816.F32 R96, R8, R6, R96 ;  /* 0x000000060860723c */ /* 0x000fe20000001860 */
[----:B------:R-:W-:Y:S01]  /*7810*/  LOP3.LUT R5, R4, 0xff, RZ, 0xc0, !PT ;  /* 0x000000ff04057812 */ /* 0x000fe200078ec0ff */
[----:B------:R-:W-:-:S02]  /*7820*/  FADD.FTZ R154, R153, R154 ;  /* 0x0000009a999a7221 */ /* 0x000fc40000010000 */
[----:B------:R-:W4:Y:S02]  /*7830*/  MUFU.EX2 R169, R169 ;  /* 0x000000a900a97308 */ /* 0x000f240000000800 */
[C---:B--2---:R-:W-:Y:S01]  /*7840*/  HMMA.16816.F32 R116, R8.reuse, R14, R116 ;  /* 0x0000000e0874723c */ /* 0x044fe20000001874 */
[C---:B------:R-:W-:Y:S02]  /*7850*/  LOP3.LUT R6, R32.reuse, 0xff, RZ, 0xc0, !PT ;  /* 0x000000ff20067812 */ /* 0x040fe400078ec0ff */
[--C-:B------:R-:W-:Y:S02]  /*7860*/  SHF.R.U32.HI R7, RZ, 0x10, R4.reuse ;  /* 0x00000010ff077819 */ /* 0x100fe40000011604 */
[----:B------:R-:W-:Y:S01]  /*7870*/  SHF.R.U32.HI R4, RZ, 0x18, R4 ;  /* 0x00000018ff047819 */ /* 0x000fe20000011604 */
[----:B------:R-:W-:Y:S01]  /*7880*/  HMMA.16816.F32 R104, R8, R12, R104 ;  /* 0x0000000c0868723c */ /* 0x000fe20000001868 */
[----:B------:R-:W-:Y:S01]  /*7890*/  SHF.R.U32.HI R14, RZ, 0x8, R16 ;  /* 0x00000008ff0e7819 */ /* 0x000fe20000011610 */
[----:B------:R-:W-:Y:S01]  /*78a0*/  MUFU.EX2 R173, R173 ;  /* 0x000000ad00ad7308 */ /* 0x000fe20000000800 */
[----:B------:R-:W2:Y:S01]  /*78b0*/  LDSM.16.MT88.4 R16, [R196+0xe800] ;  /* 0x00e80000c410783b */ /* 0x000ea20000004200 */
[----:B------:R-:W-:-:S02]  /*78c0*/  LOP3.LUT R15, R32, 0xffff, RZ, 0xc0, !PT ;  /* 0x0000ffff200f7812 */ /* 0x000fc400078ec0ff */
[----:B------:R-:W-:Y:S01]  /*78d0*/  PRMT R14, R5, 0x5410, R14 ;  /* 0x00005410050e7816 */ /* 0x000fe2000000000e */
[C---:B---3--:R-:W-:Y:S01]  /*78e0*/  HMMA.16816.F32 R120, R8.reuse, R20, R120 ;  /* 0x000000140878723c */ /* 0x048fe20000001878 */
[--C-:B------:R-:W-:Y:S02]  /*78f0*/  SHF.R.U32.HI R13, RZ, 0x10, R32.reuse ;  /* 0x00000010ff0d7819 */ /* 0x100fe40000011620 */
[----:B------:R-:W-:Y:S01]  /*7900*/  SHF.R.U32.HI R12, RZ, 0x18, R32 ;  /* 0x00000018ff0c7819 */ /* 0x000fe20000011620 */
[----:B------:R-:W3:Y:S01]  /*7910*/  MUFU.EX2 R172, R172 ;  /* 0x000000ac00ac7308 */ /* 0x000ee20000000800 */
[----:B------:R-:W-:Y:S01]  /*7920*/  LOP3.LUT R13, R13, 0xff, RZ, 0xc0, !PT ;  /* 0x000000ff0d0d7812 */ /* 0x000fe200078ec0ff */
[----:B------:R-:W-:Y:S01]  /*7930*/  HMMA.16816.F32 R100, R8, R22, R100 ;  /* 0x000000160864723c */ /* 0x000fe20000001864 */
[----:B------:R-:W-:Y:S01]  /*7940*/  SHF.R.U32.HI R15, RZ, 0x8, R15 ;  /* 0x00000008ff0f7819 */ /* 0x000fe2000001160f */
[----:B------:R-:W5:Y:S01]  /*7950*/  LDSM.16.MT88.4 R20, [R192+0xc800] ;  /* 0x00c80000c014783b */ /* 0x000f620000004200 */
[----:B------:R-:W-:-:S02]  /*7960*/  PRMT R12, R13, 0x5410, R12 ;  /* 0x000054100d0c7816 */ /* 0x000fc4000000000c */
[----:B------:R-:W-:Y:S01]  /*7970*/  PRMT R140, R6, 0x5410, R15 ;  /* 0x00005410068c7816 */ /* 0x000fe2000000000f */
[----:B------:R-:W-:Y:S01]  /*7980*/  MUFU.EX2 R171, R171 ;  /* 0x000000ab00ab7308 */ /* 0x000fe20000000800 */
[--C-:B------:R-:W-:Y:S01]  /*7990*/  HSET2.LE.AND R6, R14, R159.reuse, PT ;  /* 0x0000009f0e067233 */ /* 0x100fe20003803000 */
[C---:B-1----:R-:W-:Y:S01]  /*79a0*/  HMMA.16816.F32 R108, R8.reuse, R132, R108 ;  /* 0x00000084086c723c */ /* 0x042fe2000000186c */
[----:B------:R-:W-:Y:S01]  /*79b0*/  HSET2.LE.AND R5, R12, R159, PT ;  /* 0x0000009f0c057233 */ /* 0x000fe20003803000 */
[----:B------:R-:W-:Y:S01]  /*79c0*/  LDSM.16.MT88.4 R32, [R196+0xc800] ;  /* 0x00c80000c420783b */ /* 0x000fe20000004200 */
[----:B------:R-:W-:Y:S02]  /*79d0*/  LOP3.LUT R7, R7, 0xff, RZ, 0xc0, !PT ;  /* 0x000000ff07077812 */ /* 0x000fe400078ec0ff */
[----:B----4-:R-:W-:Y:S01]  /*79e0*/  F2FP.F16.F32.PACK_AB R175, R169, R168 ;  /* 0x000000a8a9af723e */ /* 0x010fe200000000ff */
[----:B------:R-:W1:Y:S01]  /*79f0*/  MUFU.EX2 R170, R170 ;  /* 0x000000aa00aa7308 */ /* 0x000e620000000800 */
[----:B------:R-:W4:Y:S01]  /*7a00*/  LDSM.16.MT88.4 R12, [R194+0xe800] ;  /* 0x00e80000c20c783b */ /* 0x000f220000004200 */
[----:B------:R-:W-:Y:S01]  /*7a10*/  HMMA.16816.F32 R112, R8, R134, R112 ;  /* 0x000000860870723c */ /* 0x000fe20000001870 */
[----:B------:R-:W-:-:S02]  /*7a20*/  PRMT R4, R7, 0x5410, R4 ;  /* 0x0000541007047816 */ /* 0x000fc40000000004 */
[----:B------:R-:W4:Y:S01]  /*7a30*/  LDSM.16.MT88.4 R8, [R193+0xe800] ;  /* 0x00e80000c108783b */ /* 0x000f220000004200 */
[----:B------:R-:W-:Y:S02]  /*7a40*/  F2FP.F16.F32.PACK_AB R133, R166, R163 ;  /* 0x000000a3a685723e */ /* 0x000fe400000000ff */
[--C-:B------:R-:W-:Y:S01]  /*7a50*/  HSET2.LE.AND R7, R4, R159.reuse, PT ;  /* 0x0000009f04077233 */ /* 0x100fe20003803000 */
[----:B------:R-:W-:Y:S01]  /*7a60*/  MUFU.EX2 R177, R177 ;  /* 0x000000b100b17308 */ /* 0x000fe20000000800 */
[----:B------:R-:W-:Y:S02]  /*7a70*/  HSET2.LE.AND R4, R140, R159, PT ;  /* 0x0000009f8c047233 */ /* 0x000fe40003803000 */
[----:B---3--:R-:W-:Y:S02]  /*7a80*/  F2FP.F16.F32.PACK_AB R132, R172, R173 ;  /* 0x000000adac84723e */ /* 0x008fe400000000ff */
[----:B------:R-:W-:Y:S01]  /*7a90*/  LOP3.LUT R6, R6, R175, RZ, 0xc0, !PT ;  /* 0x000000af06067212 */ /* 0x000fe200078ec0ff */
[----:B------:R-:W-:Y:S01]  /*7aa0*/  FFMA.FTZ R175, R137, UR32, -R164 ;  /* 0x0000002089af7c23 */ /* 0x000fe200080108a4 */
[----:B------:R-:W-:Y:S01]  /*7ab0*/  LOP3.LUT R4, R4, R133, RZ, 0xc0, !PT ;  /* 0x0000008504047212 */ /* 0x000fe200078ec0ff */
[----:B------:R-:W3:Y:S01]  /*7ac0*/  MUFU.EX2 R212, R212 ;  /* 0x000000d400d47308 */ /* 0x000ee20000000800 */
[----:B-1----:R-:W-:-:S02]  /*7ad0*/  F2FP.F16.F32.PACK_AB R140, R170, R171 ;  /* 0x000000abaa8c723e */ /* 0x002fc400000000ff */
[----:B------:R-:W-:Y:S02]  /*7ae0*/  LOP3.LUT R5, R5, R132, RZ, 0xc0, !PT ;  /* 0x0000008405057212 */ /* 0x000fe400078ec0ff */
[----:B------:R-:W-:Y:S01]  /*7af0*/  LOP3.LUT R7, R7, R140, RZ, 0xc0, !PT ;  /* 0x0000008c07077212 */ /* 0x000fe200078ec0ff */
[----:B------:R-:W-:Y:S02]  /*7b00*/  LDSM.16.MT88.4 R132, [R196+0xd000] ;  /* 0x00d00000c484783b */ /* 0x000fe40000004200 */
[----:B------:R-:W-:Y:S04]  /*7b10*/  MUFU.EX2 R176, R176 ;  /* 0x000000b000b07308 */ /* 0x000fe80000000800 */
[C---:B--2---:R-:W-:Y:S04]  /*7b20*/  HMMA.16816.F32 R60, R4.reuse, R16, R60 ;  /* 0x00000010043c723c */ /* 0x044fe8000000183c */
[----:B------:R-:W-:Y:S02]  /*7b30*/  MUFU.EX2 R175, R175 ;  /* 0x000000af00af7308 */ /* 0x000fe40000000800 */
[C---:B------:R-:W-:Y:S01]  /*7b40*/  HMMA.16816.F32 R64, R4.reuse, R18, R64 ;  /* 0x000000120440723c */ /* 0x040fe20000001840 */
[----:B------:R-:W1:Y:S05]  /*7b50*/  LDSM.16.MT88.4 R16, [R196+0x10800] ;  /* 0x01080000c410783b */ /* 0x000e6a0000004200 */
[C---:B------:R-:W-:Y:S01]  /*7b60*/  HMMA.16816.F32 R44, R4.reuse, R24, R44 ;  /* 0x00000018042c723c */ /* 0x040fe2000000182c */
[----:B------:R-:W-:Y:S05]  /*7b70*/  MUFU.EX2 R214, R214 ;  /* 0x000000d600d67308 */ /* 0x000fea0000000800 */
[----:B-----5:R-:W-:Y:S01]  /*7b80*/  HMMA.16816.F32 R52, R4, R20, R52 ;  /* 0x000000140434723c */ /* 0x020fe20000001834 */
[----:B------:R-:W-:-:S02]  /*7b90*/  LOP3.LUT R24, R179, UR17, R224, 0x96, !PT ;  /* 0x00000011b3187c12 */ /* 0x000fc4000f8e96e0 */
[----:B------:R-:W-:Y:S01]  /*7ba0*/  LOP3.LUT R179, R219, UR15, R178, 0x96, !PT ;  /* 0x0000000fdbb37c12 */ /* 0x000fe2000f8e96b2 */
[----:B------:R-:W-:Y:S02]  /*7bb0*/  MUFU.EX2 R216, R216 ;  /* 0x000000d800d87308 */ /* 0x000fe40000000800 */
[----:B------:R-:W-:Y:S01]  /*7bc0*/  HMMA.16816.F32 R56, R4, R22, R56 ;  /* 0x000000160438723c */ /* 0x000fe20000001838 */
[----:B------:R-:W2:Y:S01]  /*7bd0*/  LDSM.16.MT88.4 R20, [R192+0xe800] ;  /* 0x00e80000c014783b */ /* 0x000ea20000004200 */
[----:B------:R-:W-:-:S04]  /*7be0*/  IMAD.WIDE.U32 R224, R179, -0x2daee0ad, RZ ;  /* 0xd2511f53b3e07825 */ /* 0x000fc800078e00ff */
[----:B------:R-:W-:Y:S02]  /*7bf0*/  FFMA.FTZ R179, R138, UR32, -R161 ;  /* 0x000000208ab37c23 */ /* 0x000fe400080108a1 */
[----:B------:R-:W-:Y:S01]  /*7c00*/  LDSM.16.MT88.4 R136, [R192+0x10800] ;  /* 0x01080000c088783b */ /* 0x000fe20000004200 */
[C---:B----4-:R-:W-:Y:S01]  /*7c10*/  HMMA.16816.F32 R68, R4.reuse, R12, R68 ;  /* 0x0000000c0444723c */ /* 0x050fe20000001844 */
[----:B------:R4:W5:Y:S05]  /*7c20*/  MUFU.EX2 R178, R143 ;  /* 0x0000008f00b27308 */ /* 0x00096a0000000800 */
[C---:B------:R-:W-:Y:S01]  /*7c30*/  HMMA.16816.F32 R72, R4.reuse, R14, R72 ;  /* 0x0000000e0448723c */ /* 0x040fe20000001848 */
[----:B------:R-:W5:Y:S02]  /*7c40*/  LDSM.16.MT88.4 R12, [R194+0x10800] ;  /* 0x01080000c20c783b */ /* 0x000f640000004200 */
[----:B------:R-:W5:Y:S03]  /*7c50*/  MUFU.EX2 R179, R179 ;  /* 0x000000b300b37308 */ /* 0x000f660000000800 */
[C---:B------:R-:W-:Y:S05]  /*7c60*/  HMMA.16816.F32 R76, R4.reuse, R8, R76 ;  /* 0x00000008044c723c */ /* 0x040fea000000184c */
[----:B------:R-:W-:Y:S01]  /*7c70*/  MUFU.EX2 R167, R167 ;  /* 0x000000a700a77308 */ /* 0x000fe20000000800 */
[----:B----4-:R-:W4:Y:S01]  /*7c80*/  LDSM.16.MT88.4 R140, [R193+0x10800] ;  /* 0x01080000c18c783b */ /* 0x010f220000004200 */
[----:B------:R-:W-:Y:S01]  /*7c90*/  IMAD.WIDE.U32 R8, R24, -0x2daee0ad, RZ ;  /* 0xd2511f5318087825 */ /* 0x000fe200078e00ff */
[C---:B-1----:R-:W-:Y:S04]  /*7ca0*/  HMMA.16816.F32 R92, R4.reuse, R16, R92 ;  /* 0x00000010045c723c */ /* 0x042fe8000000185c */
[----:B------:R-:W-:Y:S01]  /*7cb0*/  LOP3.LUT R220, R9, UR14, R220, 0x96, !PT ;  /* 0x0000000e09dc7c12 */ /* 0x000fe2000f8e96dc */
[----:B------:R-:W-:Y:S01]  /*7cc0*/  MUFU.EX2 R162, R162 ;  /* 0x000000a200a27308 */ /* 0x000fe20000000800 */
[----:B------:R-:W-:Y:S03]  /*7cd0*/  HMMA.16816.F32 R80, R4, R10, R80 ;  /* 0x0000000a0450723c */ /* 0x000fe60000001850 */
[----:B------:R-:W-:-:S03]  /*7ce0*/  IMAD.WIDE.U32 R220, R220, -0x326172a9, RZ ;  /* 0xcd9e8d57dcdc7825 */ /* 0x000fc600078e00ff */
[C---:B------:R-:W-:Y:S01]  /*7cf0*/  HMMA.16816.F32 R48, R4.reuse, R26, R48 ;  /* 0x0000001a0430723c */ /* 0x040fe20000001830 */
[----:B------:R-:W-:Y:S01]  /*7d00*/  LDSM.16.MT88.4 R24, [R192+0xd000] ;  /* 0x00d00000c018783b */ /* 0x000fe20000004200 */
[----:B------:R-:W-:Y:S01]  /*7d10*/  LOP3.LUT R218, R221, UR13, R218, 0x96, !PT ;  /* 0x0000000dddda7c12 */ /* 0x000fe2000f8e96da */
[--C-:B------:R-:W-:Y:S01]  /*7d20*/  FFMA.FTZ R221, R144, UR32, -R161.reuse ;  /* 0x0000002090dd7c23 */ /* 0x100fe200080108a1 */
[----:B---3--:R-:W-:Y:S02]  /*7d30*/  F2FP.F16.F32.PACK_AB R11, R212, R177 ;  /* 0x000000b1d40b723e */ /* 0x008fe400000000ff */
[C---:B--2---:R-:W-:Y:S01]  /*7d40*/  HMMA.16816.F32 R84, R4.reuse, R20, R84 ;  /* 0x000000140454723c */ /* 0x044fe20000001854 */
[----:B------:R-:W-:Y:S02]  /*7d50*/  IMAD.WIDE.U32 R218, R218, -0x2daee0ad, RZ ;  /* 0xd2511f53dada7825 */ /* 0x000fe400078e00ff */
[----:B------:R-:W-:Y:S03]  /*7d60*/  MUFU.EX2 R221, R221 ;  /* 0x000000dd00dd7308 */ /* 0x000fe60000000800 */
[----:B------:R-:W-:Y:S01]  /*7d70*/  LOP3.LUT R16, R219, UR5, R224, 0x96, !PT ;  /* 0x00000005db107c12 */ /* 0x000fe2000f8e96e0 */
[C---:B------:R-:W-:Y:S01]  /*7d80*/  HMMA.16816.F32 R88, R4.reuse, R22, R88 ;  /* 0x000000160458723c */ /* 0x040fe20000001858 */
[----:B------:R-:W-:Y:S01]  /*7d90*/  LOP3.LUT R224, R225, UR12, R8, 0x96, !PT ;  /* 0x0000000ce1e07c12 */ /* 0x000fe2000f8e9608 */
[----:B------:R-:W1:Y:S01]  /*7da0*/  LDSM.16.MT88.4 R20, [R196+0xf000] ;  /* 0x00f00000c414783b */ /* 0x000e620000004200 */
[--C-:B------:R-:W-:Y:S01]  /*7db0*/  FFMA.FTZ R219, R174, UR32, -R161.reuse ;  /* 0x00000020aedb7c23 */ /* 0x100fe200080108a1 */
[----:B------:R-:W-:Y:S01]  /*7dc0*/  IMAD.WIDE.U32 R16, R16, -0x326172a9, RZ ;  /* 0xcd9e8d5710107825 */ /* 0x000fe200078e00ff */
[----:B-----5:R-:W-:Y:S01]  /*7dd0*/  F2FP.F16.F32.PACK_AB R174, R178, R175 ;  /* 0x000000afb2ae723e */ /* 0x020fe200000000ff */
[C---:B------:R-:W-:Y:S02]  /*7de0*/  HMMA.16816.F32 R120, R4.reuse, R12, R120 ;  /* 0x0000000c0478723c */ /* 0x040fe40000001878 */
[----:B------:R-:W-:Y:S01]  /*7df0*/  FFMA.FTZ R161, R160, UR32, -R161 ;  /* 0x00000020a0a17c23 */ /* 0x000fe200080108a1 */
[----:B------:R-:W-:Y:S01]  /*7e00*/  IMAD.WIDE.U32 R224, R224, -0x326172a9, RZ ;  /* 0xcd9e8d57e0e07825 */ /* 0x000fe200078e00ff */
[C---:B------:R-:W-:Y:S01]  /*7e10*/  LOP3.LUT R8, R16.reuse, 0xffff, RZ, 0xc0, !PT ;  /* 0x0000ffff10087812 */ /* 0x040fe200078ec0ff */
[----:B------:R-:W2:Y:S01]  /*7e20*/  MUFU.EX2 R219, R219 ;  /* 0x000000db00db7308 */ /* 0x000ea20000000800 */
[----:B------:R-:W-:Y:S01]  /*7e30*/  LOP3.LUT R10, R16, 0xff, RZ, 0xc0, !PT ;  /* 0x000000ff100a7812 */ /* 0x000fe200078ec0ff */
[----:B------:R-:W-:Y:S01]  /*7e40*/  HMMA.16816.F32 R100, R4, R14, R100 ;  /* 0x0000000e0464723c */ /* 0x000fe20000001864 */
[----:B------:R-:W-:-:S02]  /*7e50*/  SHF.R.U32.HI R9, RZ, 0x8, R8 ;  /* 0x00000008ff097819 */ /* 0x000fc40000011608 */
[----:B------:R-:W-:Y:S02]  /*7e60*/  LOP3.LUT R12, R17, UR20, R224, 0x96, !PT ;  /* 0x00000014110c7c12 */ /* 0x000fe4000f8e96e0 */
[----:B------:R-:W-:Y:S01]  /*7e70*/  PRMT R10, R10, 0x5410, R9 ;  /* 0x000054100a0a7816 */ /* 0x000fe20000000009 */
[C---:B----4-:R-:W-:Y:S01]  /*7e80*/  HMMA.16816.F32 R104, R4.reuse, R140, R104 ;  /* 0x0000008c0468723c */ /* 0x050fe20000001868 */
[C---:B------:R-:W-:Y:S01]  /*7e90*/  LOP3.LUT R15, R12.reuse, 0xffff, RZ, 0xc0, !PT ;  /* 0x0000ffff0c0f7812 */ /* 0x040fe200078ec0ff */
[----:B------:R-:W3:Y:S01]  /*7ea0*/  MUFU.EX2 R161, R161 ;  /* 0x000000a100a17308 */ /* 0x000ee20000000800 */
[----:B------:R-:W-:Y:S02]  /*7eb0*/  SHF.R.U32.HI R9, RZ, 0x10, R12 ;  /* 0x00000010ff097819 */ /* 0x000fe4000001160c */
[----:B------:R-:W-:Y:S01]  /*7ec0*/  LOP3.LUT R14, R12, 0xff, RZ, 0xc0, !PT ;  /* 0x000000ff0c0e7812 */ /* 0x000fe200078ec0ff */
[----:B------:R-:W-:Y:S01]  /*7ed0*/  HMMA.16816.F32 R128, R4, R32, R128 ;  /* 0x000000200480723c */ /* 0x000fe20000001880 */
[----:B------:R-:W-:-:S02]  /*7ee0*/  SHF.R.U32.HI R13, RZ, 0x10, R16 ;  /* 0x00000010ff0d7819 */ /* 0x000fc40000011610 */
[----:B------:R-:W-:Y:S02]  /*7ef0*/  SHF.R.U32.HI R12, RZ, 0x18, R12 ;  /* 0x00000018ff0c7819 */ /* 0x000fe4000001160c */
[----:B------:R-:W-:Y:S01]  /*7f00*/  SHF.R.U32.HI R15, RZ, 0x8, R15 ;  /* 0x00000008ff0f7819 */ /* 0x000fe2000001160f */
[C---:B------:R-:W-:Y:S01]  /*7f10*/  HMMA.16816.F32 R124, R4.reuse, R34, R124 ;  /* 0x00000022047c723c */ /* 0x040fe2000000187c */
[----:B------:R-:W-:Y:S01]  /*7f20*/  LOP3.LUT R9, R9, 0xff, RZ, 0xc0, !PT ;  /* 0x000000ff09097812 */ /* 0x000fe200078ec0ff */
[----:B------:R-:W-:Y:S01]  /*7f30*/  LDSM.16.MT88.4 R32, [R194+0xd000] ;  /* 0x00d00000c220783b */ /* 0x000fe20000004200 */
[----:B------:R-:W-:Y:S02]  /*7f40*/  LOP3.LUT R13, R13, 0xff, RZ, 0xc0, !PT ;  /* 0x000000ff0d0d7812 */ /* 0x000fe400078ec0ff */
[----:B------:R-:W-:Y:S01]  /*7f50*/  PRMT R14, R14, 0x5410, R15 ;  /* 0x000054100e0e7816 */ /* 0x000fe2000000000f */
[----:B------:R-:W-:Y:S01]  /*7f60*/  HMMA.16816.F32 R36, R4, R28, R36 ;  /* 0x0000001c0424723c */ /* 0x000fe20000001824 */
[----:B------:R-:W-:-:S02]  /*7f70*/  PRMT R12, R9, 0x5410, R12 ;  /* 0x00005410090c7816 */ /* 0x000fc4000000000c */
[----:B------:R-:W-:Y:S02]  /*7f80*/  SHF.R.U32.HI R8, RZ, 0x18, R16 ;  /* 0x00000018ff087819 */ /* 0x000fe40000011610 */
[--C-:B------:R-:W-:Y:S01]  /*7f90*/  HSET2.LE.AND R141, R14, R159.reuse, PT ;  /* 0x0000009f0e8d7233 */ /* 0x100fe20003803000 */
[C---:B------:R-:W-:Y:S01]  /*7fa0*/  HMMA.16816.F32 R40, R4.reuse, R30, R40 ;  /* 0x0000001e0428723c */ /* 0x040fe20000001828 */
[----:B------:R-:W-:Y:S01]  /*7fb0*/  PRMT R8, R13, 0x5410, R8 ;  /* 0x000054100d087816 */ /* 0x000fe20000000008 */
[----:B------:R-:W-:Y:S01]  /*7fc0*/  LDSM.16.MT88.4 R28, [R193+0xd000] ;  /* 0x00d00000c11c783b */ /* 0x000fe20000004200 */
[--C-:B------:R-:W-:Y:S02]  /*7fd0*/  HSET2.LE.AND R9, R12, R159.reuse, PT ;  /* 0x0000009f0c097233 */ /* 0x100fe40003803000 */
[--C-:B------:R-:W-:Y:S01]  /*7fe0*/  HSET2.LE.AND R10, R10, R159.reuse, PT ;  /* 0x0000009f0a0a7233 */ /* 0x100fe20003803000 */
[----:B------:R-:W4:Y:S01]  /*7ff0*/  LDSM.16.MT88.4 R12, [R193+0xf000] ;  /* 0x00f00000c10c783b */ /* 0x000f220000004200 */
[----:B------:R-:W-:Y:S01]  /*8000*/  HMMA.16816.F32 R96, R4, R18, R96 ;  /* 0x000000120460723c */ /* 0x000fe20000001860 */
[----:B------:R-:W-:-:S02]  /*8010*/  HSET2.LE.AND R8, R8, R159, PT ;  /* 0x0000009f08087233 */ /* 0x000fc40003803000 */
[----:B------:R-:W-:Y:S01]  /*8020*/  LOP3.LUT R10, R10, R11, RZ, 0xc0, !PT ;  /* 0x0000000b0a0a7212 */ /* 0x000fe200078ec0ff */
[----:B------:R-:W5:Y:S01]  /*8030*/  LDSM.16.MT88.4 R16, [R194+0xf000] ;  /* 0x00f00000c210783b */ /* 0x000f620000004200 */
[----:B------:R-:W-:Y:S01]  /*8040*/  F2FP.F16.F32.PACK_AB R11, R176, R179 ;  /* 0x000000b3b00b723e */ /* 0x000fe200000000ff */
[C---:B------:R-:W-:Y:S01]  /*8050*/  HMMA.16816.F32 R116, R4.reuse, R142, R116 ;  /* 0x0000008e0474723c */ /* 0x040fe20000001874 */
[----:B--2---:R-:W-:Y:S02]  /*8060*/  F2FP.F16.F32.PACK_AB R140, R219, R214 ;  /* 0x000000d6db8c723e */ /* 0x004fe400000000ff */
[----:B------:R-:W-:Y:S02]  /*8070*/  LOP3.LUT R11, R8, R11, RZ, 0xc0, !PT ;  /* 0x0000000b080b7212 */ /* 0x000fe400078ec0ff */
[----:B------:R-:W-:Y:S01]  /*8080*/  LOP3.LUT R8, R141, R174, RZ, 0xc0, !PT ;  /* 0x000000ae8d087212 */ /* 0x000fe200078ec0ff */
[C---:B------:R-:W-:Y:S01]  /*8090*/  HMMA.16816.F32 R108, R4.reuse, R136, R108 ;  /* 0x00000088046c723c */ /* 0x040fe2000000186c */
[----:B------:R-:W-:Y:S01]  /*80a0*/  LOP3.LUT R9, R9, R140, RZ, 0xc0, !PT ;  /* 0x0000008c09097212 */ /* 0x000fe200078ec0ff */
[--C-:B------:R-:W-:Y:S01]  /*80b0*/  FFMA.FTZ R174, R165, UR32, -R164.reuse ;  /* 0x00000020a5ae7c23 */ /* 0x100fe200080108a4 */
[--C-:B------:R-:W-:Y:S01]  /*80c0*/  FFMA.FTZ R165, R147, UR32, -R164.reuse ;  /* 0x0000002093a57c23 */ /* 0x100fe200080108a4 */
[----:B------:R-:W-:Y:S01]  /*80d0*/  FFMA.FTZ R164, R145, UR32, -R164 ;  /* 0x0000002091a47c23 */ /* 0x000fe200080108a4 */
[----:B---3--:R-:W-:Y:S01]  /*80e0*/  F2FP.F16.F32.PACK_AB R160, R161, R162 ;  /* 0x000000a2a1a0723e */ /* 0x008fe200000000ff */
[----:B------:R-:W-:Y:S01]  /*80f0*/  HMMA.16816.F32 R112, R4, R138, R112 ;  /* 0x0000008a0470723c */ /* 0x000fe20000001870 */
[----:B------:R-:W2:Y:S01]  /*8100*/  LDSM.16.MT88.4 R4, [R192+0xf000] ;  /* 0x00f00000c004783b */ /* 0x000ea20000004200 */
[----:B------:R-:W-:Y:S03]  /*8110*/  MUFU.EX2 R174, R174 ;  /* 0x000000ae00ae7308 */ /* 0x000fe60000000800 */
[----:B------:R-:W-:Y:S01]  /*8120*/  LDSM.16.MT88.4 R144, [R192+0x11000] ;  /* 0x01100000c090783b */ /* 0x000fe20000004200 */
[C---:B-1----:R-:W-:Y:S03]  /*8130*/  HMMA.16816.F32 R60, R8.reuse, R20, R60 ;  /* 0x00000014083c723c */ /* 0x042fe6000000183c */
[----:B------:R-:W-:Y:S01]  /*8140*/  LDSM.16.MT88.4 R140, [R196+0xd800] ;  /* 0x00d80000c48c783b */ /* 0x000fe20000004200 */
[----:B------:R-:W-:Y:S02]  /*8150*/  MUFU.EX2 R165, R165 ;  /* 0x000000a500a57308 */ /* 0x000fe40000000800 */
[C---:B------:R-:W-:Y:S01]  /*8160*/  HMMA.16816.F32 R64, R8.reuse, R22, R64 ;  /* 0x000000160840723c */ /* 0x040fe20000001840 */
[----:B------:R-:W1:Y:S04]  /*8170*/  LDSM.16.MT88.4 R20, [R196+0x11000] ;  /* 0x01100000c414783b */ /* 0x000e680000004200 */
[----:B------:R-:W-:Y:S01]  /*8180*/  LDSM.16.MT88.4 R136, [R194+0xd800] ;  /* 0x00d80000c288783b */ /* 0x000fe20000004200 */
[C---:B------:R-:W-:Y:S01]  /*8190*/  HMMA.16816.F32 R52, R8.reuse, R24, R52 ;  /* 0x000000180834723c */ /* 0x040fe20000001834 */
[----:B------:R-:W3:Y:S05]  /*81a0*/  MUFU.EX2 R164, R164 ;  /* 0x000000a400a47308 */ /* 0x000eea0000000800 */
[----:B----4-:R-:W-:Y:S01]  /*81b0*/  HMMA.16816.F32 R76, R8, R12, R76 ;  /* 0x0000000c084c723c */ /* 0x010fe2000000184c */
[----:B------:R-:W-:-:S05]  /*81c0*/  LOP3.LUT R24, R225, UR25, R220, 0x96, !PT ;  /* 0x00000019e1187c12 */ /* 0x000fca000f8e96dc */
[----:B------:R-:W-:Y:S01]  /*81d0*/  HMMA.16816.F32 R80, R8, R14, R80 ;  /* 0x0000000e0850723c */ /* 0x000fe20000001850 */
[----:B------:R-:W4:Y:S01]  /*81e0*/  LDSM.16.MT88.4 R12, [R193+0x11000] ;  /* 0x01100000c10c783b */ /* 0x000f220000004200 */
[----:B------:R-:W-:-:S04]  /*81f0*/  IMAD.WIDE.U32 R24, R24, -0x2daee0ad, RZ ;  /* 0xd2511f5318187825 */ /* 0x000fc800078e00ff */
[----:B-----5:R-:W-:Y:S01]  /*8200*/  HMMA.16816.F32 R68, R8, R16, R68 ;  /* 0x000000100844723c */ /* 0x020fe20000001844 */
[----:B------:R-:W-:-:S05]  /*8210*/  LOP3.LUT R218, R25, UR26, R218, 0x96, !PT ;  /* 0x0000001a19da7c12 */ /* 0x000fca000f8e96da */
[C---:B--2---:R-:W-:Y:S06]  /*8220*/  HMMA.16816.F32 R84, R8.reuse, R4, R84 ;  /* 0x000000040854723c */ /* 0x044fec0000001854 */
[C---:B------:R-:W-:Y:S01]  /*8230*/  HMMA.16816.F32 R72, R8.reuse, R18, R72 ;  /* 0x000000120848723c */ /* 0x040fe20000001848 */
[--C-:B------:R-:W-:Y:S01]  /*8240*/  SHF.R.U32.HI R5, RZ, 0x10, R24.reuse ;  /* 0x00000010ff057819 */ /* 0x100fe20000011618 */
[----:B------:R-:W2:Y:S01]  /*8250*/  LDSM.16.MT88.4 R16, [R194+0x11000] ;  /* 0x01100000c210783b */ /* 0x000ea20000004200 */
[----:B------:R-:W-:Y:S02]  /*8260*/  SHF.R.U32.HI R4, RZ, 0x18, R24 ;  /* 0x00000018ff047819 */ /* 0x000fe40000011618 */
[----:B------:R-:W-:Y:S01]  /*8270*/  LOP3.LUT R5, R5, 0xff, RZ, 0xc0, !PT ;  /* 0x000000ff05057812 */ /* 0x000fe200078ec0ff */
[----:B-1----:R-:W-:Y:S03]  /*8280*/  HMMA.16816.F32 R92, R8, R20, R92 ;  /* 0x00000014085c723c */ /* 0x002fe6000000185c */
[----:B------:R-:W-:-:S02]  /*8290*/  PRMT R4, R5, 0x5410, R4 ;  /* 0x0000541005047816 */ /* 0x000fc40000000004 */
[C---:B------:R-:W-:Y:S01]  /*82a0*/  LOP3.LUT R5, R218.reuse, 0xffff, RZ, 0xc0, !PT ;  /* 0x0000ffffda057812 */ /* 0x040fe200078ec0ff */
[----:B------:R-:W-:Y:S01]  /*82b0*/  HMMA.16816.F32 R56, R8, R26, R56 ;  /* 0x0000001a0838723c */ /* 0x000fe20000001838 */
[----:B------:R-:W-:Y:S02]  /*82c0*/  LOP3.LUT R20, R218, 0xff, RZ, 0xc0, !PT ;  /* 0x000000ffda147812 */ /* 0x000fe400078ec0ff */
[----:B------:R-:W-:-:S03]  /*82d0*/  SHF.R.U32.HI R5, RZ, 0x8, R5 ;  /* 0x00000008ff057819 */ /* 0x000fc60000011605 */
[C---:B------:R-:W-:Y:S01]  /*82e0*/  HMMA.16816.F32 R88, R8.reuse, R6, R88 ;  /* 0x000000060858723c */ /* 0x040fe20000001858 */
[----:B------:R-:W-:Y:S02]  /*82f0*/  PRMT R20, R20, 0x5410, R5 ;  /* 0x0000541014147816 */ /* 0x000fe40000000005 */
[C---:B------:R-:W-:Y:S02]  /*8300*/  LOP3.LUT R27, R24.reuse, 0xffff, RZ, 0xc0, !PT ;  /* 0x0000ffff181b7812 */ /* 0x040fe400078ec0ff */
[--C-:B------:R-:W-:Y:S01]  /*8310*/  SHF.R.U32.HI R5, RZ, 0x10, R218.reuse ;  /* 0x00000010ff057819 */ /* 0x100fe200000116da */
[C---:B----4-:R-:W-:Y:S01]  /*8320*/  HMMA.16816.F32 R104, R8.reuse, R12, R104 ;  /* 0x0000000c0868723c */ /* 0x050fe20000001868 */
[----:B------:R-:W-:Y:S02]  /*8330*/  LOP3.LUT R26, R24, 0xff, RZ, 0xc0, !PT ;  /* 0x000000ff181a7812 */ /* 0x000fe400078ec0ff */
[----:B------:R-:W-:Y:S02]  /*8340*/  SHF.R.U32.HI R27, RZ, 0x8, R27 ;  /* 0x00000008ff1b7819 */ /* 0x000fe4000001161b */
[----:B------:R-:W-:Y:S01]  /*8350*/  SHF.R.U32.HI R218, RZ, 0x18, R218 ;  /* 0x00000018ffda7819 */ /* 0x000fe200000116da */
[----:B------:R-:W-:Y:S01]  /*8360*/  HMMA.16816.F32 R116, R8, R14, R116 ;  /* 0x0000000e0874723c */ /* 0x000fe20000001874 */
[----:B------:R-:W-:-:S02]  /*8370*/  LOP3.LUT R5, R5, 0xff, RZ, 0xc0, !PT ;  /* 0x000000ff05057812 */ /* 0x000fc400078ec0ff */
[----:B------:R-:W-:Y:S02]  /*8380*/  PRMT R6, R26, 0x5410, R27 ;  /* 0x000054101a067816 */ /* 0x000fe4000000001b */
[----:B------:R-:W-:Y:S01]  /*8390*/  PRMT R218, R5, 0x5410, R218 ;  /* 0x0000541005da7816 */ /* 0x000fe200000000da */
[C---:B------:R-:W-:Y:S01]  /*83a0*/  HMMA.16816.F32 R44, R8.reuse, R28, R44 ;  /* 0x0000001c082c723c */ /* 0x040fe2000000182c */
[----:B------:R-:W-:Y:S01]  /*83b0*/  F2FP.F16.F32.PACK_AB R12, R221, R216 ;  /* 0x000000d8dd0c723e */ /* 0x000fe200000000ff */
[----:B------:R-:W-:Y:S01]  /*83c0*/  LDSM.16.MT88.4 R24, [R194+0xf800] ;  /* 0x00f80000c218783b */ /* 0x000fe20000004200 */
[--C-:B------:R-:W-:Y:S02]  /*83d0*/  HSET2.LE.AND R6, R6, R159.reuse, PT ;  /* 0x0000009f06067233 */ /* 0x100fe40003803000 */
[--C-:B------:R-:W-:Y:S01]  /*83e0*/  HSET2.LE.AND R5, R218, R159.reuse, PT ;  /* 0x0000009fda057233 */ /* 0x100fe20003803000 */
[----:B------:R-:W-:Y:S01]  /*83f0*/  HMMA.16816.F32 R48, R8, R30, R48 ;  /* 0x0000001e0830723c */ /* 0x000fe20000001830 */
[----:B---3--:R-:W-:Y:S01]  /*8400*/  F2FP.F16.F32.PACK_AB R13, R164, R165 ;  /* 0x000000a5a40d723e */ /* 0x008fe200000000ff */
[----:B------:R-:W-:Y:S01]  /*8410*/  LDSM.16.MT88.4 R28, [R196+0xf800] ;  /* 0x00f80000c41c783b */ /* 0x000fe20000004200 */
[----:B------:R-:W-:-:S02]  /*8420*/  HSET2.LE.AND R7, R4, R159, PT ;  /* 0x0000009f04077233 */ /* 0x000fc40003803000 */
[----:B------:R-:W-:Y:S01]  /*8430*/  LOP3.LUT R5, R5, R12, RZ, 0xc0, !PT ;  /* 0x0000000c05057212 */ /* 0x000fe200078ec0ff */
[C---:B--2---:R-:W-:Y:S01]  /*8440*/  HMMA.16816.F32 R120, R8.reuse, R16, R120 ;  /* 0x000000100878723c */ /* 0x044fe20000001878 */
[----:B------:R-:W-:Y:S02]  /*8450*/  LOP3.LUT R6, R6, R13, RZ, 0xc0, !PT ;  /* 0x0000000d06067212 */ /* 0x000fe400078ec0ff */
[----:B------:R-:W1:Y:S01]  /*8460*/  LDSM.16.MT88.4 R12, [R196+0x11800] ;  /* 0x01180000c40c783b */ /* 0x000e620000004200 */
[----:B------:R-:W-:Y:S02]  /*8470*/  HSET2.LE.AND R4, R20, R159, PT ;  /* 0x0000009f14047233 */ /* 0x000fe40003803000 */
[----:B------:R-:W-:Y:S01]  /*8480*/  HMMA.16816.F32 R100, R8, R18, R100 ;  /* 0x000000120864723c */ /* 0x000fe20000001864 */
[----:B------:R-:W2:Y:S01]  /*8490*/  LDSM.16.MT88.4 R16, [R192+0xf800] ;  /* 0x00f80000c010783b */ /* 0x000ea20000004200 */
[----:B------:R-:W-:Y:S02]  /*84a0*/  F2FP.F16.F32.PACK_AB R159, R174, R167 ;  /* 0x000000a7ae9f723e */ /* 0x000fe400000000ff */
[----:B------:R-:W-:-:S02]  /*84b0*/  LOP3.LUT R7, R7, R160, RZ, 0xc0, !PT ;  /* 0x000000a007077212 */ /* 0x000fc400078ec0ff */
[----:B------:R-:W-:Y:S01]  /*84c0*/  HMMA.16816.F32 R128, R8, R132, R128 ;  /* 0x000000840880723c */ /* 0x000fe20000001880 */
[----:B------:R-:W-:-:S05]  /*84d0*/  LOP3.LUT R4, R4, R159, RZ, 0xc0, !PT ;  /* 0x0000009f04047212 */ /* 0x000fca00078ec0ff */
[C---:B------:R-:W-:Y:S01]  /*84e0*/  HMMA.16816.F32 R124, R8.reuse, R134, R124 ;  /* 0x00000086087c723c */ /* 0x040fe2000000187c */
[----:B------:R-:W-:Y:S05]  /*84f0*/  LDSM.16.MT88.4 R132, [R193+0xd800] ;  /* 0x00d80000c184783b */ /* 0x000fea0000004200 */
[C---:B------:R-:W-:Y:S06]  /*8500*/  HMMA.16816.F32 R36, R8.reuse, R32, R36 ;  /* 0x000000200824723c */ /* 0x040fec0000001824 */
[C---:B------:R-:W-:Y:S01]  /*8510*/  HMMA.16816.F32 R40, R8.reuse, R34, R40 ;  /* 0x000000220828723c */ /* 0x040fe20000001828 */
[----:B------:R-:W-:Y:S05]  /*8520*/  LDSM.16.MT88.4 R32, [R192+0xd800] ;  /* 0x00d80000c020783b */ /* 0x000fea0000004200 */
[C---:B------:R-:W-:Y:S01]  /*8530*/  HMMA.16816.F32 R96, R8.reuse, R22, R96 ;  /* 0x000000160860723c */ /* 0x040fe20000001860 */
[----:B------:R-:W-:Y:S05]  /*8540*/  LDSM.16.MT88.4 R20, [R193+0xf800] ;  /* 0x00f80000c114783b */ /* 0x000fea0000004200 */
[C---:B------:R-:W-:Y:S06]  /*8550*/  HMMA.16816.F32 R108, R8.reuse, R144, R108 ;  /* 0x00000090086c723c */ /* 0x040fec000000186c */
[----:B------:R-:W-:Y:S01]  /*8560*/  HMMA.16816.F32 R112, R8, R146, R112 ;  /* 0x000000920870723c */ /* 0x000fe20000001870 */
[----:B------:R-:W3:Y:S05]  /*8570*/  LDSM.16.MT88.4 R8, [R194+0x11800] ;  /* 0x01180000c208783b */ /* 0x000eea0000004200 */
[C---:B-1----:R-:W-:Y:S06]  /*8580*/  HMMA.16816.F32 R92, R4.reuse, R12, R92 ;  /* 0x0000000c045c723c */ /* 0x042fec000000185c */
[----:B------:R-:W-:Y:S01]  /*8590*/  HMMA.16816.F32 R60, R4, R28, R60 ;  /* 0x0000001c043c723c */ /* 0x000fe2000000183c */
[----:B------:R-:W-:-:S04]  /*85a0*/  FADD.FTZ R12, R150, R151 ;  /* 0x00000097960c7221 */ /* 0x000fc80000010000 */
[----:B------:R-:W-:Y:S01]  /*85b0*/  FADD.FTZ R12, R3, R12 ;  /* 0x0000000c030c7221 */ /* 0x000fe20000010000 */
[C---:B------:R-:W-:Y:S01]  /*85c0*/  HMMA.16816.F32 R64, R4.reuse, R30, R64 ;  /* 0x0000001e0440723c */ /* 0x040fe20000001840 */
[----:B------:R-:W-:Y:S01]  /*85d0*/  FADD.FTZ R3, R163, R154 ;  /* 0x0000009aa3037221 */ /* 0x000fe20000010000 */
[----:B------:R-:W1:Y:S01]  /*85e0*/  LDSM.16.MT88.4 R28, [R193+0x11800] ;  /* 0x01180000c11c783b */ /* 0x000e620000004200 */
[----:B------:R-:W-:Y:S02]  /*85f0*/  FADD.FTZ R173, R173, R12 ;  /* 0x0000000cadad7221 */ /* 0x000fe40000010000 */
[----:B------:R-:W-:Y:S01]  /*8600*/  FADD.FTZ R3, R166, R3 ;  /* 0x00000003a6037221 */ /* 0x000fe20000010000 */
[C---:B--2---:R-:W-:Y:S01]  /*8610*/  HMMA.16816.F32 R84, R4.reuse, R16, R84 ;  /* 0x000000100454723c */ /* 0x044fe20000001854 */
[----:B------:R-:W-:Y:S02]  /*8620*/  FADD.FTZ R172, R172, R173 ;  /* 0x000000adacac7221 */ /* 0x000fe40000010000 */
[----:B------:R-:W-:Y:S01]  /*8630*/  FADD.FTZ R168, R168, R3 ;  /* 0x00000003a8a87221 */ /* 0x000fe20000010000 */
[-C--:B------:R-:W-:Y:S01]  /*8640*/  MOV R3, R148.reuse ;  /* 0x0000009400037202 */ /* 0x080fe20000000f00 */
[----:B------:R-:W-:Y:S01]  /*8650*/  FADD.FTZ R171, R171, R172 ;  /* 0x000000acabab7221 */ /* 0x000fe20000010000 */
[----:B------:R-:W-:Y:S01]  /*8660*/  HMMA.16816.F32 R88, R4, R18, R88 ;  /* 0x000000120458723c */ /* 0x000fe20000001858 */
[----:B------:R-:W2:Y:S01]  /*8670*/  LDSM.16.MT88.4 R16, [R192+0x11800] ;  /* 0x01180000c010783b */ /* 0x000ea20000004200 */
[----:B------:R-:W-:Y:S01]  /*8680*/  FADD.FTZ R168, R169, R168 ;  /* 0x000000a8a9a87221 */ /* 0x000fe20000010000 */
[----:B------:R-:W-:Y:S01]  /*8690*/  FADD.FTZ R171, R170, R171 ;  /* 0x000000abaaab7221 */ /* 0x000fe20000010000 */
[----:B------:R-:W-:-:S02]  /*86a0*/  @P0 MOV R3, R148 ;  /* 0x0000009400030202 */ /* 0x000fc40000000f00 */
[----:B------:R-:W-:Y:S01]  /*86b0*/  FADD.FTZ R175, R175, R168 ;  /* 0x000000a8afaf7221 */ /* 0x000fe20000010000 */
[----:B------:R-:W-:Y:S03]  /*86c0*/  HMMA.16816.F32 R128, R4, R140, R128 ;  /* 0x0000008c0480723c */ /* 0x000fe60000001880 */
[----:B------:R-:W-:-:S03]  /*86d0*/  FADD.FTZ R178, R178, R175 ;  /* 0x000000afb2b27221 */ /* 0x000fc60000010000 */
[----:B---3--:R-:W-:Y:S01]  /*86e0*/  HMMA.16816.F32 R120, R4, R8, R120 ;  /* 0x000000080478723c */ /* 0x008fe20000001878 */
[----:B------:R-:W-:-:S04]  /*86f0*/  FADD.FTZ R177, R177, R178 ;  /* 0x000000b2b1b17221 */ /* 0x000fc80000010000 */
        /* <DEDUP_REMOVED lines=13> */
[----:B------:R-:W-:Y:S03]  /*87d0*/  HMMA.16816.F32 R44, R4, R132, R44 ;  /* 0x00000084042c723c */ /* 0x000fe6000000182c */
[----:B------:R-:W-:-:S03]  /*87e0*/  FADD.FTZ R221, R221, R216 ;  /* 0x000000d8dddd7221 */ /* 0x000fc60000010000 */
[C---:B------:R-:W-:Y:S01]  /*87f0*/  HMMA.16816.F32 R48, R4.reuse, R134, R48 ;  /* 0x000000860430723c */ /* 0x040fe20000001830 */
[----:B------:R-:W-:Y:S01]  /*8800*/  FADD.FTZ R162, R162, R221 ;  /* 0x000000dda2a27221 */ /* 0x000fe20000010000 */
[-C--:B------:R-:W-:Y:S02]  /*8810*/  MOV R132, R149.reuse ;  /* 0x0000009500847202 */ /* 0x080fe40000000f00 */
[----:B------:R-:W-:Y:S01]  /*8820*/  @P0 MOV R132, R149 ;  /* 0x0000009500840202 */ /* 0x000fe20000000f00 */
[----:B------:R-:W-:Y:S01]  /*8830*/  FADD.FTZ R215, R161, R162 ;  /* 0x000000a2a1d77221 */ /* 0x000fe20000010000 */
        /* <DEDUP_REMOVED lines=14> */
.L_x_395:
[----:B------:R-:W-:-:S12]  /*8920*/  UIADD3 UR27, UR10, -0x1, URZ ;  /* 0xffffffff0a1b7890 */ /* 0x000fd8000fffe03f */
.L_x_397:
[----:B------:R-:W-:-:S13]  /*8930*/  ISETP.LE.AND P0, PT, RZ, UR27, PT ;  /* 0x0000001bff007c0c */ /* 0x000fda000bf03270 */
[----:B------:R-:W-:Y:S05]  /*8940*/  @!P0 BRA `(.L_x_398) ;  /* 0x00000030008c8947 */ /* 0x000fea0003800000 */
[----:B------:R-:W-:Y:S01]  /*8950*/  IMAD.WIDE.U32 R218, R211, -0x326172a9, RZ ;  /* 0xcd9e8d57d3da7825 */ /* 0x000fe200078e00ff */
[----:B------:R-:W-:Y:S01]  /*8960*/  PRMT R211, R0, 0x7054, R0 ;  /* 0x0000705400d37816 */ /* 0x000fe20000000000 */
[----:B------:R-:W-:Y:S01]  /*8970*/  USHF.L.U64.HI UR32, UR8, 0x5, UR9 ;  /* 0x0000000508207899 */ /* 0x000fe20008010209 */
[----:B------:R-:W-:Y:S01]  /*8980*/  MOV R0, R3 ;  /* 0x0000000300007202 */ /* 0x000fe20000000f00 */
[----:B------:R-:W-:Y:S01]  /*8990*/  IMAD.WIDE.U32 R220, R2, -0x2daee0ad, RZ ;  /* 0xd2511f5302dc7825 */ /* 0x000fe200078e00ff */
[----:B------:R-:W-:Y:S01]  /*89a0*/  LOP3.LUT R213, R219, R213, RZ, 0x3c, !PT ;  /* 0x000000d5dbd57212 */ /* 0x000fe200078e3cff */
[----:B------:R-:W-:Y:S01]  /*89b0*/  USHF.L.U32 UR33, UR8, 0x5, URZ ;  /* 0x0000000508217899 */ /* 0x000fe2000800063f */
[----:B------:R-:W-:Y:S01]  /*89c0*/  MOV R133, R132 ;  /* 0x0000008400857202 */ /* 0x000fe20000000f00 */
[----:B------:R-:W-:Y:S01]  /*89d0*/  USHF.L.U64.HI UR35, UR6, 0x5, UR7 ;  /* 0x0000000506237899 */ /* 0x000fe20008010207 */
[----:B------:R-:W-:Y:S01]  /*89e0*/  MOV R206, R222 ;  /* 0x000000de00ce7202 */ /* 0x000fe20000000f00 */
[----:B------:R-:W-:Y:S01]  /*89f0*/  IMAD.WIDE.U32 R212, R213, -0x2daee0ad, RZ ;  /* 0xd2511f53d5d47825 */ /* 0x000fe200078e00ff */
[----:B------:R-:W-:-:S02]  /*8a00*/  USHF.L.U32 UR34, UR6, 0x5, URZ ;  /* 0x0000000506227899 */ /* 0x000fc4000800063f */
[----:B------:R-:W-:Y:S02]  /*8a10*/  USHF.L.U64.HI UR36, UR6, 0x6, UR7 ;  /* 0x0000000606247899 */ /* 0x000fe40008010207 */
[----:B------:R-:W-:Y:S01]  /*8a20*/  USHF.L.U32 UR38, UR6, 0x6, URZ ;  /* 0x0000000606267899 */ /* 0x000fe2000800063f */
[----:B------:R-:W-:Y:S02]  /*8a30*/  ULDC UR4, c[0x0][0x2ec] ;  /* 0x0000bb0000047ab9 */ /* 0x000fe40000000800 */
[----:B------:R-:W-:Y:S01]  /*8a40*/  ULDC.64 UR6, c[0x0][0x218] ;  /* 0x0000860000067ab9 */ /* 0x000fe20000000a00 */
[----:B------:R-:W-:Y:S01]  /*8a50*/  ULDC.64 UR10, c[0x0][0x220] ;  /* 0x00008800000a7ab9 */ /* 0x000fe20000000a00 */
[----:B------:R-:W-:Y:S01]  /*8a60*/  ULDC.64 UR8, c[0x0][0x248] ;  /* 0x0000920000087ab9 */ /* 0x000fe20000000a00 */
[----:B------:R-:W-:Y:S06]  /*8a70*/  BRA `(.L_x_399) ;  /* 0x0000000000907947 */ /* 0x000fec0003800000 */
.L_x_401:
        /* <DEDUP_REMOVED lines=13> */
[----:B------:R-:W-:Y:S02]  /*8b50*/  LEA.HI.X R137, R132, UR7, R3, 0x1, P2 ;  /* 0x0000000784897c11 */ /* 0x000fe400090f0c03 */
[----:B------:R-:W-:Y:S02]  /*8b60*/  IADD3 R140, P2, R2, UR33, RZ ;  /* 0x00000021028c7c10 */ /* 0x000fe4000ff5e0ff */
        /* <DEDUP_REMOVED lines=21> */
.L_x_399:
        /* <DEDUP_REMOVED lines=16> */
[----:B------:R-:W-:Y:S01]  /*8dc0*/  IADD3 R222, P0, R224, UR34, RZ ;  /* 0x00000022e0de7c10 */ /* 0x000fe2000ff1e0ff */
[----:B------:R-:W-:Y:S03]  /*8dd0*/  LDGSTS.E.BYPASS.LTC128B.128 [R203+0xe000], desc[UR28][R134.64+0x80] ;  /* 0x0e00008086cb7fae */ /* 0x000fe6000b901d5c */
[----:B------:R-:W-:Y:S01]  /*8de0*/  IADD3.X R223, R225, UR35, RZ, P0, !PT ;  /* 0x00000023e1df7c10 */ /* 0x000fe200087fe4ff */
[----:B------:R-:W-:Y:S01]  /*8df0*/  LDGSTS.E.BYPASS.LTC128B.128 [R203+0x10000], desc[UR28][R134.64+0x100] ;  /* 0x1000010086cb7fae */ /* 0x000fe2000b901d5c */
[----:B------:R-:W-:Y:S03]  /*8e00*/  IADD3 R2, P0, R222, UR34, RZ ;  /* 0x00000022de027c10 */ /* 0x000fe6000ff1e0ff */
[----:B------:R-:W-:Y:S01]  /*8e10*/  LDGSTS.E.BYPASS.LTC128B.128 [R203+0xc800], desc[UR28][R224.64] ;  /* 0x0c800000e0cb7fae */ /* 0x000fe2000b901d5c */
[----:B------:R-:W-:Y:S02]  /*8e20*/  IADD3.X R3, R223, UR35, RZ, P0, !PT ;  /* 0x00000023df037c10 */ /* 0x000fe400087fe4ff */
[----:B------:R-:W-:Y:S01]  /*8e30*/  ISETP.LT.AND P0, PT, RZ, UR27, PT ;  /* 0x0000001bff007c0c */ /* 0x000fe2000bf01270 */
[----:B------:R-:W-:Y:S04]  /*8e40*/  LDGSTS.E.BYPASS.LTC128B.128 [R203+0xe800], desc[UR28][R224.64+0x80] ;  /* 0x0e800080e0cb7fae */ /* 0x000fe8000b901d5c */
[----:B------:R-:W-:Y:S04]  /*8e50*/  LDGSTS.E.BYPASS.LTC128B.128 [R203+0x10800], desc[UR28][R224.64+0x100] ;  /* 0x10800100e0cb7fae */ /* 0x000fe8000b901d5c */
        /* <DEDUP_REMOVED lines=16> */
[----:B------:R-:W-:Y:S01]  /*8f60*/  LDSM.16.M88.4 R172, [R198] ;  /* 0x00000000c6ac783b */ /* 0x000fe20000000200 */
[C---:B--2---:R-:W-:Y:S03]  /*8f70*/  HMMA.16816.F32 R4, R136.reuse, R140, RZ ;  /* 0x0000008c8804723c */ /* 0x044fe600000018ff */
[----:B------:R-:W-:Y:S03]  /*8f80*/  LDSM.16.M88.4 R176, [R195+0x6000] ;  /* 0x00600000c3b0783b */ /* 0x000fe60000000200 */
        /* <DEDUP_REMOVED lines=142> */
[----:B------:R-:W-:Y:S01]  /*9870*/  FMNMX.FTZ R2, R4, R133, !PT ;  /* 0x0000008504027209 */ /* 0x000fe20007810000 */
[C---:B---3--:R-:W-:Y:S04]  /*9880*/  HMMA.16816.F32 R20, R164.reuse, R136, R20 ;  /* 0x00000088a414723c */ /* 0x048fe80000001814 */
[----:B------:R-:W-:Y:S02]  /*9890*/  FMNMX.FTZ R3, R5, R2, !PT ;  /* 0x0000000205037209 */ /* 0x000fe40007810000 */
[C---:B------:R-:W-:Y:S05]  /*98a0*/  HMMA.16816.F32 R24, R164.reuse, R138, R24 ;  /* 0x0000008aa418723c */ /* 0x040fea0000001818 */
[----:B------:R-:W-:Y:S01]  /*98b0*/  FMNMX.FTZ R2, R8, R3, !PT ;  /* 0x0000000308027209 */ /* 0x000fe20007810000 */
[C---:B----4-:R-:W-:Y:S05]  /*98c0*/  HMMA.16816.F32 R28, R164.reuse, R144, R28 ;  /* 0x00000090a41c723c */ /* 0x050fea000000181c */
[----:B------:R-:W-:Y:S01]  /*98d0*/  FMNMX.FTZ R3, R9, R2, !PT ;  /* 0x0000000209037209 */ /* 0x000fe20007810000 */
[----:B------:R-:W-:Y:S05]  /*98e0*/  HMMA.16816.F32 R32, R164, R146, R32 ;  /* 0x00000092a420723c */ /* 0x000fea0000001820 */
[----:B------:R-:W-:Y:S02]  /*98f0*/  FMNMX.FTZ R2, R6, R0, !PT ;  /* 0x0000000006027209 */ /* 0x000fe40007810000 */
[----:B------:R-:W-:Y:S04]  /*9900*/  FMNMX.FTZ R132, R12, R3, !PT ;  /* 0x000000030c847209 */ /* 0x000fe80007810000 */
        /* <DEDUP_REMOVED lines=23> */
.L_x_400:
[----:B------:R-:W2:Y:S01]  /*9a80*/  SHFL.BFLY PT, R132, R223, 0x2, 0x1f ;  /* 0x0c401f00df847f89 */ /* 0x000ea200000e0000 */
[----:B-1----:R-:W-:Y:S01]  /*9a90*/  FMNMX.FTZ R2, R30, R135, !PT ;  /* 0x000000871e027209 */ /* 0x002fe20007810000 */
[----:B------:R-:W-:Y:S01]  /*9aa0*/  USHF.L.U32 UR37, UR27, 0x1, URZ ;  /* 0x000000011b257899 */ /* 0x000fe2000800063f */
[----:B------:R-:W-:Y:S05]  /*9ab0*/  MOV R139, UR31 ;  /* 0x0000001f008b7c02 */ /* 0x000fea0008000f00 */
[----:B------:R-:W-:Y:S01]  /*9ac0*/  LDSM.16.MT88.4 R140, [R196+0xc000] ;  /* 0x00c00000c48c783b */ /* 0x000fe20000004200 */
[----:B------:R-:W-:Y:S01]  /*9ad0*/  FMNMX.FTZ R3, R31, R2, !PT ;  /* 0x000000021f037209 */ /* 0x000fe20007810000 */
[----:B------:R-:W-:Y:S01]  /*9ae0*/  UIADD3 UR27, UR27, -0x1, URZ ;  /* 0xffffffff1b1b7890 */ /* 0x000fe2000fffe03f */
[----:B------:R-:W-:Y:S02]  /*9af0*/  LOP3.LUT R152, R213, UR18, R220, 0x96, !PT ;  /* 0x00000012d5987c12 */ /* 0x000fe4000f8e96dc */
[----:B------:R-:W-:Y:S03]  /*9b00*/  FMNMX.FTZ R2, R34, R3, !PT ;  /* 0x0000000322027209 */ /* 0x000fe60007810000 */
[----:B------:R-:W-:Y:S01]  /*9b10*/  IMAD.WIDE.U32 R152, R152, -0x326172a9, RZ ;  /* 0xcd9e8d5798987825 */ /* 0x000fe200078e00ff */
[----:B------:R-:W-:Y:S01]  /*9b20*/  FMNMX.FTZ R135, R35, R2, !PT ;  /* 0x0000000223877209 */ /* 0x000fe20007810000 */
[----:B------:R-:W-:Y:S08]  /*9b30*/  LDSM.16.MT88.4 R144, [R194+0xc000] ;  /* 0x00c00000c290783b */ /* 0x000ff00000004200 */
[----:B------:R-:W1:Y:S08]  /*9b40*/  SHFL.BFLY PT, R2, R135, 0x2, 0x1f ;  /* 0x0c401f0087027f89 */ /* 0x000e7000000e0000 */
[----:B------:R-:W-:Y:S01]  /*9b50*/  LDSM.16.MT88.4 R148, [R193+0xc000] ;  /* 0x00c00000c194783b */ /* 0x000fe20000004200 */
[----:B--2---:R-:W-:Y:S07]  /*9b60*/  FMNMX.FTZ R137, R223, R132, !PT ;  /* 0x00000084df897209 */ /* 0x004fee0007810000 */
[----:B------:R-:W2:Y:S01]  /*9b70*/  SHFL.BFLY PT, R132, R137, 0x1, 0x1f ;  /* 0x0c201f0089847f89 */ /* 0x000ea200000e0000 */
[----:B-1----:R-:W-:Y:S02]  /*9b80*/  FMNMX.FTZ R134, R135, R2, !PT ;  /* 0x0000000287867209 */ /* 0x002fe40007810000 */
[----:B------:R-:W-:Y:S01]  /*9b90*/  LOP3.LUT R2, R221, UR37, R139, 0x96, !PT ;  /* 0x00000025dd027c12 */ /* 0x000fe2000f8e968b */
[----:B------:R-:W-:Y:S04]  /*9ba0*/  UIADD3 UR37, UR37, 0x1, URZ ;  /* 0x0000000125257890 */ /* 0x000fe8000fffe03f */
[----:B------:R-:W1:Y:S01]  /*9bb0*/  SHFL.BFLY PT, R3, R134, 0x1, 0x1f ;  /* 0x0c201f0086037f89 */ /* 0x000e6200000e0000 */
[----:B------:R-:W-:Y:S01]  /*9bc0*/  IMAD.WIDE.U32 R168, R2, -0x326172a9, RZ ;  /* 0xcd9e8d5702a87825 */ /* 0x000fe200078e00ff */
[----:B--2---:R-:W-:Y:S02]  /*9bd0*/  FMNMX.FTZ R132, R137, R132, !PT ;  /* 0x0000008489847209 */ /* 0x004fe40007810000 */
[----:B------:R-:W-:Y:S02]  /*9be0*/  LOP3.LUT R168, R153, UR17, R168, 0x96, !PT ;  /* 0x0000001199a87c12 */ /* 0x000fe4000f8e96a8 */
[C---:B------:R-:W-:Y:S01]  /*9bf0*/  FSETP.NEU.FTZ.AND P1, PT, R132.reuse, -INF , PT ;  /* 0xff8000008400780b */ /* 0x040fe20003f3d000 */
[----:B------:R-:W-:Y:S01]  /*9c00*/  FMUL.FTZ R162, R132, UR4 ;  /* 0x0000000484a27c20 */ /* 0x000fe20008410000 */
[----:B------:R-:W-:Y:S01]  /*9c10*/  LOP3.LUT R136, R169, UR19, R218, 0x96, !PT ;  /* 0x00000013a9887c12 */ /* 0x000fe2000f8e96da */
[----:B------:R-:W-:Y:S04]  /*9c20*/  IMAD.WIDE.U32 R168, R168, -0x2daee0ad, RZ ;  /* 0xd2511f53a8a87825 */ /* 0x000fe800078e00ff */
[----:B------:R-:W-:Y:S01]  /*9c30*/  FADD.FTZ R133, -R132, R133 ;  /* 0x0000008584857221 */ /* 0x000fe20000010100 */
[----:B------:R-:W-:Y:S01]  /*9c40*/  FSEL R162, R162, RZ, P1 ;  /* 0x000000ffa2a27208 */ /* 0x000fe20000800000 */
[----:B------:R-:W-:Y:S04]  /*9c50*/  IMAD.WIDE.U32 R136, R136, -0x2daee0ad, RZ ;  /* 0xd2511f5388887825 */ /* 0x000fe800078e00ff */
[----:B------:R-:W-:Y:S01]  /*9c60*/  FMUL.FTZ R2, R133, UR4 ;  /* 0x0000000485027c20 */ /* 0x000fe20008410000 */
[----:B------:R-:W-:Y:S01]  /*9c70*/  FFMA.FTZ R135, R8, UR4, -R162 ;  /* 0x0000000408877c23 */ /* 0x000fe200080108a2 */
[----:B------:R-:W-:Y:S01]  /*9c80*/  LOP3.LUT R8, R137, UR16, R212, 0x96, !PT ;  /* 0x0000001089087c12 */ /* 0x000fe2000f8e96d4 */
[----:B------:R-:W-:Y:S01]  /*9c90*/  FFMA.FTZ R156, R9, UR4, -R162 ;  /* 0x00000004099c7c23 */ /* 0x000fe200080108a2 */
[----:B------:R-:W-:Y:S01]  /*9ca0*/  LOP3.LUT R166, R169, UR14, R136, 0x96, !PT ;  /* 0x0000000ea9a67c12 */ /* 0x000fe2000f8e9688 */
[--C-:B------:R-:W-:Y:S01]  /*9cb0*/  FFMA.FTZ R161, R4, UR4, -R162.reuse ;  /* 0x0000000404a17c23 */ /* 0x100fe200080108a2 */
[----:B-1----:R-:W-:Y:S01]  /*9cc0*/  FMNMX.FTZ R3, R134, R3, !PT ;  /* 0x0000000386037209 */ /* 0x002fe20007810000 */
[----:B------:R-:W-:Y:S04]  /*9cd0*/  IMAD.WIDE.U32 R154, R8, -0x326172a9, RZ ;  /* 0xcd9e8d57089a7825 */ /* 0x000fe800078e00ff */
[----:B------:R-:W-:Y:S01]  /*9ce0*/  FFMA.FTZ R159, R5, UR4, -R162 ;  /* 0x00000004059f7c23 */ /* 0x000fe200080108a2 */
[----:B------:R-:W-:Y:S01]  /*9cf0*/  MUFU.EX2 R135, R135 ;  /* 0x0000008700877308 */ /* 0x000fe20000000800 */
[----:B------:R-:W-:Y:S01]  /*9d00*/  FSETP.NEU.FTZ.AND P1, PT, R3, -INF , PT ;  /* 0xff8000000300780b */ /* 0x000fe20003f3d000 */
[----:B------:R-:W-:Y:S01]  /*9d10*/  IMAD.WIDE.U32 R166, R166, -0x326172a9, RZ ;  /* 0xcd9e8d57a6a67825 */ /* 0x000fe200078e00ff */
[----:B------:R-:W-:Y:S03]  /*9d20*/  LOP3.LUT R8, R155, UR15, R152, 0x96, !PT ;  /* 0x0000000f9b087c12 */ /* 0x000fe6000f8e9698 */
[----:B------:R-:W-:Y:S01]  /*9d30*/  FMUL.FTZ R164, R3, UR4 ;  /* 0x0000000403a47c20 */ /* 0x000fe20008410000 */
[----:B------:R-:W-:Y:S01]  /*9d40*/  FFMA.FTZ R174, R25, UR4, -R162 ;  /* 0x0000000419ae7c23 */ /* 0x000fe200080108a2 */
[----:B------:R-:W-:Y:S01]  /*9d50*/  LOP3.LUT R154, R167, UR13, R154, 0x96, !PT ;  /* 0x0000000da79a7c12 */ /* 0x000fe2000f8e969a */
[----:B------:R-:W-:Y:S01]  /*9d60*/  IMAD.WIDE.U32 R8, R8, -0x2daee0ad, RZ ;  /* 0xd2511f5308087825 */ /* 0x000fe200078e00ff */
[----:B------:R-:W1:Y:S02]  /*9d70*/  MUFU.EX2 R156, R156 ;  /* 0x0000009c009c7308 */ /* 0x000e640000000800 */
[----:B------:R-:W-:Y:S01]  /*9d80*/  FSEL R164, R164, RZ, P1 ;  /* 0x000000ffa4a47208 */ /* 0x000fe20000800000 */
[----:B------:R-:W-:Y:S01]  /*9d90*/  IMAD.WIDE.U32 R154, R154, -0x2daee0ad, RZ ;  /* 0xd2511f539a9a7825 */ /* 0x000fe200078e00ff */
[----:B------:R-:W-:Y:S03]  /*9da0*/  LOP3.LUT R168, R9, UR12, R168, 0x96, !PT ;  /* 0x0000000c09a87c12 */ /* 0x000fe6000f8e96a8 */
[----:B------:R-:W-:Y:S01]  /*9db0*/  FFMA.FTZ R165, R16, UR4, -R162 ;  /* 0x0000000410a57c23 */ /* 0x000fe200080108a2 */
[----:B------:R-:W-:Y:S01]  /*9dc0*/  FFMA.FTZ R163, R6, UR4, -R164 ;  /* 0x0000000406a37c23 */ /* 0x000fe200080108a4 */
[----:B------:R-:W-:Y:S01]  /*9dd0*/  LOP3.LUT R8, R155, UR5, R8, 0x96, !PT ;  /* 0x000000059b087c12 */ /* 0x000fe2000f8e9608 */
[----:B------:R-:W-:Y:S04]  /*9de0*/  IMAD.WIDE.U32 R168, R168, -0x326172a9, RZ ;  /* 0xcd9e8d57a8a87825 */ /* 0x000fe800078e00ff */
[--C-:B------:R-:W-:Y:S01]  /*9df0*/  FFMA.FTZ R157, R10, UR4, -R164.reuse ;  /* 0x000000040a9d7c23 */ /* 0x100fe200080108a4 */
[----:B------:R-:W-:Y:S01]  /*9e00*/  MUFU.EX2 R161, R161 ;  /* 0x000000a100a17308 */ /* 0x000fe20000000800 */
[--C-:B------:R-:W-:Y:S01]  /*9e10*/  FFMA.FTZ R160, R7, UR4, -R164.reuse ;  /* 0x0000000407a07c23 */ /* 0x100fe200080108a4 */
[----:B------:R-:W-:Y:S04]  /*9e20*/  IMAD.WIDE.U32 R136, R8, -0x326172a9, RZ ;  /* 0xcd9e8d5708887825 */ /* 0x000fe800078e00ff */
[--C-:B------:R-:W-:Y:S01]  /*9e30*/  FFMA.FTZ R158, R11, UR4, -R164.reuse ;  /* 0x000000040b9e7c23 */ /* 0x100fe200080108a4 */
[--C-:B------:R-:W-:Y:S01]  /*9e40*/  FFMA.FTZ R173, R26, UR4, -R164.reuse ;  /* 0x000000041aad7c23 */ /* 0x100fe200080108a4 */
[----:B------:R-:W-:Y:S01]  /*9e50*/  FFMA.FTZ R176, R27, UR4, -R164 ;  /* 0x000000041bb07c23 */ /* 0x000fe200080108a4 */
[----:B------:R-:W-:Y:S01]  /*9e60*/  SHF.R.U32.HI R8, RZ, 0x10, R136 ;  /* 0x00000010ff087819 */ /* 0x000fe20000011688 */
[----:B------:R-:W-:Y:S01]  /*9e70*/  MUFU.EX2 R157, R157 ;  /* 0x0000009d009d7308 */ /* 0x000fe20000000800 */
[----:B------:R-:W-:Y:S01]  /*9e80*/  LOP3.LUT R4, R137, UR20, R168, 0x96, !PT ;  /* 0x0000001489047c12 */ /* 0x000fe2000f8e96a8 */
[--C-:B------:R-:W-:Y:S01]  /*9e90*/  FFMA.FTZ R214, R22, UR4, -R164.reuse ;  /* 0x0000000416d67c23 */ /* 0x100fe200080108a4 */
[----:B------:R-:W-:Y:S01]  /*9ea0*/  LOP3.LUT R6, R8, 0xff, RZ, 0xc0, !PT ;  /* 0x000000ff08067812 */ /* 0x000fe200078ec0ff */
[--C-:B------:R-:W-:Y:S01]  /*9eb0*/  FFMA.FTZ R177, R23, UR4, -R164.reuse ;  /* 0x0000000417b17c23 */ /* 0x100fe200080108a4 */
[C---:B------:R-:W-:Y:S01]  /*9ec0*/  LOP3.LUT R9, R4.reuse, 0xffff, RZ, 0xc0, !PT ;  /* 0x0000ffff04097812 */ /* 0x040fe200078ec0ff */
[----:B------:R-:W-:Y:S01]  /*9ed0*/  FFMA.FTZ R168, R19, UR4, -R164 ;  /* 0x0000000413a87c23 */ /* 0x000fe200080108a4 */
[----:B------:R-:W-:Y:S03]  /*9ee0*/  SHF.R.U32.HI R10, RZ, 0x10, R4 ;  /* 0x00000010ff0a7819 */ /* 0x000fe60000011604 */
[----:B------:R-:W2:Y:S01]  /*9ef0*/  MUFU.EX2 R158, R158 ;  /* 0x0000009e009e7308 */ /* 0x000ea20000000800 */
[----:B------:R-:W-:Y:S01]  /*9f00*/  LOP3.LUT R8, R4, 0xff, RZ, 0xc0, !PT ;  /* 0x000000ff04087812 */ /* 0x000fe200078ec0ff */
[----:B------:R-:W-:Y:S01]  /*9f10*/  FFMA.FTZ R170, R13, UR4, -R162 ;  /* 0x000000040daa7c23 */ /* 0x000fe200080108a2 */
[----:B------:R-:W-:Y:S01]  /*9f20*/  SHF.R.U32.HI R7, RZ, 0x18, R4 ;  /* 0x00000018ff077819 */ /* 0x000fe20000011604 */
[----:B------:R-:W-:Y:S01]  /*9f30*/  FADD.FTZ R4, -R3, R0 ;  /* 0x0000000003047221 */ /* 0x000fe20000010100 */
[----:B------:R-:W-:Y:S01]  /*9f40*/  LOP3.LUT R11, R136, 0xffff, RZ, 0xc0, !PT ;  /* 0x0000ffff880b7812 */ /* 0x000fe200078ec0ff */
[--C-:B------:R-:W-:Y:S01]  /*9f50*/  FFMA.FTZ R171, R14, UR4, -R164.reuse ;  /* 0x000000040eab7c23 */ /* 0x100fe200080108a4 */
[----:B------:R-:W-:Y:S01]  /*9f60*/  SHF.R.U32.HI R9, RZ, 0x8, R9 ;  /* 0x00000008ff097819 */ /* 0x000fe20000011609 */
[----:B------:R-:W-:Y:S02]  /*9f70*/  FMUL.FTZ R0, R4, UR4 ;  /* 0x0000000404007c20 */ /* 0x000fe40008410000 */
[----:B------:R-:W3:Y:S01]  /*9f80*/  MUFU.EX2 R159, R159 ;  /* 0x0000009f009f7308 */ /* 0x000ee20000000800 */
[----:B------:R-:W-:Y:S01]  /*9f90*/  SHF.R.U32.HI R11, RZ, 0x8, R11 ;  /* 0x00000008ff0b7819 */ /* 0x000fe2000001160b */
[----:B------:R-:W-:Y:S01]  /*9fa0*/  FFMA.FTZ R172, R15, UR4, -R164 ;  /* 0x000000040fac7c23 */ /* 0x000fe200080108a4 */
[----:B------:R-:W-:Y:S01]  /*9fb0*/  LOP3.LUT R10, R10, 0xff, RZ, 0xc0, !PT ;  /* 0x000000ff0a0a7812 */ /* 0x000fe200078ec0ff */
[--C-:B------:R-:W-:Y:S01]  /*9fc0*/  FFMA.FTZ R24, R24, UR4, -R162.reuse ;  /* 0x0000000418187c23 */ /* 0x100fe200080108a2 */
[----:B------:R-:W-:Y:S01]  /*9fd0*/  LOP3.LUT R138, R136, 0xff, RZ, 0xc0, !PT ;  /* 0x000000ff888a7812 */ /* 0x000fe200078ec0ff */
[----:B------:R-:W-:Y:S01]  /*9fe0*/  FFMA.FTZ R175, R20, UR4, -R162 ;  /* 0x0000000414af7c23 */ /* 0x000fe200080108a2 */
[----:B------:R-:W-:Y:S03]  /*9ff0*/  SHF.R.U32.HI R5, RZ, 0x18, R136 ;  /* 0x00000018ff057819 */ /* 0x000fe60000011688 */
[----:B------:R-:W-:Y:S01]  /*a000*/  MUFU.EX2 R163, R163 ;  /* 0x000000a300a37308 */ /* 0x000fe20000000800 */
[----:B------:R-:W-:Y:S01]  /*a010*/  PRMT R138, R138, 0x5410, R11 ;  /* 0x000054108a8a7816 */ /* 0x000fe2000000000b */
[----:B------:R-:W-:Y:S01]  /*a020*/  FFMA.FTZ R31, R31, UR4, -R164 ;  /* 0x000000041f1f7c23 */ /* 0x000fe200080108a4 */
[----:B------:R-:W-:Y:S02]  /*a030*/  PRMT R8, R8, 0x5410, R9 ;  /* 0x0000541008087816 */ /* 0x000fe40000000009 */
[----:B------:R-:W-:Y:S02]  /*a040*/  PRMT R4, R10, 0x5410, R7 ;  /* 0x000054100a047816 */ /* 0x000fe40000000007 */
[----:B------:R-:W-:Y:S03]  /*a050*/  PRMT R6, R6, 0x5410, R5 ;  /* 0x0000541006067816 */ /* 0x000fe60000000005 */
[----:B------:R-:W4:Y:S01]  /*a060*/  MUFU.EX2 R160, R160 ;  /* 0x000000a000a07308 */ /* 0x000f220000000800 */
[--C-:B------:R-:W-:Y:S02]  /*a070*/  HSET2.LE.AND R138, R138, R211.reuse, PT ;  /* 0x000000d38a8a7233 */ /* 0x100fe40003803000 */
[--C-:B------:R-:W-:Y:S02]  /*a080*/  HSET2.LE.AND R136, R8, R211.reuse, PT ;  /* 0x000000d308887233 */ /* 0x100fe40003803000 */
[--C-:B------:R-:W-:Y:S02]  /*a090*/  HSET2.LE.AND R139, R6, R211.reuse, PT ;  /* 0x000000d3068b7233 */ /* 0x100fe40003803000 */
[--C-:B------:R-:W-:Y:S03]  /*a0a0*/  HSET2.LE.AND R137, R4, R211.reuse, PT ;  /* 0x000000d304897233 */ /* 0x100fe60003803000 */
[----:B------:R-:W5:Y:S01]  /*a0b0*/  MUFU.EX2 R2, R2 ;  /* 0x0000000200027308 */ /* 0x000f620000000800 */
[----:B-1----:R-:W-:Y:S02]  /*a0c0*/  F2FP.F16.F32.PACK_AB R7, R156, R135 ;  /* 0x000000879c07723e */ /* 0x002fe400000000ff */
[----:B--2---:R-:W-:Y:S02]  /*a0d0*/  F2FP.F16.F32.PACK_AB R6, R158, R157 ;  /* 0x0000009d9e06723e */ /* 0x004fe400000000ff */
[----:B---3--:R-:W-:Y:S02]  /*a0e0*/  F2FP.F16.F32.PACK_AB R5, R159, R161 ;  /* 0x000000a19f05723e */ /* 0x008fe400000000ff */
[----:B------:R-:W-:Y:S03]  /*a0f0*/  LOP3.LUT R138, R138, R7, RZ, 0xc0, !PT ;  /* 0x000000078a8a7212 */ /* 0x000fe600078ec0ff */
[----:B------:R-:W1:Y:S01]  /*a100*/  MUFU.EX2 R0, R0 ;  /* 0x0000000000007308 */ /* 0x000e620000000800 */
[----:B----4-:R-:W-:Y:S02]  /*a110*/  F2FP.F16.F32.PACK_AB R4, R160, R163 ;  /* 0x000000a3a004723e */ /* 0x010fe400000000ff */
[----:B------:R-:W-:Y:S02]  /*a120*/  LOP3.LUT R139, R139, R6, RZ, 0xc0, !PT ;  /* 0x000000068b8b7212 */ /* 0x000fe400078ec0ff */
[----:B------:R-:W-:Y:S02]  /*a130*/  LOP3.LUT R136, R136, R5, RZ, 0xc0, !PT ;  /* 0x0000000588887212 */ /* 0x000fe400078ec0ff */
[----:B------:R-:W-:Y:S03]  /*a140*/  LOP3.LUT R137, R137, R4, RZ, 0xc0, !PT ;  /* 0x0000000489897212 */ /* 0x000fe600078ec0ff */
[----:B------:R-:W-:Y:S01]  /*a150*/  MUFU.EX2 R170, R170 ;  /* 0x000000aa00aa7308 */ /* 0x000fe20000000800 */
[C---:B-----5:R-:W-:Y:S01]  /*a160*/  FMUL.FTZ R4, R2.reuse, R128 ;  /* 0x0000008002047220 */ /* 0x060fe20000410000 */
[C---:B------:R-:W-:Y:S01]  /*a170*/  FMUL.FTZ R5, R2.reuse, R129 ;  /* 0x0000008102057220 */ /* 0x040fe20000410000 */
[C---:B------:R-:W-:Y:S01]  /*a180*/  FMUL.FTZ R8, R2.reuse, R124 ;  /* 0x0000007c02087220 */ /* 0x040fe20000410000 */
[C---:B------:R-:W-:Y:S01]  /*a190*/  FMUL.FTZ R9, R2.reuse, R125 ;  /* 0x0000007d02097220 */ /* 0x040fe20000410000 */
[C---:B------:R-:W-:Y:S01]  /*a1a0*/  FMUL.FTZ R36, R2.reuse, R36 ;  /* 0x0000002402247220 */ /* 0x040fe20000410000 */
[C---:B------:R-:W-:Y:S01]  /*a1b0*/  FMUL.FTZ R37, R2.reuse, R37 ;  /* 0x0000002502257220 */ /* 0x040fe20000410000 */
[C---:B------:R-:W-:Y:S01]  /*a1c0*/  FMUL.FTZ R40, R2.reuse, R40 ;  /* 0x0000002802287220 */ /* 0x040fe20000410000 */
[----:B------:R-:W-:Y:S01]  /*a1d0*/  FMUL.FTZ R41, R2, R41 ;  /* 0x0000002902297220 */ /* 0x000fe20000410000 */
[C---:B-1----:R-:W-:Y:S01]  /*a1e0*/  FMUL.FTZ R6, R0.reuse, R130 ;  /* 0x0000008200067220 */ /* 0x042fe20000410000 */
[C---:B------:R-:W-:Y:S01]  /*a1f0*/  FMUL.FTZ R7, R0.reuse, R131 ;  /* 0x0000008300077220 */ /* 0x040fe20000410000 */
[C---:B------:R-:W-:Y:S01]  /*a200*/  FMUL.FTZ R10, R0.reuse, R126 ;  /* 0x0000007e000a7220 */ /* 0x040fe20000410000 */
[----:B------:R-:W-:Y:S01]  /*a210*/  FMUL.FTZ R11, R0, R127 ;  /* 0x0000007f000b7220 */ /* 0x000fe20000410000 */
[----:B------:R-:W-:Y:S01]  /*a220*/  LDSM.16.MT88.4 R128, [R196+0xe000] ;  /* 0x00e00000c480783b */ /* 0x000fe20000004200 */
[----:B------:R-:W-:Y:S01]  /*a230*/  FMUL.FTZ R16, R2, R120 ;  /* 0x0000007802107220 */ /* 0x000fe20000410000 */
[C---:B------:R-:W-:Y:S01]  /*a240*/  FMUL.FTZ R19, R0.reuse, R123 ;  /* 0x0000007b00137220 */ /* 0x040fe20000410000 */
[C---:B------:R-:W-:Y:S01]  /*a250*/  FMUL.FTZ R38, R0.reuse, R38 ;  /* 0x0000002600267220 */ /* 0x040fe20000410000 */
[C---:B------:R-:W-:Y:S01]  /*a260*/  HMMA.16816.F32 R4, R136.reuse, R140, R4 ;  /* 0x0000008c8804723c */ /* 0x040fe20000001804 */
[----:B------:R-:W-:Y:S03]  /*a270*/  MUFU.EX2 R171, R171 ;  /* 0x000000ab00ab7308 */ /* 0x000fe60000000800 */
[----:B------:R-:W1:Y:S01]  /*a280*/  LDSM.16.MT88.4 R124, [R192+0xc000] ;  /* 0x00c00000c07c783b */ /* 0x000e620000004200 */
[C---:B------:R-:W-:Y:S01]  /*a290*/  FMUL.FTZ R39, R0.reuse, R39 ;  /* 0x0000002700277220 */ /* 0x040fe20000410000 */
[C---:B------:R-:W-:Y:S05]  /*a2a0*/  HMMA.16816.F32 R8, R136.reuse, R142, R8 ;  /* 0x0000008e8808723c */ /* 0x040fea0000001808 */
[----:B------:R-:W-:Y:S01]  /*a2b0*/  MUFU.EX2 R172, R172 ;  /* 0x000000ac00ac7308 */ /* 0x000fe20000000800 */
[C---:B------:R-:W-:Y:S01]  /*a2c0*/  FMUL.FTZ R42, R0.reuse, R42 ;  /* 0x0000002a002a7220 */ /* 0x040fe20000410000 */
[C---:B------:R-:W-:Y:S01]  /*a2d0*/  HMMA.16816.F32 R36, R136.reuse, R144, R36 ;  /* 0x000000908824723c */ /* 0x040fe20000001824 */
[----:B------:R-:W2:Y:S03]  /*a2e0*/  LDSM.16.MT88.4 R140, [R194+0xe000] ;  /* 0x00e00000c28c783b */ /* 0x000ea60000004200 */
[----:B------:R-:W-:Y:S01]  /*a2f0*/  FMUL.FTZ R43, R0, R43 ;  /* 0x0000002b002b7220 */ /* 0x000fe20000410000 */
[C---:B------:R-:W-:Y:S01]  /*a300*/  FMUL.FTZ R44, R2.reuse, R44 ;  /* 0x0000002c022c7220 */ /* 0x040fe20000410000 */
[----:B------:R-:W-:Y:S01]  /*a310*/  FMUL.FTZ R45, R2, R45 ;  /* 0x0000002d022d7220 */ /* 0x000fe20000410000 */
[C---:B------:R-:W-:Y:S01]  /*a320*/  FMUL.FTZ R46, R0.reuse, R46 ;  /* 0x0000002e002e7220 */ /* 0x040fe20000410000 */
[----:B------:R-:W-:Y:S03]  /*a330*/  MUFU.EX2 R173, R173 ;  /* 0x000000ad00ad7308 */ /* 0x000fe60000000800 */
[----:B------:R-:W-:Y:S01]  /*a340*/  FMUL.FTZ R47, R0, R47 ;  /* 0x0000002f002f7220 */ /* 0x000fe20000410000 */
[C---:B------:R-:W-:Y:S03]  /*a350*/  HMMA.16816.F32 R40, R136.reuse, R146, R40 ;  /* 0x000000928828723c */ /* 0x040fe60000001828 */
[C---:B------:R-:W-:Y:S01]  /*a360*/  FMUL.FTZ R48, R2.reuse, R48 ;  /* 0x0000003002307220 */ /* 0x040fe20000410000 */
[----:B------:R-:W-:Y:S01]  /*a370*/  FMUL.FTZ R49, R2, R49 ;  /* 0x0000003102317220 */ /* 0x000fe20000410000 */
[C---:B------:R-:W-:Y:S01]  /*a380*/  FMUL.FTZ R50, R0.reuse, R50 ;  /* 0x0000003200327220 */ /* 0x040fe20000410000 */
[C---:B------:R-:W-:Y:S01]  /*a390*/  HMMA.16816.F32 R44, R136.reuse, R148, R44 ;  /* 0x00000094882c723c */ /* 0x040fe2000000182c */
[----:B------:R-:W-:Y:S04]  /*a3a0*/  MUFU.EX2 R176, R176 ;  /* 0x000000b000b07308 */ /* 0x000fe80000000800 */
[----:B------:R-:W-:Y:S01]  /*a3b0*/  FMUL.FTZ R51, R0, R51 ;  /* 0x0000003300337220 */ /* 0x000fe20000410000 */
[C---:B------:R-:W-:Y:S01]  /*a3c0*/  FMUL.FTZ R52, R2.reuse, R52 ;  /* 0x0000003402347220 */ /* 0x040fe20000410000 */
[----:B------:R-:W-:Y:S01]  /*a3d0*/  FMUL.FTZ R53, R2, R53 ;  /* 0x0000003502357220 */ /* 0x000fe20000410000 */
[C---:B------:R-:W-:Y:S03]  /*a3e0*/  FMUL.FTZ R54, R0.reuse, R54 ;  /* 0x0000003600367220 */ /* 0x040fe60000410000 */
[----:B------:R-:W-:Y:S01]  /*a3f0*/  MUFU.EX2 R175, R175 ;  /* 0x000000af00af7308 */ /* 0x000fe20000000800 */
[----:B------:R-:W-:Y:S01]  /*a400*/  FMUL.FTZ R55, R0, R55 ;  /* 0x0000003700377220 */ /* 0x000fe20000410000 */
[C---:B------:R-:W-:Y:S03]  /*a410*/  HMMA.16816.F32 R48, R136.reuse, R150, R48 ;  /* 0x000000968830723c */ /* 0x040fe60000001830 */
[C---:B------:R-:W-:Y:S01]  /*a420*/  FMUL.FTZ R56, R2.reuse, R56 ;  /* 0x0000003802387220 */ /* 0x040fe20000410000 */
[----:B------:R-:W-:Y:S01]  /*a430*/  FMUL.FTZ R57, R2, R57 ;  /* 0x0000003902397220 */ /* 0x000fe20000410000 */
[C---:B------:R-:W-:Y:S01]  /*a440*/  FMUL.FTZ R58, R0.reuse, R58 ;  /* 0x0000003a003a7220 */ /* 0x040fe20000410000 */
[C---:B-1----:R-:W-:Y:S02]  /*a450*/  HMMA.16816.F32 R52, R136.reuse, R124, R52 ;  /* 0x0000007c8834723c */ /* 0x042fe40000001834 */
[----:B------:R-:W-:Y:S03]  /*a460*/  MUFU.EX2 R165, R165 ;  /* 0x000000a500a57308 */ /* 0x000fe60000000800 */
[----:B------:R-:W-:Y:S01]  /*a470*/  FMUL.FTZ R59, R0, R59 ;  /* 0x0000003b003b7220 */ /* 0x000fe20000410000 */
[----:B------:R-:W-:Y:S01]  /*a480*/  FFMA.FTZ R144, R17, UR4, -R162 ;  /* 0x0000000411907c23 */ /* 0x000fe200080108a2 */
[C---:B------:R-:W-:Y:S01]  /*a490*/  FMUL.FTZ R17, R2.reuse, R121 ;  /* 0x0000007902117220 */ /* 0x040fe20000410000 */
[C---:B------:R-:W-:Y:S04]  /*a4a0*/  FMUL.FTZ R60, R2.reuse, R60 ;  /* 0x0000003c023c7220 */ /* 0x040fe80000410000 */
[----:B------:R-:W-:Y:S01]  /*a4b0*/  MUFU.EX2 R168, R168 ;  /* 0x000000a800a87308 */ /* 0x000fe20000000800 */
[----:B------:R-:W-:Y:S01]  /*a4c0*/  FMUL.FTZ R61, R2, R61 ;  /* 0x0000003d023d7220 */ /* 0x000fe20000410000 */
[C---:B------:R-:W-:Y:S01]  /*a4d0*/  HMMA.16816.F32 R56, R136.reuse, R126, R56 ;  /* 0x0000007e8838723c */ /* 0x040fe20000001838 */
[----:B------:R-:W1:Y:S02]  /*a4e0*/  LDSM.16.MT88.4 R124, [R193+0xe000] ;  /* 0x00e00000c17c783b */ /* 0x000e640000004200 */
[C---:B------:R-:W-:Y:S01]  /*a4f0*/  FMUL.FTZ R62, R0.reuse, R62 ;  /* 0x0000003e003e7220 */ /* 0x040fe20000410000 */
[----:B------:R-:W-:Y:S01]  /*a500*/  FMUL.FTZ R63, R0, R63 ;  /* 0x0000003f003f7220 */ /* 0x000fe20000410000 */
[C---:B------:R-:W-:Y:S01]  /*a510*/  FMUL.FTZ R64, R2.reuse, R64 ;  /* 0x0000004002407220 */ /* 0x040fe20000410000 */
[----:B------:R-:W-:Y:S01]  /*a520*/  FMUL.FTZ R65, R2, R65 ;  /* 0x0000004102417220 */ /* 0x000fe20000410000 */
[C---:B------:R-:W-:Y:S01]  /*a530*/  FMUL.FTZ R66, R0.reuse, R66 ;  /* 0x0000004200427220 */ /* 0x040fe20000410000 */
[----:B------:R-:W-:Y:S01]  /*a540*/  FMUL.FTZ R67, R0, R67 ;  /* 0x0000004300437220 */ /* 0x000fe20000410000 */
[----:B------:R-:W-:Y:S02]  /*a550*/  MUFU.EX2 R31, R31 ;  /* 0x0000001f001f7308 */ /* 0x000fe40000000800 */
[C---:B------:R-:W-:Y:S03]  /*a560*/  HMMA.16816.F32 R60, R136.reuse, R128, R60 ;  /* 0x00000080883c723c */ /* 0x040fe6000000183c */
[C---:B------:R-:W-:Y:S01]  /*a570*/  FMUL.FTZ R68, R2.reuse, R68 ;  /* 0x0000004402447220 */ /* 0x040fe20000410000 */
[----:B------:R-:W-:Y:S01]  /*a580*/  FMUL.FTZ R69, R2, R69 ;  /* 0x0000004502457220 */ /* 0x000fe20000410000 */
[C---:B------:R-:W-:Y:S01]  /*a590*/  FMUL.FTZ R70, R0.reuse, R70 ;  /* 0x0000004600467220 */ /* 0x040fe20000410000 */
[C---:B------:R-:W-:Y:S01]  /*a5a0*/  HMMA.16816.F32 R64, R136.reuse, R130, R64 ;  /* 0x000000828840723c */ /* 0x040fe20000001840 */
[----:B------:R-:W3:Y:S01]  /*a5b0*/  LDSM.16.MT88.4 R128, [R192+0xe000] ;  /* 0x00e00000c080783b */ /* 0x000ee20000004200 */
[----:B------:R-:W-:Y:S03]  /*a5c0*/  MUFU.EX2 R174, R174 ;  /* 0x000000ae00ae7308 */ /* 0x000fe60000000800 */
[----:B------:R-:W-:Y:S01]  /*a5d0*/  FMUL.FTZ R71, R0, R71 ;  /* 0x0000004700477220 */ /* 0x000fe20000410000 */
[C---:B------:R-:W-:Y:S01]  /*a5e0*/  FMUL.FTZ R72, R2.reuse, R72 ;  /* 0x0000004802487220 */ /* 0x040fe20000410000 */
[----:B------:R-:W-:Y:S01]  /*a5f0*/  FMUL.FTZ R73, R2, R73 ;  /* 0x0000004902497220 */ /* 0x000fe20000410000 */
[C---:B------:R-:W-:Y:S04]  /*a600*/  FMUL.FTZ R74, R0.reuse, R74 ;  /* 0x0000004a004a7220 */ /* 0x040fe80000410000 */
[----:B------:R-:W-:Y:S01]  /*a610*/  MUFU.EX2 R214, R214 ;  /* 0x000000d600d67308 */ /* 0x000fe20000000800 */
[----:B------:R-:W-:Y:S01]  /*a620*/  FMUL.FTZ R75, R0, R75 ;  /* 0x0000004b004b7220 */ /* 0x000fe20000410000 */
[C---:B--2---:R-:W-:Y:S03]  /*a630*/  HMMA.16816.F32 R68, R136.reuse, R140, R68 ;  /* 0x0000008c8844723c */ /* 0x044fe60000001844 */
[C---:B------:R-:W-:Y:S01]  /*a640*/  FMUL.FTZ R76, R2.reuse, R76 ;  /* 0x0000004c024c7220 */ /* 0x040fe20000410000 */
[----:B------:R-:W-:Y:S01]  /*a650*/  FMUL.FTZ R77, R2, R77 ;  /* 0x0000004d024d7220 */ /* 0x000fe20000410000 */
[C---:B------:R-:W-:Y:S01]  /*a660*/  FMUL.FTZ R78, R0.reuse, R78 ;  /* 0x0000004e004e7220 */ /* 0x040fe20000410000 */
[C---:B------:R-:W-:Y:S01]  /*a670*/  HMMA.16816.F32 R72, R136.reuse, R142, R72 ;  /* 0x0000008e8848723c */ /* 0x040fe20000001848 */
[----:B------:R-:W2:Y:S01]  /*a680*/  LDSM.16.MT88.4 R140, [R196+0x10000] ;  /* 0x01000000c48c783b */ /* 0x000ea20000004200 */
[----:B------:R-:W-:Y:S03]  /*a690*/  MUFU.EX2 R177, R177 ;  /* 0x000000b100b17308 */ /* 0x000fe60000000800 */
[----:B------:R-:W-:Y:S01]  /*a6a0*/  FMUL.FTZ R79, R0, R79 ;  /* 0x0000004f004f7220 */ /* 0x000fe20000410000 */
[C---:B------:R-:W-:Y:S01]  /*a6b0*/  FMUL.FTZ R80, R2.reuse, R80 ;  /* 0x0000005002507220 */ /* 0x040fe20000410000 */
[----:B------:R-:W-:Y:S01]  /*a6c0*/  FMUL.FTZ R81, R2, R81 ;  /* 0x0000005102517220 */ /* 0x000fe20000410000 */
[C---:B------:R-:W-:Y:S03]  /*a6d0*/  FMUL.FTZ R82, R0.reuse, R82 ;  /* 0x0000005200527220 */ /* 0x040fe60000410000 */
[----:B------:R-:W-:Y:S01]  /*a6e0*/  FMUL.FTZ R83, R0, R83 ;  /* 0x0000005300537220 */ /* 0x000fe20000410000 */
[C---:B-1----:R-:W-:Y:S03]  /*a6f0*/  HMMA.16816.F32 R76, R136.reuse, R124, R76 ;  /* 0x0000007c884c723c */ /* 0x042fe6000000184c */
[C---:B------:R-:W-:Y:S01]  /*a700*/  FMUL.FTZ R84, R2.reuse, R84 ;  /* 0x0000005402547220 */ /* 0x040fe20000410000 */
[----:B------:R-:W-:Y:S01]  /*a710*/  FMUL.FTZ R85, R2, R85 ;  /* 0x0000005502557220 */ /* 0x000fe20000410000 */
[C---:B------:R-:W-:Y:S01]  /*a720*/  FMUL.FTZ R86, R0.reuse, R86 ;  /* 0x0000005600567220 */ /* 0x040fe20000410000 */
[C---:B------:R-:W-:Y:S01]  /*a730*/  HMMA.16816.F32 R80, R136.reuse, R126, R80 ;  /* 0x0000007e8850723c */ /* 0x040fe20000001850 */
[----:B------:R-:W1:Y:S04]  /*a740*/  LDSM.16.MT88.4 R124, [R194+0x10000] ;  /* 0x01000000c27c783b */ /* 0x000e680000004200 */
[----:B------:R-:W-:Y:S01]  /*a750*/  FMUL.FTZ R87, R0, R87 ;  /* 0x0000005700577220 */ /* 0x000fe20000410000 */
[C---:B------:R-:W-:Y:S01]  /*a760*/  FMUL.FTZ R88, R2.reuse, R88 ;  /* 0x0000005802587220 */ /* 0x040fe20000410000 */
[----:B------:R-:W-:Y:S01]  /*a770*/  FMUL.FTZ R89, R2, R89 ;  /* 0x0000005902597220 */ /* 0x000fe20000410000 */
[C---:B------:R-:W-:Y:S03]  /*a780*/  FMUL.FTZ R90, R0.reuse, R90 ;  /* 0x0000005a005a7220 */ /* 0x040fe60000410000 */
[----:B------:R-:W-:Y:S01]  /*a790*/  FMUL.FTZ R91, R0, R91 ;  /* 0x0000005b005b7220 */ /* 0x000fe20000410000 */
[C---:B---3--:R-:W-:Y:S03]  /*a7a0*/  HMMA.16816.F32 R84, R136.reuse, R128, R84 ;  /* 0x000000808854723c */ /* 0x048fe60000001854 */
[C---:B------:R-:W-:Y:S01]  /*a7b0*/  FMUL.FTZ R92, R2.reuse, R92 ;  /* 0x0000005c025c7220 */ /* 0x040fe20000410000 */
[----:B------:R-:W-:Y:S01]  /*a7c0*/  FMUL.FTZ R93, R2, R93 ;  /* 0x0000005d025d7220 */ /* 0x000fe20000410000 */
[C---:B------:R-:W-:Y:S01]  /*a7d0*/  FMUL.FTZ R94, R0.reuse, R94 ;  /* 0x0000005e005e7220 */ /* 0x040fe20000410000 */
[C---:B------:R-:W-:Y:S01]  /*a7e0*/  HMMA.16816.F32 R88, R136.reuse, R130, R88 ;  /* 0x000000828858723c */ /* 0x040fe20000001858 */
[----:B------:R-:W3:Y:S04]  /*a7f0*/  LDSM.16.MT88.4 R128, [R193+0x10000] ;  /* 0x01000000c180783b */ /* 0x000ee80000004200 */
[----:B------:R-:W-:Y:S01]  /*a800*/  FMUL.FTZ R95, R0, R95 ;  /* 0x0000005f005f7220 */ /* 0x000fe20000410000 */
[----:B------:R-:W-:Y:S01]  /*a810*/  LOP3.LUT R166, R169, UR25, R166, 0x96, !PT ;  /* 0x00000019a9a67c12 */ /* 0x000fe2000f8e96a6 */
[C---:B------:R-:W-:Y:S01]  /*a820*/  FMUL.FTZ R96, R2.reuse, R96 ;  /* 0x0000006002607220 */ /* 0x040fe20000410000 */
[----:B------:R-:W-:Y:S03]  /*a830*/  FMUL.FTZ R97, R2, R97 ;  /* 0x0000006102617220 */ /* 0x000fe60000410000 */
[----:B------:R-:W-:Y:S01]  /*a840*/  IMAD.WIDE.U32 R166, R166, -0x2daee0ad, RZ ;  /* 0xd2511f53a6a67825 */ /* 0x000fe200078e00ff */
[C---:B--2---:R-:W-:Y:S03]  /*a850*/  HMMA.16816.F32 R92, R136.reuse, R140, R92 ;  /* 0x0000008c885c723c */ /* 0x044fe6000000185c */
[C---:B------:R-:W-:Y:S01]  /*a860*/  FMUL.FTZ R98, R0.reuse, R98 ;  /* 0x0000006200627220 */ /* 0x040fe20000410000 */
[----:B------:R-:W-:Y:S01]  /*a870*/  LOP3.LUT R154, R167, UR26, R154, 0x96, !PT ;  /* 0x0000001aa79a7c12 */ /* 0x000fe2000f8e969a */
[----:B------:R-:W-:Y:S01]  /*a880*/  FMUL.FTZ R99, R0, R99 ;  /* 0x0000006300637220 */ /* 0x000fe20000410000 */
[----:B------:R-:W-:Y:S01]  /*a890*/  FMUL.FTZ R100, R2, R100 ;  /* 0x0000006402647220 */ /* 0x000fe20000410000 */
[----:B------:R-:W-:Y:S01]  /*a8a0*/  LOP3.LUT R141, R166, 0xffff, RZ, 0xc0, !PT ;  /* 0x0000ffffa68d7812 */ /* 0x000fe200078ec0ff */
[----:B------:R-:W-:Y:S03]  /*a8b0*/  FFMA.FTZ R167, R18, UR4, -R164 ;  /* 0x0000000412a77c23 */ /* 0x000fe600080108a4 */
[----:B------:R-:W-:Y:S01]  /*a8c0*/  FMUL.FTZ R18, R0, R122 ;  /* 0x0000007a00127220 */ /* 0x000fe20000410000 */
[C---:B------:R-:W-:Y:S01]  /*a8d0*/  HMMA.16816.F32 R96, R136.reuse, R142, R96 ;  /* 0x0000008e8860723c */ /* 0x040fe20000001860 */
[----:B------:R-:W2:Y:S01]  /*a8e0*/  LDSM.16.MT88.4 R120, [R192+0x10000] ;  /* 0x01000000c078783b */ /* 0x000ea20000004200 */
[----:B------:R-:W-:Y:S01]  /*a8f0*/  MUFU.EX2 R167, R167 ;  /* 0x000000a700a77308 */ /* 0x000fe20000000800 */
[----:B------:R-:W-:Y:S01]  /*a900*/  FMUL.FTZ R101, R2, R101 ;  /* 0x0000006502657220 */ /* 0x000fe20000410000 */
[C---:B------:R-:W-:Y:S01]  /*a910*/  FMUL.FTZ R102, R0.reuse, R102 ;  /* 0x0000006600667220 */ /* 0x040fe20000410000 */
[----:B------:R-:W-:Y:S01]  /*a920*/  FMUL.FTZ R103, R0, R103 ;  /* 0x0000006700677220 */ /* 0x000fe20000410000 */
[C---:B-1----:R-:W-:Y:S05]  /*a930*/  HMMA.16816.F32 R16, R136.reuse, R124, R16 ;  /* 0x0000007c8810723c */ /* 0x042fea0000001810 */
[----:B------:R-:W-:Y:S01]  /*a940*/  SHF.R.U32.HI R140, RZ, 0x10, R166 ;  /* 0x00000010ff8c7819 */ /* 0x000fe200000116a6 */
[C---:B------:R-:W-:Y:S01]  /*a950*/  HMMA.16816.F32 R100, R136.reuse, R126, R100 ;  /* 0x0000007e8864723c */ /* 0x040fe20000001864 */
[----:B------:R-:W1:Y:S04]  /*a960*/  LDSM.16.MT88.4 R124, [R196+0xc800] ;  /* 0x00c80000c47c783b */ /* 0x000e680000004200 */
[C---:B------:R-:W-:Y:S01]  /*a970*/  FMUL.FTZ R104, R2.reuse, R104 ;  /* 0x0000006802687220 */ /* 0x040fe20000410000 */
[----:B------:R-:W-:Y:S01]  /*a980*/  FMUL.FTZ R105, R2, R105 ;  /* 0x0000006902697220 */ /* 0x000fe20000410000 */
[C---:B------:R-:W-:Y:S01]  /*a990*/  FMUL.FTZ R106, R0.reuse, R106 ;  /* 0x0000006a006a7220 */ /* 0x040fe20000410000 */
[----:B------:R-:W-:Y:S03]  /*a9a0*/  FMUL.FTZ R107, R0, R107 ;  /* 0x0000006b006b7220 */ /* 0x000fe60000410000 */
[----:B------:R-:W-:Y:S01]  /*a9b0*/  LOP3.LUT R134, R166, 0xff, RZ, 0xc0, !PT ;  /* 0x000000ffa6867812 */ /* 0x000fe200078ec0ff */
[----:B------:R-:W-:Y:S01]  /*a9c0*/  FFMA.FTZ R169, R12, UR4, -R162 ;  /* 0x000000040ca97c23 */ /* 0x000fe200080108a2 */
[----:B------:R-:W-:Y:S01]  /*a9d0*/  SHF.R.U32.HI R133, RZ, 0x18, R166 ;  /* 0x00000018ff857819 */ /* 0x000fe200000116a6 */
[C---:B------:R-:W-:Y:S01]  /*a9e0*/  FMUL.FTZ R12, R2.reuse, R116 ;  /* 0x00000074020c7220 */ /* 0x040fe20000410000 */
[C---:B---3--:R-:W-:Y:S01]  /*a9f0*/  HMMA.16816.F32 R104, R136.reuse, R128, R104 ;  /* 0x000000808868723c */ /* 0x048fe20000001868 */
[----:B------:R3:W-:Y:S02]  /*aa00*/  MUFU.EX2 R166, R144 ;  /* 0x0000009000a67308 */ /* 0x0007e40000000800 */
[----:B------:R-:W-:Y:S01]  /*aa10*/  SHF.R.U32.HI R141, RZ, 0x8, R141 ;  /* 0x00000008ff8d7819 */ /* 0x000fe2000001168d */
[----:B------:R-:W-:Y:S01]  /*aa20*/  FMUL.FTZ R13, R2, R117 ;  /* 0x00000075020d7220 */ /* 0x000fe20000410000 */
[C---:B------:R-:W-:Y:S01]  /*aa30*/  FMUL.FTZ R14, R0.reuse, R118 ;  /* 0x00000076000e7220 */ /* 0x040fe20000410000 */
[----:B------:R-:W-:Y:S01]  /*aa40*/  FMUL.FTZ R15, R0, R119 ;  /* 0x00000077000f7220 */ /* 0x000fe20000410000 */
[----:B------:R-:W-:Y:S01]  /*aa50*/  PRMT R134, R134, 0x5410, R141 ;  /* 0x0000541086867816 */ /* 0x000fe2000000008d */
[----:B------:R-:W-:Y:S03]  /*aa60*/  FMUL.FTZ R108, R2, R108 ;  /* 0x0000006c026c7220 */ /* 0x000fe60000410000 */
[----:B------:R-:W4:Y:S01]  /*aa70*/  MUFU.EX2 R169, R169 ;  /* 0x000000a900a97308 */ /* 0x000f220000000800 */
[----:B------:R-:W-:Y:S01]  /*aa80*/  LOP3.LUT R148, R140, 0xff, RZ, 0xc0, !PT ;  /* 0x000000ff8c947812 */ /* 0x000fe200078ec0ff */
[----:B------:R-:W-:Y:S01]  /*aa90*/  FMUL.FTZ R109, R2, R109 ;  /* 0x0000006d026d7220 */ /* 0x000fe20000410000 */
[C---:B------:R-:W-:Y:S01]  /*aaa0*/  HMMA.16816.F32 R12, R136.reuse, R130, R12 ;  /* 0x00000082880c723c */ /* 0x040fe2000000180c */
[----:B------:R-:W5:Y:S02]  /*aab0*/  LDSM.16.MT88.4 R140, [R194+0xc800] ;  /* 0x00c80000c28c783b */ /* 0x000f640000004200 */
[----:B------:R-:W-:Y:S01]  /*aac0*/  LOP3.LUT R149, R154, 0xffff, RZ, 0xc0, !PT ;  /* 0x0000ffff9a957812 */ /* 0x000fe200078ec0ff */
[C---:B------:R-:W-:Y:S01]  /*aad0*/  FMUL.FTZ R110, R0.reuse, R110 ;  /* 0x0000006e006e7220 */ /* 0x040fe20000410000 */
[--C-:B------:R-:W-:Y:S01]  /*aae0*/  SHF.R.U32.HI R129, RZ, 0x10, R154.reuse ;  /* 0x00000010ff817819 */ /* 0x100fe2000001169a */
[----:B------:R-:W-:Y:S01]  /*aaf0*/  FMUL.FTZ R111, R0, R111 ;  /* 0x0000006f006f7220 */ /* 0x000fe20000410000 */
[----:B------:R-:W-:Y:S01]  /*ab00*/  LOP3.LUT R128, R154, 0xff, RZ, 0xc0, !PT ;  /* 0x000000ff9a807812 */ /* 0x000fe200078ec0ff */
[C---:B------:R-:W-:Y:S01]  /*ab10*/  FMUL.FTZ R112, R2.reuse, R112 ;  /* 0x0000007002707220 */ /* 0x040fe20000410000 */
[----:B---3--:R-:W3:Y:S02]  /*ab20*/  LDSM.16.MT88.4 R144, [R193+0xc800] ;  /* 0x00c80000c190783b */ /* 0x008ee40000004200 */
[----:B------:R-:W-:Y:S01]  /*ab30*/  SHF.R.U32.HI R149, RZ, 0x8, R149 ;  /* 0x00000008ff957819 */ /* 0x000fe20000011695 */
[----:B------:R-:W-:Y:S01]  /*ab40*/  FMUL.FTZ R113, R2, R113 ;  /* 0x0000007102717220 */ /* 0x000fe20000410000 */
[C---:B--2---:R-:W-:Y:S03]  /*ab50*/  HMMA.16816.F32 R108, R136.reuse, R120, R108 ;  /* 0x00000078886c723c */ /* 0x044fe6000000186c */
[----:B------:R-:W-:Y:S01]  /*ab60*/  LOP3.LUT R129, R129, 0xff, RZ, 0xc0, !PT ;  /* 0x000000ff81817812 */ /* 0x000fe200078ec0ff */
[C---:B------:R-:W-:Y:S01]  /*ab70*/  FMUL.FTZ R114, R0.reuse, R114 ;  /* 0x0000007200727220 */ /* 0x040fe20000410000 */
[----:B------:R-:W-:Y:S01]  /*ab80*/  SHF.R.U32.HI R154, RZ, 0x18, R154 ;  /* 0x00000018ff9a7819 */ /* 0x000fe2000001169a */
[----:B------:R-:W-:Y:S01]  /*ab90*/  FMUL.FTZ R115, R0, R115 ;  /* 0x0000007300737220 */ /* 0x000fe20000410000 */
[----:B------:R-:W-:Y:S01]  /*aba0*/  PRMT R148, R148, 0x5410, R133 ;  /* 0x0000541094947816 */ /* 0x000fe20000000085 */
[----:B------:R-:W-:Y:S03]  /*abb0*/  FFMA.FTZ R161, R2, R217, R161 ;  /* 0x000000d902a17223 */ /* 0x000fe600000100a1 */
[----:B------:R-:W-:Y:S01]  /*abc0*/  PRMT R116, R128, 0x5410, R149 ;  /* 0x0000541080747816 */ /* 0x000fe20000000095 */
[----:B------:R-:W-:Y:S01]  /*abd0*/  FFMA.FTZ R163, R0, R215, R163 ;  /* 0x000000d700a37223 */ /* 0x000fe200000100a3 */
[----:B------:R-:W-:Y:S01]  /*abe0*/  HMMA.16816.F32 R112, R136, R122, R112 ;  /* 0x0000007a8870723c */ /* 0x000fe20000001870 */
[----:B------:R-:W-:Y:S02]  /*abf0*/  LDSM.16.MT88.4 R136, [R192+0xe800] ;  /* 0x00e80000c088783b */ /* 0x000fe40000004200 */
[----:B------:R-:W-:Y:S01]  /*ac00*/  PRMT R154, R129, 0x5410, R154 ;  /* 0x00005410819a7816 */ /* 0x000fe2000000009a */
[----:B------:R-:W-:Y:S01]  /*ac10*/  FADD.FTZ R0, R159, R161 ;  /* 0x000000a19f007221 */ /* 0x000fe20000010000 */
[--C-:B------:R-:W-:Y:S01]  /*ac20*/  HSET2.LE.AND R119, R148, R211.reuse, PT ;  /* 0x000000d394777233 */ /* 0x100fe20003803000 */
[----:B------:R-:W-:Y:S01]  /*ac30*/  FADD.FTZ R160, R160, R163 ;  /* 0x000000a3a0a07221 */ /* 0x000fe20000010000 */
[--C-:B------:R-:W-:Y:S01]  /*ac40*/  HSET2.LE.AND R118, R134, R211.reuse, PT ;  /* 0x000000d386767233 */ /* 0x100fe20003803000 */
[----:B------:R-:W-:Y:S01]  /*ac50*/  FADD.FTZ R135, R135, R0 ;  /* 0x0000000087877221 */ /* 0x000fe20000010000 */
[----:B------:R-:W2:Y:S02]  /*ac60*/  LDSM.16.MT88.4 R128, [R192+0xc800] ;  /* 0x00c80000c080783b */ /* 0x000ea40000004200 */
[--C-:B------:R-:W-:Y:S01]  /*ac70*/  HSET2.LE.AND R117, R154, R211.reuse, PT ;  /* 0x000000d39a757233 */ /* 0x100fe20003803000 */
[----:B------:R-:W-:Y:S01]  /*ac80*/  FADD.FTZ R157, R157, R160 ;  /* 0x000000a09d9d7221 */ /* 0x000fe20000010000 */
[--C-:B------:R-:W-:Y:S01]  /*ac90*/  HSET2.LE.AND R116, R116, R211.reuse, PT ;  /* 0x000000d374747233 */ /* 0x100fe20003803000 */
[----:B------:R-:W-:Y:S01]  /*aca0*/  FADD.FTZ R156, R156, R135 ;  /* 0x000000879c9c7221 */ /* 0x000fe20000010000 */
[----:B----4-:R-:W-:Y:S01]  /*acb0*/  F2FP.F16.F32.PACK_AB R121, R170, R169 ;  /* 0x000000a9aa79723e */ /* 0x010fe200000000ff */
[----:B------:R-:W-:Y:S01]  /*acc0*/  FADD.FTZ R158, R158, R157 ;  /* 0x0000009d9e9e7221 */ /* 0x000fe20000010000 */
[----:B------:R-:W-:Y:S01]  /*acd0*/  F2FP.F16.F32.PACK_AB R120, R172, R171 ;  /* 0x000000abac78723e */ /* 0x000fe200000000ff */
[----:B------:R-:W4:Y:S01]  /*ace0*/  LDSM.16.MT88.4 R148, [R196+0xe800] ;  /* 0x00e80000c494783b */ /* 0x000f220000004200 */
        /* <DEDUP_REMOVED lines=12> */
[----:B------:R-:W4:Y:S01]  /*adb0*/  LDSM.16.MT88.4 R120, [R194+0xe800] ;  /* 0x00e80000c278783b */ /* 0x000f220000004200 */
[----:B------:R-:W-:Y:S01]  /*adc0*/  MOV R0, R3 ;  /* 0x0000000300007202 */ /* 0x000fe20000000f00 */
[----:B------:R-:W-:Y:S01]  /*add0*/  FADD.FTZ R166, R166, R165 ;  /* 0x000000a5a6a67221 */ /* 0x000fe20000010000 */
[----:B------:R-:W-:Y:S02]  /*ade0*/  FADD.FTZ R167, R168, R167 ;  /* 0x000000a7a8a77221 */ /* 0x000fe40000010000 */
[C---:B-1----:R-:W-:Y:S06]  /*adf0*/  HMMA.16816.F32 R4, R116.reuse, R124, R4 ;  /* 0x0000007c7404723c */ /* 0x042fec0000001804 */
[C---:B------:R-:W-:Y:S01]  /*ae00*/  HMMA.16816.F32 R8, R116.reuse, R126, R8 ;  /* 0x0000007e7408723c */ /* 0x040fe20000001808 */
[----:B------:R-:W1:Y:S05]  /*ae10*/  LDSM.16.MT88.4 R124, [R193+0xe800] ;  /* 0x00e80000c17c783b */ /* 0x000e6a0000004200 */
[C---:B-----5:R-:W-:Y:S06]  /*ae20*/  HMMA.16816.F32 R36, R116.reuse, R140, R36 ;  /* 0x0000008c7424723c */ /* 0x060fec0000001824 */
[C---:B------:R-:W-:Y:S06]  /*ae30*/  HMMA.16816.F32 R40, R116.reuse, R142, R40 ;  /* 0x0000008e7428723c */ /* 0x040fec0000001828 */
[C---:B---3--:R-:W-:Y:S06]  /*ae40*/  HMMA.16816.F32 R44, R116.reuse, R144, R44 ;  /* 0x00000090742c723c */ /* 0x048fec000000182c */
[C---:B------:R-:W-:Y:S01]  /*ae50*/  HMMA.16816.F32 R48, R116.reuse, R146, R48 ;  /* 0x000000927430723c */ /* 0x040fe20000001830 */
[----:B------:R-:W-:Y:S05]  /*ae60*/  LDSM.16.MT88.4 R144, [R196+0xf000] ;  /* 0x00f00000c490783b */ /* 0x000fea0000004200 */
[C---:B--2---:R-:W-:Y:S06]  /*ae70*/  HMMA.16816.F32 R52, R116.reuse, R128, R52 ;  /* 0x000000807434723c */ /* 0x044fec0000001834 */
[C---:B------:R-:W-:Y:S01]  /*ae80*/  HMMA.16816.F32 R56, R116.reuse, R130, R56 ;  /* 0x000000827438723c */ /* 0x040fe20000001838 */
[----:B------:R-:W-:Y:S04]  /*ae90*/  MOV R129, UR37 ;  /* 0x0000002500817c02 */ /* 0x000fe80008000f00 */
[----:B------:R-:W-:Y:S01]  /*aea0*/  LOP3.LUT R129, R221, UR31, R129, 0x96, !PT ;  /* 0x0000001fdd817c12 */ /* 0x000fe2000f8e9681 */
[C---:B----4-:R-:W-:Y:S05]  /*aeb0*/  HMMA.16816.F32 R60, R116.reuse, R148, R60 ;  /* 0x00000094743c723c */ /* 0x050fea000000183c */
[----:B------:R-:W-:Y:S01]  /*aec0*/  IMAD.WIDE.U32 R140, R129, -0x326172a9, RZ ;  /* 0xcd9e8d57818c7825 */ /* 0x000fe200078e00ff */
[C---:B------:R-:W-:Y:S01]  /*aed0*/  HMMA.16816.F32 R64, R116.reuse, R150, R64 ;  /* 0x000000967440723c */ /* 0x040fe20000001840 */
[----:B------:R-:W2:Y:S04]  /*aee0*/  LDSM.16.MT88.4 R128, [R196+0x10800] ;  /* 0x01080000c480783b */ /* 0x000ea80000004200 */
[----:B------:R-:W-:Y:S01]  /*aef0*/  LOP3.LUT R133, R141, UR19, R218, 0x96, !PT ;  /* 0x000000138d857c12 */ /* 0x000fe2000f8e96da */
[C---:B------:R-:W-:Y:S05]  /*af00*/  HMMA.16816.F32 R68, R116.reuse, R120, R68 ;  /* 0x000000787444723c */ /* 0x040fea0000001844 */
[----:B------:R-:W-:Y:S01]  /*af10*/  LOP3.LUT R140, R153, UR17, R140, 0x96, !PT ;  /* 0x00000011998c7c12 */ /* 0x000fe2000f8e968c */
[C---:B------:R-:W-:Y:S01]  /*af20*/  HMMA.16816.F32 R72, R116.reuse, R122, R72 ;  /* 0x0000007a7448723c */ /* 0x040fe20000001848 */
[----:B------:R-:W3:Y:S04]  /*af30*/  LDSM.16.MT88.4 R120, [R194+0x10800] ;  /* 0x01080000c278783b */ /* 0x000ee80000004200 */
[----:B------:R-:W-:Y:S01]  /*af40*/  IMAD.WIDE.U32 R222, R133, -0x2daee0ad, RZ ;  /* 0xd2511f5385de7825 */ /* 0x000fe200078e00ff */
[C---:B-1----:R-:W-:Y:S05]  /*af50*/  HMMA.16816.F32 R76, R116.reuse, R124, R76 ;  /* 0x0000007c744c723c */ /* 0x042fea000000184c */
[----:B------:R-:W-:Y:S01]  /*af60*/  IMAD.WIDE.U32 R140, R140, -0x2daee0ad, RZ ;  /* 0xd2511f538c8c7825 */ /* 0x000fe200078e00ff */
[C---:B------:R-:W-:Y:S05]  /*af70*/  HMMA.16816.F32 R80, R116.reuse, R126, R80 ;  /* 0x0000007e7450723c */ /* 0x040fea0000001850 */
[----:B------:R-:W-:Y:S01]  /*af80*/  LOP3.LUT R133, R223, UR16, R212, 0x96, !PT ;  /* 0x00000010df857c12 */ /* 0x000fe2000f8e96d4 */
[C---:B------:R-:W-:Y:S05]  /*af90*/  HMMA.16816.F32 R84, R116.reuse, R136, R84 ;  /* 0x000000887454723c */ /* 0x040fea0000001854 */
[----:B------:R-:W-:Y:S01]  /*afa0*/  LOP3.LUT R222, R141, UR14, R222, 0x96, !PT ;  /* 0x0000000e8dde7c12 */ /* 0x000fe2000f8e96de */
[C---:B------:R-:W-:Y:S01]  /*afb0*/  HMMA.16816.F32 R88, R116.reuse, R138, R88 ;  /* 0x0000008a7458723c */ /* 0x040fe20000001858 */
[----:B------:R-:W-:Y:S04]  /*afc0*/  LDSM.16.MT88.4 R136, [R193+0xd000] ;  /* 0x00d00000c188783b */ /* 0x000fe80000004200 */
[----:B------:R-:W-:Y:S01]  /*afd0*/  IMAD.WIDE.U32 R224, R133, -0x326172a9, RZ ;  /* 0xcd9e8d5785e07825 */ /* 0x000fe200078e00ff */
[C---:B--2---:R-:W-:Y:S01]  /*afe0*/  HMMA.16816.F32 R92, R116.reuse, R128, R92 ;  /* 0x00000080745c723c */ /* 0x044fe2000000185c */
[----:B------:R-:W1:Y:S04]  /*aff0*/  MUFU.EX2 R133, R24 ;  /* 0x0000001800857308 */ /* 0x000e680000000800 */
[----:B------:R-:W-:Y:S01]  /*b000*/  IMAD.WIDE.U32 R222, R222, -0x326172a9, RZ ;  /* 0xcd9e8d57dede7825 */ /* 0x000fe200078e00ff */
[C---:B------:R-:W-:Y:S01]  /*b010*/  HMMA.16816.F32 R96, R116.reuse, R130, R96 ;  /* 0x000000827460723c */ /* 0x040fe20000001860 */
[----:B------:R-:W-:Y:S04]  /*b020*/  LDSM.16.MT88.4 R128, [R194+0xd000] ;  /* 0x00d00000c280783b */ /* 0x000fe80000004200 */
[----:B------:R-:W-:Y:S01]  /*b030*/  LOP3.LUT R152, R225, UR15, R152, 0x96, !PT ;  /* 0x0000000fe1987c12 */ /* 0x000fe2000f8e9698 */
[C---:B---3--:R-:W-:Y:S05]  /*b040*/  HMMA.16816.F32 R16, R116.reuse, R120, R16 ;  /* 0x000000787410723c */ /* 0x048fea0000001810 */
[----:B------:R-:W-:Y:S01]  /*b050*/  LOP3.LUT R224, R223, UR13, R224, 0x96, !PT ;  /* 0x0000000ddfe07c12 */ /* 0x000fe2000f8e96e0 */
[C---:B------:R-:W-:Y:S05]  /*b060*/  HMMA.16816.F32 R100, R116.reuse, R122, R100 ;  /* 0x0000007a7464723c */ /* 0x040fea0000001864 */
[----:B------:R-:W-:Y:S01]  /*b070*/  IMAD.WIDE.U32 R152, R152, -0x2daee0ad, RZ ;  /* 0xd2511f5398987825 */ /* 0x000fe200078e00ff */
[----:B-1----:R-:W-:Y:S05]  /*b080*/  F2FP.F16.F32.PACK_AB R121, R174, R133 ;  /* 0x00000085ae79723e */ /* 0x002fea00000000ff */
[----:B------:R-:W-:Y:S01]  /*b090*/  IMAD.WIDE.U32 R224, R224, -0x2daee0ad, RZ ;  /* 0xd2511f53e0e07825 */ /* 0x000fe200078e00ff */
[----:B------:R-:W-:Y:S02]  /*b0a0*/  LOP3.LUT R178, R153, UR12, R140, 0x96, !PT ;  /* 0x0000000c99b27c12 */ /* 0x000fe4000f8e968c */
[----:B------:R-:W-:Y:S02]  /*b0b0*/  LDSM.16.MT88.4 R140, [R192+0xd000] ;  /* 0x00d00000c08c783b */ /* 0x000fe40000004200 */
[----:B------:R-:W-:Y:S01]  /*b0c0*/  LOP3.LUT R24, R225, UR5, R152, 0x96, !PT ;  /* 0x00000005e1187c12 */ /* 0x000fe2000f8e9698 */
[----:B------:R-:W-:Y:S04]  /*b0d0*/  IMAD.WIDE.U32 R178, R178, -0x326172a9, RZ ;  /* 0xcd9e8d57b2b27825 */ /* 0x000fe800078e00ff */
[----:B------:R-:W-:Y:S02]  /*b0e0*/  IMAD.WIDE.U32 R126, R24, -0x326172a9, RZ ;  /* 0xcd9e8d57187e7825 */ /* 0x000fe400078e00ff */
[----:B------:R-:W1:Y:S01]  /*b0f0*/  LDSM.16.MT88.4 R24, [R193+0x10800] ;  /* 0x01080000c118783b */ /* 0x000e620000004200 */
[C---:B------:R-:W-:Y:S02]  /*b100*/  LOP3.LUT R125, R126.reuse, 0xffff, RZ, 0xc0, !PT ;  /* 0x0000ffff7e7d7812 */ /* 0x040fe400078ec0ff */
[----:B------:R-:W-:Y:S02]  /*b110*/  LOP3.LUT R20, R126, 0xff, RZ, 0xc0, !PT ;  /* 0x000000ff7e147812 */ /* 0x000fe400078ec0ff */
[----:B------:R-:W-:Y:S02]  /*b120*/  SHF.R.U32.HI R125, RZ, 0x8, R125 ;  /* 0x00000008ff7d7819 */ /* 0x000fe4000001167d */
[----:B------:R-:W-:Y:S01]  /*b130*/  LOP3.LUT R150, R127, UR20, R178, 0x96, !PT ;  /* 0x000000147f967c12 */ /* 0x000fe2000f8e96b2 */
[----:B------:R-:W-:Y:S01]  /*b140*/  FFMA.FTZ R178, R21, UR4, -R162 ;  /* 0x0000000415b27c23 */ /* 0x000fe200080108a2 */
[----:B------:R-:W-:Y:S02]  /*b150*/  PRMT R120, R20, 0x5410, R125 ;  /* 0x0000541014787816 */ /* 0x000fe4000000007d */
[----:B------:R-:W2:Y:S01]  /*b160*/  LDSM.16.MT88.4 R20, [R192+0x10800] ;  /* 0x01080000c014783b */ /* 0x000ea20000004200 */
[--C-:B------:R-:W-:Y:S02]  /*b170*/  SHF.R.U32.HI R151, RZ, 0x10, R126.reuse ;  /* 0x00000010ff977819 */ /* 0x100fe4000001167e */
[----:B------:R-:W-:Y:S01]  /*b180*/  SHF.R.U32.HI R134, RZ, 0x18, R126 ;  /* 0x00000018ff867819 */ /* 0x000fe2000001167e */
[----:B------:R-:W3:Y:S01]  /*b190*/  MUFU.EX2 R178, R178 ;  /* 0x000000b200b27308 */ /* 0x000ee20000000800 */
[C---:B------:R-:W-:Y:S02]  /*b1a0*/  LOP3.LUT R152, R150.reuse, 0xffff, RZ, 0xc0, !PT ;  /* 0x0000ffff96987812 */ /* 0x040fe400078ec0ff */
[--C-:B------:R-:W-:Y:S01]  /*b1b0*/  SHF.R.U32.HI R123, RZ, 0x10, R150.reuse ;  /* 0x00000010ff7b7819 */ /* 0x100fe20000011696 */
[----:B------:R-:W4:Y:S01]  /*b1c0*/  LDSM.16.MT88.4 R124, [R196+0xd000] ;  /* 0x00d00000c47c783b */ /* 0x000f220000004200 */
[----:B------:R-:W-:Y:S02]  /*b1d0*/  LOP3.LUT R151, R151, 0xff, RZ, 0xc0, !PT ;  /* 0x000000ff97977812 */ /* 0x000fe400078ec0ff */
[----:B------:R-:W-:Y:S02]  /*b1e0*/  LOP3.LUT R149, R150, 0xff, RZ, 0xc0, !PT ;  /* 0x000000ff96957812 */ /* 0x000fe400078ec0ff */
[----:B------:R-:W-:Y:S02]  /*b1f0*/  SHF.R.U32.HI R150, RZ, 0x18, R150 ;  /* 0x00000018ff967819 */ /* 0x000fe40000011696 */
[----:B------:R-:W-:Y:S02]  /*b200*/  SHF.R.U32.HI R152, RZ, 0x8, R152 ;  /* 0x00000008ff987819 */ /* 0x000fe40000011698 */
[----:B------:R-:W-:Y:S02]  /*b210*/  PRMT R148, R151, 0x5410, R134 ;  /* 0x0000541097947816 */ /* 0x000fe40000000086 */
[----:B------:R-:W-:Y:S02]  /*b220*/  LOP3.LUT R123, R123, 0xff, RZ, 0xc0, !PT ;  /* 0x000000ff7b7b7812 */ /* 0x000fe400078ec0ff */
[--C-:B------:R-:W-:Y:S02]  /*b230*/  HSET2.LE.AND R122, R120, R211.reuse, PT ;  /* 0x000000d3787a7233 */ /* 0x100fe40003803000 */
[----:B------:R-:W-:Y:S02]  /*b240*/  PRMT R120, R149, 0x5410, R152 ;  /* 0x0000541095787816 */ /* 0x000fe40000000098 */
[----:B------:R-:W-:Y:S01]  /*b250*/  LDSM.16.MT88.4 R152, [R193+0xf000] ;  /* 0x00f00000c198783b */ /* 0x000fe20000004200 */
[----:B------:R-:W-:Y:S01]  /*b260*/  PRMT R134, R123, 0x5410, R150 ;  /* 0x000054107b867816 */ /* 0x000fe20000000096 */
[C---:B-1----:R-:W-:Y:S03]  /*b270*/  HMMA.16816.F32 R104, R116.reuse, R24, R104 ;  /* 0x000000187468723c */ /* 0x042fe60000001868 */
[--C-:B------:R-:W-:Y:S02]  /*b280*/  HSET2.LE.AND R123, R148, R211.reuse, PT ;  /* 0x000000d3947b7233 */ /* 0x100fe40003803000 */
[----:B------:R-:W-:Y:S01]  /*b290*/  LOP3.LUT R122, R122, R121, RZ, 0xc0, !PT ;  /* 0x000000797a7a7212 */ /* 0x000fe200078ec0ff */
[C---:B------:R-:W-:Y:S01]  /*b2a0*/  HMMA.16816.F32 R12, R116.reuse, R26, R12 ;  /* 0x0000001a740c723c */ /* 0x040fe2000000180c */
[----:B------:R-:W1:Y:S04]  /*b2b0*/  LDSM.16.MT88.4 R148, [R194+0xf000] ;  /* 0x00f00000c294783b */ /* 0x000e680000004200 */
[----:B------:R-:W-:Y:S01]  /*b2c0*/  F2FP.F16.F32.PACK_AB R24, R176, R173 ;  /* 0x000000adb018723e */ /* 0x000fe200000000ff */
[C---:B--2---:R-:W-:Y:S05]  /*b2d0*/  HMMA.16816.F32 R108, R116.reuse, R20, R108 ;  /* 0x00000014746c723c */ /* 0x044fea000000186c */
[--C-:B------:R-:W-:Y:S01]  /*b2e0*/  HSET2.LE.AND R120, R120, R211.reuse, PT ;  /* 0x000000d378787233 */ /* 0x100fe20003803000 */
[----:B------:R-:W-:Y:S01]  /*b2f0*/  HMMA.16816.F32 R112, R116, R22, R112 ;  /* 0x000000167470723c */ /* 0x000fe20000001870 */
[----:B------:R-:W-:Y:S04]  /*b300*/  LDSM.16.MT88.4 R20, [R196+0x11000] ;  /* 0x01100000c414783b */ /* 0x000fe80000004200 */
[--C-:B------:R-:W-:Y:S02]  /*b310*/  HSET2.LE.AND R121, R134, R211.reuse, PT ;  /* 0x000000d386797233 */ /* 0x100fe40003803000 */
[----:B---3--:R-:W-:Y:S01]  /*b320*/  F2FP.F16.F32.PACK_AB R25, R178, R175 ;  /* 0x000000afb219723e */ /* 0x008fe200000000ff */
[----:B------:R-:W-:Y:S01]  /*b330*/  FADD.FTZ R175, R175, R166 ;  /* 0x000000a6afaf7221 */ /* 0x000fe20000010000 */
[----:B------:R-:W-:Y:S02]  /*b340*/  LDSM.16.MT88.4 R116, [R194+0x11000] ;  /* 0x01100000c274783b */ /* 0x000fe40000004200 */
[----:B------:R-:W-:Y:S01]  /*b350*/  F2FP.F16.F32.PACK_AB R134, R177, R214 ;  /* 0x000000d6b186723e */ /* 0x000fe200000000ff */
[----:B------:R-:W-:Y:S01]  /*b360*/  FADD.FTZ R214, R214, R167 ;  /* 0x000000a7d6d67221 */ /* 0x000fe20000010000 */
[----:B------:R-:W-:Y:S01]  /*b370*/  LOP3.LUT R123, R123, R24, RZ, 0xc0, !PT ;  /* 0x000000187b7b7212 */ /* 0x000fe200078ec0ff */
[----:B------:R-:W-:Y:S01]  /*b380*/  FADD.FTZ R178, R178, R175 ;  /* 0x000000afb2b27221 */ /* 0x000fe20000010000 */
[----:B------:R-:W-:Y:S01]  /*b390*/  LOP3.LUT R120, R120, R25, RZ, 0xc0, !PT ;  /* 0x0000001978787212 */ /* 0x000fe200078ec0ff */
[----:B------:R-:W-:Y:S01]  /*b3a0*/  FADD.FTZ R214, R177, R214 ;  /* 0x000000d6b1d67221 */ /* 0x000fe20000010000 */
[----:B------:R-:W-:Y:S01]  /*b3b0*/  LOP3.LUT R121, R121, R134, RZ, 0xc0, !PT ;  /* 0x0000008679797212 */ /* 0x000fe200078ec0ff */
[----:B------:R-:W2:Y:S01]  /*b3c0*/  LDSM.16.MT88.4 R24, [R192+0xf000] ;  /* 0x00f00000c018783b */ /* 0x000ea20000004200 */
[----:B------:R-:W-:Y:S01]  /*b3d0*/  FFMA.FTZ R134, R28, UR4, -R162 ;  /* 0x000000041c867c23 */ /* 0x000fe200080108a2 */
[----:B------:R-:W-:Y:S01]  /*b3e0*/  FADD.FTZ R133, R133, R178 ;  /* 0x000000b285857221 */ /* 0x000fe20000010000 */
[----:B------:R-:W-:Y:S03]  /*b3f0*/  FADD.FTZ R173, R173, R214 ;  /* 0x000000d6adad7221 */ /* 0x000fe60000010000 */
[C---:B----4-:R-:W-:Y:S01]  /*b400*/  HMMA.16816.F32 R4, R120.reuse, R124, R4 ;  /* 0x0000007c7804723c */ /* 0x050fe20000001804 */
[----:B------:R-:W-:Y:S04]  /*b410*/  MUFU.EX2 R134, R134 ;  /* 0x0000008600867308 */ /* 0x000fe80000000800 */
[----:B------:R-:W-:Y:S01]  /*b420*/  FADD.FTZ R133, R174, R133 ;  /* 0x00000085ae857221 */ /* 0x000fe20000010000 */
[C---:B------:R-:W-:Y:S01]  /*b430*/  HMMA.16816.F32 R8, R120.reuse, R126, R8 ;  /* 0x0000007e7808723c */ /* 0x040fe20000001808 */
[----:B------:R-:W3:Y:S04]  /*b440*/  LDSM.16.MT88.4 R124, [R193+0x11000] ;  /* 0x01100000c17c783b */ /* 0x000ee80000004200 */
[----:B------:R-:W-:Y:S01]  /*b450*/  FADD.FTZ R173, R176, R173 ;  /* 0x000000adb0ad7221 */ /* 0x000fe20000010000 */
[C---:B------:R-:W-:Y:S06]  /*b460*/  HMMA.16816.F32 R36, R120.reuse, R128, R36 ;  /* 0x000000807824723c */ /* 0x040fec0000001824 */
[C---:B------:R-:W-:Y:S06]  /*b470*/  HMMA.16816.F32 R40, R120.reuse, R130, R40 ;  /* 0x000000827828723c */ /* 0x040fec0000001828 */
        /* <DEDUP_REMOVED lines=10> */
[C---:B------:R-:W-:Y:S05]  /*b520*/  HMMA.16816.F32 R72, R120.reuse, R150, R72 ;  /* 0x000000967848723c */ /* 0x040fea0000001848 */
[--C-:B------:R-:W-:Y:S01]  /*b530*/  FFMA.FTZ R149, R29, UR4, -R162.reuse ;  /* 0x000000041d957c23 */ /* 0x100fe200080108a2 */
[C---:B------:R-:W-:Y:S05]  /*b540*/  HMMA.16816.F32 R76, R120.reuse, R152, R76 ;  /* 0x00000098784c723c */ /* 0x040fea000000184c */
[----:B------:R-:W-:Y:S01]  /*b550*/  FFMA.FTZ R150, R32, UR4, -R162 ;  /* 0x0000000420967c23 */ /* 0x000fe200080108a2 */
[C---:B------:R-:W-:Y:S01]  /*b560*/  HMMA.16816.F32 R80, R120.reuse, R154, R80 ;  /* 0x0000009a7850723c */ /* 0x040fe20000001850 */
[----:B------:R-:W-:Y:S04]  /*b570*/  MUFU.EX2 R149, R149 ;  /* 0x0000009500957308 */ /* 0x000fe80000000800 */
[----:B------:R-:W-:Y:S01]  /*b580*/  FFMA.FTZ R153, R34, UR4, -R164 ;  /* 0x0000000422997c23 */ /* 0x000fe200080108a4 */
[C---:B--2---:R-:W-:Y:S05]  /*b590*/  HMMA.16816.F32 R84, R120.reuse, R24, R84 ;  /* 0x000000187854723c */ /* 0x044fea0000001854 */
[----:B------:R-:W-:Y:S01]  /*b5a0*/  MUFU.EX2 R150, R150 ;  /* 0x0000009600967308 */ /* 0x000fe20000000800 */
[----:B------:R-:W-:Y:S01]  /*b5b0*/  FFMA.FTZ R162, R33, UR4, -R162 ;  /* 0x0000000421a27c23 */ /* 0x000fe200080108a2 */
[C---:B------:R-:W-:Y:S01]  /*b5c0*/  HMMA.16816.F32 R88, R120.reuse, R26, R88 ;  /* 0x0000001a7858723c */ /* 0x040fe20000001858 */
[----:B------:R-:W1:Y:S03]  /*b5d0*/  LDSM.16.MT88.4 R24, [R192+0x11000] ;  /* 0x01100000c018783b */ /* 0x000e660000004200 */
[--C-:B------:R-:W-:Y:S02]  /*b5e0*/  FFMA.FTZ R148, R30, UR4, -R164.reuse ;  /* 0x000000041e947c23 */ /* 0x100fe400080108a4 */
[C---:B------:R-:W-:Y:S02]  /*b5f0*/  HMMA.16816.F32 R92, R120.reuse, R20, R92 ;  /* 0x00000014785c723c */ /* 0x040fe4000000185c */
[----:B------:R-:W2:Y:S03]  /*b600*/  MUFU.EX2 R151, R162 ;  /* 0x000000a200977308 */ /* 0x000ea60000000800 */
[----:B------:R-:W-:Y:S01]  /*b610*/  FFMA.FTZ R164, R35, UR4, -R164 ;  /* 0x0000000423a47c23 */ /* 0x000fe200080108a4 */
[C---:B------:R-:W-:Y:S01]  /*b620*/  HMMA.16816.F32 R96, R120.reuse, R22, R96 ;  /* 0x000000167860723c */ /* 0x040fe20000001860 */
[----:B------:R-:W4:Y:S05]  /*b630*/  LDSM.16.MT88.4 R32, [R196+0xd800] ;  /* 0x00d80000c420783b */ /* 0x000f2a0000004200 */
[----:B------:R-:W-:Y:S01]  /*b640*/  MUFU.EX2 R153, R153 ;  /* 0x0000009900997308 */ /* 0x000fe20000000800 */
[----:B------:R-:W-:Y:S01]  /*b650*/  LOP3.LUT R20, R179, UR25, R222, 0x96, !PT ;  /* 0x00000019b3147c12 */ /* 0x000fe2000f8e96de */
[C---:B------:R-:W-:Y:S08]  /*b660*/  HMMA.16816.F32 R16, R120.reuse, R116, R16 ;  /* 0x000000747810723c */ /* 0x040ff00000001810 */
[----:B------:R-:W5:Y:S01]  /*b670*/  MUFU.EX2 R164, R164 ;  /* 0x000000a400a47308 */ /* 0x000f620000000800 */
[C---:B------:R-:W-:Y:S01]  /*b680*/  HMMA.16816.F32 R100, R120.reuse, R118, R100 ;  /* 0x000000767864723c */ /* 0x040fe20000001864 */
[----:B------:R-:W4:Y:S02]  /*b690*/  LDSM.16.MT88.4 R116, [R194+0xd800] ;  /* 0x00d80000c274783b */ /* 0x000f240000004200 */
[----:B------:R-:W-:Y:S03]  /*b6a0*/  IMAD.WIDE.U32 R20, R20, -0x2daee0ad, RZ ;  /* 0xd2511f5314147825 */ /* 0x000fe600078e00ff */
[C---:B---3--:R-:W-:Y:S03]  /*b6b0*/  HMMA.16816.F32 R104, R120.reuse, R124, R104 ;  /* 0x0000007c7868723c */ /* 0x048fe60000001868 */
[----:B------:R-:W3:Y:S02]  /*b6c0*/  MUFU.EX2 R148, R148 ;  /* 0x0000009400947308 */ /* 0x000ee40000000800 */
[----:B------:R-:W-:Y:S01]  /*b6d0*/  LOP3.LUT R224, R21, UR26, R224, 0x96, !PT ;  /* 0x0000001a15e07c12 */ /* 0x000fe2000f8e96e0 */
[C---:B------:R-:W-:Y:S05]  /*b6e0*/  HMMA.16816.F32 R12, R120.reuse, R126, R12 ;  /* 0x0000007e780c723c */ /* 0x040fea000000180c */
[----:B------:R-:W-:Y:S01]  /*b6f0*/  SHF.R.U32.HI R23, RZ, 0x10, R20 ;  /* 0x00000010ff177819 */ /* 0x000fe20000011614 */
[C---:B-1----:R-:W-:Y:S05]  /*b700*/  HMMA.16816.F32 R108, R120.reuse, R24, R108 ;  /* 0x00000018786c723c */ /* 0x042fea000000186c */
[----:B------:R-:W-:Y:S01]  /*b710*/  SHF.R.U32.HI R125, RZ, 0x10, R224 ;  /* 0x00000010ff7d7819 */ /* 0x000fe200000116e0 */
[----:B------:R-:W-:Y:S05]  /*b720*/  HMMA.16816.F32 R112, R120, R26, R112 ;  /* 0x0000001a7870723c */ /* 0x000fea0000001870 */
[----:B------:R-:W-:Y:S02]  /*b730*/  LOP3.LUT R124, R224, 0xffff, RZ, 0xc0, !PT ;  /* 0x0000ffffe07c7812 */ /* 0x000fe400078ec0ff */
[C---:B------:R-:W-:Y:S04]  /*b740*/  LOP3.LUT R22, R20.reuse, 0xffff, RZ, 0xc0, !PT ;  /* 0x0000ffff14167812 */ /* 0x040fe800078ec0ff */
[----:B------:R-:W-:Y:S02]  /*b750*/  LOP3.LUT R21, R20, 0xff, RZ, 0xc0, !PT ;  /* 0x000000ff14157812 */ /* 0x000fe400078ec0ff */
[----:B------:R-:W-:Y:S02]  /*b760*/  LOP3.LUT R23, R23, 0xff, RZ, 0xc0, !PT ;  /* 0x000000ff17177812 */ /* 0x000fe400078ec0ff */
[----:B------:R-:W-:Y:S02]  /*b770*/  SHF.R.U32.HI R20, RZ, 0x18, R20 ;  /* 0x00000018ff147819 */ /* 0x000fe40000011614 */
[----:B------:R-:W-:Y:S02]  /*b780*/  LOP3.LUT R29, R224, 0xff, RZ, 0xc0, !PT ;  /* 0x000000ffe01d7812 */ /* 0x000fe400078ec0ff */
[----:B------:R-:W-:Y:S02]  /*b790*/  LOP3.LUT R125, R125, 0xff, RZ, 0xc0, !PT ;  /* 0x000000ff7d7d7812 */ /* 0x000fe400078ec0ff */
[----:B------:R-:W-:Y:S02]  /*b7a0*/  SHF.R.U32.HI R224, RZ, 0x18, R224 ;  /* 0x00000018ffe07819 */ /* 0x000fe400000116e0 */
[----:B------:R-:W-:Y:S02]  /*b7b0*/  SHF.R.U32.HI R22, RZ, 0x8, R22 ;  /* 0x00000008ff167819 */ /* 0x000fe40000011616 */
        /* <DEDUP_REMOVED lines=9> */
[----:B--2---:R-:W-:Y:S02]  /*b850*/  F2FP.F16.F32.PACK_AB R25, R151, R150 ;  /* 0x000000969719723e */ /* 0x004fe400000000ff */
[----:B-----5:R-:W-:Y:S02]  /*b860*/  F2FP.F16.F32.PACK_AB R24, R164, R153 ;  /* 0x00000099a418723e */ /* 0x020fe400000000ff */
[----:B---3--:R-:W-:Y:S01]  /*b870*/  F2FP.F16.F32.PACK_AB R124, R31, R148 ;  /* 0x000000941f7c723e */ /* 0x008fe200000000ff */
        /* <DEDUP_REMOVED lines=11> */
[----:B------:R-:W-:Y:S01]  /*b930*/  MOV R133, R132 ;  /* 0x0000008400857202 */ /* 0x000fe20000000f00 */
[----:B------:R-:W-:Y:S02]  /*b940*/  FADD.FTZ R153, R153, R148 ;  /* 0x0000009499997221 */ /* 0x000fe40000010000 */
[----:B------:R-:W-:Y:S02]  /*b950*/  FADD.FTZ R217, R151, R150 ;  /* 0x0000009697d97221 */ /* 0x000fe40000010000 */
[C---:B----4-:R-:W-:Y:S01]  /*b960*/  HMMA.16816.F32 R128, R20.reuse, R32, R4 ;  /* 0x000000201480723c */ /* 0x050fe20000001804 */
[----:B------:R-:W2:Y:S04]  /*b970*/  LDSM.16.MT88.4 R4, [R193+0xf800] ;  /* 0x00f80000c104783b */ /* 0x000ea80000004200 */
[----:B------:R-:W-:Y:S01]  /*b980*/  FADD.FTZ R215, R164, R153 ;  /* 0x00000099a4d77221 */ /* 0x000fe20000010000 */
[C---:B------:R-:W-:Y:S03]  /*b990*/  HMMA.16816.F32 R124, R20.reuse, R34, R8 ;  /* 0x00000022147c723c */ /* 0x040fe60000001808 */
[----:B------:R-:W3:Y:S03]  /*b9a0*/  LDSM.16.MT88.4 R8, [R192+0xf800] ;  /* 0x00f80000c008783b */ /* 0x000ee60000004200 */
[C---:B------:R-:W-:Y:S05]  /*b9b0*/  HMMA.16816.F32 R36, R20.reuse, R116, R36 ;  /* 0x000000741424723c */ /* 0x040fea0000001824 */
[----:B------:R-:W4:Y:S01]  /*b9c0*/  LDSM.16.MT88.4 R32, [R196+0x11800] ;  /* 0x01180000c420783b */ /* 0x000f220000004200 */
[C---:B------:R-:W-:Y:S06]  /*b9d0*/  HMMA.16816.F32 R40, R20.reuse, R118, R40 ;  /* 0x000000761428723c */ /* 0x040fec0000001828 */
[C---:B------:R-:W-:Y:S01]  /*b9e0*/  HMMA.16816.F32 R44, R20.reuse, R136, R44 ;  /* 0x00000088142c723c */ /* 0x040fe2000000182c */
[----:B------:R-:W5:Y:S05]  /*b9f0*/  LDSM.16.MT88.4 R116, [R194+0x11800] ;  /* 0x01180000c274783b */ /* 0x000f6a0000004200 */
[C---:B------:R-:W-:Y:S03]  /*ba00*/  HMMA.16816.F32 R48, R20.reuse, R138, R48 ;  /* 0x0000008a1430723c */ /* 0x040fe60000001830 */
[----:B------:R-:W5:Y:S03]  /*ba10*/  LDSM.16.MT88.4 R136, [R193+0x11800] ;  /* 0x01180000c188783b */ /* 0x000f660000004200 */
        /* <DEDUP_REMOVED lines=16> */
[C---:B------:R-:W-:Y:S06]  /*bb20*/  HMMA.16816.F32 R116, R20.reuse, R138, R12 ;  /* 0x0000008a1474723c */ /* 0x040fec000000180c */
[C---:B-1----:R-:W-:Y:S06]  /*bb30*/  HMMA.16816.F32 R108, R20.reuse, R24, R108 ;  /* 0x00000018146c723c */ /* 0x042fec000000186c */
[----:B------:R-:W-:Y:S01]  /*bb40*/  HMMA.16816.F32 R112, R20, R26, R112 ;  /* 0x0000001a1470723c */ /* 0x000fe20000001870 */
[----:B------:R-:W-:Y:S11]  /*bb50*/  @!UPT UIADD3 URZ, URZ, URZ, URZ ;  /* 0x0000003f3f3ff290 */ /* 0x000ff6000fffe03f */
[----:B------:R-:W-:Y:S01]  /*bb60*/  @!UPT UIADD3 URZ, URZ, URZ, URZ ;  /* 0x0000003f3f3ff290 */ /* 0x000fe2000fffe03f */
[----:B------:R-:W-:Y:S11]  /*bb70*/  @P0 BRA `(.L_x_399) ;  /* 0xffffffd000500947 */ /* 0x000ff6000383ffff */
.L_x_398:
        /* <DEDUP_REMOVED lines=13> */
[CC--:B------:R-:W-:Y:S02]  /*bc50*/  LEA.HI R8, R0.reuse, R5.reuse, RZ, 0x2 ;  /* 0x0000000500087211 */ /* 0x0c0fe400078f10ff */
[----:B------:R-:W-:Y:S02]  /*bc60*/  LEA.HI R0, R0, R5, RZ, 0x5 ;  /* 0x0000000500007211 */ /* 0x000fe400078f28ff */
        /* <DEDUP_REMOVED lines=9> */
[----:B------:R-:W-:Y:S01]  /*bd00*/  IADD3 R8, -R8, R5, RZ ;  /* 0x0000000508087210 */ /* 0x000fe20007ffe1ff */
[----:B------:R-:W1:Y:S01]  /*bd10*/  @P3 MUFU.RCP R9, R4 ;  /* 0x0000000400093308 */ /* 0x000e620000001000 */
[----:B------:R-:W-:Y:S02]  /*bd20*/  IADD3 R6, R7, -R6, RZ ;  /* 0x8000000607067210 */ /* 0x000fe40007ffe0ff */
[----:B------:R-:W-:Y:S02]  /*bd30*/  SHF.R.S32.HI R7, RZ, 0x5, R0 ;  /* 0x00000005ff077819 */ /* 0x000fe40000011400 */
[----:B------:R-:W-:Y:S02]  /*bd40*/  R2P PR, R6, 0x6 ;  /* 0x0000000606007804 */ /* 0x000fe40000000000 */
[----:B------:R-:W-:Y:S01]  /*bd50*/  LEA R8, R7, R8, 0x9 ;  /* 0x0000000807087211 */ /* 0x000fe200078e48ff */
[----:B------:R-:W2:Y:S01]  /*bd60*/  @P0 MUFU.RCP R10, R2 ;  /* 0x00000002000a0308 */ /* 0x000ea20000001000 */
[----:B-1----:R-:W-:-:S04]  /*bd70*/  FMUL.FTZ R9, R9, UR4 ;  /* 0x0000000409097c20 */ /* 0x002fc80008410000 */
        /* <DEDUP_REMOVED lines=56> */
[C---:B------:R-:W-:Y:S01]  /*c100*/  SHF.L.U32 R10, R6.reuse, 0x6, RZ ;  /* 0x00000006060a7819 */ /* 0x040fe200000006ff */
[----:B-1----:R-:W-:Y:S01]  /*c110*/  ULEA UR4, UR4, UR5, 0x18 ;  /* 0x0000000504047291 */ /* 0x002fe2000f8ec03f */
[----:B------:R-:W-:Y:S01]  /*c120*/  LOP3.LUT R6, R6, 0x1, RZ, 0xc0, !PT ;  /* 0x0000000106067812 */ /* 0x000fe200078ec0ff */
[C---:B------:R-:W-:Y:S01]  /*c130*/  FMUL.FTZ R40, R9.reuse, R40 ;  /* 0x0000002809287220 */ /* 0x040fe20000410000 */
[----:B------:R-:W-:Y:S01]  /*c140*/  LOP3.LUT R10, R10, 0x1c0, RZ, 0xc0, !PT ;  /* 0x000001c00a0a7812 */ /* 0x000fe200078ec0ff */
[C---:B------:R-:W-:Y:S01]  /*c150*/  FMUL.FTZ R41, R9.reuse, R41 ;  /* 0x0000002909297220 */ /* 0x040fe20000410000 */
[----:B------:R-:W-:Y:S01]  /*c160*/  ISETP.NE.U32.AND P4, PT, R6, 0x1, PT ;  /* 0x000000010600780c */ /* 0x000fe20003f85070 */
[C---:B------:R-:W-:Y:S01]  /*c170*/  FMUL.FTZ R44, R9.reuse, R44 ;  /* 0x0000002c092c7220 */ /* 0x040fe20000410000 */
[----:B------:R-:W-:Y:S01]  /*c180*/  LEA.HI R11, R10, R10, RZ, 0x1d ;  /* 0x0000000a0a0b7211 */ /* 0x000fe200078fe8ff */
[C---:B------:R-:W-:Y:S01]  /*c190*/  FMUL.FTZ R45, R9.reuse, R45 ;  /* 0x0000002d092d7220 */ /* 0x040fe20000410000 */
[----:B------:R-:W-:Y:S01]  /*c1a0*/  MOV R6, 0x20 ;  /* 0x0000002000067802 */ /* 0x000fe20000000f00 */
[C---:B------:R-:W-:Y:S01]  /*c1b0*/  FMUL.FTZ R48, R9.reuse, R48 ;  /* 0x0000003009307220 */ /* 0x040fe20000410000 */
[----:B------:R-:W-:Y:S01]  /*c1c0*/  LEA R8, R8, R11, 0x1 ;  /* 0x0000000b08087211 */ /* 0x000fe200078e08ff */
[C---:B------:R-:W-:Y:S01]  /*c1d0*/  FMUL.FTZ R49, R9.reuse, R49 ;  /* 0x0000003109317220 */ /* 0x040fe20000410000 */
[----:B------:R-:W-:Y:S01]  /*c1e0*/  SEL R6, R6, 0xffffffe0, !P1 ;  /* 0xffffffe006067807 */ /* 0x000fe20004800000 */
        /* <DEDUP_REMOVED lines=101> */
[----:B------:R-:W-:Y:S01]  /*c840*/  FMUL.FTZ R9, R9, R113 ;  /* 0x0000007109097220 */ /* 0x000fe20000410000 */
[----:B------:R-:W-:Y:S01]  /*c850*/  @UP0 UIMAD UR6, UR22, UR5, UR11 ;  /* 0x00000005160602a4 */ /* 0x000fe2000f8e020b */
        /* <DEDUP_REMOVED lines=25> */
[----:B------:R1:W-:Y:S04]  /*c9f0*/  STS [R23+0x2400], R86 ;  /* 0x0024005617007388 */ /* 0x0003e80000000800 */
        /* <DEDUP_REMOVED lines=9> */
.L_x_402:
[----:B------:R-:W-:Y:S01]  /*ca90*/  ULDC.U8 UR5, c[0x0][0x3d9] ;  /* 0x0000f64000057ab9 */ /* 0x000fe20000000000 */
[----:B------:R-:W1:Y:S01]  /*caa0*/  S2R R6, SR_TID.X ;  /* 0x0000000000067919 */ /* 0x000e620000002100 */
[----:B------:R-:W-:Y:S01]  /*cab0*/  ISETP.NE.AND P2, PT, RZ, UR5, PT ;  /* 0x00000005ff007c0c */ /* 0x000fe2000bf45270 */
[----:B------:R-:W-:Y:S01]  /*cac0*/  ULDC.U8 UR8, c[0x0][0x3d8] ;  /* 0x0000f60000087ab9 */ /* 0x000fe20000000000 */
[----:B------:R-:W2:Y:S01]  /*cad0*/  S2UR UR4, SR_CTAID.X ;  /* 0x00000000000479c3 */ /* 0x000ea20000002500 */
[----:B------:R-:W-:Y:S01]  /*cae0*/  STS [R25+0x2400], R90 ;  /* 0x0024005a19007388 */ /* 0x000fe20000000800 */
[----:B------:R-:W-:Y:S02]  /*caf0*/  ISETP.NE.AND P4, PT, RZ, UR8, PT ;  /* 0x00000008ff007c0c */ /* 0x000fe4000bf85270 */
[----:B------:R-:W-:Y:S01]  /*cb00*/  LOP3.LUT R0, R0, 0xffffffe0, RZ, 0xc0, !PT ;  /* 0xffffffe000007812 */ /* 0x000fe200078ec0ff */
[----:B------:R-:W-:Y:S01]  /*cb10*/  STS [R11+0x4000], R92 ;  /* 0x0040005c0b007388 */ /* 0x000fe20000000800 */
[----:B------:R-:W-:-:S03]  /*cb20*/  ISETP.EQ.AND P4, PT, RZ, UR5, P4 ;  /* 0x00000005ff007c0c */ /* 0x000fc6000a782270 */
[----:B------:R-:W-:Y:S02]  /*cb30*/  STS [R11+0x4400], R94 ;  /* 0x0044005e0b007388 */ /* 0x000fe40000000800 */
[----:B------:R-:W3:Y:S01]  /*cb40*/  @P2 LDC.64 R8, c[0x0][0x2c0] ;  /* 0x0000b000ff082b82 */ /* 0x000ee20000000a00 */
[----:B------:R-:W-:Y:S01]  /*cb50*/  @P2 IMAD.MOV.U32 R29, RZ, RZ, 0x1 ;  /* 0x00000001ff1d2424 */ /* 0x000fe200078e00ff */
[----:B------:R-:W-:Y:S04]  /*cb60*/  STS [R13+0x4000], R96 ;  /* 0x004000600d007388 */ /* 0x000fe80000000800 */
[----:B------:R-:W-:Y:S02]  /*cb70*/  STS [R13+0x4400], R98 ;  /* 0x004400620d007388 */ /* 0x000fe40000000800 */
[----:B------:R-:W4:Y:S01]  /*cb80*/  @P2 LDC R24, c[0x0][0x2c0] ;  /* 0x0000b000ff182b82 */ /* 0x000f220000000800 */
[----:B------:R-:W-:Y:S01]  /*cb90*/  @!P4 PLOP3.LUT P1, PT, PT, PT, PT, 0x8, 0x0 ;  /* 0x000000000000c81c */ /* 0x000fe20003f2e170 */
[----:B------:R-:W-:Y:S01]  /*cba0*/  STS [R15+0x4000], R120 ;  /* 0x004000780f007388 */ /* 0x000fe20000000800 */
[----:B------:R-:W-:-:S03]  /*cbb0*/  @!P4 CS2R R30, SRZ ;  /* 0x00000000001ec805 */ /* 0x000fc6000001ff00 */
[----:B------:R-:W-:Y:S04]  /*cbc0*/  STS [R15+0x4400], R122 ;  /* 0x0044007a0f007388 */ /* 0x000fe80000000800 */
[----:B------:R-:W-:Y:S04]  /*cbd0*/  STS [R17+0x4000], R100 ;  /* 0x0040006411007388 */ /* 0x000fe80000000800 */
[----:B------:R-:W-:Y:S01]  /*cbe0*/  STS [R17+0x4400], R102 ;  /* 0x0044006611007388 */ /* 0x000fe20000000800 */
[----:B---3--:R-:W-:-:S03]  /*cbf0*/  @P2 IMAD R27, R9, R8, RZ ;  /* 0x00000008091b2224 */ /* 0x008fc600078e02ff */
[----:B------:R-:W-:Y:S04]  /*cc00*/  STS [R19+0x4000], R104 ;  /* 0x0040006813007388 */ /* 0x000fe80000000800 */
[----:B------:R-:W-:Y:S04]  /*cc10*/  STS [R19+0x4400], R106 ;  /* 0x0044006a13007388 */ /* 0x000fe80000000800 */
[----:B------:R-:W-:Y:S04]  /*cc20*/  STS [R21+0x4000], R116 ;  /* 0x0040007415007388 */ /* 0x000fe80000000800 */
[----:B------:R1:W-:Y:S04]  /*cc30*/  STS [R21+0x4400], R118 ;  /* 0x0044007615007388 */ /* 0x0003e80000000800 */
[----:B------:R3:W-:Y:S04]  /*cc40*/  STS [R23+0x4000], R108 ;  /* 0x0040006c17007388 */ /* 0x0007e80000000800 */
[----:B------:R3:W-:Y:S01]  /*cc50*/  STS [R23+0x4400], R110 ;  /* 0x0044006e17007388 */ /* 0x0007e20000000800 */
[----:B------:R-:W2:Y:S01]  /*cc60*/  S2R R22, SR_CTAID.Y ;  /* 0x0000000000167919 */ /* 0x000ea20000002600 */
[----:B------:R-:W2:Y:S02]  /*cc70*/  S2R R20, SR_CTAID.Z ;  /* 0x0000000000147919 */ /* 0x000ea40000002700 */
[----:B------:R3:W-:Y:S04]  /*cc80*/  STS [R25+0x4000], R112 ;  /* 0x0040007019007388 */ /* 0x0007e80000000800 */
[----:B------:R3:W-:Y:S01]  /*cc90*/  STS [R25+0x4400], R114 ;  /* 0x0044007219007388 */ /* 0x0007e20000000800 */
[----:B-1----:R-:W-:-:S04]  /*cca0*/  SHF.R.S32.HI R21, RZ, 0x1f, R6 ;  /* 0x0000001fff157819 */ /* 0x002fc80000011406 */
[----:B------:R-:W-:Y:S01]  /*ccb0*/  LEA.HI R21, R21, R6, RZ, 0x3 ;  /* 0x0000000615157211 */ /* 0x000fe200078f18ff */
[----:B----4-:R-:W-:Y:S06]  /*ccc0*/  @!P4 BRA `(.L_x_403) ;  /* 0x000000000020c947 */ /* 0x010fec0003800000 */
        /* <DEDUP_REMOVED lines=8> */
.L_x_403:
[----:B------:R-:W-:Y:S05]  /*cd50*/  @P2 BRA `(.L_x_404) ;  /* 0x0000000000182947 */ /* 0x000fea0003800000 */
[----:B------:R-:W1:Y:S01]  /*cd60*/  LDC R27, c[0x0][0x2c4] ;  /* 0x0000b100ff1b7b82 */ /* 0x000e620000000800 */
[----:B------:R-:W-:Y:S02]  /*cd70*/  ISETP.NE.AND P2, PT, RZ, UR8, PT ;  /* 0x00000008ff007c0c */ /* 0x000fe4000bf45270 */
[----:B------:R-:W-:-:S05]  /*cd80*/  MOV R24, 0x1 ;  /* 0x0000000100187802 */ /* 0x000fca0000000f00 */
[----:B------:R-:W4:Y:S08]  /*cd90*/  LDC R8, c[0x0][0x270] ;  /* 0x00009c00ff087b82 */ /* 0x000f300000000800 */
[----:B-1----:R-:W4:Y:S02]  /*cda0*/  @P2 LDC R27, c[0x0][0x2e4] ;  /* 0x0000b900ff1b2b82 */ /* 0x002f240000000800 */
[----:B----4-:R-:W-:-:S07]  /*cdb0*/  IMAD R29, R27, R8, RZ ;  /* 0x000000081b1d7224 */ /* 0x010fce00078e02ff */
.L_x_404:
[----:B------:R-:W-:Y:S01]  /*cdc0*/  BAR.SYNC.DEFER_BLOCKING 0x0 ;  /* 0x0000000000007b1d */ /* 0x000fe20000010000 */
[----:B---3--:R-:W-:Y:S01]  /*cdd0*/  LOP3.LUT R23, R21, 0xfffffff8, RZ, 0xc0, !PT ;  /* 0xfffffff815177812 */ /* 0x008fe200078ec0ff */
[----:B------:R-:W-:Y:S01]  /*cde0*/  IMAD.IADD R0, R5, 0x1, -R0 ;  /* 0x0000000105007824 */ /* 0x000fe200078e0a00 */
[----:B------:R-:W-:Y:S01]  /*cdf0*/  SHF.R.S32.HI R28, RZ, 0x3, R21 ;  /* 0x00000003ff1c7819 */ /* 0x000fe20000011415 */
[----:B--2---:R-:W-:Y:S01]  /*ce00*/  IMAD R22, R22, R29, RZ ;  /* 0x0000001d16167224 */ /* 0x004fe200078e02ff */
[----:B------:R-:W-:Y:S01]  /*ce10*/  SHF.R.S32.HI R26, RZ, 0x1f, R7 ;  /* 0x0000001fff1a7819 */ /* 0x000fe20000011407 */
[----:B------:R-:W-:Y:S02]  /*ce20*/  IMAD.IADD R23, R6, 0x1, -R23 ;  /* 0x0000000106177824 */ /* 0x000fe400078e0a17 */
[----:B------:R-:W1:Y:S01]  /*ce30*/  @P3 LDC R5, c[0x0][0x2e8] ;  /* 0x0000ba00ff053b82 */ /* 0x000e620000000800 */
[----:B------:R-:W-:Y:S01]  /*ce40*/  LOP3.LUT P6, RZ, R0, 0x3, RZ, 0xc0, !PT ;  /* 0x0000000300ff7812 */ /* 0x000fe200078cc0ff */
[----:B------:R-:W2:Y:S01]  /*ce50*/  @P3 MUFU.LG2 R4, R4 ;  /* 0x0000000400043308 */ /* 0x000ea20000000c00 */
[----:B------:R-:W-:Y:S01]  /*ce60*/  VIADD R0, R28, 0x10 ;  /* 0x000000101c007836 */ /* 0x000fe20000000000 */
[----:B------:R-:W-:Y:S01]  /*ce70*/  LEA.HI R26, R26, R7, RZ, 0x2 ;  /* 0x000000071a1a7211 */ /* 0x000fe200078f10ff */
[----:B------:R-:W-:Y:S01]  /*ce80*/  BSSY B0, `(.L_x_405) ;  /* 0x000002e000007945 */ /* 0x000fe20003800000 */
[----:B------:R-:W-:-:S02]  /*ce90*/  SEL R22, R22, RZ, !P1 ;  /* 0x000000ff16167207 */ /* 0x000fc40004800000 */
[----:B------:R-:W3:Y:S01]  /*cea0*/  @P0 LDC R6, c[0x0][0x2e8] ;  /* 0x0000ba00ff060b82 */ /* 0x000ee20000000800 */
[----:B------:R-:W-:Y:S01]  /*ceb0*/  ISETP.GE.AND P2, PT, R0, UR21, PT ;  /* 0x0000001500007c0c */ /* 0x000fe2000bf46270 */
[----:B------:R-:W4:Y:S01]  /*cec0*/  @P0 MUFU.LG2 R2, R2 ;  /* 0x0000000200020308 */ /* 0x000f220000000c00 */
[----:B------:R-:W-:Y:S01]  /*ced0*/  IMAD R0, R24, UR4, RZ ;  /* 0x0000000418007c24 */ /* 0x000fe2000f8e02ff */
[----:B------:R-:W-:Y:S01]  /*cee0*/  LOP3.LUT R26, R26, 0xffffffc, RZ, 0xc0, !PT ;  /* 0x0ffffffc1a1a7812 */ /* 0x000fe200078ec0ff */
[----:B------:R-:W-:Y:S01]  /*cef0*/  IMAD R27, R20, R27, R22 ;  /* 0x0000001b141b7224 */ /* 0x000fe200078e0216 */
[----:B------:R-:W-:Y:S01]  /*cf00*/  SHF.L.U32 R23, R23, 0x3, RZ ;  /* 0x0000000317177819 */ /* 0x000fe200000006ff */
[----:B------:R-:W-:Y:S01]  /*cf10*/  IMAD.SHL.U32 R22, R0, 0x40, RZ ;  /* 0x0000004000167824 */ /* 0x000fe200078e00ff */
[----:B------:R-:W-:Y:S01]  /*cf20*/  IADD3 R21, R7, -R26, RZ ;  /* 0x8000001a07157210 */ /* 0x000fe20007ffe0ff */
[----:B------:R1:W3:Y:S01]  /*cf30*/  LDS.128 R16, [R203+0x1800] ;  /* 0x00180000cb107984 */ /* 0x0002e20000000c00 */
[----:B------:R-:W-:-:S02]  /*cf40*/  VIADD R7, R28, 0x20 ;  /* 0x000000201c077836 */ /* 0x000fc40000000000 */
[----:B--2---:R-:W-:Y:S01]  /*cf50*/  @P3 FMUL.FTZ R25, R4, 0.69314718246459960938 ;  /* 0x3f31721804193820 */ /* 0x004fe20000410000 */
[----:B------:R-:W-:Y:S01]  /*cf60*/  SHF.R.S32.HI R33, RZ, 0x1f, R22 ;  /* 0x0000001fff217819 */ /* 0x000fe20000011416 */
[----:B------:R2:W2:Y:S01]  /*cf70*/  LDS.128 R12, [R203+0x3800] ;  /* 0x00380000cb0c7984 */ /* 0x0004a20000000c00 */
[--C-:B------:R-:W-:Y:S01]  /*cf80*/  IADD3 R22, P5, P4, R22, R30, R27.reuse ;  /* 0x0000001e16167210 */ /* 0x100fe20007cbe01b */
[----:B------:R-:W-:Y:S01]  /*cf90*/  IMAD.MOV.U32 R0, RZ, RZ, 0x7f800000 ;  /* 0x7f800000ff007424 */ /* 0x000fe200078e00ff */
[----:B------:R-:W-:Y:S01]  /*cfa0*/  SHF.R.S32.HI R30, RZ, 0x1f, R27 ;  /* 0x0000001fff1e7819 */ /* 0x000fe2000001141b */
[----:B------:R2:W2:Y:S01]  /*cfb0*/  LDS.128 R8, [R203+0x5800] ;  /* 0x00580000cb087984 */ /* 0x0004a20000000c00 */
[----:B------:R-:W-:Y:S01]  /*cfc0*/  ISETP.GE.AND P1, PT, R7, UR21, PT ;  /* 0x0000001507007c0c */ /* 0x000fe2000bf26270 */
[----:B----4-:R-:W-:Y:S01]  /*cfd0*/  @P0 FMUL.FTZ R2, R2, 0.69314718246459960938 ;  /* 0x3f31721802020820 */ /* 0x010fe20000410000 */
[----:B------:R-:W-:Y:S01]  /*cfe0*/  IMAD R7, R21, 0x10, R210 ;  /* 0x0000001015077824 */ /* 0x000fe200078e02d2 */
[----:B------:R-:W-:Y:S01]  /*cff0*/  MOV R21, 0x7f800000 ;  /* 0x7f80000000157802 */ /* 0x000fe20000000f00 */
[----:B-1----:R-:W-:Y:S01]  /*d000*/  @P3 FFMA.FTZ R21, R132, R5, R25 ;  /* 0x0000000584153223 */ /* 0x002fe20000010019 */
[----:B------:R-:W-:Y:S01]  /*d010*/  IADD3.X R30, R33, R31, R30, P5, P4 ;  /* 0x0000001f211e7210 */ /* 0x000fe20002fe841e */
[----:B---3--:R-:W-:Y:S01]  /*d020*/  @P0 FFMA.FTZ R0, R3, R6, R2 ;  /* 0x0000000603000223 */ /* 0x008fe20000010002 */
        /* <DEDUP_REMOVED lines=19> */
.L_x_406:
[----:B------:R-:W-:Y:S05]  /*d160*/  BSYNC B0 ;  /* 0x0000000000007941 */ /* 0x000fea0003800000 */
.L_x_405:
[----:B-1----:R-:W-:Y:S01]  /*d170*/  SHF.R.S32.HI R4, RZ, 0x1f, R20 ;  /* 0x0000001fff047819 */ /* 0x002fe20000011414 */
[----:B------:R-:W-:Y:S01]  /*d180*/  ULDC.64 UR4, c[0x0][0x2a0] ;  /* 0x0000a80000047ab9 */ /* 0x000fe20000000a00 */
[----:B------:R-:W-:Y:S01]  /*d190*/  SHF.R.S32.HI R2, RZ, 0x1f, R23 ;  /* 0x0000001fff027819 */ /* 0x000fe20000011417 */
[----:B------:R-:W-:Y:S01]  /*d1a0*/  VIADD R0, R28, 0x30 ;  /* 0x000000301c007836 */ /* 0x000fe20000000000 */
[----:B------:R-:W-:Y:S01]  /*d1b0*/  IADD3 R30, P3, R23, UR10, RZ ;  /* 0x0000000a171e7c10 */ /* 0x000fe2000ff7e0ff */
[----:B------:R-:W-:Y:S01]  /*d1c0*/  IMAD R5, R4, UR4, RZ ;  /* 0x0000000404057c24 */ /* 0x000fe2000f8e02ff */
[----:B------:R1:W3:Y:S01]  /*d1d0*/  LDS.128 R24, [R203] ;  /* 0x00000000cb187984 */ /* 0x0002e20000000c00 */
[----:B------:R-:W-:Y:S01]  /*d1e0*/  SHF.R.S32.HI R29, RZ, 0x1f, R28 ;  /* 0x0000001fff1d7819 */ /* 0x000fe2000001141c */
[----:B------:R-:W-:Y:S01]  /*d1f0*/  IMAD.U32 R3, RZ, RZ, UR23 ;  /* 0x00000017ff037e24 */ /* 0x000fe2000f8e00ff */
[----:B------:R-:W-:Y:S01]  /*d200*/  IADD3.X R31, R2, UR6, RZ, P3, !PT ;  /* 0x00000006021f7c10 */ /* 0x000fe20009ffe4ff */
[----:B------:R-:W-:Y:S01]  /*d210*/  BSSY B0, `(.L_x_407) ;  /* 0x0000016000007945 */ /* 0x000fe20003800000 */
[----:B------:R-:W-:Y:S01]  /*d220*/  ISETP.GE.AND P0, PT, R0, UR21, PT ;  /* 0x0000001500007c0c */ /* 0x000fe2000bf06270 */
[----:B------:R-:W-:Y:S01]  /*d230*/  IMAD R0, R20, UR5, R5 ;  /* 0x0000000514007c24 */ /* 0x000fe2000f8e0205 */
[----:B------:R-:W-:Y:S01]  /*d240*/  ISETP.GE.AND P3, PT, R28, UR21, PT ;  /* 0x000000151c007c0c */ /* 0x000fe2000bf66270 */
[----:B------:R-:W-:Y:S01]  /*d250*/  IMAD.WIDE.U32 R30, R20, UR4, R30 ;  /* 0x00000004141e7c25 */ /* 0x000fe2000f8e001e */
[----:B------:R1:W4:Y:S03]  /*d260*/  LDS.128 R4, [R203+0x4000] ;  /* 0x00400000cb047984 */ /* 0x0003260000000c00 */
[----:B------:R-:W-:Y:S01]  /*d270*/  IMAD.WIDE R28, R3, 0x40, R28 ;  /* 0x00000040031c7825 */ /* 0x000fe200078e021c */
[----:B------:R1:W1:Y:S03]  /*d280*/  LDS.128 R20, [R203+0x2000] ;  /* 0x00200000cb147984 */ /* 0x0002660000000c00 */
[----:B------:R-:W-:-:S04]  /*d290*/  IMAD.IADD R33, R31, 0x1, R0 ;  /* 0x000000011f217824 */ /* 0x000fc800078e0200 */
        /* <DEDUP_REMOVED lines=10> */
[----:B---3--:R3:W-:Y:S04]  /*d340*/  STG.E.128 desc[UR28][R2.64], R24 ;  /* 0x0000001802007986 */ /* 0x0087e8000c101d1c */
[----:B-1----:R3:W-:Y:S04]  /*d350*/  STG.E.128 desc[UR28][R2.64+0x80], R20 ;  /* 0x0000801402007986 */ /* 0x0027e8000c101d1c */
[----:B----4-:R3:W-:Y:S02]  /*d360*/  STG.E.128 desc[UR28][R2.64+0x100], R4 ;  /* 0x0001000402007986 */ /* 0x0107e4000c101d1c */
.L_x_408:
[----:B------:R-:W-:Y:S05]  /*d370*/  BSYNC B0 ;  /* 0x0000000000007941 */ /* 0x000fea0003800000 */
.L_x_407:
[----:B---3--:R3:W2:Y:S01]  /*d380*/  LDS.128 R24, [R203+0x800] ;  /* 0x00080000cb187984 */ /* 0x0086a20000000c00 */
[----:B------:R-:W-:Y:S03]  /*d390*/  BSSY B0, `(.L_x_409) ;  /* 0x0000013000007945 */ /* 0x000fe60003800000 */
[----:B-1----:R3:W1:Y:S04]  /*d3a0*/  LDS.128 R20, [R203+0x2800] ;  /* 0x00280000cb147984 */ /* 0x0026680000000c00 */
[----:B----4-:R3:W4:Y:S01]  /*d3b0*/  LDS.128 R4, [R203+0x4800] ;  /* 0x00480000cb047984 */ /* 0x0107220000000c00 */
        /* <DEDUP_REMOVED lines=13> */
[----:B--2---:R2:W-:Y:S04]  /*d490*/  STG.E.128 desc[UR28][R2.64], R24 ;  /* 0x0000001802007986 */ /* 0x0045e8000c101d1c */
[----:B-1----:R2:W-:Y:S04]  /*d4a0*/  STG.E.128 desc[UR28][R2.64+0x80], R20 ;  /* 0x0000801402007986 */ /* 0x0025e8000c101d1c */
[----:B----4-:R2:W-:Y:S02]  /*d4b0*/  STG.E.128 desc[UR28][R2.64+0x100], R4 ;  /* 0x0001000402007986 */ /* 0x0105e4000c101d1c */
.L_x_410:
[----:B------:R-:W-:Y:S05]  /*d4c0*/  BSYNC B0 ;  /* 0x0000000000007941 */ /* 0x000fea0003800000 */
.L_x_409:
[----:B-12---:R1:W2:Y:S01]  /*d4d0*/  LDS.128 R20, [R203+0x1000] ;  /* 0x00100000cb147984 */ /* 0x0062a20000000c00 */
[----:B------:R-:W-:Y:S03]  /*d4e0*/  BSSY B0, `(.L_x_411) ;  /* 0x0000013000007945 */ /* 0x000fe60003800000 */
[----:B----4-:R1:W4:Y:S04]  /*d4f0*/  LDS.128 R4, [R203+0x3000] ;  /* 0x00300000cb047984 */ /* 0x0103280000000c00 */
        /* <DEDUP_REMOVED lines=15> */
[----:B----4-:R2:W-:Y:S04]  /*d5f0*/  STG.E.128 desc[UR28][R2.64+0x80], R4 ;  /* 0x0000800402007986 */ /* 0x0105e8000c101d1c */
[----:B-1----:R2:W-:Y:S02]  /*d600*/  STG.E.128 desc[UR28][R2.64+0x100], R24 ;  /* 0x0001001802007986 */ /* 0x0025e4000c101d1c */
.L_x_412:
[----:B------:R-:W-:Y:S05]  /*d610*/  BSYNC B0 ;  /* 0x0000000000007941 */ /* 0x000fea0003800000 */
.L_x_411:
[----:B------:R-:W-:Y:S05]  /*d620*/  @P0 EXIT ;  /* 0x000000000000094d */ /* 0x000fea0003800000 */
[----:B------:R-:W-:Y:S01]  /*d630*/  IADD3 R0, P0, R28, 0x30, RZ ;  /* 0x000000301c007810 */ /* 0x000fe20007f1e0ff */
[----:B------:R-:W-:Y:S01]  /*d640*/  ULDC.64 UR4, c[0x0][0x298] ;  /* 0x0000a60000047ab9 */ /* 0x000fe20000000a00 */
[----:B--2-4-:R-:W-:Y:S01]  /*d650*/  MOV R5, R33 ;  /* 0x0000002100057202 */ /* 0x014fe20000000f00 */
        /* <DEDUP_REMOVED lines=9> */
[----:B------:R-:W-:Y:S04]  /*d6f0*/  STG.E.128 desc[UR28][R2.64], R16 ;  /* 0x0000001002007986 */ /* 0x000fe8000c101d1c */
[----:B------:R-:W-:Y:S04]  /*d700*/  STG.E.128 desc[UR28][R2.64+0x80], R12 ;  /* 0x0000800c02007986 */ /* 0x000fe8000c101d1c */
[----:B------:R-:W-:Y:S01]  /*d710*/  STG.E.128 desc[UR28][R2.64+0x100], R8 ;  /* 0x0001000802007986 */ /* 0x000fe2000c101d1c */
[----:B------:R-:W-:Y:S05]  /*d720*/  EXIT ;  /* 0x000000000000794d */ /* 0x000fea0003800000 */
.L_x_391:
[----:B------:R-:W-:Y:S01]  /*d730*/  ULDC.U8 UR7, c[0x0][0x3d9] ;  /* 0x0000f64000077ab9 */ /* 0x000fe20000000000 */
[----:B------:R-:W-:Y:S01]  /*d740*/  UISETP.NE.AND UP0, UPT, UR22, -0x1, UPT ;  /* 0xffffffff1600788c */ /* 0x000fe2000bf05270 */
[----:B------:R-:W-:Y:S01]  /*d750*/  LEA.HI R8, R21, R84, RZ, 0x3 ;  /* 0x0000005415087211 */ /* 0x000fe200078f18ff */
[----:B------:R-:W-:Y:S01]  /*d760*/  UISETP.NE.AND UP3, UPT, UR7, URZ, UPT ;  /* 0x0000003f0700728c */ /* 0x000fe2000bf65270 */
[----:B------:R-:W-:Y:S01]  /*d770*/  LOP3.LUT P3, RZ, R84, 0x7, RZ, 0xc0, !PT ;  /* 0x0000000754ff7812 */ /* 0x000fe2000786c0ff */
[----:B------:R-:W-:Y:S01]  /*d780*/  UIADD3 UR24, -UR13, UR24, URZ ;  /* 0x000000180d187290 */ /* 0x000fe2000fffe13f */
[----:B------:R-:W-:Y:S01]  /*d790*/  LOP3.LUT R3, R8, 0x1ffffff8, RZ, 0xc0, !PT ;  /* 0x1ffffff808037812 */ /* 0x000fe200078ec0ff */
[----:B------:R-:W-:Y:S01]  /*d7a0*/  IMAD.U32 R7, RZ, RZ, UR23 ;  /* 0x00000017ff077e24 */ /* 0x000fe2000f8e00ff */
[----:B------:R-:W-:Y:S01]  /*d7b0*/  SHF.R.S32.HI R8, RZ, 0x3, R8 ;  /* 0x00000003ff087819 */ /* 0x000fe20000011408 */
[----:B------:R-:W-:Y:S02]  /*d7c0*/  BSSY B0, `(.L_x_413) ;  /* 0x000004a000007945 */ /* 0x000fe40003800000 */
[----:B------:R-:W-:Y:S01]  /*d7d0*/  IMAD.IADD R0, R84, 0x1, -R3 ;  /* 0x0000000154007824 */ /* 0x000fe200078e0a03 */
[----:B------:R-:W-:Y:S01]  /*d7e0*/  @!UP0 USHF.R.S32.HI UR12, URZ, 0x1f, UR16 ;  /* 0x0000001f3f0c8899 */ /* 0x000fe20008011410 */
[----:B------:R-:W-:Y:S01]  /*d7f0*/  ISETP.GE.AND P4, PT, R8, UR24, PT ;  /* 0x0000001808007c0c */ /* 0x000fe2000bf86270 */
[----:B------:R-:W-:Y:S01]  /*d800*/  @UP3 ULDC.64 UR4, c[0x0][0x2c0] ;  /* 0x0000b00000043ab9 */ /* 0x000fe20000000a00 */
[----:B------:R-:W-:Y:S01]  /*d810*/  @UP0 ULDC.64 UR10, c[0x0][0x298] ;  /* 0x0000a600000a0ab9 */ /* 0x000fe20000000a00 */
[----:B------:R-:W-:Y:S01]  /*d820*/  @UP3 UIMAD UR9, UR5, UR4, URZ ;  /* 0x00000004050932a4 */ /* 0x000fe2000f8e023f */
[----:B------:R-:W-:Y:S01]  /*d830*/  IMAD.SHL.U32 R0, R0, 0x8, RZ ;  /* 0x0000000800007824 */ /* 0x000fe200078e00ff */
[----:B------:R-:W-:Y:S01]  /*d840*/  @UP0 UIMAD.WIDE.U32 UR14, UR22, UR10, URZ ;  /* 0x0000000a160e02a5 */ /* 0x000fe2000f8e003f */
[--C-:B------:R-:W-:Y:S01]  /*d850*/  SHF.R.S32.HI R9, RZ, 0x1f, R8.reuse ;  /* 0x0000001fff097819 */ /* 0x100fe20000011408 */
[----:B------:R-:W-:Y:S01]  /*d860*/  @!UP0 ULDC.64 UR4, c[0x0][0x290] ;  /* 0x0000a40000048ab9 */ /* 0x000fe20000000a00 */
[C---:B------:R-:W-:Y:S01]  /*d870*/  VIADD R5, R8.reuse, 0x10 ;  /* 0x0000001008057836 */ /* 0x040fe20000000000 */
[----:B------:R-:W-:Y:S01]  /*d880*/  @!UP0 UIMAD UR10, UR12, UR4, URZ ;  /* 0x000000040c0a82a4 */ /* 0x000fe2000f8e023f */
[C---:B------:R-:W-:Y:S01]  /*d890*/  VIADD R4, R8.reuse, 0x20 ;  /* 0x0000002008047836 */ /* 0x040fe20000000000 */
[----:B------:R-:W-:Y:S01]  /*d8a0*/  @!UP0 UIMAD.WIDE.U32 UR18, UR16, UR4, URZ ;  /* 0x00000004101282a5 */ /* 0x000fe2000f8e003f */
[----:B------:R-:W-:Y:S01]  /*d8b0*/  ISETP.GE.OR P6, PT, R8, UR24, P3 ;  /* 0x0000001808007c0c */ /* 0x000fe20009fc6670 */
[----:B------:R-:W-:Y:S01]  /*d8c0*/  @UP0 UIMAD UR11, UR22, UR11, UR15 ;  /* 0x0000000b160b02a4 */ /* 0x000fe2000f8e020f */
[----:B------:R-:W-:Y:S01]  /*d8d0*/  ISETP.GE.OR P5, PT, R5, UR24, P3 ;  /* 0x0000001805007c0c */ /* 0x000fe20009fa6670 */
[----:B------:R-:W-:Y:S01]  /*d8e0*/  @!UP0 UIMAD UR15, UR16, UR5, UR10 ;  /* 0x00000005100f82a4 */ /* 0x000fe2000f8e020a */
[----:B------:R-:W-:Y:S01]  /*d8f0*/  ISETP.GE.AND P2, PT, R4, UR24, PT ;  /* 0x0000001804007c0c */ /* 0x000fe2000bf46270 */
[----:B------:R-:W-:Y:S01]  /*d900*/  ULDC.U8 UR12, c[0x0][0x3d8] ;  /* 0x0000f600000c7ab9 */ /* 0x000fe20000000000 */
[----:B------:R-:W-:Y:S01]  /*d910*/  @!UP0 UMOV UR14, UR18 ;  /* 0x00000012000e8c82 */ /* 0x000fe20008000000 */
[----:B------:R-:W-:Y:S01]  /*d920*/  @!UP0 UIADD3 UR11, UR19, UR15, URZ ;  /* 0x0000000f130b8290 */ /* 0x000fe2000fffe03f */
[----:B------:R-:W-:Y:S01]  /*d930*/  IADD3 R2, P0, R0, UR14, RZ ;  /* 0x0000000e00027c10 */ /* 0x000fe2000ff1e0ff */
[----:B------:R-:W-:Y:S01]  /*d940*/  UISETP.NE.AND UP0, UPT, UR12, URZ, !UP3 ;  /* 0x0000003f0c00728c */ /* 0x000fe2000df05270 */
[----:B------:R-:W-:Y:S01]  /*d950*/  IMAD.WIDE R6, R7, 0x40, R8 ;  /* 0x0000004007067825 */ /* 0x000fe200078e0208 */
[----:B------:R-:W-:-:S02]  /*d960*/  UISETP.NE.AND UP2, UPT, UR12, URZ, UPT ;  /* 0x0000003f0c00728c */ /* 0x000fc4000bf45270 */
[----:B------:R-:W-:Y:S01]  /*d970*/  USHF.R.S32.HI UR10, URZ, 0x1f, UR8 ;  /* 0x0000001f3f0a7899 */ /* 0x000fe20008011408 */
[----:B------:R-:W-:Y:S01]  /*d980*/  LEA.HI.X.SX32 R3, R0, UR11, 0x1, P0 ;  /* 0x0000000b00037c11 */ /* 0x000fe200080f0eff */
[----:B------:R-:W-:Y:S01]  /*d990*/  UISETP.EQ.AND UP2, UPT, UR7, URZ, UP2 ;  /* 0x0000003f0700728c */ /* 0x000fe20009742270 */
[----:B------:R-:W-:Y:S01]  /*d9a0*/  VIADD R0, R8, 0x30 ;  /* 0x0000003008007836 */ /* 0x000fe20000000000 */
[----:B------:R-:W-:Y:S01]  /*d9b0*/  ULDC.64 UR4, c[0x0][0x2a0] ;  /* 0x0000a80000047ab9 */ /* 0x000fe20000000a00 */
[----:B------:R-:W-:Y:S01]  /*d9c0*/  @!UP3 ULDC UR7, c[0x0][0x2c4] ;  /* 0x0000b1000007bab9 */ /* 0x000fe20000000800 */
[----:B------:R-:W-:Y:S01]  /*d9d0*/  UISETP.NE.OR UP1, UPT, UR22, -0x1, !UP2 ;  /* 0xffffffff1600788c */ /* 0x000fe2000d725670 */
[----:B------:R-:W-:Y:S01]  /*d9e0*/  IMAD.U32 R10, RZ, RZ, UR4 ;  /* 0x00000004ff0a7e24 */ /* 0x000fe2000f8e00ff */
[----:B------:R-:W-:Y:S01]  /*d9f0*/  @UP0 ULDC UR7, c[0x0][0x2e4] ;  /* 0x0000b90000070ab9 */ /* 0x000fe20000000800 */
[----:B------:R-:W-:Y:S01]  /*da00*/  UIMAD UR10, UR10, UR4, URZ ;  /* 0x000000040a0a72a4 */ /* 0x000fe2000f8e023f */
[----:B------:R-:W-:Y:S01]  /*da10*/  ISETP.GE.AND P0, PT, R5, UR24, PT ;  /* 0x0000001805007c0c */ /* 0x000fe2000bf06270 */
[----:B------:R-:W-:Y:S01]  /*da20*/  @UP3 UMOV UR11, 0x1 ;  /* 0x00000001000b3882 */ /* 0x000fe20000000000 */
[----:B------:R-:W-:Y:S01]  /*da30*/  @!UP3 UIMAD UR11, UR7, UR6, URZ ;  /* 0x00000006070bb2a4 */ /* 0x000fe2000f8e023f */
[----:B------:R-:W-:Y:S01]  /*da40*/  IMAD.WIDE.U32 R10, R10, UR8, R2 ;  /* 0x000000080a0a7c25 */ /* 0x000fe2000f8e0002 */
[----:B------:R-:W-:Y:S01]  /*da50*/  UIMAD UR5, UR8, UR5, UR10 ;  /* 0x00000005080572a4 */ /* 0x000fe2000f8e020a */
[----:B------:R-:W-:Y:S01]  /*da60*/  ISETP.GE.AND P1, PT, R0, UR24, PT ;  /* 0x0000001800007c0c */ /* 0x000fe2000bf26270 */
[----:B------:R-:W-:Y:S01]  /*da70*/  UIMAD UR11, UR16, UR11, URZ ;  /* 0x0000000b100b72a4 */ /* 0x000fe2000f8e023f */
[----:B------:R-:W-:Y:S01]  /*da80*/  @UP2 ULDC UR10, c[0x0][0x2c4] ;  /* 0x0000b100000a2ab9 */ /* 0x000fe20000000800 */
[----:B------:R-:W-:Y:S01]  /*da90*/  @UP3 ULDC UR4, c[0x0][0x2c0] ;  /* 0x0000b00000043ab9 */ /* 0x000fe20000000800 */
[----:B------:R-:W-:Y:S01]  /*daa0*/  @!UP1 UIMAD UR22, UR16, UR10, URZ ;  /* 0x0000000a101692a4 */ /* 0x000fe2000f8e023f */
[----:B------:R-:W-:Y:S01]  /*dab0*/  VIADD R13, R11, UR5 ;  /* 0x000000050b0d7c36 */ /* 0x000fe20008000000 */
[----:B------:R-:W-:Y:S01]  /*dac0*/  USEL UR11, UR11, URZ, !UP2 ;  /* 0x0000003f0b0b7287 */ /* 0x000fe2000d000000 */
[----:B------:R-:W-:Y:S01]  /*dad0*/  @!UP3 UMOV UR9, UR7 ;  /* 0x000000070009bc82 */ /* 0x000fe20008000000 */
[----:B------:R-:W-:-:S02]  /*dae0*/  @!UP3 UMOV UR4, 0x1 ;  /* 0x000000010004b882 */ /* 0x000fc40000000000 */
[----:B------:R-:W-:Y:S02]  /*daf0*/  UIMAD UR9, UR8, UR9, UR11 ;  /* 0x00000009080972a4 */ /* 0x000fe4000f8e020b */
[----:B------:R-:W-:Y:S01]  /*db00*/  UIMAD UR13, UR13, UR4, URZ ;  /* 0x000000040d0d72a4 */ /* 0x000fe2000f8e023f */
[----:B------:R-:W-:Y:S01]  /*db10*/  @!UP2 UMOV UR14, URZ ;  /* 0x0000003f000eac82 */ /* 0x000fe20008000000 */
[----:B------:R-:W-:Y:S01]  /*db20*/  @UP2 UMOV UR14, UR22 ;  /* 0x00000016000e2c82 */ /* 0x000fe20008000000 */
[----:B------:R-:W-:Y:S01]  /*db30*/  @!UP2 UMOV UR15, URZ ;  /* 0x0000003f000fac82 */ /* 0x000fe20008000000 */
[----:B------:R-:W-:Y:S02]  /*db40*/  USHF.R.S32.HI UR6, URZ, 0x1f, UR9 ;  /* 0x0000001f3f067899 */ /* 0x000fe40008011409 */
[----:B------:R-:W-:Y:S02]  /*db50*/  @UP2 USHF.R.S32.HI UR15, URZ, 0x1f, UR22 ;  /* 0x0000001f3f0f2899 */ /* 0x000fe40008011416 */
[----:B------:R-:W-:-:S02]  /*db60*/  USHF.R.S32.HI UR8, URZ, 0x1f, UR13 ;  /* 0x0000001f3f087899 */ /* 0x000fc4000801140d */
        /* <DEDUP_REMOVED lines=15> */
.L_x_414:
[----:B------:R-:W-:Y:S05]  /*dc60*/  BSYNC B0 ;  /* 0x0000000000007941 */ /* 0x000fea0003800000 */
.L_x_413:
        /* <DEDUP_REMOVED lines=19> */
.L_x_416:
[----:B------:R-:W-:Y:S05]  /*dda0*/  BSYNC B0 ;  /* 0x0000000000007941 */ /* 0x000fea0003800000 */
.L_x_415:
        /* <DEDUP_REMOVED lines=17> */
.L_x_418:
[----:B------:R-:W-:Y:S05]  /*dec0*/  BSYNC B0 ;  /* 0x0000000000007941 */ /* 0x000fea0003800000 */
.L_x_417:
        /* <DEDUP_REMOVED lines=17> */
.L_x_420:
[----:B------:R-:W-:Y:S05]  /*dfe0*/  BSYNC B0 ;  /* 0x0000000000007941 */ /* 0x000fea0003800000 */
.L_x_419:
        /* <DEDUP_REMOVED lines=10> */
.L_x_422:
[----:B------:R-:W-:Y:S05]  /*e090*/  BSYNC B0 ;  /* 0x0000000000007941 */ /* 0x000fea0003800000 */
.L_x_421:
        /* <DEDUP_REMOVED lines=10> */
.L_x_424:
[----:B------:R-:W-:Y:S05]  /*e140*/  BSYNC B0 ;  /* 0x0000000000007941 */ /* 0x000fea0003800000 */
.L_x_423:
        /* <DEDUP_REMOVED lines=10> */
.L_x_426:
[----:B------:R-:W-:Y:S05]  /*e1f0*/  BSYNC B0 ;  /* 0x0000000000007941 */ /* 0x000fea0003800000 */
.L_x_425:
        /* <DEDUP_REMOVED lines=10> */
.L_x_427:
        /* <DEDUP_REMOVED lines=14> */
.L_x_806:


//--------------------- .text._ZN5flash16flash_fwd_kernelI23Flash_fwd_kernel_traitsILi192ELi64ELi64ELi4ELb0ELb0EN7cutlass6half_tE19Flash_kernel_traitsILi192ELi64ELi64ELi4ES3_EELb0ELb1ELb0ELb0ELb0ELb1ELb1ELb0EEEvNS_16Flash_fwd_paramsE --------------------------
	.section	.text._ZN5flash16flash_fwd_kernelI23Flash_fwd_kernel_traitsILi192ELi64ELi64ELi4ELb0ELb0EN7cutlass6half_tE19Flash_kernel_traitsILi192ELi64ELi64ELi4ES3_EELb0ELb1ELb0ELb0ELb0ELb1ELb1ELb0EEEvNS_16Flash_fwd_paramsE,"ax",@progbits
	.align	128
        .global         _ZN5flash16flash_fwd_kernelI23Flash_fwd_kernel_traitsILi192ELi64ELi64ELi4ELb0ELb0EN7cutlass6half_tE19Flash_kernel_traitsILi192ELi64ELi64ELi4ES3_EELb0ELb1ELb0ELb0ELb0ELb1ELb1ELb0EEEvNS_16Flash_fwd_paramsE
        .type           _ZN5flash16flash_fwd_kernelI23Flash_fwd_kernel_traitsILi192ELi64ELi64ELi4ELb0ELb0EN7cutlass6half_tE19Flash_kernel_traitsILi192ELi64ELi64ELi4ES3_EELb0ELb1ELb0ELb0ELb0ELb1ELb1ELb0EEEvNS_16Flash_fwd_paramsE,@function
        .size           _ZN5flash16flash_fwd_kernelI23Flash_fwd_kernel_traitsILi192ELi64ELi64ELi4ELb0ELb0EN7cutlass6half_tE19Flash_kernel_traitsILi192ELi64ELi64ELi4ES3_EELb0ELb1ELb0ELb0ELb0ELb1ELb1ELb0EEEvNS_16Flash_fwd_paramsE,(.L_x_807 - _ZN5flash16flash_fwd_kernelI23Flash_fwd_kernel_traitsILi192ELi64ELi64ELi4ELb0ELb0EN7cutlass6half_tE19Flash_kernel_traitsILi192ELi64ELi64ELi4ES3_EELb0ELb1ELb0ELb0ELb0ELb1ELb1ELb0EEEvNS_16Flash_fwd_paramsE)
        .other          _ZN5flash16flash_fwd_kernelI23Flash_fwd_kernel_traitsILi192ELi64ELi64ELi4ELb0ELb0EN7cutlass6half_tE19Flash_kernel_traitsILi192ELi64ELi64ELi4ES3_EELb0ELb1ELb0ELb0ELb0ELb1ELb1ELb0EEEvNS_16Flash_fwd_paramsE,@"STO_CUDA_ENTRY STV_DEFAULT"
_ZN5flash16flash_fwd_kernelI23Flash_fwd_kernel_traitsILi192ELi64ELi64ELi4ELb0ELb0EN7cutlass6half_tE19Flash_kernel_traitsILi192ELi64ELi64ELi4ES3_EELb0ELb1ELb0ELb0ELb0ELb1ELb1ELb0EEEvNS_16Flash_fwd_paramsE:
.text._ZN5flash16flash_fwd_kernelI23Flash_fwd_kernel_traitsILi192ELi64ELi64ELi4ELb0ELb0EN7cutlass6half_tE19Flash_kernel_traitsILi192ELi64ELi64ELi4ES3_EELb0ELb1ELb0ELb0ELb0ELb1ELb1ELb0EEEvNS_16Flash_fwd_paramsE:
[----:B------:R-:W-:Y:S08]  /*0000*/  LDC R1, c[0x0][0x28] ;  /* 0x00000a00ff017b82 */ /* 0x000ff00000000800 */
[----:B------:R-:W1:Y:S01]  /*0010*/  LDC.64 R6, c[0x0][0x2f0] ;  /* 0x0000bc00ff067b82 */ /* 0x000e620000000a00 */
[----:B------:R-:W2:Y:S01]  /*0020*/  S2R R3, SR_CTAID.Y ;  /* 0x0000000000037919 */ /* 0x000ea20000002600 */
[----:B------:R-:W-:Y:S01]  /*0030*/  IMAD.MOV.U32 R208, RZ, RZ, -0x1 ;  /* 0xffffffffffd07424 */ /* 0x000fe200078e00ff */
[----:B------:R-:W-:-:S05]  /*0040*/  ULDC.64 UR12, c[0x0][0x208] ;  /* 0x00008200000c7ab9 */ /* 0x000fca0000000a00 */
[----:B------:R-:W3:Y:S08]  /*0050*/  LDC.64 R4, c[0x0][0x300] ;  /* 0x0000c000ff047b82 */ /* 0x000ef00000000a00 */
[----:B------:R-:W2:Y:S01]  /*0060*/  LDC.64 R8, c[0x0][0x2f0] ;  /* 0x0000bc00ff087b82 */ /* 0x000ea20000000a00 */
[----:B-1----:R-:W-:-:S07]  /*0070*/  ISETP.NE.U32.AND P2, PT, R6, RZ, PT ;  /* 0x000000ff0600720c */ /* 0x002fce0003f45070 */
[----:B------:R-:W1:Y:S01]  /*0080*/  LDC.U8 R0, c[0x0][0x3c2] ;  /* 0x0000f080ff007b82 */ /* 0x000e620000000000 */
[----:B------:R-:W-:Y:S02]  /*0090*/  ISETP.NE.AND.EX P2, PT, R7, RZ, PT, P2 ;  /* 0x000000ff0700720c */ /* 0x000fe40003f45320 */
[----:B---3--:R-:W-:-:S04]  /*00a0*/  ISETP.NE.U32.AND P1, PT, R4, RZ, PT ;  /* 0x000000ff0400720c */ /* 0x008fc80003f25070 */
[----:B------:R-:W-:Y:S01]  /*00b0*/  ISETP.NE.AND.EX P1, PT, R5, RZ, PT, P1 ;  /* 0x000000ff0500720c */ /* 0x000fe20003f25310 */
[----:B------:R-:W-:Y:S01]  /*00c0*/  IMAD.MOV.U32 R10, RZ, RZ, RZ ;  /* 0x000000ffff0a7224 */ /* 0x000fe200078e00ff */
[----:B------:R-:W3:Y:S01]  /*00d0*/  LDC.64 R4, c[0x0][0x2f8] ;  /* 0x0000be00ff047b82 */ /* 0x000ee20000000a00 */
[----:B--2---:R-:W-:-:S05]  /*00e0*/  IMAD.WIDE R12, R3, 0x4, R8 ;  /* 0x00000004030c7825 */ /* 0x004fca00078e0208 */
[----:B------:R-:W2:Y:S02]  /*00f0*/  @P2 LDG.E R208, desc[UR12][R12.64] ;  /* 0x0000000c0cd02981 */ /* 0x000ea4000c1e1900 */
[----:B------:R-:W4:Y:S02]  /*0100*/  LDC.64 R8, c[0x0][0x2f8] ;  /* 0x0000be00ff087b82 */ /* 0x000f240000000a00 */
[----:B------:R-:W2:Y:S06]  /*0110*/  @P2 LDG.E R211, desc[UR12][R12.64+0x4] ;  /* 0x0000040c0cd32981 */ /* 0x000eac000c1e1900 */
[----:B------:R-:W1:Y:S02]  /*0120*/  @P1 LDC.64 R6, c[0x0][0x300] ;  /* 0x0000c000ff061b82 */ /* 0x000e640000000a00 */
[----:B-1----:R-:W-:-:S05]  /*0130*/  @P1 IMAD.WIDE R6, R3, 0x4, R6 ;  /* 0x0000000403061825 */ /* 0x002fca00078e0206 */
[----:B------:R1:W5:Y:S01]  /*0140*/  @P1 LDG.E R10, desc[UR12][R6.64] ;  /* 0x0000000c060a1981 */ /* 0x000362000c1e1900 */
[----:B------:R-:W-:Y:S02]  /*0150*/  ISETP.NE.AND P3, PT, R0, RZ, PT ;  /* 0x000000ff0000720c */ /* 0x000fe40003f65270 */
[----:B---3--:R-:W-:-:S04]  /*0160*/  ISETP.EQ.U32.AND P0, PT, R4, RZ, PT ;  /* 0x000000ff0400720c */ /* 0x008fc80003f02070 */
[----:B------:R-:W-:Y:S01]  /*0170*/  ISETP.EQ.OR.EX P0, PT, R5, RZ, !P3, P0 ;  /* 0x000000ff0500720c */ /* 0x000fe20005f02700 */
[----:B------:R-:W-:Y:S02]  /*0180*/  IMAD.MOV.U32 R15, RZ, RZ, -0x1 ;  /* 0xffffffffff0f7424 */ /* 0x000fe400078e00ff */
[----:B----4-:R-:W-:Y:S01]  /*0190*/  IMAD.WIDE R8, R3, 0x4, R8 ;  /* 0x0000000403087825 */ /* 0x010fe200078e0208 */
[----:B------:R-:W3:Y:S01]  /*01a0*/  S2R R209, SR_CTAID.X ;  /* 0x0000000000d17919 */ /* 0x000ee20000002500 */
[----:B------:R-:W4:Y:S01]  /*01b0*/  S2R R24, SR_CTAID.Z ;  /* 0x0000000000187919 */ /* 0x000f220000002700 */
[----:B------:R-:W1:Y:S07]  /*01c0*/  S2R R122, SR_TID.X ;  /* 0x00000000007a7919 */ /* 0x000e6e0000002100 */
[----:B------:R1:W5:Y:S01]  /*01d0*/  @!P0 LDG.E R15, desc[UR12][R8.64] ;  /* 0x0000000c080f8981 */ /* 0x000362000c1e1900 */
[----:B------:R-:W-:-:S04]  /*01e0*/  ISETP.NE.U32.AND P0, PT, R4, RZ, PT ;  /* 0x000000ff0400720c */ /* 0x000fc80003f05070 */
[----:B------:R-:W-:Y:S01]  /*01f0*/  ISETP.NE.AND.EX P0, PT, R5, RZ, PT, P0 ;  /* 0x000000ff0500720c */ /* 0x000fe20003f05300 */
[----:B--2---:R-:W-:-:S06]  /*0200*/  @P2 IMAD.IADD R211, R211, 0x1, -R208 ;  /* 0x00000001d3d32824 */ /* 0x004fcc00078e0ad0 */
[----:B------:R-:W2:Y:S06]  /*0210*/  @!P2 LDC R211, c[0x0][0x2c4] ;  /* 0x0000b100ffd3ab82 */ /* 0x000eac0000000800 */
[----:B-1-34-:R-:W-:Y:S05]  /*0220*/  @!P0 BRA `(.L_x_428) ;  /* 0x0000000000108947 */ /* 0x01afea0003800000 */
[----:B------:R-:W3:Y:S02]  /*0230*/  @P3 LDG.E R0, desc[UR12][R8.64+0x4] ;  /* 0x0000040c08003981 */ /* 0x000ee4000c1e1900 */
[----:B---3-5:R-:W-:-:S06]  /*0240*/  @P3 IADD3 R7, R0, -R15, RZ ;  /* 0x8000000f00073210 */ /* 0x028fcc0007ffe0ff */
[----:B------:R3:W5:Y:S01]  /*0250*/  @!P3 LDG.E R7, desc[UR12][R8.64] ;  /* 0x0000000c0807b981 */ /* 0x000762000c1e1900 */
[----:B------:R-:W-:Y:S05]  /*0260*/  BRA `(.L_x_429) ;  /* 0x0000000000047947 */ /* 0x000fea0003800000 */
.L_x_428:
[----:B------:R-:W1:Y:S02]  /*0270*/  LDC R7, c[0x0][0x2c8] ;  /* 0x0000b200ff077b82 */ /* 0x000e640000000800 */
.L_x_429:
[----:B------:R-:W4:Y:S02]  /*0280*/  LDC.64 R4, c[0x0][0x308] ;  /* 0x0000c200ff047b82 */ /* 0x000f240000000a00 */
[----:B----4-:R-:W-:-:S04]  /*0290*/  ISETP.NE.U32.AND P1, PT, R4, RZ, PT ;  /* 0x000000ff0400720c */ /* 0x010fc80003f25070 */
[----:B------:R-:W-:-:S13]  /*02a0*/  ISETP.NE.AND.EX P1, PT, R5, RZ, PT, P1 ;  /* 0x000000ff0500720c */ /* 0x000fda0003f25310 */
[----:B------:R-:W3:Y:S01]  /*02b0*/  @P1 LDC.64 R4, c[0x0][0x308] ;  /* 0x0000c200ff041b82 */ /* 0x000ee20000000a00 */
[----:B------:R-:W-:-:S07]  /*02c0*/  IMAD.SHL.U32 R126, R209, 0x40, RZ ;  /* 0x00000040d17e7824 */ /* 0x000fce00078e00ff */
[----:B------:R-:W4:Y:S01]  /*02d0*/  @!P1 LDC R0, c[0x0][0x2cc] ;  /* 0x0000b300ff009b82 */ /* 0x000f220000000800 */
[----:B---3--:R-:W-:-:S07]  /*02e0*/  @P1 IMAD.WIDE R8, R3, 0x4, R4 ;  /* 0x0000000403081825 */ /* 0x008fce00078e0204 */
[----:B------:R-:W3:Y:S01]  /*02f0*/  @!P1 LDC.64 R4, c[0x0][0x318] ;  /* 0x0000c600ff049b82 */ /* 0x000ee20000000a00 */
[----:B------:R1:W5:Y:S01]  /*0300*/  @P1 LDG.E R9, desc[UR12][R8.64] ;  /* 0x0000000c08091981 */ /* 0x000362000c1e1900 */
[----:B--2---:R-:W-:-:S13]  /*0310*/  ISETP.GT.AND P0, PT, R211, R126, PT ;  /* 0x0000007ed300720c */ /* 0x004fda0003f04270 */
[----:B----4-:R-:W-:Y:S05]  /*0320*/  @!P0 EXIT ;  /* 0x000000000000894d */ /* 0x010fea0003800000 */
[----:B------:R-:W2:Y:S01]  /*0330*/  LDC R123, c[0x0][0x398] ;  /* 0x0000e600ff7b7b82 */ /* 0x000ea20000000800 */
[----:B---3--:R-:W-:Y:S01]  /*0340*/  @!P1 ISETP.NE.U32.AND P0, PT, R4, RZ, PT ;  /* 0x000000ff0400920c */ /* 0x008fe20003f05070 */
[----:B-----5:R-:W-:-:S03]  /*0350*/  @P1 IMAD.IADD R120, R9, 0x1, -R10 ;  /* 0x0000000109781824 */ /* 0x020fc600078e0a0a */
[----:B------:R-:W-:Y:S02]  /*0360*/  @!P1 ISETP.NE.AND.EX P0, PT, R5, RZ, PT, P0 ;  /* 0x000000ff0500920c */ /* 0x000fe40003f05300 */
[----:B------:R-:W-:Y:S02]  /*0370*/  IADD3 R5, -R211, 0x7f, R126 ;  /* 0x0000007fd3057810 */ /* 0x000fe40007ffe17e */
[----:B------:R-:W-:-:S04]  /*0380*/  @!P1 SEL R0, R0, RZ, P0 ;  /* 0x000000ff00009207 */ /* 0x000fc80000000000 */
[----:B-1----:R-:W-:-:S05]  /*0390*/  @!P1 IADD3 R120, R0, R7, -R10 ;  /* 0x0000000700789210 */ /* 0x002fca0007ffe80a */
[----:B------:R-:W-:-:S05]  /*03a0*/  VIADD R7, R120, 0x3f ;  /* 0x0000003f78077836 */ /* 0x000fca0000000000 */
[----:B------:R-:W-:Y:S02]  /*03b0*/  SHF.R.S32.HI R2, RZ, 0x1f, R7 ;  /* 0x0000001fff027819 */ /* 0x000fe40000011407 */
[----:B--2---:R-:W-:Y:S02]  /*03c0*/  IADD3 R5, R5, R123, R120 ;  /* 0x0000007b05057210 */ /* 0x004fe40007ffe078 */
[----:B------:R-:W-:Y:S02]  /*03d0*/  LEA.HI R2, R2, R7, RZ, 0x6 ;  /* 0x0000000702027211 */ /* 0x000fe400078f30ff */
[----:B------:R-:W-:Y:S02]  /*03e0*/  SHF.R.S32.HI R0, RZ, 0x1f, R5 ;  /* 0x0000001fff007819 */ /* 0x000fe40000011405 */
[----:B------:R-:W-:Y:S02]  /*03f0*/  SHF.R.S32.HI R2, RZ, 0x6, R2 ;  /* 0x00000006ff027819 */ /* 0x000fe40000011402 */
[----:B------:R-:W-:-:S04]  /*0400*/  LEA.HI R0, R0, R5, RZ, 0x6 ;  /* 0x0000000500007211 */ /* 0x000fc800078f30ff */
[----:B------:R-:W-:-:S04]  /*0410*/  SHF.R.S32.HI R5, RZ, 0x6, R0 ;  /* 0x00000006ff057819 */ /* 0x000fc80000011400 */
[----:B------:R-:W-:-:S04]  /*0420*/  VIMNMX R2, R2, R5, PT ;  /* 0x0000000502027248 */ /* 0x000fc80003fe0100 */
[----:B------:R-:W-:-:S13]  /*0430*/  ISETP.GE.AND P0, PT, R2, 0x1, PT ;  /* 0x000000010200780c */ /* 0x000fda0003f06270 */
[----:B------:R-:W-:Y:S05]  /*0440*/  @!P0 BRA `(.L_x_430) ;  /* 0x000000bc00248947 */ /* 0x000fea0003800000 */
[----:B------:R-:W1:Y:S01]  /*0450*/  LDC R11, c[0x0][0x278] ;  /* 0x00009e00ff0b7b82 */ /* 0x000e620000000800 */
[----:B------:R-:W-:Y:S01]  /*0460*/  ISETP.NE.AND P1, PT, R208, -0x1, PT ;  /* 0xffffffffd000780c */ /* 0x000fe20003f25270 */
[----:B------:R-:W-:Y:S01]  /*0470*/  IMAD.IADD R207, R211, 0x1, -R126 ;  /* 0x00000001d3cf7824 */ /* 0x000fe200078e0a7e */
[----:B------:R-:W-:Y:S01]  /*0480*/  SHF.R.S32.HI R125, RZ, 0x1f, R122 ;  /* 0x0000001fff7d7819 */ /* 0x000fe2000001147a */
[----:B------:R-:W-:Y:S01]  /*0490*/  ULDC.64 UR4, c[0x0][0x258] ;  /* 0x0000960000047ab9 */ /* 0x000fe20000000a00 */
[----:B------:R-:W-:-:S09]  /*04a0*/  IADD3 R149, R2, -0x1, RZ ;  /* 0xffffffff02957810 */ /* 0x000fd20007ffe0ff */
[----:B------:R-:W2:Y:S08]  /*04b0*/  @!P1 LDC.64 R6, c[0x0][0x228] ;  /* 0x00008a00ff069b82 */ /* 0x000eb00000000a00 */
[----:B------:R-:W3:Y:S01]  /*04c0*/  @P1 LDC.64 R4, c[0x0][0x240] ;  /* 0x00009000ff041b82 */ /* 0x000ee20000000a00 */
[----:B-1----:R-:W-:-:S04]  /*04d0*/  IABS R8, R11 ;  /* 0x0000000b00087213 */ /* 0x002fc80000000000 */
[----:B------:R-:W1:Y:S01]  /*04e0*/  I2F.RP R9, R8 ;  /* 0x0000000800097306 */ /* 0x000e620000209400 */
[----:B--2---:R-:W-:-:S07]  /*04f0*/  @!P1 IMAD.WIDE.U32 R22, R3, R6, RZ ;  /* 0x0000000603169225 */ /* 0x004fce00078e00ff */
[----:B-1----:R-:W1:Y:S01]  /*0500*/  MUFU.RCP R16, R9 ;  /* 0x0000000900107308 */ /* 0x002e620000001000 */
[----:B---3--:R-:W-:-:S04]  /*0510*/  @P1 IMAD.WIDE.U32 R26, R208, R4, RZ ;  /* 0x00000004d01a1225 */ /* 0x008fc800078e00ff */
[----:B------:R-:W-:Y:S02]  /*0520*/  @P1 IMAD.MOV.U32 R4, RZ, RZ, R26 ;  /* 0x000000ffff041224 */ /* 0x000fe400078e001a */
[----:B------:R-:W-:Y:S02]  /*0530*/  @!P1 IMAD.MOV.U32 R4, RZ, RZ, R22 ;  /* 0x000000ffff049224 */ /* 0x000fe400078e0016 */
[----:B-1----:R-:W-:Y:S01]  /*0540*/  VIADD R16, R16, 0xffffffe ;  /* 0x0ffffffe10107836 */ /* 0x002fe20000000000 */
[----:B------:R-:W-:-:S03]  /*0550*/  @!P1 SHF.R.S32.HI R9, RZ, 0x1f, R3 ;  /* 0x0000001fff099819 */ /* 0x000fc60000011403 */
[----:B------:R-:W1:Y:S02]  /*0560*/  F2I.FTZ.U32.TRUNC.NTZ R17, R16 ;  /* 0x0000001000117305 */ /* 0x000e64000021f000 */
[----:B------:R-:W-:Y:S01]  /*0570*/  @!P1 IMAD R12, R9, R6, RZ ;  /* 0x00000006090c9224 */ /* 0x000fe200078e02ff */
[----:B------:R-:W-:-:S03]  /*0580*/  LOP3.LUT R6, R24, R11, RZ, 0x3c, !PT ;  /* 0x0000000b18067212 */ /* 0x000fc600078e3cff */
[----:B------:R-:W-:Y:S02]  /*0590*/  @!P1 IMAD R9, R3, R7, R12 ;  /* 0x0000000703099224 */ /* 0x000fe400078e020c */
[----:B-1----:R-:W-:Y:S02]  /*05a0*/  IMAD.MOV R0, RZ, RZ, -R17 ;  /* 0x000000ffff007224 */ /* 0x002fe400078e0a11 */
[----:B------:R-:W-:Y:S02]  /*05b0*/  IMAD.MOV.U32 R16, RZ, RZ, RZ ;  /* 0x000000ffff107224 */ /* 0x000fe400078e00ff */
[----:B------:R-:W-:Y:S01]  /*05c0*/  IMAD R13, R0, R8, RZ ;  /* 0x00000008000d7224 */ /* 0x000fe200078e02ff */
[----:B------:R-:W-:-:S03]  /*05d0*/  IABS R0, R24 ;  /* 0x0000001800007213 */ /* 0x000fc60000000000 */
[----:B------:R-:W-:Y:S01]  /*05e0*/  IMAD.HI.U32 R13, R17, R13, R16 ;  /* 0x0000000d110d7227 */ /* 0x000fe200078e0010 */
[----:B------:R-:W-:-:S04]  /*05f0*/  LEA.HI R17, R125, R122, RZ, 0x3 ;  /* 0x0000007a7d117211 */ /* 0x000fc800078f18ff */
[----:B------:R-:W-:Y:S01]  /*0600*/  SHF.R.S32.HI R18, RZ, 0x3, R17 ;  /* 0x00000003ff127819 */ /* 0x000fe20000011411 */
[----:B------:R-:W-:Y:S01]  /*0610*/  IMAD.HI.U32 R138, R13, R0, RZ ;  /* 0x000000000d8a7227 */ /* 0x000fe200078e00ff */
[----:B------:R-:W-:Y:S02]  /*0620*/  LOP3.LUT R17, R17, 0xfffffff8, RZ, 0xc0, !PT ;  /* 0xfffffff811117812 */ /* 0x000fe400078ec0ff */
[CC--:B------:R-:W-:Y:S01]  /*0630*/  ISETP.GE.AND P0, PT, R18.reuse, R207.reuse, PT ;  /* 0x000000cf1200720c */ /* 0x0c0fe20003f06270 */
[----:B------:R-:W-:Y:S01]  /*0640*/  VIADD R22, R18, 0x10 ;  /* 0x0000001012167836 */ /* 0x000fe20000000000 */
[----:B------:R-:W-:Y:S01]  /*0650*/  IADD3 R13, -R138, RZ, RZ ;  /* 0x000000ff8a0d7210 */ /* 0x000fe20007ffe1ff */
[----:B------:R-:W-:Y:S01]  /*0660*/  VIADD R14, R18, 0x30 ;  /* 0x00000030120e7836 */ /* 0x000fe20000000000 */
[----:B------:R-:W-:Y:S02]  /*0670*/  SHF.R.S32.HI R19, RZ, 0x1f, R18 ;  /* 0x0000001fff137819 */ /* 0x000fe40000011412 */
[----:B------:R-:W-:Y:S01]  /*0680*/  ISETP.GE.AND P3, PT, R22, R207, PT ;  /* 0x000000cf1600720c */ /* 0x000fe20003f66270 */
[----:B------:R-:W-:-:S02]  /*0690*/  IMAD R7, R8, R13, R0 ;  /* 0x0000000d08077224 */ /* 0x000fc400078e0200 */
[----:B------:R-:W-:Y:S02]  /*06a0*/  IMAD.SHL.U32 R13, R18, 0x40, RZ ;  /* 0x00000040120d7824 */ /* 0x000fe400078e00ff */
[----:B------:R-:W-:Y:S01]  /*06b0*/  IMAD.IADD R0, R122, 0x1, -R17 ;  /* 0x000000017a007824 */ /* 0x000fe200078e0a11 */
[----:B------:R-:W-:Y:S01]  /*06c0*/  ISETP.GT.U32.AND P2, PT, R8, R7, PT ;  /* 0x000000070800720c */ /* 0x000fe20003f44070 */
[----:B------:R-:W-:Y:S01]  /*06d0*/  IMAD.WIDE R28, R209, 0x40, R18 ;  /* 0x00000040d11c7825 */ /* 0x000fe200078e0212 */
[----:B------:R-:W-:Y:S02]  /*06e0*/  LOP3.LUT R13, R13, 0x1c0, RZ, 0xc0, !PT ;  /* 0x000001c00d0d7812 */ /* 0x000fe400078ec0ff */
[----:B------:R-:W-:Y:S02]  /*06f0*/  SHF.L.U32 R20, R0, 0x3, RZ ;  /* 0x0000000300147819 */ /* 0x000fe400000006ff */
[----:B------:R-:W-:Y:S01]  /*0700*/  SHF.R.U32.HI R12, RZ, 0x3, R13 ;  /* 0x00000003ff0c7819 */ /* 0x000fe2000001160d */
[----:B------:R-:W1:Y:S01]  /*0710*/  @!P3 S2R R31, SR_CgaCtaId ;  /* 0x00000000001fb919 */ /* 0x000e620000008800 */
[----:B------:R-:W-:Y:S01]  /*0720*/  LOP3.LUT R17, R13, 0x38, R20, 0xf8, !PT ;  /* 0x000000380d117812 */ /* 0x000fe200078ef814 */
[----:B------:R-:W-:Y:S01]  /*0730*/  @P1 IMAD R13, R208, R5, R27 ;  /* 0x00000005d00d1224 */ /* 0x000fe200078e021b */
[----:B------:R-:W-:Y:S01]  /*0740*/  SHF.R.S32.HI R5, RZ, 0x1f, R24 ;  /* 0x0000001fff057819 */ /* 0x000fe20000011418 */
[----:B------:R-:W-:Y:S01]  /*0750*/  @!P1 IMAD.IADD R13, R23, 0x1, R9 ;  /* 0x00000001170d9824 */ /* 0x000fe200078e0209 */
[----:B------:R-:W-:Y:S01]  /*0760*/  IADD3 R16, P1, R20, R4, RZ ;  /* 0x0000000414107210 */ /* 0x000fe20007f3e0ff */
[----:B------:R-:W-:Y:S01]  /*0770*/  @!P2 VIADD R138, R138, 0x1 ;  /* 0x000000018a8aa836 */ /* 0x000fe20000000000 */
[----:B------:R-:W-:Y:S01]  /*0780*/  SHF.R.S32.HI R21, RZ, 0x1f, R20 ;  /* 0x0000001fff157819 */ /* 0x000fe20000011414 */
[----:B------:R-:W-:Y:S01]  /*0790*/  IMAD R27, R5, UR4, RZ ;  /* 0x00000004051b7c24 */ /* 0x000fe2000f8e02ff */
[----:B------:R-:W-:Y:S01]  /*07a0*/  @!P2 IADD3 R7, R7, -R8, RZ ;  /* 0x800000080707a210 */ /* 0x000fe20007ffe0ff */
[----:B------:R-:W2:Y:S01]  /*07b0*/  @!P0 LDC.64 R4, c[0x0][0x240] ;  /* 0x00009000ff048b82 */ /* 0x000ea20000000a00 */
[----:B------:R-:W-:Y:S01]  /*07c0*/  LOP3.LUT R12, R17, R12, RZ, 0x3c, !PT ;  /* 0x0000000c110c7212 */ /* 0x000fe200078e3cff */
[----:B------:R-:W-:Y:S01]  /*07d0*/  IMAD.X R17, R21, 0x1, R13, P1 ;  /* 0x0000000115117824 */ /* 0x000fe200008e060d */
[----:B------:R-:W-:Y:S01]  /*07e0*/  ISETP.GE.U32.AND P4, PT, R7, R8, PT ;  /* 0x000000080700720c */ /* 0x000fe20003f86070 */
[----:B------:R-:W-:Y:S01]  /*07f0*/  IMAD R27, R24, UR5, R27 ;  /* 0x00000005181b7c24 */ /* 0x000fe2000f8e021b */
[----:B------:R-:W-:Y:S01]  /*0800*/  ISETP.GE.AND P1, PT, R6, RZ, PT ;  /* 0x000000ff0600720c */ /* 0x000fe20003f26270 */
[----:B------:R-:W-:Y:S01]  /*0810*/  IMAD.WIDE.U32 R24, R24, UR4, R16 ;  /* 0x0000000418187c25 */ /* 0x000fe2000f8e0010 */
[----:B------:R-:W-:Y:S01]  /*0820*/  ISETP.NE.AND P2, PT, R11, RZ, PT ;  /* 0x000000ff0b00720c */ /* 0x000fe20003f45270 */
[----:B------:R-:W3:Y:S01]  /*0830*/  @!P0 LDC.64 R8, c[0x0][0x210] ;  /* 0x00008400ff088b82 */ /* 0x000ee20000000a00 */
[----:B------:R-:W-:Y:S01]  /*0840*/  LEA.HI R17, R125, R122, RZ, 0x6 ;  /* 0x0000007a7d117211 */ /* 0x000fe200078f30ff */
[----:B------:R-:W-:Y:S01]  /*0850*/  IMAD.IADD R27, R25, 0x1, R27 ;  /* 0x00000001191b7824 */ /* 0x000fe200078e021b */
[----:B------:R-:W-:Y:S01]  /*0860*/  @!P0 MOV R26, R24 ;  /* 0x00000018001a8202 */ /* 0x000fe20000000f00 */
[----:B------:R-:W-:Y:S01]  /*0870*/  IMAD R13, R149, -0x40, R120 ;  /* 0xffffffc0950d7824 */ /* 0x000fe200078e0278 */
[----:B------:R-:W-:Y:S01]  /*0880*/  SHF.L.U32 R17, R17, 0x3, RZ ;  /* 0x0000000311117819 */ /* 0x000fe200000006ff */
[----:B------:R-:W-:Y:S01]  /*0890*/  VIADD R16, R18, 0x20 ;  /* 0x0000002012107836 */ /* 0x000fe20000000000 */
[----:B------:R-:W-:Y:S01]  /*08a0*/  UMOV UR5, 0x400 ;  /* 0x0000040000057882 */ /* 0x000fe20000000000 */
[----:B------:R-:W4:Y:S01]  /*08b0*/  @!P3 LDC.64 R6, c[0x0][0x240] ;  /* 0x00009000ff06bb82 */ /* 0x000f220000000a00 */
[----:B------:R-:W-:Y:S01]  /*08c0*/  @P4 VIADD R138, R138, 0x1 ;  /* 0x000000018a8a4836 */ /* 0x000fe20000000000 */
[----:B------:R-:W-:-:S02]  /*08d0*/  ISETP.GE.AND P6, PT, R18, R13, PT ;  /* 0x0000000d1200720c */ /* 0x000fc40003fc6270 */
[----:B------:R-:W-:Y:S01]  /*08e0*/  ISETP.NE.AND P4, PT, R15, -0x1, PT ;  /* 0xffffffff0f00780c */ /* 0x000fe20003f85270 */
[----:B------:R-:W-:Y:S01]  /*08f0*/  @!P1 IMAD.MOV R138, RZ, RZ, -R138 ;  /* 0x000000ffff8a9224 */ /* 0x000fe200078e0a8a */
[C---:B------:R-:W-:Y:S01]  /*0900*/  @!P3 IADD3 R32, P1, R28.reuse, 0x10, RZ ;  /* 0x000000101c20b810 */ /* 0x040fe20007f3e0ff */
[-C--:B--2---:R-:W-:Y:S01]  /*0910*/  @!P0 IMAD R30, R29, R4.reuse, RZ ;  /* 0x000000041d1e8224 */ /* 0x084fe200078e02ff */
[----:B------:R-:W2:Y:S01]  /*0920*/  S2UR UR4, SR_CgaCtaId ;  /* 0x00000000000479c3 */ /* 0x000ea20000008800 */
[C---:B------:R-:W-:Y:S01]  /*0930*/  @!P0 IMAD.WIDE.U32 R34, R28.reuse, R4, R26 ;  /* 0x000000041c228225 */ /* 0x040fe200078e001a */
[----:B------:R-:W-:Y:S02]  /*0940*/  @!P3 IADD3.X R23, RZ, R29, RZ, P1, !PT ;  /* 0x0000001dff17b210 */ /* 0x000fe40000ffe4ff */
[----:B------:R-:W-:Y:S01]  /*0950*/  @!P2 LOP3.LUT R138, RZ, R11, RZ, 0x33, !PT ;  /* 0x0000000bff8aa212 */ /* 0x000fe200078e33ff */
[----:B------:R-:W-:Y:S01]  /*0960*/  @!P0 IMAD R30, R28, R5, R30 ;  /* 0x000000051c1e8224 */ /* 0x000fe200078e021e */
[----:B------:R-:W-:-:S02]  /*0970*/  ISETP.GE.AND P2, PT, R16, R207, PT ;  /* 0x000000cf1000720c */ /* 0x000fc40003f46270 */
[----:B------:R-:W5:Y:S01]  /*0980*/  @!P3 LDC.64 R4, c[0x0][0x210] ;  /* 0x00008400ff04bb82 */ /* 0x000f620000000a00 */
[----:B------:R-:W-:Y:S01]  /*0990*/  @!P0 IMAD.IADD R30, R35, 0x1, R30 ;  /* 0x00000001231e8824 */ /* 0x000fe200078e021e */
[----:B---3--:R-:W-:Y:S01]  /*09a0*/  @!P0 LEA R40, P5, R34, R8, 0x1 ;  /* 0x0000000822288211 */ /* 0x008fe200078a08ff */
[----:B------:R-:W-:Y:S01]  /*09b0*/  @P4 IMAD.IADD R36, R10, 0x1, R15 ;  /* 0x000000010a244824 */ /* 0x000fe200078e020f */
[----:B------:R-:W-:Y:S02]  /*09c0*/  LOP3.LUT R12, R12, 0xfffffe00, R17, 0xf8, !PT ;  /* 0xfffffe000c0c7812 */ /* 0x000fe400078ef811 */
[----:B------:R-:W-:Y:S01]  /*09d0*/  @!P0 LEA.HI.X R41, R34, R9, R30, 0x1, P5 ;  /* 0x0000000922298211 */ /* 0x000fe200028f0c1e */
[-C--:B----4-:R-:W-:Y:S01]  /*09e0*/  @!P3 IMAD R8, R23, R6.reuse, RZ ;  /* 0x000000061708b224 */ /* 0x090fe200078e02ff */
[----:B------:R-:W3:Y:S01]  /*09f0*/  @!P6 S2R R17, SR_CgaCtaId ;  /* 0x000000000011e919 */ /* 0x000ee20000008800 */
[----:B------:R-:W-:Y:S01]  /*0a00*/  @!P3 MOV R9, R27 ;  /* 0x0000001b0009b202 */ /* 0x000fe20000000f00 */
[----:B------:R-:W4:Y:S01]  /*0a10*/  @P4 LDC.64 R134, c[0x0][0x250] ;  /* 0x00009400ff864b82 */ /* 0x000f220000000a00 */
[----:B------:R-:W-:Y:S01]  /*0a20*/  @!P3 IMAD R7, R32, R7, R8 ;  /* 0x000000072007b224 */ /* 0x000fe200078e0208 */
[----:B------:R-:W-:Y:S01]  /*0a30*/  ISETP.GE.AND P1, PT, R14, R207, PT ;  /* 0x000000cf0e00720c */ /* 0x000fe20003f26270 */
[----:B------:R-:W-:Y:S01]  /*0a40*/  @!P3 IMAD.MOV.U32 R8, RZ, RZ, R24 ;  /* 0x000000ffff08b224 */ /* 0x000fe200078e0018 */
[----:B------:R-:W-:Y:S01]  /*0a50*/  P2R R11, PR, RZ, 0x40 ;  /* 0x00000040ff0b7803 */ /* 0x000fe20000000000 */
[----:B------:R-:W1:Y:S01]  /*0a60*/  @!P2 S2R R30, SR_CgaCtaId ;  /* 0x00000000001ea919 */ /* 0x000e620000008800 */
[----:B--2---:R-:W-:Y:S01]  /*0a70*/  ULEA UR4, UR4, UR5, 0x18 ;  /* 0x0000000504047291 */ /* 0x004fe2000f8ec03f */
[----:B------:R-:W-:Y:S01]  /*0a80*/  @!P3 IMAD.WIDE.U32 R32, R32, R6, R8 ;  /* 0x000000062020b225 */ /* 0x000fe200078e0008 */
[----:B------:R-:W2:Y:S01]  /*0a90*/  @P4 LDC.64 R136, c[0x0][0x248] ;  /* 0x00009200ff884b82 */ /* 0x000ea20000000a00 */
[----:B------:R-:W-:-:S02]  /*0aa0*/  ISETP.GE.AND P6, PT, R22, R13, PT ;  /* 0x0000000d1600720c */ /* 0x000fc40003fc6270 */
[----:B------:R-:W-:Y:S01]  /*0ab0*/  @!P3 IMAD.IADD R6, R33, 0x1, R7 ;  /* 0x000000012106b824 */ /* 0x000fe200078e0207 */
[----:B------:R-:W-:Y:S02]  /*0ac0*/  LEA R210, R12, UR4, 0x1 ;  /* 0x000000040cd27c11 */ /* 0x000fe4000f8e08ff */
[C---:B-----5:R-:W-:Y:S01]  /*0ad0*/  @!P3 LEA R34, P5, R32.reuse, R4, 0x1 ;  /* 0x000000042022b211 */ /* 0x060fe200078a08ff */
[----:B------:R-:W1:Y:S01]  /*0ae0*/  @!P1 S2R R23, SR_CgaCtaId ;  /* 0x0000000000179919 */ /* 0x000e620000008800 */
[----:B------:R-:W5:Y:S02]  /*0af0*/  @!P2 LDC.64 R8, c[0x0][0x240] ;  /* 0x00009000ff08ab82 */ /* 0x000f640000000a00 */
[----:B------:R-:W-:Y:S01]  /*0b00*/  @!P3 LEA.HI.X R35, R32, R5, R6, 0x1, P5 ;  /* 0x000000052023b211 */ /* 0x000fe200028f0c06 */
[----:B------:R-:W-:Y:S01]  /*0b10*/  @!PT LDS RZ, [RZ] ;  /* 0x00000000fffff984 */ /* 0x000fe20000000800 */
[----:B------:R-:W-:Y:S01]  /*0b20*/  @!PT LDS RZ, [RZ] ;  /* 0x00000000fffff984 */ /* 0x000fe20000000800 */
[----:B------:R-:W-:Y:S01]  /*0b30*/  @!PT LDS RZ, [RZ] ;  /* 0x00000000fffff984 */ /* 0x000fe20000000800 */
[----:B------:R-:W-:Y:S01]  /*0b40*/  @!P0 LDGSTS.E.BYPASS.LTC128B.128 [R210], desc[UR12][R40.64] ;  /* 0x0000000028d28fae */ /* 0x000fe2000b901d4c */
[----:B------:R-:W-:-:S03]  /*0b50*/  ISETP.NE.AND P5, PT, R11, RZ, PT ;  /* 0x000000ff0b00720c */ /* 0x000fc60003fa5270 */
[----:B------:R-:W-:Y:S01]  /*0b60*/  @!P0 LDGSTS.E.BYPASS.LTC128B.128 [R210+0x2000], desc[UR12][R40.64+0x80] ;  /* 0x0200008028d28fae */ /* 0x000fe2000b901d4c */
[----:B------:R-:W1:Y:S03]  /*0b70*/  @!P2 LDC.64 R6, c[0x0][0x210] ;  /* 0x00008400ff06ab82 */ /* 0x000e660000000a00 */
[----:B------:R5:W-:Y:S01]  /*0b80*/  @!P0 LDGSTS.E.BYPASS.LTC128B.128 [R210+0x4000], desc[UR12][R40.64+0x100] ;  /* 0x0400010028d28fae */ /* 0x000be2000b901d4c */
[----:B------:R-:W-:-:S04]  /*0b90*/  @!P2 IADD3 R32, P0, R28, 0x20, RZ ;  /* 0x000000201c20a810 */ /* 0x000fc80007f1e0ff */
[----:B------:R-:W1:Y:S01]  /*0ba0*/  @!P1 LDC.64 R4, c[0x0][0x240] ;  /* 0x00009000ff049b82 */ /* 0x000e620000000a00 */
[----:B------:R-:W-:Y:S02]  /*0bb0*/  @!P5 MOV R38, 0x400 ;  /* 0x000004000026d802 */ /* 0x000fe40000000f00 */
[----:B------:R-:W-:Y:S02]  /*0bc0*/  @!P2 IADD3.X R33, RZ, R29, RZ, P0, !PT ;  /* 0x0000001dff21a210 */ /* 0x000fe400007fe4ff */
[----:B------:R-:W-:Y:S01]  /*0bd0*/  ISETP.GE.AND P0, PT, R22, R13, PT ;  /* 0x0000000d1600720c */ /* 0x000fe20003f06270 */
[----:B------:R-:W-:Y:S01]  /*0be0*/  @P4 IMAD.IADD R22, R10, 0x1, R15 ;  /* 0x000000010a164824 */ /* 0x000fe200078e020f */
[----:B---3--:R-:W-:Y:S01]  /*0bf0*/  @!P5 LEA R15, R17, R38, 0x18 ;  /* 0x00000026110fd211 */ /* 0x008fe200078ec0ff */
[C---:B----4-:R-:W-:Y:S02]  /*0c00*/  @P4 IMAD R17, R36.reuse, R135, RZ ;  /* 0x0000008724114224 */ /* 0x050fe400078e02ff */
[----:B------:R-:W-:-:S04]  /*0c10*/  @P4 IMAD.WIDE.U32 R38, R36, R134, RZ ;  /* 0x0000008624264225 */ /* 0x000fc800078e00ff */
[C---:B--2---:R-:W-:Y:S02]  /*0c20*/  @P4 IMAD R36, R22.reuse, R137, RZ ;  /* 0x0000008916244224 */ /* 0x044fe400078e02ff */
[----:B-----5:R-:W-:Y:S02]  /*0c30*/  @!P2 IMAD R33, R33, R8, RZ ;  /* 0x000000082121a224 */ /* 0x020fe400078e02ff */
[----:B------:R-:W-:Y:S01]  /*0c40*/  @P4 IMAD.WIDE.U32 R42, R22, R136, RZ ;  /* 0x00000088162a4225 */ /* 0x000fe200078e00ff */
[----:B------:R-:W-:Y:S02]  /*0c50*/  @P4 MOV R22, R38 ;  /* 0x0000002600164202 */ /* 0x000fe40000000f00 */
[----:B------:R-:W-:Y:S01]  /*0c60*/  @!P3 MOV R40, 0x400 ;  /* 0x000004000028b802 */ /* 0x000fe20000000f00 */
[----:B------:R-:W-:Y:S01]  /*0c70*/  @!P2 IMAD.MOV.U32 R41, RZ, RZ, R27 ;  /* 0x000000ffff29a224 */ /* 0x000fe200078e001b */
[----:B------:R-:W-:Y:S01]  /*0c80*/  @P4 IADD3 R36, R43, R36, RZ ;  /* 0x000000242b244210 */ /* 0x000fe20007ffe0ff */
[----:B------:R-:W-:Y:S01]  /*0c90*/  @!P2 IMAD R33, R32, R9, R33 ;  /* 0x000000092021a224 */ /* 0x000fe200078e0221 */
[----:B-1----:R-:W-:Y:S01]  /*0ca0*/  @!P3 LEA R31, R31, R40, 0x18 ;  /* 0x000000281f1fb211 */ /* 0x002fe200078ec0ff */
[----:B------:R-:W-:-:S02]  /*0cb0*/  @!P2 IMAD.MOV.U32 R40, RZ, RZ, R24 ;  /* 0x000000ffff28a224 */ /* 0x000fc400078e0018 */
[----:B------:R-:W-:Y:S02]  /*0cc0*/  @P4 IMAD.IADD R17, R39, 0x1, R17 ;  /* 0x0000000127114824 */ /* 0x000fe400078e0211 */
[----:B------:R-:W-:-:S04]  /*0cd0*/  @!P2 IMAD.WIDE.U32 R40, R32, R8, R40 ;  /* 0x000000082028a225 */ /* 0x000fc800078e0028 */
[----:B------:R-:W-:Y:S01]  /*0ce0*/  @P4 IMAD.MOV.U32 R32, RZ, RZ, R42 ;  /* 0x000000ffff204224 */ /* 0x000fe200078e002a */
[----:B------:R-:W-:Y:S06]  /*0cf0*/  @P4 BRA `(.L_x_431) ;  /* 0x0000000000344947 */ /* 0x000fec0003800000 */
[----:B------:R-:W1:Y:S01]  /*0d00*/  LDC.64 R136, c[0x0][0x248] ;  /* 0x00009200ff887b82 */ /* 0x000e620000000a00 */
[----:B------:R-:W-:-:S07]  /*0d10*/  SHF.R.S32.HI R37, RZ, 0x1f, R10 ;  /* 0x0000001fff257819 */ /* 0x000fce000001140a */
[----:B------:R-:W2:Y:S01]  /*0d20*/  LDC.64 R8, c[0x0][0x230] ;  /* 0x00008c00ff087b82 */ /* 0x000ea20000000a00 */
[-C--:B-1----:R-:W-:Y:S01]  /*0d30*/  IMAD R32, R37, R136.reuse, RZ ;  /* 0x0000008825207224 */ /* 0x082fe200078e02ff */
[----:B------:R-:W-:Y:S01]  /*0d40*/  SHF.R.S32.HI R37, RZ, 0x1f, R3 ;  /* 0x0000001fff257819 */ /* 0x000fe20000011403 */
[----:B------:R-:W-:-:S04]  /*0d50*/  IMAD.WIDE.U32 R38, R10, R136, RZ ;  /* 0x000000880a267225 */ /* 0x000fc800078e00ff */
[----:B------:R-:W-:Y:S02]  /*0d60*/  IMAD R32, R10, R137, R32 ;  /* 0x000000890a207224 */ /* 0x000fe400078e0220 */
[----:B--2---:R-:W-:-:S03]  /*0d70*/  IMAD R36, R37, R8, RZ ;  /* 0x0000000825247224 */ /* 0x004fc600078e02ff */
[----:B------:R-:W-:Y:S01]  /*0d80*/  IADD3 R39, R39, R32, RZ ;  /* 0x0000002027277210 */ /* 0x000fe20007ffe0ff */
[C---:B------:R-:W-:Y:S02]  /*0d90*/  IMAD R36, R3.reuse, R9, R36 ;  /* 0x0000000903247224 */ /* 0x040fe400078e0224 */
[----:B------:R-:W-:-:S05]  /*0da0*/  IMAD.WIDE.U32 R8, R3, R8, R38 ;  /* 0x0000000803087225 */ /* 0x000fca00078e0026 */
[----:B------:R-:W-:Y:S02]  /*0db0*/  IADD3 R36, R9, R36, RZ ;  /* 0x0000002409247210 */ /* 0x000fe40007ffe0ff */
[----:B------:R-:W-:-:S07]  /*0dc0*/  MOV R32, R8 ;  /* 0x0000000800207202 */ /* 0x000fce0000000f00 */
.L_x_431:
[----:B------:R-:W-:Y:S02]  /*0dd0*/  @!P2 IADD3 R38, R41, R33, RZ ;  /* 0x000000212926a210 */ /* 0x000fe40007ffe0ff */
[----:B------:R-:W-:Y:S01]  /*0de0*/  @!P2 LEA R42, P5, R40, R6, 0x1 ;  /* 0x00000006282aa211 */ /* 0x000fe200078a08ff */
[----:B------:R-:W-:-:S12]  /*0df0*/  @P4 BRA `(.L_x_432) ;  /* 0x0000000000344947 */ /* 0x000fd80003800000 */
        /* <DEDUP_REMOVED lines=13> */
.L_x_432:
[----:B------:R-:W-:Y:S01]  /*0ed0*/  @!P2 LEA.HI.X R43, R40, R7, R38, 0x1, P5 ;  /* 0x00000007282ba211 */ /* 0x000fe200028f0c26 */
[-C--:B------:R-:W-:Y:S01]  /*0ee0*/  IMAD R6, R19, R136.reuse, RZ ;  /* 0x0000008813067224 */ /* 0x080fe200078e02ff */
[----:B------:R-:W-:Y:S01]  /*0ef0*/  @!P1 IADD3 R3, P4, R28, 0x30, RZ ;  /* 0x000000301c039810 */ /* 0x000fe20007f9e0ff */
[----:B------:R-:W-:Y:S01]  /*0f00*/  IMAD.WIDE.U32 R38, R18, R136, R20 ;  /* 0x0000008812267225 */ /* 0x000fe200078e0014 */
[----:B------:R-:W-:Y:S01]  /*0f10*/  @!P1 MOV R8, 0x400 ;  /* 0x0000040000089802 */ /* 0x000fe20000000f00 */
[----:B------:R-:W-:Y:S01]  /*0f20*/  ULDC.64 UR6, c[0x0][0x260] ;  /* 0x0000980000067ab9 */ /* 0x000fe20000000a00 */
[----:B------:R-:W-:Y:S01]  /*0f30*/  @!P2 MOV R7, 0x400 ;  /* 0x000004000007a802 */ /* 0x000fe20000000f00 */
[----:B------:R-:W-:Y:S01]  /*0f40*/  @!P1 IMAD.X R29, RZ, RZ, R29, P4 ;  /* 0x000000ffff1d9224 */ /* 0x000fe200020e061d */
[----:B------:R-:W-:Y:S01]  /*0f50*/  IADD3 R212, P4, R32, R38, RZ ;  /* 0x0000002620d47210 */ /* 0x000fe20007f9e0ff */
[----:B------:R-:W-:Y:S01]  /*0f60*/  IMAD R9, R18, R137, R6 ;  /* 0x0000008912097224 */ /* 0x000fe200078e0206 */
[----:B------:R-:W-:Y:S01]  /*0f70*/  @!P1 LEA R23, R23, R8, 0x18 ;  /* 0x0000000817179211 */ /* 0x000fe200078ec0ff */
[----:B------:R-:W-:Y:S01]  /*0f80*/  @!P3 IMAD R31, R12, 0x2, R31 ;  /* 0x000000020c1fb824 */ /* 0x000fe200078e021f */
[----:B------:R-:W-:Y:S01]  /*0f90*/  @!P2 LEA R7, R30, R7, 0x18 ;  /* 0x000000071e07a211 */ /* 0x000fe200078ec0ff */
[----:B------:R-:W-:Y:S01]  /*0fa0*/  @!P1 IMAD.MOV.U32 R26, RZ, RZ, R24 ;  /* 0x000000ffff1a9224 */ /* 0x000fe200078e0018 */
[----:B------:R-:W-:Y:S01]  /*0fb0*/  IADD3.X R213, R36, R39, R9, P4, !PT ;  /* 0x0000002724d57210 */ /* 0x000fe200027fe409 */
[-C--:B------:R-:W-:Y:S01]  /*0fc0*/  @!P1 IMAD R6, R29, R4.reuse, RZ ;  /* 0x000000041d069224 */ /* 0x080fe200078e02ff */
[----:B------:R-:W1:Y:S01]  /*0fd0*/  @!P1 LDC.64 R8, c[0x0][0x210] ;  /* 0x00008400ff089b82 */ /* 0x000e620000000a00 */
[----:B------:R-:W-:Y:S01]  /*0fe0*/  ISETP.NE.AND P4, PT, R11, RZ, PT ;  /* 0x000000ff0b00720c */ /* 0x000fe20003f85270 */
[----:B------:R-:W-:Y:S01]  /*0ff0*/  @!P2 IMAD R33, R12, 0x2, R7 ;  /* 0x000000020c21a824 */ /* 0x000fe200078e0207 */
[----:B------:R-:W-:Y:S01]  /*1000*/  @!PT LDS RZ, [RZ] ;  /* 0x00000000fffff984 */ /* 0x000fe20000000800 */
[----:B------:R-:W-:Y:S01]  /*1010*/  @!PT LDS RZ, [RZ] ;  /* 0x00000000fffff984 */ /* 0x000fe20000000800 */
[----:B------:R-:W-:Y:S01]  /*1020*/  @!PT LDS RZ, [RZ] ;  /* 0x00000000fffff984 */ /* 0x000fe20000000800 */
[----:B------:R-:W-:Y:S01]  /*1030*/  @!P3 LDGSTS.E.BYPASS.LTC128B.128 [R31+0x800], desc[UR12][R34.64] ;  /* 0x00800000221fbfae */ /* 0x000fe2000b901d4c */
[----:B------:R-:W-:Y:S01]  /*1040*/  ISETP.GE.AND P5, PT, R16, R13, PT ;  /* 0x0000000d1000720c */ /* 0x000fe20003fa6270 */
[C---:B------:R-:W-:Y:S01]  /*1050*/  @!P1 IMAD.WIDE.U32 R28, R3.reuse, R4, R26 ;  /* 0x00000004031c9225 */ /* 0x040fe200078e001a */
[----:B------:R-:W-:Y:S01]  /*1060*/  SHF.R.S32.HI R7, RZ, 0x1f, R138 ;  /* 0x0000001fff077819 */ /* 0x000fe2000001148a */
[----:B------:R-:W-:Y:S01]  /*1070*/  @!P3 LDGSTS.E.BYPASS.LTC128B.128 [R31+0x2800], desc[UR12][R34.64+0x80] ;  /* 0x02800080221fbfae */ /* 0x000fe2000b901d4c */
[----:B------:R-:W-:Y:S01]  /*1080*/  SHF.R.S32.HI R24, RZ, 0x1f, R149 ;  /* 0x0000001fff187819 */ /* 0x000fe20000011495 */
[----:B------:R-:W-:Y:S01]  /*1090*/  @!P1 IMAD R25, R3, R5, R6 ;  /* 0x0000000503199224 */ /* 0x000fe200078e0206 */
[----:B------:R-:W-:Y:S01]  /*10a0*/  SHF.L.U64.HI R6, R136, 0x6, R137 ;  /* 0x0000000688067819 */ /* 0x000fe20000010289 */
[----:B------:R2:W-:Y:S01]  /*10b0*/  @!P3 LDGSTS.E.BYPASS.LTC128B.128 [R31+0x4800], desc[UR12][R34.64+0x100] ;  /* 0x04800100221fbfae */ /* 0x0005e2000b901d4c */
[----:B------:R-:W3:Y:S01]  /*10c0*/  @!P6 LDC.64 R4, c[0x0][0x218] ;  /* 0x00008600ff04eb82 */ /* 0x000ee20000000a00 */
[----:B------:R-:W-:Y:S01]  /*10d0*/  IMAD R217, R7, UR6, RZ ;  /* 0x0000000607d97c24 */ /* 0x000fe2000f8e02ff */
[----:B------:R-:W-:Y:S01]  /*10e0*/  ULDC UR8, c[0x0][0x39c] ;  /* 0x0000e70000087ab9 */ /* 0x000fe20000000800 */
[----:B------:R-:W-:Y:S01]  /*10f0*/  @!P2 LDGSTS.E.BYPASS.LTC128B.128 [R33+0x1000], desc[UR12][R42.64] ;  /* 0x010000002a21afae */ /* 0x000fe2000b901d4c */
[----:B------:R-:W-:-:S02]  /*1100*/  @!P1 IMAD.IADD R26, R29, 0x1, R25 ;  /* 0x000000011d1a9824 */ /* 0x000fc400078e0219 */
[C---:B------:R-:W-:Y:S01]  /*1110*/  IMAD R217, R138.reuse, UR7, R217 ;  /* 0x000000078ad97c24 */ /* 0x040fe2000f8e02d9 */
[----:B------:R-:W-:Y:S01]  /*1120*/  @!P2 LDGSTS.E.BYPASS.LTC128B.128 [R33+0x3000], desc[UR12][R42.64+0x80] ;  /* 0x030000802a21afae */ /* 0x000fe2000b901d4c */
[----:B------:R-:W4:Y:S01]  /*1130*/  @!P4 LDC.64 R10, c[0x0][0x218] ;  /* 0x00008600ff0acb82 */ /* 0x000f220000000a00 */
[----:B------:R-:W-:Y:S01]  /*1140*/  IMAD.WIDE.U32 R212, R138, UR6, R212 ;  /* 0x000000068ad47c25 */ /* 0x000fe2000f8e00d4 */
[----:B------:R-:W-:Y:S01]  /*1150*/  ULDC.64 UR6, c[0x0][0x268] ;  /* 0x00009a0000067ab9 */ /* 0x000fe20000000a00 */
[----:B------:R5:W-:Y:S01]  /*1160*/  @!P2 LDGSTS.E.BYPASS.LTC128B.128 [R33+0x5000], desc[UR12][R42.64+0x100] ;  /* 0x050001002a21afae */ /* 0x000be2000b901d4c */
[----:B-1----:R-:W-:Y:S01]  /*1170*/  @!P1 LEA R32, P2, R28, R8, 0x1 ;  /* 0x000000081c209211 */ /* 0x002fe200078408ff */
[----:B------:R-:W-:Y:S01]  /*1180*/  IMAD.SHL.U32 R3, R136, 0x40, RZ ;  /* 0x0000004088037824 */ /* 0x000fe200078e00ff */
[----:B------:R-:W1:Y:S01]  /*1190*/  @!P6 S2R R8, SR_CgaCtaId ;  /* 0x000000000008e919 */ /* 0x000e620000008800 */
[----:B------:R-:W-:Y:S02]  /*11a0*/  IMAD.IADD R217, R213, 0x1, R217 ;  /* 0x00000001d5d97824 */ /* 0x000fe400078e02d9 */
[----:B------:R-:W-:-:S02]  /*11b0*/  IMAD.MOV.U32 R216, RZ, RZ, R212 ;  /* 0x000000ffffd87224 */ /* 0x000fc400078e00d4 */
[C---:B------:R-:W-:Y:S02]  /*11c0*/  @!P1 IMAD R23, R12.reuse, 0x2, R23 ;  /* 0x000000020c179824 */ /* 0x040fe400078e0217 */
[-C--:B------:R-:W-:Y:S02]  /*11d0*/  IMAD R19, R19, R134.reuse, RZ ;  /* 0x0000008613137224 */ /* 0x080fe400078e02ff */
[----:B------:R-:W-:Y:S02]  /*11e0*/  @!P4 IMAD R15, R12, 0x2, R15 ;  /* 0x000000020c0fc824 */ /* 0x000fe400078e020f */
[----:B--2---:R-:W-:-:S04]  /*11f0*/  IMAD.WIDE.U32 R30, R18, R134, R20 ;  /* 0x00000086121e7225 */ /* 0x004fc800078e0014 */
[----:B------:R-:W-:Y:S02]  /*1200*/  IMAD R20, R6, R149, RZ ;  /* 0x0000009506147224 */ /* 0x000fe400078e02ff */
[----:B------:R-:W-:Y:S02]  /*1210*/  IMAD R19, R18, R135, R19 ;  /* 0x0000008712137224 */ /* 0x000fe400078e0213 */
[-C--:B------:R-:W-:Y:S02]  /*1220*/  IMAD R25, R24, R3.reuse, R20 ;  /* 0x0000000318197224 */ /* 0x080fe400078e0214 */
[----:B------:R-:W-:Y:S01]  /*1230*/  IMAD.WIDE.U32 R20, R149, R3, R216 ;  /* 0x0000000395147225 */ /* 0x000fe200078e00d8 */
[----:B-----5:R-:W-:Y:S02]  /*1240*/  @!P1 LEA.HI.X R33, R28, R9, R26, 0x1, P2 ;  /* 0x000000091c219211 */ /* 0x020fe400010f0c1a */
[----:B------:R-:W2:Y:S01]  /*1250*/  @!P5 S2R R9, SR_CgaCtaId ;  /* 0x000000000009d919 */ /* 0x000ea20000008800 */
[----:B------:R-:W-:Y:S01]  /*1260*/  IMAD.IADD R21, R21, 0x1, R25 ;  /* 0x0000000115157824 */ /* 0x000fe200078e0219 */
[----:B------:R-:W-:Y:S01]  /*1270*/  IADD3 R26, P3, R22, R30, RZ ;  /* 0x0000001e161a7210 */ /* 0x000fe20007f7e0ff */
[----:B------:R-:W-:Y:S01]  /*1280*/  IMAD.SHL.U32 R205, R0, 0x40, RZ ;  /* 0x0000004000cd7824 */ /* 0x000fe200078e00ff */
[----:B------:R-:W-:Y:S01]  /*1290*/  @!P1 LDGSTS.E.BYPASS.LTC128B.128 [R23+0x1800], desc[UR12][R32.64] ;  /* 0x0180000020179fae */ /* 0x000fe2000b901d4c */
[----:B----4-:R-:W-:Y:S01]  /*12a0*/  @!P4 LEA R28, P2, R20, R10, 0x1 ;  /* 0x0000000a141cc211 */ /* 0x010fe200078408ff */
[----:B------:R-:W-:Y:S01]  /*12b0*/  IMAD R24, R24, R134, RZ ;  /* 0x0000008618187224 */ /* 0x000fe200078e02ff */
[----:B------:R-:W-:Y:S01]  /*12c0*/  IADD3.X R27, R17, R31, R19, P3, !PT ;  /* 0x0000001f111b7210 */ /* 0x000fe20001ffe413 */
[----:B------:R-:W-:Y:S01]  /*12d0*/  @!P1 LDGSTS.E.BYPASS.LTC128B.128 [R23+0x3800], desc[UR12][R32.64+0x80] ;  /* 0x0380008020179fae */ /* 0x000fe2000b901d4c */
[----:B------:R-:W-:Y:S01]  /*12e0*/  @!P4 LEA.HI.X R29, R20, R11, R21, 0x1, P2 ;  /* 0x0000000b141dc211 */ /* 0x000fe200010f0c15 */
[----:B------:R-:W-:Y:S01]  /*12f0*/  IMAD R215, R7, UR6, RZ ;  /* 0x0000000607d77c24 */ /* 0x000fe2000f8e02ff */
[----:B------:R-:W-:Y:S01]  /*1300*/  ISETP.GE.AND P2, PT, R14, R13, PT ;  /* 0x0000000d0e00720c */ /* 0x000fe20003f46270 */
[----:B------:R-:W-:Y:S01]  /*1310*/  @!P1 LDGSTS.E.BYPASS.LTC128B.128 [R23+0x5800], desc[UR12][R32.64+0x100] ;  /* 0x0580010020179fae */ /* 0x000fe2000b901d4c */
[C---:B------:R-:W-:Y:S01]  /*1320*/  @!P6 LEA R10, P1, R136.reuse, R20, 0x4 ;  /* 0x00000014880ae211 */ /* 0x040fe200078220ff */
[----:B------:R-:W-:Y:S01]  /*1330*/  IMAD R7, R149, R135, R24 ;  /* 0x0000008795077224 */ /* 0x000fe200078e0218 */
[----:B------:R-:W-:Y:S01]  /*1340*/  LEA.HI R17, R125, R122, RZ, 0x4 ;  /* 0x0000007a7d117211 */ /* 0x000fe200078f20ff */
[----:B------:R-:W-:Y:S01]  /*1350*/  @!P4 LDGSTS.E.BYPASS.LTC128B.128 [R15+0x6000], desc[UR12][R28.64] ;  /* 0x060000001c0fcfae */ /* 0x000fe2000b901d4c */
[----:B------:R-:W-:Y:S01]  /*1360*/  @!P6 LEA.HI.X R19, R136, R21, R137, 0x4, P1 ;  /* 0x000000158813e211 */ /* 0x000fe200008f2489 */
[----:B------:R-:W-:Y:S01]  /*1370*/  IMAD R215, R138, UR7, R215 ;  /* 0x000000078ad77c24 */ /* 0x000fe2000f8e02d7 */
[----:B---3--:R-:W-:Y:S01]  /*1380*/  @!P6 LEA R30, P1, R10, R4, 0x1 ;  /* 0x000000040a1ee211 */ /* 0x008fe200078208ff */
[----:B------:R-:W-:Y:S01]  /*1390*/  @!P4 LDGSTS.E.BYPASS.LTC128B.128 [R15+0x8000], desc[UR12][R28.64+0x80] ;  /* 0x080000801c0fcfae */ /* 0x000fe2000b901d4c */
[----:B------:R-:W-:Y:S01]  /*13a0*/  SHF.R.S32.HI R4, RZ, 0x4, R17 ;  /* 0x00000004ff047819 */ /* 0x000fe20000011411 */
[----:B------:R-:W-:Y:S01]  /*13b0*/  IMAD.WIDE.U32 R138, R138, UR6, R26 ;  /* 0x000000068a8a7c25 */ /* 0x000fe2000f8e001a */
[----:B------:R-:W-:Y:S01]  /*13c0*/  @!P6 LEA.HI.X R31, R10, R5, R19, 0x1, P1 ;  /* 0x000000050a1fe211 */ /* 0x000fe200008f0c13 */
[----:B------:R3:W-:Y:S01]  /*13d0*/  @!P4 LDGSTS.E.BYPASS.LTC128B.128 [R15+0xa000], desc[UR12][R28.64+0x100] ;  /* 0x0a0001001c0fcfae */ /* 0x0007e2000b901d4c */
[----:B------:R-:W-:Y:S01]  /*13e0*/  @!P6 MOV R5, 0x400 ;  /* 0x000004000005e802 */ /* 0x000fe20000000f00 */
[----:B------:R-:W-:Y:S01]  /*13f0*/  IMAD.IADD R215, R139, 0x1, R215 ;  /* 0x000000018bd77824 */ /* 0x000fe200078e02d7 */
[-C--:B------:R-:W-:Y:S01]  /*1400*/  ISETP.GE.AND P4, PT, R16, R13.reuse, PT ;  /* 0x0000000d1000720c */ /* 0x080fe20003f86270 */
[----:B------:R-:W4:Y:S01]  /*1410*/  @!P2 S2R R11, SR_CgaCtaId ;  /* 0x00000000000ba919 */ /* 0x000f220000008800 */
[CC--:B------:R-:W-:Y:S01]  /*1420*/  ISETP.GE.AND P1, PT, R18.reuse, R13.reuse, PT ;  /* 0x0000000d1200720c */ /* 0x0c0fe20003f26270 */
[----:B------:R-:W-:Y:S01]  /*1430*/  IMAD.SHL.U32 R18, R18, 0x8, RZ ;  /* 0x0000000812127824 */ /* 0x000fe200078e00ff */
[----:B------:R-:W-:-:S02]  /*1440*/  ISETP.GE.AND P3, PT, R14, R13, PT ;  /* 0x0000000d0e00720c */ /* 0x000fc40003f66270 */
[----:B-1----:R-:W-:Y:S02]  /*1450*/  @!P6 LEA R13, R8, R5, 0x18 ;  /* 0x00000005080de211 */ /* 0x002fe400078ec0ff */
[----:B------:R-:W-:Y:S02]  /*1460*/  @!P5 MOV R8, 0x400 ;  /* 0x000004000008d802 */ /* 0x000fe40000000f00 */
[C---:B------:R-:W-:Y:S02]  /*1470*/  LEA.HI R10, R17.reuse, R4, RZ, 0x1 ;  /* 0x00000004110a7211 */ /* 0x040fe400078f08ff */
[----:B------:R-:W-:Y:S01]  /*1480*/  LOP3.LUT R5, R17, 0xfffffff0, RZ, 0xc0, !PT ;  /* 0xfffffff011057812 */ /* 0x000fe200078ec0ff */
[----:B------:R-:W-:Y:S01]  /*1490*/  @!P6 IMAD R17, R12, 0x2, R13 ;  /* 0x000000020c11e824 */ /* 0x000fe200078e020d */
[----:B--2---:R-:W-:Y:S02]  /*14a0*/  @!P5 LEA R13, R9, R8, 0x18 ;  /* 0x00000008090dd211 */ /* 0x004fe400078ec0ff */
[----:B------:R-:W1:Y:S01]  /*14b0*/  @!P5 LDC.64 R8, c[0x0][0x218] ;  /* 0x00008600ff08db82 */ /* 0x000e620000000a00 */
[----:B------:R-:W-:Y:S01]  /*14c0*/  IMAD.IADD R14, R122, 0x1, -R5 ;  /* 0x000000017a0e7824 */ /* 0x000fe200078e0a05 */
[----:B------:R-:W-:Y:S01]  /*14d0*/  LOP3.LUT R205, R205, 0x1c0, RZ, 0xc0, !PT ;  /* 0x000001c0cdcd7812 */ /* 0x000fe200078ec0ff */
[----:B------:R-:W-:Y:S01]  /*14e0*/  @!P6 LDGSTS.E.BYPASS.LTC128B.128 [R17+0x6800], desc[UR12][R30.64] ;  /* 0x068000001e11efae */ /* 0x000fe2000b901d4c */
[----:B------:R-:W-:Y:S01]  /*14f0*/  @!P2 MOV R22, 0x400 ;  /* 0x000004000016a802 */ /* 0x000fe20000000f00 */
[----:B------:R-:W-:Y:S01]  /*1500*/  @!P5 IMAD R13, R12, 0x2, R13 ;  /* 0x000000020c0dd824 */ /* 0x000fe200078e020d */
[----:B------:R-:W-:Y:S01]  /*1510*/  LOP3.LUT R18, R205, 0x8, R18, 0xf8, !PT ;  /* 0x00000008cd127812 */ /* 0x000fe200078ef812 */
[----:B------:R-:W-:Y:S01]  /*1520*/  @!P6 LDGSTS.E.BYPASS.LTC128B.128 [R17+0x8800], desc[UR12][R30.64+0x80] ;  /* 0x088000801e11efae */ /* 0x000fe2000b901d4c */
[----:B---3--:R-:W-:Y:S01]  /*1530*/  LOP3.LUT R15, R10, 0xfffffffe, RZ, 0xc0, !PT ;  /* 0xfffffffe0a0f7812 */ /* 0x008fe200078ec0ff */
[----:B------:R-:W-:Y:S01]  /*1540*/  IMAD.WIDE.U32 R28, R136, 0x20, RZ ;  /* 0x00000020881c7825 */ /* 0x000fe200078e00ff */
[----:B------:R-:W-:Y:S01]  /*1550*/  SHF.R.U32.HI R205, RZ, 0x3, R205 ;  /* 0x00000003ffcd7819 */ /* 0x000fe200000116cd */
[----:B------:R2:W-:Y:S01]  /*1560*/  @!P6 LDGSTS.E.BYPASS.LTC128B.128 [R17+0xa800], desc[UR12][R30.64+0x100] ;  /* 0x0a8001001e11efae */ /* 0x0005e2000b901d4c */
[----:B------:R-:W-:Y:S01]  /*1570*/  LEA.HI R125, R125, R122, RZ, 0x5 ;  /* 0x0000007a7d7d7211 */ /* 0x000fe200078f28ff */
[----:B------:R-:W-:Y:S01]  /*1580*/  IMAD.IADD R10, R4, 0x1, -R15 ;  /* 0x00000001040a7824 */ /* 0x000fe200078e0a0f */
[----:B------:R-:W-:Y:S01]  /*1590*/  @!P5 IADD3 R16, P6, R20, R28, RZ ;  /* 0x0000001c1410d210 */ /* 0x000fe20007fde0ff */
[----:B------:R-:W3:Y:S01]  /*15a0*/  @!P2 LDC.64 R4, c[0x0][0x218] ;  /* 0x00008600ff04ab82 */ /* 0x000ee20000000a00 */
[----:B------:R-:W-:Y:S01]  /*15b0*/  LOP3.LUT R205, R18, R205, RZ, 0x3c, !PT ;  /* 0x000000cd12cd7212 */ /* 0x000fe200078e3cff */
[----:B------:R-:W-:Y:S01]  /*15c0*/  @!P2 IMAD R18, R137, 0x30, RZ ;  /* 0x000000308912a824 */ /* 0x000fe200078e02ff */
[----:B----4-:R-:W-:-:S02]  /*15d0*/  @!P2 LEA R11, R11, R22, 0x18 ;  /* 0x000000160b0ba211 */ /* 0x010fc400078ec0ff */
[----:B------:R-:W-:Y:S01]  /*15e0*/  SHF.R.S32.HI R15, RZ, 0x1f, R14 ;  /* 0x0000001fff0f7819 */ /* 0x000fe2000001140e */
[----:B------:R-:W-:Y:S01]  /*15f0*/  IMAD R205, R10, 0x200, R205 ;  /* 0x000002000acd7824 */ /* 0x000fe200078e02cd */
[----:B------:R-:W-:Y:S01]  /*1600*/  SHF.R.S32.HI R124, RZ, 0x5, R125 ;  /* 0x00000005ff7c7819 */ /* 0x000fe2000001147d */
[----:B------:R-:W-:Y:S01]  /*1610*/  @!P2 IMAD R11, R12, 0x2, R11 ;  /* 0x000000020c0ba824 */ /* 0x000fe200078e020b */
[----:B------:R-:W-:Y:S02]  /*1620*/  LEA.HI R15, R15, R14, RZ, 0x3 ;  /* 0x0000000e0f0f7211 */ /* 0x000fe400078f18ff */
[----:B------:R-:W-:Y:S02]  /*1630*/  LEA R205, R205, UR4, 0x1 ;  /* 0x00000004cdcd7c11 */ /* 0x000fe4000f8e08ff */
[C---:B------:R-:W-:Y:S01]  /*1640*/  LOP3.LUT R19, R15.reuse, 0xfffffff8, RZ, 0xc0, !PT ;  /* 0xfffffff80f137812 */ /* 0x040fe200078ec0ff */
[----:B------:R-:W-:Y:S01]  /*1650*/  IMAD.SHL.U32 R121, R15, 0x40, RZ ;  /* 0x000000400f797824 */ /* 0x000fe200078e00ff */
[----:B------:R-:W-:Y:S01]  /*1660*/  LOP3.LUT R125, R125, 0xffffffe0, RZ, 0xc0, !PT ;  /* 0xffffffe07d7d7812 */ /* 0x000fe200078ec0ff */
[----:B------:R-:W-:-:S02]  /*1670*/  VIADD R203, R205, 0x6020 ;  /* 0x00006020cdcb7836 */ /* 0x000fc40000000000 */
[----:B------:R-:W-:Y:S01]  /*1680*/  IMAD.IADD R14, R14, 0x1, -R19 ;  /* 0x000000010e0e7824 */ /* 0x000fe200078e0a13 */
[----:B------:R-:W-:Y:S01]  /*1690*/  LOP3.LUT R121, R121, 0xfffffe00, RZ, 0xc0, !PT ;  /* 0xfffffe0079797812 */ /* 0x000fe200078ec0ff */
[----:B------:R-:W-:Y:S02]  /*16a0*/  IMAD.IADD R125, R122, 0x1, -R125 ;  /* 0x000000017a7d7824 */ /* 0x000fe400078e0a7d */
[----:B------:R-:W-:Y:S02]  /*16b0*/  IMAD.SHL.U32 R12, R14, 0x40, RZ ;  /* 0x000000400e0c7824 */ /* 0x000fe400078e00ff */
[----:B--2---:R-:W-:-:S05]  /*16c0*/  IMAD.SHL.U32 R17, R137, 0x20, RZ ;  /* 0x0000002089117824 */ /* 0x004fca00078e00ff */
[----:B------:R-:W-:Y:S01]  /*16d0*/  @!P5 IADD3.X R17, R21, R29, R17, P6, !PT ;  /* 0x0000001d1511d210 */ /* 0x000fe200037fe411 */
[----:B------:R-:W-:Y:S01]  /*16e0*/  @!P2 IMAD.WIDE.U32 R20, R136, 0x30, R20 ;  /* 0x000000308814a825 */ /* 0x000fe200078e0014 */
[----:B-1----:R-:W-:-:S03]  /*16f0*/  @!P5 LEA R8, P6, R16, R8, 0x1 ;  /* 0x000000081008d211 */ /* 0x002fc600078c08ff */
[----:B------:R-:W-:Y:S01]  /*1700*/  @!P2 IMAD.IADD R18, R21, 0x1, R18 ;  /* 0x000000011512a824 */ /* 0x000fe200078e0212 */
[----:B------:R-:W-:Y:S01]  /*1710*/  @!P5 LEA.HI.X R9, R16, R9, R17, 0x1, P6 ;  /* 0x000000091009d211 */ /* 0x000fe200030f0c11 */
[----:B------:R-:W-:Y:S01]  /*1720*/  IMAD.WIDE.U32 R16, R149, R134, RZ ;  /* 0x0000008695107225 */ /* 0x000fe200078e00ff */
[----:B---3--:R-:W-:-:S03]  /*1730*/  @!P2 LEA R22, P6, R20, R4, 0x1 ;  /* 0x000000041416a211 */ /* 0x008fc600078c08ff */
[----:B------:R-:W-:Y:S01]  /*1740*/  @!P5 LDGSTS.E.BYPASS.LTC128B.128 [R13+0x7000], desc[UR12][R8.64] ;  /* 0x07000000080ddfae */ /* 0x000fe2000b901d4c */
[----:B------:R-:W-:Y:S01]  /*1750*/  @!P2 LEA.HI.X R23, R20, R5, R18, 0x1, P6 ;  /* 0x000000051417a211 */ /* 0x000fe200030f0c12 */
[----:B------:R-:W-:Y:S01]  /*1760*/  IMAD.IADD R17, R17, 0x1, R7 ;  /* 0x0000000111117824 */ /* 0x000fe200078e0207 */
[----:B------:R-:W1:Y:S01]  /*1770*/  @!P1 LDC.64 R4, c[0x0][0x220] ;  /* 0x00008800ff049b82 */ /* 0x000e620000000a00 */
[----:B------:R-:W-:Y:S01]  /*1780*/  @!P5 LDGSTS.E.BYPASS.LTC128B.128 [R13+0x9000], desc[UR12][R8.64+0x80] ;  /* 0x09000080080ddfae */ /* 0x000fe2000b901d4c */
[----:B------:R-:W-:-:S03]  /*1790*/  IMAD.SHL.U32 R7, R10, 0x8, RZ ;  /* 0x000000080a077824 */ /* 0x000fc600078e00ff */
[----:B------:R2:W-:Y:S04]  /*17a0*/  @!P5 LDGSTS.E.BYPASS.LTC128B.128 [R13+0xb000], desc[UR12][R8.64+0x100] ;  /* 0x0b000100080ddfae */ /* 0x0005e8000b901d4c */
[----:B------:R-:W-:Y:S04]  /*17b0*/  @!P2 LDGSTS.E.BYPASS.LTC128B.128 [R11+0x7800], desc[UR12][R22.64] ;  /* 0x07800000160bafae */ /* 0x000fe8000b901d4c */
[----:B------:R-:W-:Y:S04]  /*17c0*/  @!P2 LDGSTS.E.BYPASS.LTC128B.128 [R11+0x9800], desc[UR12][R22.64+0x80] ;  /* 0x09800080160bafae */ /* 0x000fe8000b901d4c */
[----:B------:R3:W-:Y:S01]  /*17d0*/  @!P2 LDGSTS.E.BYPASS.LTC128B.128 [R11+0xb800], desc[UR12][R22.64+0x100] ;  /* 0x0b800100160bafae */ /* 0x0007e2000b901d4c */
[----:B------:R-:W-:-:S03]  /*17e0*/  LEA R18, P2, R16, R138, 0x6 ;  /* 0x0000008a10127211 */ /* 0x000fc600078430ff */
[----:B------:R-:W0:Y:S01]  /*17f0*/  LDGDEPBAR ;  /* 0x00000000000079af */ /* 0x000e220000000000 */
[----:B------:R-:W-:Y:S01]  /*1800*/  LEA.HI.X R19, R16, R215, R17, 0x6, P2 ;  /* 0x000000d710137211 */ /* 0x000fe200010f3411 */
[----:B------:R-:W-:Y:S01]  /*1810*/  IMAD.WIDE.U32 R16, R134, 0x20, RZ ;  /* 0x0000002086107825 */ /* 0x000fe200078e00ff */
[----:B-1----:R-:W-:-:S04]  /*1820*/  @!P1 LEA R20, P5, R18, R4, 0x1 ;  /* 0x0000000412149211 */ /* 0x002fc800078a08ff */
[----:B------:R-:W-:Y:S01]  /*1830*/  @!P1 LEA.HI.X R21, R18, R5, R19, 0x1, P5 ;  /* 0x0000000512159211 */ /* 0x000fe200028f0c13 */
[C---:B------:R-:W-:Y:S01]  /*1840*/  @!P3 IMAD R5, R135.reuse, 0x30, RZ ;  /* 0x000000308705b824 */ /* 0x040fe200078e02ff */
[----:B--2---:R-:W-:Y:S01]  /*1850*/  LOP3.LUT R8, R12, 0x1c0, RZ, 0xc0, !PT ;  /* 0x000001c00c087812 */ /* 0x004fe200078ec0ff */
[----:B------:R-:W-:Y:S01]  /*1860*/  IMAD.SHL.U32 R9, R135, 0x20, RZ ;  /* 0x0000002087097824 */ /* 0x000fe200078e00ff */
[----:B------:R-:W1:Y:S02]  /*1870*/  @!P0 LDC.64 R12, c[0x0][0x220] ;  /* 0x00008800ff0c8b82 */ /* 0x000e640000000a00 */
[----:B---3--:R-:W-:Y:S01]  /*1880*/  LOP3.LUT R11, R8, 0x8, R7, 0xf8, !PT ;  /* 0x00000008080b7812 */ /* 0x008fe200078ef807 */
[----:B------:R-:W-:-:S05]  /*1890*/  DEPBAR.LE SB0, 0x0 ;  /* 0x000080000000791a */ /* 0x000fca0000000000 */
[----:B------:R-:W-:Y:S01]  /*18a0*/  BAR.SYNC.DEFER_BLOCKING 0x0 ;  /* 0x0000000000007b1d */ /* 0x000fe20000010000 */
[----:B------:R-:W-:Y:S02]  /*18b0*/  SHF.R.U32.HI R8, RZ, 0x3, R8 ;  /* 0x00000003ff087819 */ /* 0x000fe40000011608 */
[----:B------:R-:W-:Y:S02]  /*18c0*/  @!P4 IADD3 R7, P2, R18, R16, RZ ;  /* 0x000000101207c210 */ /* 0x000fe40007f5e0ff */
[----:B------:R-:W-:-:S03]  /*18d0*/  LOP3.LUT R4, R11, R8, RZ, 0x3c, !PT ;  /* 0x000000080b047212 */ /* 0x000fc600078e3cff */
[----:B------:R-:W2:Y:S01]  /*18e0*/  @!P4 LDC.64 R10, c[0x0][0x220] ;  /* 0x00008800ff0acb82 */ /* 0x000ea20000000a00 */
[----:B------:R-:W-:Y:S02]  /*18f0*/  @!P4 IADD3.X R16, R19, R17, R9, P2, !PT ;  /* 0x000000111310c210 */ /* 0x000fe400017fe409 */
[----:B------:R-:W-:-:S05]  /*1900*/  @!P0 LEA R15, P2, R134, R18, 0x4 ;  /* 0x00000012860f8211 */ /* 0x000fca00078420ff */
[----:B------:R-:W3:Y:S01]  /*1910*/  @!P3 LDC.64 R8, c[0x0][0x220] ;  /* 0x00008800ff08bb82 */ /* 0x000ee20000000a00 */
[----:B------:R-:W-:Y:S04]  /*1920*/  @P1 STS.128 [R210+0xc000], RZ ;  /* 0x00c000ffd2001388 */ /* 0x000fe80000000c00 */
[----:B------:R-:W-:Y:S01]  /*1930*/  @P1 STS.128 [R210+0xe000], RZ ;  /* 0x00e000ffd2001388 */ /* 0x000fe20000000c00 */
[----:B--2---:R-:W-:-:S03]  /*1940*/  @!P4 LEA R10, P5, R7, R10, 0x1 ;  /* 0x0000000a070ac211 */ /* 0x004fc600078a08ff */
[----:B------:R-:W-:Y:S01]  /*1950*/  @P1 STS.128 [R210+0x10000], RZ ;  /* 0x010000ffd2001388 */ /* 0x000fe20000000c00 */
[----:B------:R-:W-:-:S03]  /*1960*/  @!P4 LEA.HI.X R11, R7, R11, R16, 0x1, P5 ;  /* 0x0000000b070bc211 */ /* 0x000fc600028f0c10 */
[----:B------:R-:W-:Y:S01]  /*1970*/  @!PT LDS RZ, [RZ] ;  /* 0x00000000fffff984 */ /* 0x000fe20000000800 */
[----:B------:R-:W-:Y:S01]  /*1980*/  @!PT LDS RZ, [RZ] ;  /* 0x00000000fffff984 */ /* 0x000fe20000000800 */
[----:B------:R-:W-:Y:S01]  /*1990*/  @!PT LDS RZ, [RZ] ;  /* 0x00000000fffff984 */ /* 0x000fe20000000800 */
[----:B------:R-:W-:Y:S01]  /*19a0*/  @!P1 LDGSTS.E.BYPASS.LTC128B.128 [R210+0xc000], desc[UR12][R20.64] ;  /* 0x0c00000014d29fae */ /* 0x000fe2000b901d4c */
[C---:B------:R-:W-:Y:S02]  /*19b0*/  IMAD R7, R124.reuse, 0x400, R121 ;  /* 0x000004007c077824 */ /* 0x040fe400078e0279 */
[----:B------:R-:W-:Y:S01]  /*19c0*/  IMAD R124, R124, 0x10, R126 ;  /* 0x000000107c7c7824 */ /* 0x000fe200078e027e */
[----:B------:R-:W-:Y:S01]  /*19d0*/  @!P1 LDGSTS.E.BYPASS.LTC128B.128 [R210+0xe000], desc[UR12][R20.64+0x80] ;  /* 0x0e00008014d29fae */ /* 0x000fe2000b901d4c */
[----:B------:R-:W-:Y:S02]  /*19e0*/  IMAD.IADD R206, R4, 0x1, R7 ;  /* 0x0000000104ce7824 */ /* 0x000fe400078e0207 */
[----:B------:R-:W-:Y:S01]  /*19f0*/  IMAD.MOV.U32 R7, RZ, RZ, 0x10 ;  /* 0x00000010ff077424 */ /* 0x000fe200078e00ff */
[----:B------:R-:W-:Y:S01]  /*1a00*/  @!P1 LDGSTS.E.BYPASS.LTC128B.128 [R210+0x10000], desc[UR12][R20.64+0x100] ;  /* 0x1000010014d29fae */ /* 0x000fe2000b901d4c */
[----:B-1----:R-:W-:Y:S02]  /*1a10*/  @!P0 LEA R22, P1, R15, R12, 0x1 ;  /* 0x0000000c0f168211 */ /* 0x002fe400078208ff */
[C---:B------:R-:W-:Y:S01]  /*1a20*/  @!P0 LEA.HI.X R12, R134.reuse, R19, R135, 0x4, P2 ;  /* 0x00000013860c8211 */ /* 0x040fe200010f2487 */
[----:B------:R-:W-:Y:S01]  /*1a30*/  @!P3 IMAD.WIDE.U32 R18, R134, 0x30, R18 ;  /* 0x000000308612b825 */ /* 0x000fe200078e0012 */
[----:B------:R-:W-:Y:S01]  /*1a40*/  @P0 STS.128 [R210+0xc800], RZ ;  /* 0x00c800ffd2000388 */ /* 0x000fe20000000c00 */
[----:B------:R-:W-:-:S02]  /*1a50*/  LEA R206, R206, UR4, 0x1 ;  /* 0x00000004cece7c11 */ /* 0x000fc4000f8e08ff */
[----:B------:R-:W-:Y:S01]  /*1a60*/  @!P0 LEA.HI.X R23, R15, R13, R12, 0x1, P1 ;  /* 0x0000000d0f178211 */ /* 0x000fe200008f0c0c */
[----:B------:R-:W-:Y:S01]  /*1a70*/  @!P3 IMAD.IADD R5, R19, 0x1, R5 ;  /* 0x000000011305b824 */ /* 0x000fe200078e0205 */
[----:B------:R-:W-:Y:S01]  /*1a80*/  R2P PR, R14, 0x6 ;  /* 0x000000060e007804 */ /* 0x000fe20000000000 */
[----:B------:R-:W-:Y:S01]  /*1a90*/  @P0 STS.128 [R210+0xe800], RZ ;  /* 0x00e800ffd2000388 */ /* 0x000fe20000000c00 */
[----:B---3--:R-:W-:-:S03]  /*1aa0*/  @!P3 LEA R8, P5, R18, R8, 0x1 ;  /* 0x000000081208b211 */ /* 0x008fc600078a08ff */
[----:B------:R-:W-:Y:S01]  /*1ab0*/  @P0 STS.128 [R210+0x10800], RZ ;  /* 0x010800ffd2000388 */ /* 0x000fe20000000c00 */
[----:B------:R-:W-:Y:S01]  /*1ac0*/  @!P3 LEA.HI.X R9, R18, R9, R5, 0x1, P5 ;  /* 0x000000091209b211 */ /* 0x000fe200028f0c05 */
[----:B------:R-:W-:Y:S01]  /*1ad0*/  IMAD.MOV.U32 R5, RZ, RZ, 0x20 ;  /* 0x00000020ff057424 */ /* 0x000fe200078e00ff */
[----:B------:R-:W-:Y:S01]  /*1ae0*/  SEL R7, R7, 0xfffffff0, !P1 ;  /* 0xfffffff007077807 */ /* 0x000fe20004800000 */
[----:B------:R-:W-:Y:S01]  /*1af0*/  @!PT LDS RZ, [RZ] ;  /* 0x00000000fffff984 */ /* 0x000fe20000000800 */
[----:B------:R-:W-:Y:S01]  /*1b00*/  @!PT LDS RZ, [RZ] ;  /* 0x00000000fffff984 */ /* 0x000fe20000000800 */
[----:B------:R-:W-:Y:S01]  /*1b10*/  @!PT LDS RZ, [RZ] ;  /* 0x00000000fffff984 */ /* 0x000fe20000000800 */
[----:B------:R-:W-:Y:S03]  /*1b20*/  @!P0 LDGSTS.E.BYPASS.LTC128B.128 [R210+0xc800], desc[UR12][R22.64] ;  /* 0x0c80000016d28fae */ /* 0x000fe6000b901d4c */
[----:B------:R-:W-:Y:S01]  /*1b30*/  SEL R5, R5, 0xffffffe0, !P2 ;  /* 0xffffffe005057807 */ /* 0x000fe20005000000 */
[----:B------:R-:W-:Y:S01]  /*1b40*/  @!P0 LDGSTS.E.BYPASS.LTC128B.128 [R210+0xe800], desc[UR12][R22.64+0x80] ;  /* 0x0e80008016d28fae */ /* 0x000fe2000b901d4c */
[----:B------:R-:W-:Y:S01]  /*1b50*/  R2P PR, R0, 0x6 ;  /* 0x0000000600007804 */ /* 0x000fe20000000000 */
[----:B------:R-:W-:-:S02]  /*1b60*/  VIADD R0, R205, 0x6000 ;  /* 0x00006000cd007836 */ /* 0x000fc40000000000 */
[----:B------:R-:W-:Y:S01]  /*1b70*/  @!P0 LDGSTS.E.BYPASS.LTC128B.128 [R210+0x10800], desc[UR12][R22.64+0x100] ;  /* 0x1080010016d28fae */ /* 0x000fe2000b901d4c */
[--C-:B------:R-:W-:Y:S02]  /*1b80*/  IMAD R204, R7, 0x2, R206.reuse ;  /* 0x0000000207cc7824 */ /* 0x100fe400078e02ce */
[C---:B------:R-:W-:Y:S01]  /*1b90*/  IMAD R202, R5.reuse, 0x2, R206 ;  /* 0x0000000205ca7824 */ /* 0x040fe200078e02ce */
[----:B------:R-:W-:Y:S01]  /*1ba0*/  @P4 STS.128 [R210+0xd000], RZ ;  /* 0x00d000ffd2004388 */ /* 0x000fe20000000c00 */
[----:B------:R-:W-:-:S03]  /*1bb0*/  IMAD R201, R5, 0x2, R204 ;  /* 0x0000000205c97824 */ /* 0x000fc600078e02cc */
[----:B------:R-:W-:Y:S02]  /*1bc0*/  @P4 STS.128 [R210+0xf000], RZ ;  /* 0x00f000ffd2004388 */ /* 0x000fe40000000c00 */
[----:B------:R-:W-:Y:S02]  /*1bd0*/  @P1 VIADD R203, R0, 0xffffffe0 ;  /* 0xffffffe000cb1836 */ /* 0x000fe40000000000 */
[----:B------:R-:W-:Y:S01]  /*1be0*/  @P4 STS.128 [R210+0x11000], RZ ;  /* 0x011000ffd2004388 */ /* 0x000fe20000000c00 */
[----:B------:R-:W-:-:S03]  /*1bf0*/  IMAD.MOV.U32 R0, RZ, RZ, 0x40 ;  /* 0x00000040ff007424 */ /* 0x000fc600078e00ff */
[----:B------:R-:W-:Y:S01]  /*1c00*/  @!PT LDS RZ, [RZ] ;  /* 0x00000000fffff984 */ /* 0x000fe20000000800 */
[----:B------:R-:W-:Y:S01]  /*1c10*/  @!PT LDS RZ, [RZ] ;  /* 0x00000000fffff984 */ /* 0x000fe20000000800 */
[----:B------:R-:W-:Y:S01]  /*1c20*/  @!PT LDS RZ, [RZ] ;  /* 0x00000000fffff984 */ /* 0x000fe20000000800 */
[----:B------:R-:W-:Y:S02]  /*1c30*/  @!P4 LDGSTS.E.BYPASS.LTC128B.128 [R210+0xd000], desc[UR12][R10.64] ;  /* 0x0d0000000ad2cfae */ /* 0x000fe4000b901d4c */
[----:B------:R-:W-:Y:S02]  /*1c40*/  SEL R0, R0, 0xffffffc0, !P2 ;  /* 0xffffffc000007807 */ /* 0x000fe40005000000 */
[----:B------:R-:W-:Y:S03]  /*1c50*/  @!P4 LDGSTS.E.BYPASS.LTC128B.128 [R210+0xf000], desc[UR12][R10.64+0x80] ;  /* 0x0f0000800ad2cfae */ /* 0x000fe6000b901d4c */
[----:B------:R-:W-:Y:S01]  /*1c60*/  IMAD.IADD R199, R205, 0x1, R0 ;  /* 0x00000001cdc77824 */ /* 0x000fe200078e0200 */
[----:B------:R-:W-:Y:S01]  /*1c70*/  @!P4 LDGSTS.E.BYPASS.LTC128B.128 [R210+0x11000], desc[UR12][R10.64+0x100] ;  /* 0x110001000ad2cfae */ /* 0x000fe2000b901d4c */
[----:B------:R-:W-:-:S03]  /*1c80*/  IMAD.IADD R192, R0, 0x1, R203 ;  /* 0x0000000100c07824 */ /* 0x000fc600078e02cb */
        /* <DEDUP_REMOVED lines=10> */
[----:B------:R-:W2:Y:S04]  /*1d30*/  LDSM.16.M88.4 R28, [R205+0x6000] ;  /* 0x00600000cd1c783b */ /* 0x000ea80000000200 */
[----:B------:R-:W-:Y:S04]  /*1d40*/  LDSM.16.M88.4 R12, [R204] ;  /* 0x00000000cc0c783b */ /* 0x000fe80000000200 */
[----:B------:R-:W-:Y:S04]  /*1d50*/  LDSM.16.M88.4 R36, [R203] ;  /* 0x00000000cb24783b */ /* 0x000fe80000000200 */
[----:B------:R-:W3:Y:S04]  /*1d60*/  LDSM.16.M88.4 R52, [R205+0x6800] ;  /* 0x00680000cd34783b */ /* 0x000ee80000000200 */
[----:B------:R-:W-:Y:S04]  /*1d70*/  LDSM.16.M88.4 R84, [R202] ;  /* 0x00000000ca54783b */ /* 0x000fe80000000200 */
[----:B------:R-:W-:Y:S04]  /*1d80*/  LDSM.16.M88.4 R32, [R199+0x6000] ;  /* 0x00600000c720783b */ /* 0x000fe80000000200 */
[----:B------:R-:W4:Y:S04]  /*1d90*/  LDSM.16.M88.4 R56, [R203+0x800] ;  /* 0x00080000cb38783b */ /* 0x000f280000000200 */
[----:B-1----:R-:W-:Y:S04]  /*1da0*/  LDSM.16.M88.4 R8, [R201] ;  /* 0x00000000c908783b */ /* 0x002fe80000000200 */
[----:B------:R-:W-:Y:S04]  /*1db0*/  LDSM.16.M88.4 R24, [R192] ;  /* 0x00000000c018783b */ /* 0x000fe80000000200 */
[----:B------:R-:W1:Y:S01]  /*1dc0*/  LDSM.16.M88.4 R44, [R199+0x6800] ;  /* 0x00680000c72c783b */ /* 0x000e620000000200 */
[C---:B--2---:R-:W-:Y:S03]  /*1dd0*/  HMMA.16816.F32 R20, R16.reuse, R28, RZ ;  /* 0x0000001c1014723c */ /* 0x044fe600000018ff */
[----:B------:R-:W2:Y:S04]  /*1de0*/  LDSM.16.M88.4 R92, [R205+0x7000] ;  /* 0x00700000cd5c783b */ /* 0x000ea80000000200 */
[----:B------:R-:W-:Y:S01]  /*1df0*/  LDSM.16.M88.4 R100, [R206+0x2000] ;  /* 0x00200000ce64783b */ /* 0x000fe20000000200 */
[C---:B------:R-:W-:Y:S03]  /*1e00*/  HMMA.16816.F32 R28, R16.reuse, R30, RZ ;  /* 0x0000001e101c723c */ /* 0x040fe600000018ff */
[----:B------:R-:W-:Y:S03]  /*1e10*/  LDSM.16.M88.4 R108, [R203+0x1000] ;  /* 0x00100000cb6c783b */ /* 0x000fe60000000200 */
[C---:B---3--:R-:W-:Y:S01]  /*1e20*/  HMMA.16816.F32 R40, R16.reuse, R52, RZ ;  /* 0x000000341028723c */ /* 0x048fe200000018ff */
[----:B------:R-:W-:Y:S04]  /*1e30*/  LDSM.16.M88.4 R80, [R204+0x2000] ;  /* 0x00200000cc50783b */ /* 0x000fe80000000200 */
[----:B------:R-:W-:Y:S01]  /*1e40*/  LDSM.16.M88.4 R48, [R203+0x2000] ;  /* 0x00200000cb30783b */ /* 0x000fe20000000200 */
[----:B------:R-:W-:Y:S03]  /*1e50*/  HMMA.16816.F32 R52, R16, R54, RZ ;  /* 0x000000361034723c */ /* 0x000fe600000018ff */
[----:B------:R-:W-:Y:S03]  /*1e60*/  LDSM.16.M88.4 R96, [R205+0x8800] ;  /* 0x00880000cd60783b */ /* 0x000fe60000000200 */
[C---:B------:R-:W-:Y:S01]  /*1e70*/  HMMA.16816.F32 R20, R12.reuse, R36, R20 ;  /* 0x000000240c14723c */ /* 0x040fe20000001814 */
[----:B------:R-:W-:Y:S04]  /*1e80*/  LDSM.16.M88.4 R76, [R199+0x7000] ;  /* 0x00700000c74c783b */ /* 0x000fe80000000200 */
[----:B------:R-:W-:Y:S01]  /*1e90*/  LDSM.16.M88.4 R64, [R202+0x2000] ;  /* 0x00200000ca40783b */ /* 0x000fe20000000200 */
[C---:B------:R-:W-:Y:S03]  /*1ea0*/  HMMA.16816.F32 R28, R12.reuse, R38, R28 ;  /* 0x000000260c1c723c */ /* 0x040fe6000000181c */
[----:B------:R-:W3:Y:S03]  /*1eb0*/  LDSM.16.M88.4 R36, [R205+0x8000] ;  /* 0x00800000cd24783b */ /* 0x000ee60000000200 */
[C---:B----4-:R-:W-:Y:S01]  /*1ec0*/  HMMA.16816.F32 R40, R12.reuse, R56, R40 ;  /* 0x000000380c28723c */ /* 0x050fe20000001828 */
[----:B------:R-:W-:Y:S04]  /*1ed0*/  LDSM.16.M88.4 R104, [R199+0x8000] ;  /* 0x00800000c768783b */ /* 0x000fe80000000200 */
[----:B------:R-:W-:Y:S01]  /*1ee0*/  LDSM.16.M88.4 R72, [R203+0x2800] ;  /* 0x00280000cb48783b */ /* 0x000fe20000000200 */
[----:B------:R-:W-:Y:S03]  /*1ef0*/  HMMA.16816.F32 R52, R12, R58, R52 ;  /* 0x0000003a0c34723c */ /* 0x000fe60000001834 */
[----:B------:R-:W-:Y:S03]  /*1f00*/  LDSM.16.M88.4 R60, [R192+0x1000] ;  /* 0x00100000c03c783b */ /* 0x000fe60000000200 */
[C---:B------:R-:W-:Y:S01]  /*1f10*/  HMMA.16816.F32 R20, R84.reuse, R32, R20 ;  /* 0x000000205414723c */ /* 0x040fe20000001814 */
[----:B------:R-:W-:Y:S04]  /*1f20*/  LDSM.16.M88.4 R56, [R201+0x2000] ;  /* 0x00200000c938783b */ /* 0x000fe80000000200 */
[----:B------:R-:W-:Y:S01]  /*1f30*/  LDSM.16.M88.4 R116, [R199+0x8800] ;  /* 0x00880000c774783b */ /* 0x000fe20000000200 */
[C---:B------:R-:W-:Y:S03]  /*1f40*/  HMMA.16816.F32 R28, R84.reuse, R34, R28 ;  /* 0x00000022541c723c */ /* 0x040fe6000000181c */
[----:B------:R-:W4:Y:S03]  /*1f50*/  LDSM.16.M88.4 R32, [R192+0x800] ;  /* 0x00080000c020783b */ /* 0x000f260000000200 */
[----:B-1----:R-:W-:Y:S01]  /*1f60*/  HMMA.16816.F32 R40, R84, R44, R40 ;  /* 0x0000002c5428723c */ /* 0x002fe20000001828 */
[----:B------:R-:W-:Y:S04]  /*1f70*/  LDSM.16.M88.4 R112, [R205+0x9000] ;  /* 0x00900000cd70783b */ /* 0x000fe80000000200 */
[----:B------:R-:W0:Y:S01]  /*1f80*/  LDGDEPBAR ;  /* 0x00000000000079af */ /* 0x000e220000000000 */
[----:B--2---:R-:W-:Y:S06]  /*1f90*/  HMMA.16816.F32 R68, R16, R92, RZ ;  /* 0x0000005c1044723c */ /* 0x004fec00000018ff */
[C---:B------:R-:W-:Y:S06]  /*1fa0*/  HMMA.16816.F32 R20, R8.reuse, R24, R20 ;  /* 0x000000180814723c */ /* 0x040fec0000001814 */
[----:B------:R-:W-:Y:S01]  /*1fb0*/  HMMA.16816.F32 R28, R8, R26, R28 ;  /* 0x0000001a081c723c */ /* 0x000fe2000000181c */
[----:B------:R-:W1:Y:S05]  /*1fc0*/  LDSM.16.M88.4 R24, [R205+0x7800] ;  /* 0x00780000cd18783b */ /* 0x000e6a0000000200 */
[----:B------:R-:W-:Y:S06]  /*1fd0*/  HMMA.16816.F32 R92, R16, R94, RZ ;  /* 0x0000005e105c723c */ /* 0x000fec00000018ff */
[----:B------:R-:W-:Y:S01]  /*1fe0*/  HMMA.16816.F32 R52, R84, R46, R52 ;  /* 0x0000002e5434723c */ /* 0x000fe20000001834 */
[----:B------:R-:W-:Y:S05]  /*1ff0*/  LDSM.16.M88.4 R44, [R192+0x2000] ;  /* 0x00200000c02c783b */ /* 0x000fea0000000200 */
[C---:B---3--:R-:W-:Y:S06]  /*2000*/  HMMA.16816.F32 R20, R100.reuse, R36, R20 ;  /* 0x000000246414723c */ /* 0x048fec0000001814 */
[----:B------:R-:W-:Y:S01]  /*2010*/  HMMA.16816.F32 R28, R100, R38, R28 ;  /* 0x00000026641c723c */ /* 0x000fe2000000181c */
[----:B------:R-:W2:Y:S05]  /*2020*/  LDSM.16.M88.4 R36, [R203+0x1800] ;  /* 0x00180000cb24783b */ /* 0x000eaa0000000200 */
[----:B----4-:R-:W-:Y:S06]  /*2030*/  HMMA.16816.F32 R40, R8, R32, R40 ;  /* 0x000000200828723c */ /* 0x010fec0000001828 */
[----:B------:R-:W-:Y:S06]  /*2040*/  HMMA.16816.F32 R68, R12, R108, R68 ;  /* 0x0000006c0c44723c */ /* 0x000fec0000001844 */
[----:B-1----:R-:W-:Y:S06]  /*2050*/  HMMA.16816.F32 R88, R16, R24, RZ ;  /* 0x000000181058723c */ /* 0x002fec00000018ff */
[----:B------:R-:W-:Y:S06]  /*2060*/  HMMA.16816.F32 R20, R80, R48, R20 ;  /* 0x000000305014723c */ /* 0x000fec0000001814 */
[----:B------:R-:W-:Y:S01]  /*2070*/  HMMA.16816.F32 R16, R16, R26, RZ ;  /* 0x0000001a1010723c */ /* 0x000fe200000018ff */
[----:B------:R-:W1:Y:S05]  /*2080*/  LDSM.16.M88.4 R24, [R199+0x7800] ;  /* 0x00780000c718783b */ /* 0x000e6a0000000200 */
[----:B------:R-:W-:Y:S01]  /*2090*/  HMMA.16816.F32 R28, R80, R50, R28 ;  /* 0x00000032501c723c */ /* 0x000fe2000000181c */
[----:B------:R-:W-:Y:S05]  /*20a0*/  LDSM.16.M88.4 R48, [R206+0x4000] ;  /* 0x00400000ce30783b */ /* 0x000fea0000000200 */
[----:B------:R-:W-:Y:S01]  /*20b0*/  HMMA.16816.F32 R92, R12, R110, R92 ;  /* 0x0000006e0c5c723c */ /* 0x000fe2000000185c */
[----:B------:R-:W-:Y:S05]  /*20c0*/  LDSM.16.M88.4 R108, [R192+0x2800] ;  /* 0x00280000c06c783b */ /* 0x000fea0000000200 */
[----:B------:R-:W-:Y:S06]  /*20d0*/  HMMA.16816.F32 R40, R100, R96, R40 ;  /* 0x000000606428723c */ /* 0x000fec0000001828 */
[----:B------:R-:W-:Y:S01]  /*20e0*/  HMMA.16816.F32 R52, R8, R34, R52 ;  /* 0x000000220834723c */ /* 0x000fe20000001834 */
[----:B------:R-:W3:Y:S05]  /*20f0*/  LDSM.16.M88.4 R32, [R205+0xa000] ;  /* 0x00a00000cd20783b */ /* 0x000eea0000000200 */
[----:B------:R-:W-:Y:S06]  /*2100*/  HMMA.16816.F32 R68, R84, R76, R68 ;  /* 0x0000004c5444723c */ /* 0x000fec0000001844 */
[----:B--2---:R-:W-:Y:S06]  /*2110*/  HMMA.16816.F32 R88, R12, R36, R88 ;  /* 0x000000240c58723c */ /* 0x004fec0000001858 */
[----:B------:R-:W-:Y:S06]  /*2120*/  HMMA.16816.F32 R20, R64, R104, R20 ;  /* 0x000000684014723c */ /* 0x000fec0000001814 */
[----:B------:R-:W-:Y:S01]  /*2130*/  HMMA.16816.F32 R12, R12, R38, R16 ;  /* 0x000000260c0c723c */ /* 0x000fe20000001810 */
[----:B------:R-:W2:Y:S04]  /*2140*/  LDSM.16.M88.4 R16, [R192+0x1800] ;  /* 0x00180000c010783b */ /* 0x000ea80000000200 */
[----:B------:R-:W-:Y:S01]  /*2150*/  LDSM.16.M88.4 R36, [R204+0x4000] ;  /* 0x00400000cc24783b */ /* 0x000fe20000000200 */
[----:B------:R-:W-:Y:S03]  /*2160*/  HMMA.16816.F32 R28, R64, R106, R28 ;  /* 0x0000006a401c723c */ /* 0x000fe6000000181c */
[----:B------:R-:W-:Y:S03]  /*2170*/  LDSM.16.M88.4 R104, [R203+0x4000] ;  /* 0x00400000cb68783b */ /* 0x000fe60000000200 */
[----:B------:R-:W-:Y:S01]  /*2180*/  HMMA.16816.F32 R92, R84, R78, R92 ;  /* 0x0000004e545c723c */ /* 0x000fe2000000185c */
[----:B------:R-:W4:Y:S05]  /*2190*/  LDSM.16.M88.4 R76, [R203+0x3000] ;  /* 0x00300000cb4c783b */ /* 0x000f2a0000000200 */
[----:B------:R-:W-:Y:S06]  /*21a0*/  HMMA.16816.F32 R40, R80, R72, R40 ;  /* 0x000000485028723c */ /* 0x000fec0000001828 */
[----:B------:R-:W-:Y:S01]  /*21b0*/  HMMA.16816.F32 R52, R100, R98, R52 ;  /* 0x000000626434723c */ /* 0x000fe20000001834 */
[----:B------:R-:W5:Y:S05]  /*21c0*/  LDSM.16.M88.4 R96, [R205+0x9800] ;  /* 0x00980000cd60783b */ /* 0x000f6a0000000200 */
[----:B------:R-:W-:Y:S06]  /*21d0*/  HMMA.16816.F32 R68, R8, R60, R68 ;  /* 0x0000003c0844723c */ /* 0x000fec0000001844 */
[----:B-1----:R-:W-:Y:S06]  /*21e0*/  HMMA.16816.F32 R88, R84, R24, R88 ;  /* 0x000000185458723c */ /* 0x002fec0000001858 */
[----:B------:R-:W-:Y:S06]  /*21f0*/  HMMA.16816.F32 R20, R56, R44, R20 ;  /* 0x0000002c3814723c */ /* 0x000fec0000001814 */
[----:B------:R-:W-:Y:S01]  /*2200*/  HMMA.16816.F32 R84, R84, R26, R12 ;  /* 0x0000001a5454723c */ /* 0x000fe2000000180c */
[----:B------:R-:W-:Y:S04]  /*2210*/  LDSM.16.M88.4 R12, [R202+0x4000] ;  /* 0x00400000ca0c783b */ /* 0x000fe80000000200 */
[----:B------:R-:W-:Y:S01]  /*2220*/  LDSM.16.M88.4 R24, [R199+0xa000] ;  /* 0x00a00000c718783b */ /* 0x000fe20000000200 */
[----:B------:R-:W-:Y:S03]  /*2230*/  HMMA.16816.F32 R28, R56, R46, R28 ;  /* 0x0000002e381c723c */ /* 0x000fe6000000181c */
[----:B------:R-:W1:Y:S03]  /*2240*/  LDSM.16.M88.4 R44, [R205+0xa800] ;  /* 0x00a80000cd2c783b */ /* 0x000e660000000200 */
[----:B------:R-:W-:Y:S01]  /*2250*/  HMMA.16816.F32 R92, R8, R62, R92 ;  /* 0x0000003e085c723c */ /* 0x000fe2000000185c */
[----:B------:R-:W1:Y:S05]  /*2260*/  LDSM.16.M88.4 R60, [R199+0x9000] ;  /* 0x00900000c73c783b */ /* 0x000e6a0000000200 */
[----:B------:R-:W-:Y:S06]  /*2270*/  HMMA.16816.F32 R40, R64, R116, R40 ;  /* 0x000000744028723c */ /* 0x000fec0000001828 */
[----:B------:R-:W-:Y:S01]  /*2280*/  HMMA.16816.F32 R52, R80, R74, R52 ;  /* 0x0000004a5034723c */ /* 0x000fe20000001834 */
[----:B------:R-:W1:Y:S05]  /*2290*/  LDSM.16.M88.4 R72, [R203+0x3800] ;  /* 0x00380000cb48783b */ /* 0x000e6a0000000200 */
[----:B------:R-:W-:Y:S06]  /*22a0*/  HMMA.16816.F32 R68, R100, R112, R68 ;  /* 0x000000706444723c */ /* 0x000fec0000001844 */
[----:B---3--:R-:W-:Y:S06]  /*22b0*/  HMMA.16816.F32 R20, R48, R32, R20 ;  /* 0x000000203014723c */ /* 0x008fec0000001814 */
[C---:B--2---:R-:W-:Y:S06]  /*22c0*/  HMMA.16816.F32 R88, R8.reuse, R16, R88 ;  /* 0x000000100858723c */ /* 0x044fec0000001858 */
[----:B------:R-:W-:Y:S01]  /*22d0*/  HMMA.16816.F32 R84, R8, R18, R84 ;  /* 0x000000120854723c */ /* 0x000fe20000001854 */
[----:B------:R-:W-:Y:S04]  /*22e0*/  LDSM.16.M88.4 R8, [R201+0x4000] ;  /* 0x00400000c908783b */ /* 0x000fe80000000200 */
[----:B------:R-:W-:Y:S01]  /*22f0*/  LDSM.16.M88.4 R16, [R192+0x4000] ;  /* 0x00400000c010783b */ /* 0x000fe20000000200 */
[----:B------:R-:W-:Y:S03]  /*2300*/  HMMA.16816.F32 R28, R48, R34, R28 ;  /* 0x00000022301c723c */ /* 0x000fe6000000181c */
[----:B------:R-:W2:Y:S03]  /*2310*/  LDSM.16.M88.4 R32, [R203+0x4800] ;  /* 0x00480000cb20783b */ /* 0x000ea60000000200 */
[----:B------:R-:W-:Y:S06]  /*2320*/  HMMA.16816.F32 R92, R100, R114, R92 ;  /* 0x00000072645c723c */ /* 0x000fec000000185c */
[----:B------:R-:W-:Y:S06]  /*2330*/  HMMA.16816.F32 R40, R56, R108, R40 ;  /* 0x0000006c3828723c */ /* 0x000fec0000001828 */
[----:B------:R-:W-:Y:S06]  /*2340*/  HMMA.16816.F32 R52, R64, R118, R52 ;  /* 0x000000764034723c */ /* 0x000fec0000001834 */
[----:B----4-:R-:W-:Y:S06]  /*2350*/  HMMA.16816.F32 R68, R80, R76, R68 ;  /* 0x0000004c5044723c */ /* 0x010fec0000001844 */
[----:B------:R-:W-:Y:S06]  /*2360*/  HMMA.16816.F32 R20, R36, R104, R20 ;  /* 0x000000682414723c */ /* 0x000fec0000001814 */
[C---:B-----5:R-:W-:Y:S06]  /*2370*/  HMMA.16816.F32 R88, R100.reuse, R96, R88 ;  /* 0x000000606458723c */ /* 0x060fec0000001858 */
[----:B------:R-:W-:Y:S01]  /*2380*/  HMMA.16816.F32 R84, R100, R98, R84 ;  /* 0x000000626454723c */ /* 0x000fe20000001854 */
[----:B------:R-:W3:Y:S04]  /*2390*/  LDSM.16.M88.4 R100, [R192+0x3000] ;  /* 0x00300000c064783b */ /* 0x000ee80000000200 */
[----:B------:R-:W-:Y:S01]  /*23a0*/  LDSM.16.M88.4 R96, [R199+0xa800] ;  /* 0x00a80000c760783b */ /* 0x000fe20000000200 */
[----:B------:R-:W-:Y:S03]  /*23b0*/  HMMA.16816.F32 R28, R36, R106, R28 ;  /* 0x0000006a241c723c */ /* 0x000fe6000000181c */
[----:B------:R-:W4:Y:S03]  /*23c0*/  LDSM.16.M88.4 R104, [R199+0x9800] ;  /* 0x00980000c768783b */ /* 0x000f260000000200 */
[----:B------:R-:W-:Y:S06]  /*23d0*/  HMMA.16816.F32 R92, R80, R78, R92 ;  /* 0x0000004e505c723c */ /* 0x000fec000000185c */
[----:B-1----:R-:W-:Y:S06]  /*23e0*/  HMMA.16816.F32 R40, R48, R44, R40 ;  /* 0x0000002c3028723c */ /* 0x002fec0000001828 */
[----:B------:R-:W-:Y:S06]  /*23f0*/  HMMA.16816.F32 R52, R56, R110, R52 ;  /* 0x0000006e3834723c */ /* 0x000fec0000001834 */
[----:B------:R-:W-:Y:S06]  /*2400*/  HMMA.16816.F32 R68, R64, R60, R68 ;  /* 0x0000003c4044723c */ /* 0x000fec0000001844 */
[----:B------:R-:W-:Y:S06]  /*2410*/  HMMA.16816.F32 R20, R12, R24, R20 ;  /* 0x000000180c14723c */ /* 0x000fec0000001814 */
[C---:B------:R-:W-:Y:S06]  /*2420*/  HMMA.16816.F32 R88, R80.reuse, R72, R88 ;  /* 0x000000485058723c */ /* 0x040fec0000001858 */
[----:B------:R-:W-:Y:S06]  /*2430*/  HMMA.16816.F32 R84, R80, R74, R84 ;  /* 0x0000004a5054723c */ /* 0x000fec0000001854 */
[----:B------:R-:W-:Y:S01]  /*2440*/  HMMA.16816.F32 R28, R12, R26, R28 ;  /* 0x0000001a0c1c723c */ /* 0x000fe2000000181c */
[----:B------:R-:W1:Y:S05]  /*2450*/  LDSM.16.M88.4 R24, [R205+0xb000] ;  /* 0x00b00000cd18783b */ /* 0x000e6a0000000200 */
[----:B------:R-:W-:Y:S01]  /*2460*/  HMMA.16816.F32 R92, R64, R62, R92 ;  /* 0x0000003e405c723c */ /* 0x000fe2000000185c */
[----:B------:R-:W5:Y:S05]  /*2470*/  LDSM.16.M88.4 R60, [R192+0x3800] ;  /* 0x00380000c03c783b */ /* 0x000f6a0000000200 */
[----:B--2---:R-:W-:Y:S06]  /*2480*/  HMMA.16816.F32 R40, R36, R32, R40 ;  /* 0x000000202428723c */ /* 0x004fec0000001828 */
[----:B------:R-:W-:Y:S01]  /*2490*/  HMMA.16816.F32 R52, R48, R46, R52 ;  /* 0x0000002e3034723c */ /* 0x000fe20000001834 */
[----:B------:R-:W2:Y:S05]  /*24a0*/  LDSM.16.M88.4 R44, [R192+0x4800] ;  /* 0x00480000c02c783b */ /* 0x000eaa0000000200 */
[----:B---3--:R-:W-:Y:S06]  /*24b0*/  HMMA.16816.F32 R68, R56, R100, R68 ;  /* 0x000000643844723c */ /* 0x008fec0000001844 */
[----:B------:R-:W-:Y:S06]  /*24c0*/  HMMA.16816.F32 R20, R8, R16, R20 ;  /* 0x000000100814723c */ /* 0x000fec0000001814 */
[C---:B----4-:R-:W-:Y:S06]  /*24d0*/  HMMA.16816.F32 R88, R64.reuse, R104, R88 ;  /* 0x000000684058723c */ /* 0x050fec0000001858 */
[----:B------:R-:W-:Y:S06]  /*24e0*/  HMMA.16816.F32 R84, R64, R106, R84 ;  /* 0x0000006a4054723c */ /* 0x000fec0000001854 */
[----:B------:R-:W-:Y:S01]  /*24f0*/  HMMA.16816.F32 R28, R8, R18, R28 ;  /* 0x00000012081c723c */ /* 0x000fe2000000181c */
[----:B------:R-:W3:Y:S05]  /*2500*/  LDSM.16.M88.4 R16, [R203+0x5000] ;  /* 0x00500000cb10783b */ /* 0x000eea0000000200 */
[----:B------:R-:W-:Y:S01]  /*2510*/  HMMA.16816.F32 R92, R56, R102, R92 ;  /* 0x00000066385c723c */ /* 0x000fe2000000185c */
[----:B------:R-:W-:Y:S01]  /*2520*/  FMUL.FTZ R0, R20, UR8 ;  /* 0x0000000814007c20 */ /* 0x000fe20008410000 */
[----:B------:R-:W-:Y:S01]  /*2530*/  FMUL.FTZ R65, R21, UR8 ;  /* 0x0000000815417c20 */ /* 0x000fe20008410000 */
[----:B------:R-:W-:Y:S01]  /*2540*/  FMUL.FTZ R64, R22, UR8 ;  /* 0x0000000816407c20 */ /* 0x000fe20008410000 */
[----:B------:R-:W-:-:S02]  /*2550*/  FMUL.FTZ R66, R23, UR8 ;  /* 0x0000000817427c20 */ /* 0x000fc40008410000 */
[----:B------:R-:W-:Y:S01]  /*2560*/  HMMA.16816.F32 R40, R12, R96, R40 ;  /* 0x000000600c28723c */ /* 0x000fe20000001828 */
[----:B------:R-:W-:Y:S01]  /*2570*/  LDSM.16.M88.4 R20, [R199+0xb000] ;  /* 0x00b00000c714783b */ /* 0x000fe20000000200 */
[----:B------:R-:W-:Y:S04]  /*2580*/  MUFU.TANH R0, R0 ;  /* 0x0000000000007308 */ /* 0x000fe80000002400 */
[----:B------:R-:W-:Y:S01]  /*2590*/  HMMA.16816.F32 R52, R36, R34, R52 ;  /* 0x000000222434723c */ /* 0x000fe20000001834 */
[----:B------:R-:W4:Y:S03]  /*25a0*/  LDSM.16.M88.4 R32, [R205+0xb800] ;  /* 0x00b80000cd20783b */ /* 0x000f260000000200 */
[----:B------:R-:W4:Y:S02]  /*25b0*/  MUFU.TANH R65, R65 ;  /* 0x0000004100417308 */ /* 0x000f240000002400 */
[----:B-1----:R-:W-:Y:S01]  /*25c0*/  HMMA.16816.F32 R68, R48, R24, R68 ;  /* 0x000000183044723c */ /* 0x002fe20000001844 */
[----:B------:R-:W-:Y:S01]  /*25d0*/  FMUL.FTZ R28, R28, UR8 ;  /* 0x000000081c1c7c20 */ /* 0x000fe20008410000 */
[----:B------:R-:W-:Y:S01]  /*25e0*/  FMUL.FTZ R29, R29, UR8 ;  /* 0x000000081d1d7c20 */ /* 0x000fe20008410000 */
[----:B------:R-:W-:-:S03]  /*25f0*/  FMUL.FTZ R30, R30, UR8 ;  /* 0x000000081e1e7c20 */ /* 0x000fc60008410000 */
[C---:B-----5:R-:W-:Y:S01]  /*2600*/  HMMA.16816.F32 R88, R56.reuse, R60, R88 ;  /* 0x0000003c3858723c */ /* 0x060fe20000001858 */
[----:B------:R-:W-:Y:S05]  /*2610*/  MUFU.TANH R60, R30 ;  /* 0x0000001e003c7308 */ /* 0x000fea0000002400 */
[----:B------:R-:W-:Y:S01]  /*2620*/  HMMA.16816.F32 R84, R56, R62, R84 ;  /* 0x0000003e3854723c */ /* 0x000fe20000001854 */
[----:B------:R-:W-:Y:S02]  /*2630*/  FMUL.FTZ R61, R31, UR8 ;  /* 0x000000081f3d7c20 */ /* 0x000fe40008410000 */
[----:B------:R-:W1:Y:S03]  /*2640*/  MUFU.TANH R66, R66 ;  /* 0x0000004200427308 */ /* 0x000e660000002400 */
[----:B------:R-:W-:Y:S01]  /*2650*/  HMMA.16816.F32 R92, R48, R26, R92 ;  /* 0x0000001a305c723c */ /* 0x000fe2000000185c */
[----:B------:R-:W5:Y:S04]  /*2660*/  LDSM.16.M88.4 R24, [R192+0x5000] ;  /* 0x00500000c018783b */ /* 0x000f680000000200 */
[----:B------:R-:W-:Y:S01]  /*2670*/  MUFU.TANH R61, R61 ;  /* 0x0000003d003d7308 */ /* 0x000fe20000002400 */
[----:B--2---:R-:W-:Y:S06]  /*2680*/  HMMA.16816.F32 R40, R8, R44, R40 ;  /* 0x0000002c0828723c */ /* 0x004fec0000001828 */
[----:B---3--:R-:W-:Y:S01]  /*2690*/  HMMA.16816.F32 R68, R36, R16, R68 ;  /* 0x000000102444723c */ /* 0x008fe20000001844 */
[----:B------:R-:W2:Y:S05]  /*26a0*/  MUFU.TANH R44, R28 ;  /* 0x0000001c002c7308 */ /* 0x000eaa0000002400 */
[C---:B----4-:R-:W-:Y:S03]  /*26b0*/  HMMA.16816.F32 R88, R48.reuse, R32, R88 ;  /* 0x000000203058723c */ /* 0x050fe60000001858 */
[----:B------:R3:W-:Y:S03]  /*26c0*/  MUFU.TANH R45, R29 ;  /* 0x0000001d002d7308 */ /* 0x0007e60000002400 */
[----:B------:R-:W-:Y:S05]  /*26d0*/  HMMA.16816.F32 R84, R48, R34, R84 ;  /* 0x000000223054723c */ /* 0x000fea0000001854 */
[----:B------:R-:W-:Y:S01]  /*26e0*/  MUFU.TANH R64, R64 ;  /* 0x0000004000407308 */ /* 0x000fe20000002400 */
[----:B------:R-:W-:Y:S01]  /*26f0*/  HMMA.16816.F32 R52, R12, R98, R52 ;  /* 0x000000620c34723c */ /* 0x000fe20000001834 */
[----:B------:R-:W-:Y:S01]  /*2700*/  FMUL.FTZ R40, R40, UR8 ;  /* 0x0000000828287c20 */ /* 0x000fe20008410000 */
[----:B------:R-:W-:-:S02]  /*2710*/  IMAD.SHL.U32 R34, R122, 0x2, RZ ;  /* 0x000000027a227824 */ /* 0x000fc400078e00ff */
[----:B------:R-:W-:Y:S01]  /*2720*/  FMUL.FTZ R41, R41, UR8 ;  /* 0x0000000829297c20 */ /* 0x000fe20008410000 */
[----:B------:R-:W-:Y:S01]  /*2730*/  FMUL.FTZ R42, R42, UR8 ;  /* 0x000000082a2a7c20 */ /* 0x000fe20008410000 */
[----:B------:R-:W-:Y:S01]  /*2740*/  FMUL.FTZ R43, R43, UR8 ;  /* 0x000000082b2b7c20 */ /* 0x000fe20008410000 */
[----:B------:R-:W-:Y:S01]  /*2750*/  HMMA.16816.F32 R92, R36, R18, R92 ;  /* 0x00000012245c723c */ /* 0x000fe2000000185c */
[----:B------:R-:W-:Y:S01]  /*2760*/  LDSM.16.M88.4 R16, [R199+0xb800] ;  /* 0x00b80000c710783b */ /* 0x000fe20000000200 */
[----:B------:R-:W-:Y:S01]  /*2770*/  LOP3.LUT R34, R34, 0x6, RZ, 0xc0, !PT ;  /* 0x0000000622227812 */ /* 0x000fe200078ec0ff */
[----:B------:R-:W4:Y:S02]  /*2780*/  MUFU.TANH R40, R40 ;  /* 0x0000002800287308 */ /* 0x000f240000002400 */
[----:B---3--:R-:W3:Y:S01]  /*2790*/  LDSM.16.M88.4 R28, [R203+0x5800] ;  /* 0x00580000cb1c783b */ /* 0x008ee20000000200 */
[----:B------:R-:W-:Y:S05]  /*27a0*/  HMMA.16816.F32 R68, R12, R20, R68 ;  /* 0x000000140c44723c */ /* 0x000fea0000001844 */
[----:B------:R-:W-:Y:S02]  /*27b0*/  MUFU.TANH R41, R41 ;  /* 0x0000002900297308 */ /* 0x000fe40000002400 */
[----:B------:R-:W-:-:S04]  /*27c0*/  SHF.R.S32.HI R20, RZ, 0x1f, R125 ;  /* 0x0000001fff147819 */ /* 0x000fc8000001147d */
[----:B------:R-:W-:Y:S01]  /*27d0*/  LEA.HI R20, R20, R125, RZ, 0x2 ;  /* 0x0000007d14147211 */ /* 0x000fe200078f10ff */
[----:B------:R-:W-:Y:S01]  /*27e0*/  HMMA.16816.F32 R52, R8, R46, R52 ;  /* 0x0000002e0834723c */ /* 0x000fe20000001834 */
[----:B------:R-:W-:Y:S02]  /*27f0*/  MUFU.TANH R42, R42 ;  /* 0x0000002a002a7308 */ /* 0x000fe40000002400 */
[----:B------:R-:W-:-:S03]  /*2800*/  SHF.R.S32.HI R21, RZ, 0x2, R20 ;  /* 0x00000002ff157819 */ /* 0x000fc60000011414 */
[----:B------:R-:W-:Y:S01]  /*2810*/  HMMA.16816.F32 R92, R12, R22, R92 ;  /* 0x000000160c5c723c */ /* 0x000fe2000000185c */
[----:B------:R-:W-:Y:S02]  /*2820*/  IADD3 R124, R124, 0x1, R21 ;  /* 0x000000017c7c7810 */ /* 0x000fe40007ffe015 */
[----:B------:R-:W4:Y:S01]  /*2830*/  LDSM.16.M88.4 R20, [R192+0x5800] ;  /* 0x00580000c014783b */ /* 0x000f220000000200 */
[----:B------:R-:W-:Y:S01]  /*2840*/  MUFU.TANH R32, R43 ;  /* 0x0000002b00207308 */ /* 0x000fe20000002400 */
[----:B------:R-:W-:Y:S01]  /*2850*/  IADD3 R124, R120, R124, -R211 ;  /* 0x0000007c787c7210 */ /* 0x000fe20007ffe8d3 */
[----:B-----5:R-:W-:Y:S01]  /*2860*/  HMMA.16816.F32 R68, R8, R24, R68 ;  /* 0x000000180844723c */ /* 0x020fe20000001844 */
[----:B------:R-:W-:-:S04]  /*2870*/  DEPBAR.LE SB0, 0x0 ;  /* 0x000080000000791a */ /* 0x000fc80000000000 */
[----:B------:R-:W-:-:S05]  /*2880*/  IMAD.IADD R123, R124, 0x1, R123 ;  /* 0x000000017c7b7824 */ /* 0x000fca00078e027b */
[C---:B------:R-:W-:Y:S02]  /*2890*/  VIMNMX R218, R123.reuse, R120, PT ;  /* 0x000000787bda7248 */ /* 0x040fe40003fe0100 */
[----:B------:R-:W-:Y:S01]  /*28a0*/  VIADDMNMX R133, R123, 0x8, R120, PT ;  /* 0x000000087b857846 */ /* 0x000fe20003800178 */
[----:B------:R-:W-:Y:S01]  /*28b0*/  FMUL.FTZ R25, R54, UR8 ;  /* 0x0000000836197c20 */ /* 0x000fe20008410000 */
[----:B------:R-:W-:Y:S01]  /*28c0*/  FMUL.FTZ R33, R52, UR8 ;  /* 0x0000000834217c20 */ /* 0x000fe20008410000 */
[----:B---3--:R-:W-:Y:S01]  /*28d0*/  HMMA.16816.F32 R88, R36, R28, R88 ;  /* 0x0000001c2458723c */ /* 0x008fe20000001858 */
[----:B------:R-:W-:-:S03]  /*28e0*/  FMUL.FTZ R24, R53, UR8 ;  /* 0x0000000835187c20 */ /* 0x000fc60008410000 */
[----:B------:R-:W3:Y:S02]  /*28f0*/  MUFU.TANH R25, R25 ;  /* 0x0000001900197308 */ /* 0x000ee40000002400 */
[----:B------:R-:W-:Y:S01]  /*2900*/  HMMA.16816.F32 R84, R36, R30, R84 ;  /* 0x0000001e2454723c */ /* 0x000fe20000001854 */
[----:B------:R-:W-:Y:S01]  /*2910*/  FMUL.FTZ R28, R55, UR8 ;  /* 0x00000008371c7c20 */ /* 0x000fe20008410000 */
[----:B------:R-:W-:Y:S02]  /*2920*/  IMAD R29, R149, 0x40, R34 ;  /* 0x00000040951d7824 */ /* 0x000fe400078e0222 */
[----:B------:R-:W-:Y:S01]  /*2930*/  FMUL.FTZ R68, R68, UR8 ;  /* 0x0000000844447c20 */ /* 0x000fe20008410000 */
[----:B------:R-:W-:Y:S01]  /*2940*/  FMUL.FTZ R70, R70, UR8 ;  /* 0x0000000846467c20 */ /* 0x000fe20008410000 */
[----:B------:R-:W-:Y:S01]  /*2950*/  FMUL.FTZ R69, R69, UR8 ;  /* 0x0000000845457c20 */ /* 0x000fe20008410000 */
[----:B------:R-:W-:Y:S01]  /*2960*/  HMMA.16816.F32 R92, R8, R26, R92 ;  /* 0x0000001a085c723c */ /* 0x000fe2000000185c */
[----:B------:R-:W5:Y:S01]  /*2970*/  MUFU.TANH R28, R28 ;  /* 0x0000001c001c7308 */ /* 0x000f620000002400 */
[----:B------:R-:W-:-:S02]  /*2980*/  VIADD R30, R29, 0x1 ;  /* 0x000000011d1e7836 */ /* 0x000fc40000000000 */
[----:B------:R-:W-:-:S03]  /*2990*/  FMUL.FTZ R71, R71, UR8 ;  /* 0x0000000847477c20 */ /* 0x000fc60008410000 */
[C---:B------:R-:W-:Y:S01]  /*29a0*/  VIADD R27, R29.reuse, 0x8 ;  /* 0x000000081d1b7836 */ /* 0x040fe20000000000 */
[CC--:B------:R-:W-:Y:S01]  /*29b0*/  ISETP.GE.AND P6, PT, R30.reuse, R218.reuse, PT ;  /* 0x000000da1e00720c */ /* 0x0c0fe20003fc6270 */
[----:B------:R-:W-:Y:S01]  /*29c0*/  VIADD R26, R29, 0x9 ;  /* 0x000000091d1a7836 */ /* 0x000fe20000000000 */
[-C--:B------:R-:W-:Y:S01]  /*29d0*/  ISETP.GE.AND P2, PT, R30, R133.reuse, PT ;  /* 0x000000851e00720c */ /* 0x080fe20003f46270 */
[----:B------:R-:W-:Y:S01]  /*29e0*/  MUFU.TANH R33, R33 ;  /* 0x0000002100217308 */ /* 0x000fe20000002400 */
[C---:B------:R-:W-:Y:S01]  /*29f0*/  HMMA.16816.F32 R88, R12.reuse, R16, R88 ;  /* 0x000000100c58723c */ /* 0x040fe20000001858 */
[-C--:B------:R-:W-:Y:S02]  /*2a00*/  ISETP.GE.AND P1, PT, R27, R218.reuse, PT ;  /* 0x000000da1b00720c */ /* 0x080fe40003f26270 */
[----:B------:R-:W-:Y:S02]  /*2a10*/  FSEL R65, R65, -INF , !P6 ;  /* 0xff80000041417808 */ /* 0x000fe40007000000 */
[----:B------:R-:W-:Y:S01]  /*2a20*/  ISETP.GE.AND P4, PT, R27, R133, PT ;  /* 0x000000851b00720c */ /* 0x000fe20003f86270 */
[----:B------:R-:W-:Y:S01]  /*2a30*/  HMMA.16816.F32 R84, R12, R18, R84 ;  /* 0x000000120c54723c */ /* 0x000fe20000001854 */
[C---:B------:R-:W-:Y:S01]  /*2a40*/  VIADD R17, R29.reuse, 0x10 ;  /* 0x000000101d117836 */ /* 0x040fe20000000000 */
[----:B-1----:R-:W-:Y:S01]  /*2a50*/  FSEL R66, R66, -INF , !P2 ;  /* 0xff80000042427808 */ /* 0x002fe20005000000 */
[----:B------:R-:W-:Y:S01]  /*2a60*/  VIADD R16, R29, 0x11 ;  /* 0x000000111d107836 */ /* 0x000fe20000000000 */
[----:B--2---:R-:W-:Y:S01]  /*2a70*/  FSEL R27, R44, -INF , !P1 ;  /* 0xff8000002c1b7808 */ /* 0x004fe20004800000 */
[----:B------:R-:W-:Y:S01]  /*2a80*/  MUFU.TANH R24, R24 ;  /* 0x0000001800187308 */ /* 0x000fe20000002400 */
[----:B------:R-:W-:Y:S01]  /*2a90*/  ISETP.GE.AND P5, PT, R17, R218, PT ;  /* 0x000000da1100720c */ /* 0x000fe20003fa6270 */
[----:B------:R-:W-:-:S02]  /*2aa0*/  VIADD R13, R29, 0x19 ;  /* 0x000000191d0d7836 */ /* 0x000fc40000000000 */
[----:B------:R-:W-:Y:S01]  /*2ab0*/  FMUL.FTZ R92, R92, UR8 ;  /* 0x000000085c5c7c20 */ /* 0x000fe20008410000 */
[-C--:B------:R-:W-:Y:S01]  /*2ac0*/  ISETP.GE.AND P2, PT, R16, R218.reuse, PT ;  /* 0x000000da1000720c */ /* 0x080fe20003f46270 */
[C---:B------:R-:W-:Y:S01]  /*2ad0*/  VIADD R18, R29.reuse, 0x28 ;  /* 0x000000281d127836 */ /* 0x040fe20000000000 */
[----:B----4-:R-:W-:Y:S01]  /*2ae0*/  FSEL R19, R40, -INF , !P5 ;  /* 0xff80000028137808 */ /* 0x010fe20006800000 */
[----:B------:R-:W-:Y:S01]  /*2af0*/  VIADD R12, R29, 0x20 ;  /* 0x000000201d0c7836 */ /* 0x000fe20000000000 */
[-C--:B------:R-:W-:Y:S01]  /*2b00*/  ISETP.GE.AND P5, PT, R13, R133.reuse, PT ;  /* 0x000000850d00720c */ /* 0x080fe20003fa6270 */
[----:B------:R-:W1:Y:S01]  /*2b10*/  MUFU.TANH R147, R92 ;  /* 0x0000005c00937308 */ /* 0x000e620000002400 */
[-C--:B------:R-:W-:Y:S01]  /*2b20*/  ISETP.GE.AND P1, PT, R16, R133.reuse, PT ;  /* 0x000000851000720c */ /* 0x080fe20003f26270 */
[----:B------:R-:W-:Y:S01]  /*2b30*/  VIADD R16, R29, 0x18 ;  /* 0x000000181d107836 */ /* 0x000fe20000000000 */
[CC--:B------:R-:W-:Y:S01]  /*2b40*/  ISETP.GE.AND P0, PT, R26.reuse, R218.reuse, PT ;  /* 0x000000da1a00720c */ /* 0x0c0fe20003f06270 */
[C---:B------:R-:W-:Y:S01]  /*2b50*/  HMMA.16816.F32 R88, R8.reuse, R20, R88 ;  /* 0x000000140858723c */ /* 0x040fe20000001858 */
[-C--:B------:R-:W-:Y:S01]  /*2b60*/  ISETP.GE.AND P3, PT, R26, R133.reuse, PT ;  /* 0x000000851a00720c */ /* 0x080fe20003f66270 */
[----:B------:R-:W-:Y:S01]  /*2b70*/  FMUL.FTZ R93, R93, UR8 ;  /* 0x000000085d5d7c20 */ /* 0x000fe20008410000 */
[----:B------:R-:W-:Y:S01]  /*2b80*/  FSEL R45, R45, -INF , !P0 ;  /* 0xff8000002d2d7808 */ /* 0x000fe20004000000 */
[----:B------:R-:W2:Y:S01]  /*2b90*/  MUFU.TANH R169, R68 ;  /* 0x0000004400a97308 */ /* 0x000ea20000002400 */
[-C--:B------:R-:W-:Y:S01]  /*2ba0*/  ISETP.GE.AND P0, PT, R16, R133.reuse, PT ;  /* 0x000000851000720c */ /* 0x080fe20003f06270 */
[----:B------:R-:W-:Y:S01]  /*2bb0*/  HMMA.16816.F32 R84, R8, R22, R84 ;  /* 0x000000160854723c */ /* 0x000fe20000001854 */
[----:B------:R-:W-:Y:S01]  /*2bc0*/  FSEL R60, R60, -INF , !P4 ;  /* 0xff8000003c3c7808 */ /* 0x000fe20006000000 */
[----:B------:R-:W-:Y:S01]  /*2bd0*/  FMUL.FTZ R94, R94, UR8 ;  /* 0x000000085e5e7c20 */ /* 0x000fe20008410000 */
[-C--:B------:R-:W-:Y:S01]  /*2be0*/  ISETP.GE.AND P4, PT, R16, R218.reuse, PT ;  /* 0x000000da1000720c */ /* 0x080fe20003f86270 */
[----:B------:R-:W-:Y:S01]  /*2bf0*/  FMUL.FTZ R95, R95, UR8 ;  /* 0x000000085f5f7c20 */ /* 0x000fe20008410000 */
[----:B---3--:R-:W-:Y:S01]  /*2c00*/  FSEL R20, R25, -INF , !P0 ;  /* 0xff80000019147808 */ /* 0x008fe20004000000 */
[----:B------:R-:W3:Y:S01]  /*2c10*/  MUFU.TANH R166, R70 ;  /* 0x0000004600a67308 */ /* 0x000ee20000002400 */
[----:B-----5:R-:W-:Y:S01]  /*2c20*/  FSEL R8, R28, -INF , !P5 ;  /* 0xff8000001c087808 */ /* 0x020fe20006800000 */
[C---:B------:R-:W-:Y:S01]  /*2c30*/  VIADD R11, R29.reuse, 0x29 ;  /* 0x000000291d0b7836 */ /* 0x040fe20000000000 */
[C---:B------:R-:W-:Y:S01]  /*2c40*/  ISETP.GE.AND P5, PT, R29.reuse, R218, PT ;  /* 0x000000da1d00720c */ /* 0x040fe20003fa6270 */
[----:B------:R-:W-:Y:S01]  /*2c50*/  VIADD R10, R29, 0x30 ;  /* 0x000000301d0a7836 */ /* 0x000fe20000000000 */
[----:B------:R-:W-:-:S02]  /*2c60*/  ISETP.GE.AND P6, PT, R17, R133, PT ;  /* 0x000000851100720c */ /* 0x000fc40003fc6270 */
[----:B------:R-:W-:Y:S01]  /*2c70*/  FSEL R9, R0, -INF , !P5 ;  /* 0xff80000000097808 */ /* 0x000fe20006800000 */
[----:B------:R-:W4:Y:S01]  /*2c80*/  MUFU.TANH R167, R69 ;  /* 0x0000004500a77308 */ /* 0x000f220000002400 */
[----:B------:R-:W-:Y:S02]  /*2c90*/  FSEL R16, R61, -INF , !P3 ;  /* 0xff8000003d107808 */ /* 0x000fe40005800000 */
[----:B------:R-:W-:Y:S01]  /*2ca0*/  FMNMX.FTZ R0, R9, R65, !PT ;  /* 0x0000004109007209 */ /* 0x000fe20007810000 */
[----:B------:R-:W-:Y:S01]  /*2cb0*/  FMUL.FTZ R88, R88, UR8 ;  /* 0x0000000858587c20 */ /* 0x000fe20008410000 */
[----:B------:R-:W-:Y:S01]  /*2cc0*/  ISETP.GE.AND P0, PT, R18, R218, PT ;  /* 0x000000da1200720c */ /* 0x000fe20003f06270 */
[----:B------:R-:W-:Y:S01]  /*2cd0*/  FMUL.FTZ R89, R89, UR8 ;  /* 0x0000000859597c20 */ /* 0x000fe20008410000 */
[----:B------:R-:W-:Y:S01]  /*2ce0*/  FMNMX.FTZ R0, R27, R0, !PT ;  /* 0x000000001b007209 */ /* 0x000fe20007810000 */
[----:B------:R-:W5:Y:S01]  /*2cf0*/  MUFU.TANH R145, R93 ;  /* 0x0000005d00917308 */ /* 0x000f620000002400 */
[----:B------:R-:W-:Y:S01]  /*2d00*/  ISETP.GE.AND P3, PT, R13, R218, PT ;  /* 0x000000da0d00720c */ /* 0x000fe20003f66270 */
[----:B------:R-:W-:Y:S01]  /*2d10*/  VIADD R13, R29, 0x21 ;  /* 0x000000211d0d7836 */ /* 0x000fe20000000000 */
[----:B------:R-:W-:Y:S01]  /*2d20*/  FMNMX.FTZ R0, R45, R0, !PT ;  /* 0x000000002d007209 */ /* 0x000fe20007810000 */
[----:B------:R-:W-:Y:S01]  /*2d30*/  FMUL.FTZ R84, R84, UR8 ;  /* 0x0000000854547c20 */ /* 0x000fe20008410000 */
[----:B------:R-:W-:Y:S01]  /*2d40*/  FSEL R17, R41, -INF , !P2 ;  /* 0xff80000029117808 */ /* 0x000fe20005000000 */
[----:B------:R-:W-:Y:S01]  /*2d50*/  FMUL.FTZ R85, R85, UR8 ;  /* 0x0000000855557c20 */ /* 0x000fe20008410000 */
[----:B------:R-:W-:Y:S01]  /*2d60*/  FMNMX.FTZ R0, R19, R0, !PT ;  /* 0x0000000013007209 */ /* 0x000fe20007810000 */
[----:B------:R-:W5:Y:S01]  /*2d70*/  MUFU.TANH R88, R88 ;  /* 0x0000005800587308 */ /* 0x000f620000002400 */
[----:B------:R-:W-:Y:S01]  /*2d80*/  FSEL R14, R42, -INF , !P6 ;  /* 0xff8000002a0e7808 */ /* 0x000fe20007000000 */
[----:B------:R-:W-:Y:S01]  /*2d90*/  FMUL.FTZ R90, R90, UR8 ;  /* 0x000000085a5a7c20 */ /* 0x000fe20008410000 */
[----:B-1----:R-:W-:Y:S01]  /*2da0*/  FSEL R147, R147, -INF , !P0 ;  /* 0xff80000093937808 */ /* 0x002fe20004000000 */
[----:B------:R-:W-:Y:S01]  /*2db0*/  FMUL.FTZ R91, R91, UR8 ;  /* 0x000000085b5b7c20 */ /* 0x000fe20008410000 */
[----:B------:R-:W-:Y:S01]  /*2dc0*/  ISETP.GE.AND P6, PT, R12, R218, PT ;  /* 0x000000da0c00720c */ /* 0x000fe20003fc6270 */
[----:B------:R-:W-:Y:S01]  /*2dd0*/  FMUL.FTZ R86, R86, UR8 ;  /* 0x0000000856567c20 */ /* 0x000fe20008410000 */
[-C--:B------:R-:W-:Y:S01]  /*2de0*/  ISETP.GE.AND P2, PT, R12, R133.reuse, PT ;  /* 0x000000850c00720c */ /* 0x080fe20003f46270 */
[----:B------:R-:W1:Y:S01]  /*2df0*/  MUFU.TANH R181, R89 ;  /* 0x0000005900b57308 */ /* 0x000e620000002400 */
[----:B------:R-:W-:Y:S01]  /*2e00*/  ISETP.GE.AND P0, PT, R29, R133, PT ;  /* 0x000000851d00720c */ /* 0x000fe20003f06270 */
[----:B------:R-:W-:Y:S01]  /*2e10*/  FMUL.FTZ R87, R87, UR8 ;  /* 0x0000000857577c20 */ /* 0x000fe20008410000 */
[----:B------:R-:W-:-:S02]  /*2e20*/  FSEL R12, R32, -INF , !P1 ;  /* 0xff800000200c7808 */ /* 0x000fc40004800000 */
[----:B------:R-:W-:Y:S02]  /*2e30*/  FSEL R15, R33, -INF , !P4 ;  /* 0xff800000210f7808 */ /* 0x000fe40006000000 */
[----:B------:R-:W-:Y:S01]  /*2e40*/  FMNMX.FTZ R0, R17, R0, !PT ;  /* 0x0000000011007209 */ /* 0x000fe20007810000 */
[----:B------:R-:W1:Y:S01]  /*2e50*/  MUFU.TANH R179, R84 ;  /* 0x0000005400b37308 */ /* 0x000e620000002400 */
[C---:B------:R-:W-:Y:S02]  /*2e60*/  ISETP.GE.AND P1, PT, R13.reuse, R218, PT ;  /* 0x000000da0d00720c */ /* 0x040fe40003f26270 */
[-C--:B------:R-:W-:Y:S02]  /*2e70*/  ISETP.GE.AND P4, PT, R13, R133.reuse, PT ;  /* 0x000000850d00720c */ /* 0x080fe40003f86270 */
[----:B------:R-:W-:Y:S02]  /*2e80*/  FSEL R13, R24, -INF , !P3 ;  /* 0xff800000180d7808 */ /* 0x000fe40005800000 */
[----:B------:R-:W-:Y:S01]  /*2e90*/  ISETP.GE.AND P3, PT, R18, R133, PT ;  /* 0x000000851200720c */ /* 0x000fe20003f66270 */
[----:B------:R-:W1:Y:S01]  /*2ea0*/  MUFU.TANH R182, R71 ;  /* 0x0000004700b67308 */ /* 0x000e620000002400 */
[----:B------:R-:W-:-:S02]  /*2eb0*/  FSEL R64, R64, -INF , !P0 ;  /* 0xff80000040407808 */ /* 0x000fc40004000000 */
[----:B------:R-:W-:Y:S01]  /*2ec0*/  FMNMX.FTZ R18, R15, R0, !PT ;  /* 0x000000000f127209 */ /* 0x000fe20007810000 */
[----:B------:R-:W-:Y:S01]  /*2ed0*/  VIADD R0, R29, 0x38 ;  /* 0x000000381d007836 */ /* 0x000fe20000000000 */
[----:B--2---:R-:W-:Y:S02]  /*2ee0*/  FSEL R169, R169, -INF , !P6 ;  /* 0xff800000a9a97808 */ /* 0x004fe40007000000 */
[----:B---3--:R-:W-:Y:S01]  /*2ef0*/  FSEL R166, R166, -INF , !P2 ;  /* 0xff800000a6a67808 */ /* 0x008fe20005000000 */
[----:B------:R-:W2:Y:S01]  /*2f00*/  MUFU.TANH R177, R85 ;  /* 0x0000005500b17308 */ /* 0x000ea20000002400 */
[C---:B------:R-:W-:Y:S02]  /*2f10*/  ISETP.GE.AND P6, PT, R11.reuse, R218, PT ;  /* 0x000000da0b00720c */ /* 0x040fe40003fc6270 */
[----:B------:R-:W-:Y:S02]  /*2f20*/  ISETP.GE.AND P2, PT, R11, R133, PT ;  /* 0x000000850b00720c */ /* 0x000fe40003f46270 */
[----:B------:R-:W-:-:S02]  /*2f30*/  FMNMX.FTZ R11, R64, R66, !PT ;  /* 0x00000042400b7209 */ /* 0x000fc40007810000 */
[----:B------:R-:W-:Y:S01]  /*2f40*/  FMNMX.FTZ R18, R13, R18, !PT ;  /* 0x000000120d127209 */ /* 0x000fe20007810000 */
[----:B------:R-:W3:Y:S01]  /*2f50*/  MUFU.TANH R170, R94 ;  /* 0x0000005e00aa7308 */ /* 0x000ee20000002400 */
[----:B------:R-:W-:Y:S02]  /*2f60*/  FMNMX.FTZ R11, R60, R11, !PT ;  /* 0x0000000b3c0b7209 */ /* 0x000fe40007810000 */
[----:B----4-:R-:W-:Y:S02]  /*2f70*/  FSEL R167, R167, -INF , !P1 ;  /* 0xff800000a7a77808 */ /* 0x010fe40004800000 */
[----:B------:R-:W-:Y:S02]  /*2f80*/  FMNMX.FTZ R18, R169, R18, !PT ;  /* 0x00000012a9127209 */ /* 0x000fe40007810000 */
[----:B------:R-:W-:Y:S01]  /*2f90*/  FMNMX.FTZ R11, R16, R11, !PT ;  /* 0x0000000b100b7209 */ /* 0x000fe20007810000 */
[----:B------:R4:W1:Y:S01]  /*2fa0*/  MUFU.TANH R180, R95 ;  /* 0x0000005f00b47308 */ /* 0x0008620000002400 */
[----:B------:R-:W-:-:S02]  /*2fb0*/  FMNMX.FTZ R18, R167, R18, !PT ;  /* 0x00000012a7127209 */ /* 0x000fc40007810000 */
[C---:B------:R-:W-:Y:S02]  /*2fc0*/  ISETP.GE.AND P5, PT, R10.reuse, R218, PT ;  /* 0x000000da0a00720c */ /* 0x040fe40003fa6270 */
[----:B------:R-:W-:Y:S01]  /*2fd0*/  ISETP.GE.AND P1, PT, R10, R133, PT ;  /* 0x000000850a00720c */ /* 0x000fe20003f26270 */
[C---:B------:R-:W-:Y:S01]  /*2fe0*/  VIADD R10, R29.reuse, 0x31 ;  /* 0x000000311d0a7836 */ /* 0x040fe20000000000 */
[----:B------:R-:W-:Y:S01]  /*2ff0*/  FMNMX.FTZ R11, R14, R11, !PT ;  /* 0x0000000b0e0b7209 */ /* 0x000fe20007810000 */
[----:B------:R-:W-:Y:S01]  /*3000*/  VIADD R29, R29, 0x39 ;  /* 0x000000391d1d7836 */ /* 0x000fe20000000000 */
[----:B-----5:R-:W-:Y:S01]  /*3010*/  FSEL R145, R145, -INF , !P6 ;  /* 0xff80000091917808 */ /* 0x020fe20007000000 */
[----:B------:R4:W1:Y:S01]  /*3020*/  MUFU.TANH R176, R90 ;  /* 0x0000005a00b07308 */ /* 0x0008620000002400 */
[----:B------:R-:W-:Y:S02]  /*3030*/  FMNMX.FTZ R18, R147, R18, !PT ;  /* 0x0000001293127209 */ /* 0x000fe40007810000 */
[----:B------:R-:W-:-:S02]  /*3040*/  FMNMX.FTZ R11, R12, R11, !PT ;  /* 0x0000000b0c0b7209 */ /* 0x000fc40007810000 */
[----:B------:R-:W-:Y:S02]  /*3050*/  ISETP.GE.AND P6, PT, R10, R218, PT ;  /* 0x000000da0a00720c */ /* 0x000fe40003fc6270 */
[----:B------:R-:W-:Y:S01]  /*3060*/  FSEL R183, R88, -INF , !P5 ;  /* 0xff80000058b77808 */ /* 0x000fe20006800000 */
[----:B------:R4:W2:Y:S01]  /*3070*/  MUFU.TANH R174, R91 ;  /* 0x0000005b00ae7308 */ /* 0x0008a20000002400 */
[----:B------:R-:W-:Y:S02]  /*3080*/  FMNMX.FTZ R18, R145, R18, !PT ;  /* 0x0000001291127209 */ /* 0x000fe40007810000 */
[----:B------:R-:W-:Y:S02]  /*3090*/  ISETP.GE.AND P0, PT, R2, 0x2, PT ;  /* 0x000000020200780c */ /* 0x000fe40003f06270 */
        /* <DEDUP_REMOVED lines=10> */
[----:B------:R-:W-:Y:S02]  /*3140*/  FSEL R182, R182, -INF , !P4 ;  /* 0xff800000b6b67808 */ /* 0x000fe40006000000 */
[----:B------:R-:W-:Y:S02]  /*3150*/  FMNMX.FTZ R11, R166, R11, !PT ;  /* 0x0000000ba60b7209 */ /* 0x000fe40007810000 */
[----:B--2---:R-:W-:Y:S02]  /*3160*/  FSEL R177, R177, -INF , !P6 ;  /* 0xff800000b1b17808 */ /* 0x004fe40007000000 */
[----:B------:R-:W-:Y:S02]  /*3170*/  FMNMX.FTZ R18, R179, R18, !PT ;  /* 0x00000012b3127209 */ /* 0x000fe40007810000 */
[----:B------:R-:W-:Y:S02]  /*3180*/  FMNMX.FTZ R21, R182, R11, !PT ;  /* 0x0000000bb6157209 */ /* 0x000fe40007810000 */
[----:B---3--:R-:W-:-:S02]  /*3190*/  FSEL R170, R170, -INF , !P3 ;  /* 0xff800000aaaa7808 */ /* 0x008fc40005800000 */
[----:B------:R-:W-:Y:S01]  /*31a0*/  FMNMX.FTZ R11, R177, R18, !PT ;  /* 0x00000012b10b7209 */ /* 0x000fe20007810000 */
[----:B-1--4-:R-:W-:Y:S06]  /*31b0*/  @!P0 BRA `(.L_x_433) ;  /* 0x0000000000848947 */ /* 0x012fec0003800000 */
[----:B------:R-:W-:Y:S01]  /*31c0*/  VIADD R23, R2, 0xfffffffe ;  /* 0xfffffffe02177836 */ /* 0x000fe20000000000 */
[----:B------:R-:W-:-:S03]  /*31d0*/  ULDC.64 UR6, c[0x0][0x218] ;  /* 0x0000860000067ab9 */ /* 0x000fc60000000a00 */
[----:B------:R-:W-:Y:S01]  /*31e0*/  IMAD R6, R6, R23, RZ ;  /* 0x0000001706067224 */ /* 0x000fe200078e02ff */
[----:B------:R-:W-:Y:S01]  /*31f0*/  SHF.R.S32.HI R18, RZ, 0x1f, R23 ;  /* 0x0000001fff127819 */ /* 0x000fe20000011417 */
[----:B------:R-:W-:-:S04]  /*3200*/  IMAD.WIDE.U32 R22, R23, R3, R216 ;  /* 0x0000000317167225 */ /* 0x000fc800078e00d8 */
[----:B------:R-:W-:Y:S01]  /*3210*/  IMAD R3, R18, R3, R6 ;  /* 0x0000000312037224 */ /* 0x000fe200078e0206 */
[----:B------:R-:W-:Y:S01]  /*3220*/  LEA R24, P4, R22, UR6, 0x1 ;  /* 0x0000000616187c11 */ /* 0x000fe2000f8808ff */
[C---:B------:R-:W-:Y:S01]  /*3230*/  IMAD.SHL.U32 R18, R136.reuse, 0x20, RZ ;  /* 0x0000002088127824 */ /* 0x040fe200078e00ff */
[----:B------:R-:W-:Y:S01]  /*3240*/  SHF.L.U64.HI R6, R136, 0x5, R137 ;  /* 0x0000000588067819 */ /* 0x000fe20000010289 */
[----:B------:R-:W-:-:S03]  /*3250*/  IMAD.IADD R3, R23, 0x1, R3 ;  /* 0x0000000117037824 */ /* 0x000fc600078e0203 */
[----:B------:R-:W-:Y:S02]  /*3260*/  IADD3 R30, P3, R18, R24, RZ ;  /* 0x00000018121e7210 */ /* 0x000fe40007f7e0ff */
[----:B------:R-:W-:Y:S02]  /*3270*/  LEA.HI.X R25, R22, UR7, R3, 0x1, P4 ;  /* 0x0000000716197c11 */ /* 0x000fe4000a0f0c03 */
[----:B------:R-:W-:Y:S02]  /*3280*/  IADD3 R22, P4, R18, R30, RZ ;  /* 0x0000001e12167210 */ /* 0x000fe40007f9e0ff */
[----:B------:R-:W-:Y:S01]  /*3290*/  IADD3.X R31, R6, R25, RZ, P3, !PT ;  /* 0x00000019061f7210 */ /* 0x000fe20001ffe4ff */
[----:B------:R-:W-:Y:S01]  /*32a0*/  @!PT LDS RZ, [RZ] ;  /* 0x00000000fffff984 */ /* 0x000fe20000000800 */
[----:B------:R-:W-:Y:S01]  /*32b0*/  @!PT LDS RZ, [RZ] ;  /* 0x00000000fffff984 */ /* 0x000fe20000000800 */
[----:B------:R-:W-:Y:S01]  /*32c0*/  @!PT LDS RZ, [RZ] ;  /* 0x00000000fffff984 */ /* 0x000fe20000000800 */
[----:B------:R1:W-:Y:S01]  /*32d0*/  LDGSTS.E.BYPASS.LTC128B.128 [R210+0x6000], desc[UR12][R24.64] ;  /* 0x0600000018d27fae */ /* 0x0003e2000b901d4c */
[----:B------:R-:W-:-:S03]  /*32e0*/  IADD3 R32, P3, R18, R22, RZ ;  /* 0x0000001612207210 */ /* 0x000fc60007f7e0ff */
[C---:B------:R-:W-:Y:S01]  /*32f0*/  IMAD.X R23, R6.reuse, 0x1, R31, P4 ;  /* 0x0000000106177824 */ /* 0x040fe200020e061f */
[----:B------:R1:W-:Y:S04]  /*3300*/  LDGSTS.E.BYPASS.LTC128B.128 [R210+0x8000], desc[UR12][R24.64+0x80] ;  /* 0x0800008018d27fae */ /* 0x0003e8000b901d4c */
[----:B------:R1:W-:Y:S01]  /*3310*/  LDGSTS.E.BYPASS.LTC128B.128 [R210+0xa000], desc[UR12][R24.64+0x100] ;  /* 0x0a00010018d27fae */ /* 0x0003e2000b901d4c */
[----:B------:R-:W-:-:S03]  /*3320*/  IADD3.X R33, R6, R23, RZ, P3, !PT ;  /* 0x0000001706217210 */ /* 0x000fc60001ffe4ff */
        /* <DEDUP_REMOVED lines=10> */
.L_x_433:
[----:B------:R-:W2:Y:S01]  /*33d0*/  MUFU.TANH R87, R87 ;  /* 0x0000005700577308 */ /* 0x000ea20000002400 */
[----:B------:R-:W-:Y:S01]  /*33e0*/  FSEL R180, R180, -INF , !P2 ;  /* 0xff800000b4b47808 */ /* 0x000fe20005000000 */
[----:B------:R-:W3:Y:S01]  /*33f0*/  SHFL.BFLY PT, R6, R11, 0x2, 0x1f ;  /* 0x0c401f000b067f89 */ /* 0x000ee200000e0000 */
[----:B------:R-:W-:Y:S01]  /*3400*/  FMNMX.FTZ R21, R170, R21, !PT ;  /* 0x00000015aa157209 */ /* 0x000fe20007810000 */
[----:B------:R-:W-:Y:S01]  /*3410*/  ULDC UR6, c[0x0][0x2ec] ;  /* 0x0000bb0000067ab9 */ /* 0x000fe20000000800 */
        /* <DEDUP_REMOVED lines=11> */
[----:B---3--:R-:W-:Y:S02]  /*34d0*/  FMNMX.FTZ R11, R11, R6, !PT ;  /* 0x000000060b0b7209 */ /* 0x008fe40007810000 */
[----:B------:R-:W-:Y:S02]  /*34e0*/  FMNMX.FTZ R10, R168, R21, !PT ;  /* 0x00000015a80a7209 */ /* 0x000fe40007810000 */
[----:B------:R-:W-:Y:S01]  /*34f0*/  IADD3 R200, R121, R4, RZ ;  /* 0x0000000479c87210 */ /* 0x000fe20007ffe0ff */
[----:B------:R-:W2:Y:S01]  /*3500*/  SHFL.BFLY PT, R132, R11, 0x1, 0x1f ;  /* 0x0c201f000b847f89 */ /* 0x000ea200000e0000 */
[C---:B------:R-:W-:Y:S02]  /*3510*/  IADD3 R195, R203.reuse, 0x800, RZ ;  /* 0x00000800cbc37810 */ /* 0x040fe40007ffe0ff */
[----:B------:R-:W-:Y:S01]  /*3520*/  LEA R200, R200, UR4, 0x1 ;  /* 0x00000004c8c87c11 */ /* 0x000fe2000f8e08ff */
[----:B------:R-:W3:Y:S01]  /*3530*/  SHFL.BFLY PT, R3, R10, 0x2, 0x1f ;  /* 0x0c401f000a037f89 */ /* 0x000ee200000e0000 */
        /* <DEDUP_REMOVED lines=15> */
[----:B--2---:R-:W-:Y:S02]  /*3630*/  FMNMX.FTZ R132, R11, R132, !PT ;  /* 0x000000840b847209 */ /* 0x004fe40007810000 */
[C---:B------:R-:W-:Y:S01]  /*3640*/  IADD3 R186, R203.reuse, 0x4800, RZ ;  /* 0x00004800cbba7810 */ /* 0x040fe20007ffe0ff */
[----:B------:R-:W-:Y:S01]  /*3650*/  LDSM.16.MT88.4 R48, [R198+0xe000] ;  /* 0x00e00000c630783b */ /* 0x000fe20000004200 */
[----:B---3--:R-:W-:Y:S01]  /*3660*/  FMNMX.FTZ R0, R10, R3, !PT ;  /* 0x000000030a007209 */ /* 0x008fe20007810000 */
[C---:B------:R-:W-:Y:S01]  /*3670*/  FMUL.FTZ R178, R132.reuse, UR6 ;  /* 0x0000000684b27c20 */ /* 0x040fe20008410000 */
[----:B------:R-:W-:Y:S01]  /*3680*/  FSETP.NEU.FTZ.AND P1, PT, R132, -INF , PT ;  /* 0xff8000008400780b */ /* 0x000fe20003f3d000 */
[----:B------:R-:W-:Y:S01]  /*3690*/  LDSM.16.MT88.4 R56, [R197+0xe000] ;  /* 0x00e00000c538783b */ /* 0x000fe20000004200 */
[----:B------:R-:W-:-:S02]  /*36a0*/  IADD3 R185, R203, 0x5000, RZ ;  /* 0x00005000cbb97810 */ /* 0x000fc40007ffe0ff */
[----:B------:R-:W-:Y:S01]  /*36b0*/  FSEL R178, R178, RZ, P1 ;  /* 0x000000ffb2b27208 */ /* 0x000fe20000800000 */
[----:B------:R-:W2:Y:S01]  /*36c0*/  SHFL.BFLY PT, R3, R0, 0x1, 0x1f ;  /* 0x0c201f0000037f89 */ /* 0x000ea200000e0000 */
[----:B------:R-:W-:-:S03]  /*36d0*/  IADD3 R184, R203, 0x5800, RZ ;  /* 0x00005800cbb87810 */ /* 0x000fc60007ffe0ff */
[--C-:B------:R-:W-:Y:S01]  /*36e0*/  FFMA.FTZ R158, R65, UR6, -R178.reuse ;  /* 0x00000006419e7c23 */ /* 0x100fe200080108b2 */
        /* <DEDUP_REMOVED lines=16> */
[----:B-1----:R-:W-:Y:S01]  /*37f0*/  LDSM.16.MT88.4 R24, [R196+0xc800] ;  /* 0x00c80000c418783b */ /* 0x002fe20000004200 */
[--C-:B------:R-:W-:Y:S01]  /*3800*/  FFMA.FTZ R169, R145, UR6, -R178.reuse ;  /* 0x0000000691a97c23 */ /* 0x100fe200080108b2 */
[--C-:B------:R-:W-:Y:S01]  /*3810*/  FFMA.FTZ R181, R181, UR6, -R178.reuse ;  /* 0x00000006b5b57c23 */ /* 0x100fe200080108b2 */
[----:B--2---:R-:W-:Y:S01]  /*3820*/  FMNMX.FTZ R3, R0, R3, !PT ;  /* 0x0000000300037209 */ /* 0x004fe20007810000 */
[----:B------:R-:W-:Y:S01]  /*3830*/  LDSM.16.MT88.4 R32, [R200+0xc800] ;  /* 0x00c80000c820783b */ /* 0x000fe20000004200 */
[----:B------:R-:W-:-:S02]  /*3840*/  FFMA.FTZ R179, R179, UR6, -R178 ;  /* 0x00000006b3b37c23 */ /* 0x000fc400080108b2 */
[C---:B------:R-:W-:Y:S01]  /*3850*/  FSETP.NEU.FTZ.AND P1, PT, R3.reuse, -INF , PT ;  /* 0xff8000000300780b */ /* 0x040fe20003f3d000 */
[----:B------:R-:W-:Y:S01]  /*3860*/  FMUL.FTZ R173, R3, UR6 ;  /* 0x0000000603ad7c20 */ /* 0x000fe20008410000 */
[----:B------:R-:W-:Y:S01]  /*3870*/  MUFU.EX2 R159, R159 ;  /* 0x0000009f009f7308 */ /* 0x000fe20000000800 */
[----:B------:R-:W-:Y:S03]  /*3880*/  LDSM.16.MT88.4 R28, [R198+0xc800] ;  /* 0x00c80000c61c783b */ /* 0x000fe60000004200 */
[----:B------:R-:W-:Y:S01]  /*3890*/  FSEL R173, R173, RZ, P1 ;  /* 0x000000ffadad7208 */ /* 0x000fe20000800000 */
[----:B------:R-:W-:Y:S01]  /*38a0*/  LDSM.16.MT88.4 R144, [R196+0x10800] ;  /* 0x01080000c490783b */ /* 0x000fe20000004200 */
[----:B---3--:R-:W-:Y:S02]  /*38b0*/  F2FP.F16.F32.PACK_AB R96, R158, R163 ;  /* 0x000000a39e60723e */ /* 0x008fe400000000ff */
[----:B------:R-:W1:Y:S01]  /*38c0*/  MUFU.EX2 R154, R154 ;  /* 0x0000009a009a7308 */ /* 0x000e620000000800 */
[--C-:B------:R-:W-:Y:S01]  /*38d0*/  FFMA.FTZ R160, R64, UR6, -R173.reuse ;  /* 0x0000000640a07c23 */ /* 0x100fe200080108ad */
        /* <DEDUP_REMOVED lines=13> */
[--C-:B------:R-:W-:Y:S01]  /*39b0*/  FFMA.FTZ R170, R170, UR6, -R173.reuse ;  /* 0x00000006aaaa7c23 */ /* 0x100fe200080108ad */
[----:B------:R-:W5:Y:S01]  /*39c0*/  LDSM.16.MT88.4 R8, [R198+0xe800] ;  /* 0x00e80000c608783b */ /* 0x000f620000004200 */
[----:B------:R-:W2:Y:S01]  /*39d0*/  MUFU.EX2 R165, R165 ;  /* 0x000000a500a57308 */ /* 0x000ea20000000800 */
[----:B-1----:R-:W-:Y:S01]  /*39e0*/  F2FP.F16.F32.PACK_AB R98, R154, R159 ;  /* 0x0000009f9a62723e */ /* 0x002fe200000000ff */
[--C-:B------:R-:W-:Y:S01]  /*39f0*/  FFMA.FTZ R175, R180, UR6, -R173.reuse ;  /* 0x00000006b4af7c23 */ /* 0x100fe200080108ad */
[----:B------:R-:W-:Y:S01]  /*3a00*/  LDSM.16.MT88.4 R20, [R200+0xe800] ;  /* 0x00e80000c814783b */ /* 0x000fe20000004200 */
[--C-:B------:R-:W-:Y:S01]  /*3a10*/  FFMA.FTZ R180, R183, UR6, -R178.reuse ;  /* 0x00000006b7b47c23 */ /* 0x100fe200080108b2 */
[----:B------:R-:W-:Y:S01]  /*3a20*/  FFMA.FTZ R178, R177, UR6, -R178 ;  /* 0x00000006b1b27c23 */ /* 0x000fe200080108b2 */
[--C-:B------:R-:W-:Y:S01]  /*3a30*/  FFMA.FTZ R176, R176, UR6, -R173.reuse ;  /* 0x00000006b0b07c23 */ /* 0x100fe200080108ad */
[--C-:B------:R-:W-:Y:S01]  /*3a40*/  FFMA.FTZ R177, R174, UR6, -R173.reuse ;  /* 0x00000006aeb17c23 */ /* 0x100fe200080108ad */
[----:B------:R-:W-:Y:S01]  /*3a50*/  MUFU.EX2 R161, R161 ;  /* 0x000000a100a17308 */ /* 0x000fe20000000800 */
[--C-:B------:R-:W-:Y:S01]  /*3a60*/  FFMA.FTZ R172, R172, UR6, -R173.reuse ;  /* 0x00000006acac7c23 */ /* 0x100fe200080108ad */
[----:B------:R-:W-:Y:S01]  /*3a70*/  FFMA.FTZ R227, R168, UR6, -R173 ;  /* 0x00000006a8e37c23 */ /* 0x000fe200080108ad */
[----:B------:R-:W-:-:S04]  /*3a80*/  FADD.FTZ R158, R163, R158 ;  /* 0x0000009ea39e7221 */ /* 0x000fc80000010000 */
[----:B------:R-:W-:Y:S01]  /*3a90*/  FADD.FTZ R159, R159, R158 ;  /* 0x0000009e9f9f7221 */ /* 0x000fe20000010000 */
[----:B------:R-:W1:Y:S01]  /*3aa0*/  MUFU.EX2 R156, R156 ;  /* 0x0000009c009c7308 */ /* 0x000e620000000800 */
[----:B--2---:R-:W-:Y:S01]  /*3ab0*/  F2FP.F16.F32.PACK_AB R97, R165, R160 ;  /* 0x000000a0a561723e */ /* 0x004fe200000000ff */
[----:B------:R-:W-:Y:S01]  /*3ac0*/  FADD.FTZ R160, R160, R165 ;  /* 0x000000a5a0a07221 */ /* 0x000fe20000010000 */
[----:B------:R-:W-:-:S05]  /*3ad0*/  FADD.FTZ R154, R154, R159 ;  /* 0x0000009f9a9a7221 */ /* 0x000fca0000010000 */
[----:B------:R-:W-:Y:S08]  /*3ae0*/  MUFU.EX2 R157, R157 ;  /* 0x0000009d009d7308 */ /* 0x000ff00000000800 */
[----:B------:R-:W2:Y:S01]  /*3af0*/  MUFU.EX2 R152, R152 ;  /* 0x0000009800987308 */ /* 0x000ea20000000800 */
[----:B-1----:R-:W-:Y:S01]  /*3b00*/  F2FP.F16.F32.PACK_AB R99, R156, R161 ;  /* 0x000000a19c63723e */ /* 0x002fe200000000ff */
[----:B------:R-:W-:-:S04]  /*3b10*/  FADD.FTZ R161, R161, R160 ;  /* 0x000000a0a1a17221 */ /* 0x000fc80000010000 */
[----:B------:R-:W-:Y:S02]  /*3b20*/  FADD.FTZ R156, R156, R161 ;  /* 0x000000a19c9c7221 */ /* 0x000fe40000010000 */
[C---:B------:R-:W-:Y:S01]  /*3b30*/  HMMA.16816.F32 R128, R96.reuse, R124, RZ ;  /* 0x0000007c6080723c */ /* 0x040fe200000018ff */
[----:B------:R-:W-:Y:S05]  /*3b40*/  MUFU.EX2 R151, R151 ;  /* 0x0000009700977308 */ /* 0x000fea0000000800 */
[C---:B------:R-:W-:Y:S03]  /*3b50*/  HMMA.16816.F32 R120, R96.reuse, R116, RZ ;  /* 0x000000746078723c */ /* 0x040fe600000018ff */
[----:B------:R-:W1:Y:S01]  /*3b60*/  MUFU.EX2 R148, R148 ;  /* 0x0000009400947308 */ /* 0x000e620000000800 */
        /* <DEDUP_REMOVED lines=8> */
[----:B-1----:R-:W-:-:S04]  /*3bf0*/  F2FP.F16.F32.PACK_AB R142, R148, R151 ;  /* 0x00000097948e723e */ /* 0x002fc800000000ff */
[C---:B------:R-:W-:Y:S03]  /*3c00*/  HMMA.16816.F32 R44, R96.reuse, R48, RZ ;  /* 0x00000030602c723c */ /* 0x040fe600000018ff */
[----:B------:R-:W-:Y:S03]  /*3c10*/  MUFU.EX2 R0, R0 ;  /* 0x0000000000007308 */ /* 0x000fe60000000800 */
[C---:B------:R-:W-:Y:S05]  /*3c20*/  HMMA.16816.F32 R52, R96.reuse, R56, RZ ;  /* 0x000000386034723c */ /* 0x040fea00000018ff */
[----:B------:R-:W1:Y:S01]  /*3c30*/  MUFU.EX2 R153, R153 ;  /* 0x0000009900997308 */ /* 0x000e620000000800 */
[----:B------:R-:W-:Y:S01]  /*3c40*/  HMMA.16816.F32 R60, R96, R64, RZ ;  /* 0x00000040603c723c */ /* 0x000fe200000018ff */
[----:B--2---:R-:W-:Y:S01]  /*3c50*/  F2FP.F16.F32.PACK_AB R141, R150, R155 ;  /* 0x0000009b968d723e */ /* 0x004fe200000000ff */
[----:B------:R-:W-:-:S04]  /*3c60*/  FADD.FTZ R155, R155, R156 ;  /* 0x0000009c9b9b7221 */ /* 0x000fc80000010000 */
[----:B------:R-:W-:Y:S01]  /*3c70*/  HMMA.16816.F32 R68, R96, R72, RZ ;  /* 0x000000486044723c */ /* 0x000fe200000018ff */
[----:B------:R-:W-:Y:S01]  /*3c80*/  MUFU.EX2 R162, R162 ;  /* 0x000000a200a27308 */ /* 0x000fe20000000800 */
[----:B------:R-:W-:-:S04]  /*3c90*/  FADD.FTZ R155, R150, R155 ;  /* 0x0000009b969b7221 */ /* 0x000fc80000010000 */
[C---:B------:R-:W-:Y:S03]  /*3ca0*/  HMMA.16816.F32 R76, R96.reuse, R80, RZ ;  /* 0x00000050604c723c */ /* 0x040fe600000018ff */
[----:B------:R-:W2:Y:S01]  /*3cb0*/  MUFU.EX2 R167, R167 ;  /* 0x000000a700a77308 */ /* 0x000ea20000000800 */
[C---:B-1----:R-:W-:Y:S01]  /*3cc0*/  F2FP.F16.F32.PACK_AB R143, R153.reuse, R0 ;  /* 0x00000000998f723e */ /* 0x042fe200000000ff */
[----:B------:R-:W-:Y:S01]  /*3cd0*/  FADD.FTZ R0, R0, R155 ;  /* 0x0000009b00007221 */ /* 0x000fe20000010000 */
[C---:B------:R-:W-:Y:S03]  /*3ce0*/  HMMA.16816.F32 R84, R96.reuse, R88, RZ ;  /* 0x000000586054723c */ /* 0x040fe600000018ff */
[----:B------:R-:W-:Y:S02]  /*3cf0*/  FADD.FTZ R153, R153, R0 ;  /* 0x0000000099997221 */ /* 0x000fe40000010000 */
[----:B------:R-:W-:Y:S01]  /*3d00*/  MUFU.EX2 R164, R164 ;  /* 0x000000a400a47308 */ /* 0x000fe20000000800 */
[C---:B------:R-:W-:Y:S06]  /*3d10*/  HMMA.16816.F32 R124, R96.reuse, R126, RZ ;  /* 0x0000007e607c723c */ /* 0x040fec00000018ff */
[C---:B------:R-:W-:Y:S01]  /*3d20*/  HMMA.16816.F32 R116, R96.reuse, R118, RZ ;  /* 0x000000766074723c */ /* 0x040fe200000018ff */
[----:B------:R-:W-:Y:S05]  /*3d30*/  MUFU.EX2 R169, R169 ;  /* 0x000000a900a97308 */ /* 0x000fea0000000800 */
[C---:B------:R-:W-:Y:S03]  /*3d40*/  HMMA.16816.F32 R108, R96.reuse, R110, RZ ;  /* 0x0000006e606c723c */ /* 0x040fe600000018ff */
[----:B------:R-:W-:Y:S03]  /*3d50*/  MUFU.EX2 R166, R166 ;  /* 0x000000a600a67308 */ /* 0x000fe60000000800 */
[C---:B------:R-:W-:Y:S05]  /*3d60*/  HMMA.16816.F32 R100, R96.reuse, R102, RZ ;  /* 0x000000666064723c */ /* 0x040fea00000018ff */
[----:B------:R-:W1:Y:S01]  /*3d70*/  MUFU.EX2 R171, R171 ;  /* 0x000000ab00ab7308 */ /* 0x000e620000000800 */
[C---:B------:R-:W-:Y:S06]  /*3d80*/  HMMA.16816.F32 R40, R96.reuse, R42, RZ ;  /* 0x0000002a6028723c */ /* 0x040fec00000018ff */
[C---:B------:R-:W-:Y:S01]  /*3d90*/  HMMA.16816.F32 R48, R96.reuse, R50, RZ ;  /* 0x000000326030723c */ /* 0x040fe200000018ff */
[----:B------:R-:W-:Y:S05]  /*3da0*/  MUFU.EX2 R170, R170 ;  /* 0x000000aa00aa7308 */ /* 0x000fea0000000800 */
[C---:B------:R-:W-:Y:S03]  /*3db0*/  HMMA.16816.F32 R56, R96.reuse, R58, RZ ;  /* 0x0000003a6038723c */ /* 0x040fe600000018ff */
[----:B------:R-:W1:Y:S03]  /*3dc0*/  MUFU.EX2 R175, R175 ;  /* 0x000000af00af7308 */ /* 0x000e660000000800 */
[C---:B------:R-:W-:Y:S05]  /*3dd0*/  HMMA.16816.F32 R64, R96.reuse, R66, RZ ;  /* 0x000000426040723c */ /* 0x040fea00000018ff */
[----:B------:R-:W-:Y:S01]  /*3de0*/  MUFU.EX2 R180, R180 ;  /* 0x000000b400b47308 */ /* 0x000fe20000000800 */
[C---:B------:R-:W-:Y:S06]  /*3df0*/  HMMA.16816.F32 R72, R96.reuse, R74, RZ ;  /* 0x0000004a6048723c */ /* 0x040fec00000018ff */
[C---:B------:R-:W-:Y:S01]  /*3e00*/  HMMA.16816.F32 R80, R96.reuse, R82, RZ ;  /* 0x000000526050723c */ /* 0x040fe200000018ff */
[----:B------:R-:W1:Y:S05]  /*3e10*/  MUFU.EX2 R181, R181 ;  /* 0x000000b500b57308 */ /* 0x000e6a0000000800 */
        /* <DEDUP_REMOVED lines=10> */
[----:B------:R-:W1:Y:S03]  /*3ec0*/  MUFU.EX2 R177, R177 ;  /* 0x000000b100b17308 */ /* 0x000e660000000800 */
[C---:B-----5:R-:W-:Y:S05]  /*3ed0*/  HMMA.16816.F32 R44, R140.reuse, R8, R44 ;  /* 0x000000088c2c723c */ /* 0x060fea000000182c */
[----:B------:R-:W-:Y:S01]  /*3ee0*/  MUFU.EX2 R172, R172 ;  /* 0x000000ac00ac7308 */ /* 0x000fe20000000800 */
[C---:B------:R-:W-:Y:S01]  /*3ef0*/  HMMA.16816.F32 R48, R140.reuse, R10, R48 ;  /* 0x0000000a8c30723c */ /* 0x040fe20000001830 */
[----:B------:R-:W5:Y:S05]  /*3f00*/  LDSM.16.MT88.4 R8, [R198+0x10800] ;  /* 0x01080000c608783b */ /* 0x000f6a0000004200 */
[C---:B------:R-:W-:Y:S01]  /*3f10*/  HMMA.16816.F32 R52, R140.reuse, R4, R52 ;  /* 0x000000048c34723c */ /* 0x040fe20000001834 */
[----:B------:R-:W1:Y:S05]  /*3f20*/  MUFU.EX2 R227, R227 ;  /* 0x000000e300e37308 */ /* 0x000e6a0000000800 */
[C---:B------:R-:W-:Y:S01]  /*3f30*/  HMMA.16816.F32 R56, R140.reuse, R6, R56 ;  /* 0x000000068c38723c */ /* 0x040fe20000001838 */
[----:B------:R-:W2:Y:S05]  /*3f40*/  LDSM.16.MT88.4 R4, [R197+0x10800] ;  /* 0x01080000c504783b */ /* 0x000eaa0000004200 */
[C---:B---3--:R-:W-:Y:S06]  /*3f50*/  HMMA.16816.F32 R60, R140.reuse, R16, R60 ;  /* 0x000000108c3c723c */ /* 0x048fec000000183c */
[C---:B------:R-:W-:Y:S01]  /*3f60*/  HMMA.16816.F32 R64, R140.reuse, R18, R64 ;  /* 0x000000128c40723c */ /* 0x040fe20000001840 */
[----:B------:R-:W3:Y:S05]  /*3f70*/  LDSM.16.MT88.4 R16, [R197+0xd000] ;  /* 0x00d00000c510783b */ /* 0x000eea0000004200 */
[C---:B------:R-:W-:Y:S06]  /*3f80*/  HMMA.16816.F32 R104, R140.reuse, R24, R104 ;  /* 0x000000188c68723c */ /* 0x040fec0000001868 */
[C---:B------:R-:W-:Y:S01]  /*3f90*/  HMMA.16816.F32 R100, R140.reuse, R26, R100 ;  /* 0x0000001a8c64723c */ /* 0x040fe20000001864 */
[----:B------:R-:W3:Y:S05]  /*3fa0*/  LDSM.16.MT88.4 R24, [R200+0xd000] ;  /* 0x00d00000c818783b */ /* 0x000eea0000004200 */
[C---:B------:R-:W-:Y:S06]  /*3fb0*/  HMMA.16816.F32 R36, R140.reuse, R20, R36 ;  /* 0x000000148c24723c */ /* 0x040fec0000001824 */
[C---:B------:R-:W-:Y:S01]  /*3fc0*/  HMMA.16816.F32 R40, R140.reuse, R22, R40 ;  /* 0x000000168c28723c */ /* 0x040fe20000001828 */
[----:B------:R-:W3:Y:S05]  /*3fd0*/  LDSM.16.MT88.4 R20, [R200+0xf000] ;  /* 0x00f00000c814783b */ /* 0x000eea0000004200 */
[C---:B----4-:R-:W-:Y:S06]  /*3fe0*/  HMMA.16816.F32 R68, R140.reuse, R12, R68 ;  /* 0x0000000c8c44723c */ /* 0x050fec0000001844 */
[C---:B------:R-:W-:Y:S01]  /*3ff0*/  HMMA.16816.F32 R72, R140.reuse, R14, R72 ;  /* 0x0000000e8c48723c */ /* 0x040fe20000001848 */
[----:B------:R-:W4:Y:S05]  /*4000*/  LDSM.16.MT88.4 R12, [R198+0xf000] ;  /* 0x00f00000c60c783b */ /* 0x000f2a0000004200 */
[C---:B-----5:R-:W-:Y:S06]  /*4010*/  HMMA.16816.F32 R76, R140.reuse, R8, R76 ;  /* 0x000000088c4c723c */ /* 0x060fec000000184c */
[C---:B------:R-:W-:Y:S01]  /*4020*/  HMMA.16816.F32 R80, R140.reuse, R10, R80 ;  /* 0x0000000a8c50723c */ /* 0x040fe20000001850 */
[----:B------:R-:W5:Y:S05]  /*4030*/  LDSM.16.MT88.4 R8, [R197+0xf000] ;  /* 0x00f00000c508783b */ /* 0x000f6a0000004200 */
[C---:B--2---:R-:W-:Y:S06]  /*4040*/  HMMA.16816.F32 R84, R140.reuse, R4, R84 ;  /* 0x000000048c54723c */ /* 0x044fec0000001854 */
[----:B------:R-:W-:Y:S01]  /*4050*/  HMMA.16816.F32 R88, R140, R6, R88 ;  /* 0x000000068c58723c */ /* 0x000fe20000001858 */
[----:B------:R-:W-:-:S02]  /*4060*/  F2FP.F16.F32.PACK_AB R4, R167, R162 ;  /* 0x000000a2a704723e */ /* 0x000fc400000000ff */
[----:B-1----:R-:W-:Y:S01]  /*4070*/  F2FP.F16.F32.PACK_AB R5, R171, R166 ;  /* 0x000000a6ab05723e */ /* 0x002fe200000000ff */
[----:B------:R-:W-:Y:S02]  /*4080*/  FADD.FTZ R166, R166, R153 ;  /* 0x00000099a6a67221 */ /* 0x000fe40000010000 */
[----:B------:R-:W-:Y:S01]  /*4090*/  HMMA.16816.F32 R128, R140, R32, R128 ;  /* 0x000000208c80723c */ /* 0x000fe20000001880 */
        /* <DEDUP_REMOVED lines=8> */
[----:B------:R-:W-:Y:S01]  /*4120*/  HMMA.16816.F32 R108, R4, R18, R108 ;  /* 0x00000012046c723c */ /* 0x000fe2000000186c */
[----:B------:R-:W1:Y:S05]  /*4130*/  LDSM.16.MT88.4 R16, [R200+0x11000] ;  /* 0x01100000c810783b */ /* 0x000e6a0000004200 */
[C---:B------:R-:W-:Y:S06]  /*4140*/  HMMA.16816.F32 R120, R140.reuse, R28, R120 ;  /* 0x0000001c8c78723c */ /* 0x040fec0000001878 */
[----:B------:R-:W-:Y:S01]  /*4150*/  HMMA.16816.F32 R116, R140, R30, R116 ;  /* 0x0000001e8c74723c */ /* 0x000fe20000001874 */
[----:B------:R-:W2:Y:S05]  /*4160*/  LDSM.16.MT88.4 R28, [R196+0xd000] ;  /* 0x00d00000c41c783b */ /* 0x000eaa0000004200 */
[C---:B------:R-:W-:Y:S06]  /*4170*/  HMMA.16816.F32 R128, R4.reuse, R24, R128 ;  /* 0x000000180480723c */ /* 0x040fec0000001880 */
[C---:B------:R-:W-:Y:S01]  /*4180*/  HMMA.16816.F32 R124, R4.reuse, R26, R124 ;  /* 0x0000001a047c723c */ /* 0x040fe2000000187c */
[----:B------:R-:W3:Y:S05]  /*4190*/  LDSM.16.MT88.4 R24, [R196+0xf000] ;  /* 0x00f00000c418783b */ /* 0x000eea0000004200 */
[C---:B------:R-:W-:Y:S06]  /*41a0*/  HMMA.16816.F32 R36, R4.reuse, R20, R36 ;  /* 0x000000140424723c */ /* 0x040fec0000001824 */
[C---:B------:R-:W-:Y:S01]  /*41b0*/  HMMA.16816.F32 R40, R4.reuse, R22, R40 ;  /* 0x000000160428723c */ /* 0x040fe20000001828 */
[----:B------:R-:W-:Y:S05]  /*41c0*/  LDSM.16.MT88.4 R20, [R196+0x11000] ;  /* 0x01100000c414783b */ /* 0x000fea0000004200 */
[C---:B----4-:R-:W-:Y:S06]  /*41d0*/  HMMA.16816.F32 R44, R4.reuse, R12, R44 ;  /* 0x0000000c042c723c */ /* 0x050fec000000182c */
[C---:B------:R-:W-:Y:S01]  /*41e0*/  HMMA.16816.F32 R48, R4.reuse, R14, R48 ;  /* 0x0000000e0430723c */ /* 0x040fe20000001830 */
[----:B------:R-:W4:Y:S05]  /*41f0*/  LDSM.16.MT88.4 R12, [R198+0x11000] ;  /* 0x01100000c60c783b */ /* 0x000f2a0000004200 */
[C---:B-----5:R-:W-:Y:S06]  /*4200*/  HMMA.16816.F32 R52, R4.reuse, R8, R52 ;  /* 0x000000080434723c */ /* 0x060fec0000001834 */
        /* <DEDUP_REMOVED lines=9> */
[C---:B------:R-:W-:Y:S06]  /*42a0*/  HMMA.16816.F32 R120, R4.reuse, R32, R120 ;  /* 0x000000200478723c */ /* 0x040fec0000001878 */
[C---:B------:R-:W-:Y:S01]  /*42b0*/  HMMA.16816.F32 R116, R4.reuse, R34, R116 ;  /* 0x000000220474723c */ /* 0x040fe20000001874 */
[----:B------:R-:W-:Y:S05]  /*42c0*/  LDSM.16.MT88.4 R32, [R200+0xf800] ;  /* 0x00f80000c820783b */ /* 0x000fea0000004200 */
[C---:B--2---:R-:W-:Y:S06]  /*42d0*/  HMMA.16816.F32 R104, R4.reuse, R28, R104 ;  /* 0x0000001c0468723c */ /* 0x044fec0000001868 */
[C---:B------:R-:W-:Y:S01]  /*42e0*/  HMMA.16816.F32 R100, R4.reuse, R30, R100 ;  /* 0x0000001e0464723c */ /* 0x040fe20000001864 */
[----:B------:R-:W-:Y:S05]  /*42f0*/  LDSM.16.MT88.4 R28, [R198+0xf800] ;  /* 0x00f80000c61c783b */ /* 0x000fea0000004200 */
[C---:B---3--:R-:W-:Y:S06]  /*4300*/  HMMA.16816.F32 R60, R4.reuse, R24, R60 ;  /* 0x00000018043c723c */ /* 0x048fec000000183c */
[C---:B------:R-:W-:Y:S01]  /*4310*/  HMMA.16816.F32 R64, R4.reuse, R26, R64 ;  /* 0x0000001a0440723c */ /* 0x040fe20000001840 */
[----:B------:R-:W-:Y:S05]  /*4320*/  LDSM.16.MT88.4 R24, [R197+0xf800] ;  /* 0x00f80000c518783b */ /* 0x000fea0000004200 */
[C---:B----4-:R-:W-:Y:S06]  /*4330*/  HMMA.16816.F32 R76, R4.reuse, R12, R76 ;  /* 0x0000000c044c723c */ /* 0x050fec000000184c */
[C---:B------:R-:W-:Y:S01]  /*4340*/  HMMA.16816.F32 R80, R4.reuse, R14, R80 ;  /* 0x0000000e0450723c */ /* 0x040fe20000001850 */
[----:B------:R-:W2:Y:S05]  /*4350*/  LDSM.16.MT88.4 R12, [R196+0xd800] ;  /* 0x00d80000c40c783b */ /* 0x000eaa0000004200 */
[C---:B-----5:R-:W-:Y:S06]  /*4360*/  HMMA.16816.F32 R84, R4.reuse, R8, R84 ;  /* 0x000000080454723c */ /* 0x060fec0000001854 */
[C---:B------:R-:W-:Y:S01]  /*4370*/  HMMA.16816.F32 R88, R4.reuse, R10, R88 ;  /* 0x0000000a0458723c */ /* 0x040fe20000001858 */
[----:B------:R-:W3:Y:S05]  /*4380*/  LDSM.16.MT88.4 R8, [R196+0xf800] ;  /* 0x00f80000c408783b */ /* 0x000eea0000004200 */
[C---:B------:R-:W-:Y:S06]  /*4390*/  HMMA.16816.F32 R92, R4.reuse, R20, R92 ;  /* 0x00000014045c723c */ /* 0x040fec000000185c */
[----:B------:R-:W-:Y:S01]  /*43a0*/  HMMA.16816.F32 R96, R4, R22, R96 ;  /* 0x000000160460723c */ /* 0x000fe20000001860 */
[----:B------:R-:W-:Y:S06]  /*43b0*/  LDSM.16.MT88.4 R20, [R200+0x11800] ;  /* 0x01180000c814783b */ /* 0x000fec0000004200 */
[----:B------:R-:W-:-:S02]  /*43c0*/  F2FP.F16.F32.PACK_AB R4, R181, R180 ;  /* 0x000000b4b504723e */ /* 0x000fc400000000ff */
[----:B------:R-:W-:Y:S01]  /*43d0*/  F2FP.F16.F32.PACK_AB R5, R177, R176 ;  /* 0x000000b0b105723e */ /* 0x000fe200000000ff */
[----:B------:R-:W-:Y:S01]  /*43e0*/  FADD.FTZ R176, R176, R175 ;  /* 0x000000afb0b07221 */ /* 0x000fe20000010000 */
[----:B------:R-:W-:Y:S02]  /*43f0*/  F2FP.F16.F32.PACK_AB R6, R178, R179 ;  /* 0x000000b3b206723e */ /* 0x000fe400000000ff */
[----:B------:R-:W-:Y:S01]  /*4400*/  F2FP.F16.F32.PACK_AB R7, R227, R172 ;  /* 0x000000ace307723e */ /* 0x000fe200000000ff */
[----:B------:R-:W-:-:S04]  /*4410*/  FADD.FTZ R177, R177, R176 ;  /* 0x000000b0b1b17221 */ /* 0x000fc80000010000 */
[----:B------:R-:W-:Y:S02]  /*4420*/  FADD.FTZ R172, R172, R177 ;  /* 0x000000b1acac7221 */ /* 0x000fe40000010000 */
[----:B-1----:R-:W-:Y:S02]  /*4430*/  HMMA.16816.F32 R128, R4, R16, R128 ;  /* 0x000000100480723c */ /* 0x002fe40000001880 */
[----:B------:R-:W-:-:S04]  /*4440*/  FADD.FTZ R227, R227, R172 ;  /* 0x000000ace3e37221 */ /* 0x000fc80000010000 */
[C---:B------:R-:W-:Y:S01]  /*4450*/  HMMA.16816.F32 R124, R4.reuse, R18, R124 ;  /* 0x00000012047c723c */ /* 0x040fe2000000187c */
[----:B------:R-:W1:Y:S05]  /*4460*/  LDSM.16.MT88.4 R16, [R198+0x11800] ;  /* 0x01180000c610783b */ /* 0x000e6a0000004200 */
[C---:B--2---:R-:W-:Y:S06]  /*4470*/  HMMA.16816.F32 R104, R4.reuse, R12, R104 ;  /* 0x0000000c0468723c */ /* 0x044fec0000001868 */
[C---:B------:R-:W-:Y:S01]  /*4480*/  HMMA.16816.F32 R100, R4.reuse, R14, R100 ;  /* 0x0000000e0464723c */ /* 0x040fe20000001864 */
[----:B------:R-:W2:Y:S05]  /*4490*/  LDSM.16.MT88.4 R12, [R197+0x11800] ;  /* 0x01180000c50c783b */ /* 0x000eaa0000004200 */
[C---:B---3--:R-:W-:Y:S06]  /*44a0*/  HMMA.16816.F32 R60, R4.reuse, R8, R60 ;  /* 0x00000008043c723c */ /* 0x048fec000000183c */
[C---:B------:R-:W-:Y:S01]  /*44b0*/  HMMA.16816.F32 R64, R4.reuse, R10, R64 ;  /* 0x0000000a0440723c */ /* 0x040fe20000001840 */
[----:B------:R-:W3:Y:S05]  /*44c0*/  LDSM.16.MT88.4 R8, [R196+0x11800] ;  /* 0x01180000c408783b */ /* 0x000eea0000004200 */
[C---:B------:R-:W-:Y:S06]  /*44d0*/  HMMA.16816.F32 R120, R4.reuse, R144, R120 ;  /* 0x000000900478723c */ /* 0x040fec0000001878 */
        /* <DEDUP_REMOVED lines=19> */
[----:B------:R-:W-:-:S05]  /*4610*/  FADD.FTZ R229, R178, R179 ;  /* 0x000000b3b2e57221 */ /* 0x000fca0000010000 */
        /* <DEDUP_REMOVED lines=9> */
[----:B------:R-:W-:-:S15]  /*46b0*/  @!P0 BRA `(.L_x_434) ;  /* 0x0000003000648947 */ /* 0x000fde0003800000 */
[----:B------:R-:W-:Y:S01]  /*46c0*/  VIADD R0, R2, 0xfffffffe ;  /* 0xfffffffe02007836 */ /* 0x000fe20000000000 */
[----:B------:R-:W-:-:S04]  /*46d0*/  DEPBAR.LE SB0, 0x0 ;  /* 0x000080000000791a */ /* 0x000fc80000000000 */
[----:B------:R-:W-:Y:S01]  /*46e0*/  SHF.R.S32.HI R9, RZ, 0x1f, R0 ;  /* 0x0000001fff097819 */ /* 0x000fe20000011400 */
[----:B------:R-:W-:Y:S01]  /*46f0*/  IMAD.WIDE.U32 R6, R0, R134, RZ ;  /* 0x0000008600067225 */ /* 0x000fe200078e00ff */
[----:B------:R-:W-:-:S03]  /*4700*/  ULDC.64 UR4, c[0x0][0x220] ;  /* 0x0000880000047ab9 */ /* 0x000fc60000000a00 */
[----:B------:R-:W-:Y:S01]  /*4710*/  IMAD R9, R9, R134, RZ ;  /* 0x0000008609097224 */ /* 0x000fe200078e02ff */
[----:B------:R-:W-:Y:S01]  /*4720*/  BAR.SYNC.DEFER_BLOCKING 0x0 ;  /* 0x0000000000007b1d */ /* 0x000fe20000010000 */
[----:B------:R-:W-:Y:S02]  /*4730*/  LEA R5, P0, R6, R138, 0x6 ;  /* 0x0000008a06057211 */ /* 0x000fe400078030ff */
[----:B------:R-:W-:Y:S02]  /*4740*/  IMAD R9, R0, R135, R9 ;  /* 0x0000008700097224 */ /* 0x000fe400078e0209 */
[----:B------:R-:W-:Y:S02]  /*4750*/  LEA R8, P1, R5, UR4, 0x1 ;  /* 0x0000000405087c11 */ /* 0x000fe4000f8208ff */
[----:B------:R-:W-:Y:S02]  /*4760*/  IMAD.IADD R9, R7, 0x1, R9 ;  /* 0x0000000107097824 */ /* 0x000fe400078e0209 */
[----:B------:R-:W-:-:S03]  /*4770*/  IMAD.SHL.U32 R7, R134, 0x20, RZ ;  /* 0x0000002086077824 */ /* 0x000fc600078e00ff */
[----:B------:R-:W-:Y:S02]  /*4780*/  LEA.HI.X R4, R6, R215, R9, 0x6, P0 ;  /* 0x000000d706047211 */ /* 0x000fe400000f3409 */
[----:B------:R-:W-:Y:S02]  /*4790*/  SHF.L.U64.HI R6, R134, 0x5, R135 ;  /* 0x0000000586067819 */ /* 0x000fe40000010287 */
[----:B------:R-:W-:Y:S02]  /*47a0*/  IADD3 R10, P0, R7, R8, RZ ;  /* 0x00000008070a7210 */ /* 0x000fe40007f1e0ff */
[----:B------:R-:W-:Y:S02]  /*47b0*/  LEA.HI.X R9, R5, UR5, R4, 0x1, P1 ;  /* 0x0000000505097c11 */ /* 0x000fe400088f0c04 */
[----:B------:R-:W-:-:S03]  /*47c0*/  IADD3 R4, P1, R7, R10, RZ ;  /* 0x0000000a07047210 */ /* 0x000fc60007f3e0ff */
[C---:B------:R-:W-:Y:S01]  /*47d0*/  IMAD.X R11, R6.reuse, 0x1, R9, P0 ;  /* 0x00000001060b7824 */ /* 0x040fe200000e0609 */
[----:B------:R-:W-:Y:S01]  /*47e0*/  IADD3 R12, P0, R7, R4, RZ ;  /* 0x00000004070c7210 */ /* 0x000fe20007f1e0ff */
[----:B------:R-:W-:Y:S01]  /*47f0*/  @!PT LDS RZ, [RZ] ;  /* 0x00000000fffff984 */ /* 0x000fe20000000800 */
[----:B------:R-:W-:Y:S01]  /*4800*/  @!PT LDS RZ, [RZ] ;  /* 0x00000000fffff984 */ /* 0x000fe20000000800 */
[----:B------:R-:W-:Y:S01]  /*4810*/  @!PT LDS RZ, [RZ] ;  /* 0x00000000fffff984 */ /* 0x000fe20000000800 */
[----:B------:R-:W-:Y:S02]  /*4820*/  LDGSTS.E.BYPASS.LTC128B.128 [R210+0xc000], desc[UR12][R8.64] ;  /* 0x0c00000008d27fae */ /* 0x000fe4000b901d4c */
[C---:B------:R-:W-:Y:S02]  /*4830*/  IMAD.X R5, R6.reuse, 0x1, R11, P1 ;  /* 0x0000000106057824 */ /* 0x040fe400008e060b */
[----:B------:R-:W-:Y:S02]  /*4840*/  LDGSTS.E.BYPASS.LTC128B.128 [R210+0xe000], desc[UR12][R8.64+0x80] ;  /* 0x0e00008008d27fae */ /* 0x000fe4000b901d4c */
[----:B------:R-:W-:Y:S02]  /*4850*/  IMAD.X R13, R6, 0x1, R5, P0 ;  /* 0x00000001060d7824 */ /* 0x000fe400000e0605 */
[----:B------:R-:W-:Y:S04]  /*4860*/  LDGSTS.E.BYPASS.LTC128B.128 [R210+0x10000], desc[UR12][R8.64+0x100] ;  /* 0x1000010008d27fae */ /* 0x000fe8000b901d4c */
        /* <DEDUP_REMOVED lines=11> */
[----:B------:R-:W-:Y:S04]  /*4920*/  LDSM.16.M88.4 R152, [R204] ;  /* 0x00000000cc98783b */ /* 0x000fe80000000200 */
[----:B------:R-:W-:Y:S04]  /*4930*/  LDSM.16.M88.4 R20, [R203] ;  /* 0x00000000cb14783b */ /* 0x000fe80000000200 */
[----:B------:R-:W3:Y:S04]  /*4940*/  LDSM.16.M88.4 R32, [R205+0x6800] ;  /* 0x00680000cd20783b */ /* 0x000ee80000000200 */
[----:B------:R-:W4:Y:S04]  /*4950*/  LDSM.16.M88.4 R168, [R205+0x7000] ;  /* 0x00700000cda8783b */ /* 0x000f280000000200 */
[----:B------:R-:W5:Y:S04]  /*4960*/  LDSM.16.M88.4 R24, [R205+0x7800] ;  /* 0x00780000cd18783b */ /* 0x000f680000000200 */
[----:B-1----:R-:W-:Y:S04]  /*4970*/  LDSM.16.M88.4 R12, [R202] ;  /* 0x00000000ca0c783b */ /* 0x002fe80000000200 */
[----:B------:R-:W1:Y:S04]  /*4980*/  LDSM.16.M88.4 R172, [R199+0x6000] ;  /* 0x00600000c7ac783b */ /* 0x000e680000000200 */
[----:B------:R-:W1:Y:S04]  /*4990*/  LDSM.16.M88.4 R144, [R195] ;  /* 0x00000000c390783b */ /* 0x000e680000000200 */
[----:B------:R-:W1:Y:S01]  /*49a0*/  LDSM.16.M88.4 R8, [R194] ;  /* 0x00000000c208783b */ /* 0x000e620000000200 */
[C---:B--2---:R-:W-:Y:S03]  /*49b0*/  HMMA.16816.F32 R4, R180.reuse, R16, RZ ;  /* 0x00000010b404723c */ /* 0x044fe600000018ff */
[----:B------:R-:W-:Y:S04]  /*49c0*/  LDSM.16.M88.4 R148, [R192] ;  /* 0x00000000c094783b */ /* 0x000fe80000000200 */
[----:B------:R-:W-:Y:S01]  /*49d0*/  LDSM.16.M88.4 R176, [R193] ;  /* 0x00000000c1b0783b */ /* 0x000fe20000000200 */
[C---:B------:R-:W-:Y:S03]  /*49e0*/  HMMA.16816.F32 R16, R180.reuse, R18, RZ ;  /* 0x00000012b410723c */ /* 0x040fe600000018ff */
[----:B------:R-:W-:Y:S03]  /*49f0*/  LDSM.16.M88.4 R28, [R199+0x6800] ;  /* 0x00680000c71c783b */ /* 0x000fe60000000200 */
[C---:B---3--:R-:W-:Y:S01]  /*4a00*/  HMMA.16816.F32 R140, R180.reuse, R32, RZ ;  /* 0x00000020b48c723c */ /* 0x048fe200000018ff */
[----:B------:R-:W-:Y:S04]  /*4a10*/  LDSM.16.M88.4 R164, [R205+0x8000] ;  /* 0x00800000cda4783b */ /* 0x000fe80000000200 */
[----:B------:R-:W-:Y:S01]  /*4a20*/  LDSM.16.M88.4 R160, [R199+0x7800] ;  /* 0x00780000c7a0783b */ /* 0x000fe20000000200 */
[----:B----4-:R-:W-:Y:S03]  /*4a30*/  HMMA.16816.F32 R156, R180, R168, RZ ;  /* 0x000000a8b49c723c */ /* 0x010fe600000018ff */
[----:B------:R-:W-:Y:S03]  /*4a40*/  LDSM.16.M88.4 R236, [R204+0x2000] ;  /* 0x00200000ccec783b */ /* 0x000fe60000000200 */
[C---:B------:R-:W-:Y:S01]  /*4a50*/  HMMA.16816.F32 R4, R152.reuse, R20, R4 ;  /* 0x000000149804723c */ /* 0x040fe20000001804 */
[----:B------:R-:W-:Y:S04]  /*4a60*/  LDSM.16.M88.4 R244, [R199+0x9000] ;  /* 0x00900000c7f4783b */ /* 0x000fe80000000200 */
[----:B------:R-:W-:Y:S01]  /*4a70*/  LDSM.16.M88.4 R240, [R199+0xa000] ;  /* 0x00a00000c7f0783b */ /* 0x000fe20000000200 */
[----:B------:R-:W-:Y:S03]  /*4a80*/  HMMA.16816.F32 R16, R152, R22, R16 ;  /* 0x000000169810723c */ /* 0x000fe60000001810 */
[----:B------:R-:W2:Y:S03]  /*4a90*/  LDSM.16.M88.4 R20, [R201] ;  /* 0x00000000c914783b */ /* 0x000ea60000000200 */
[C---:B------:R-:W-:Y:S01]  /*4aa0*/  HMMA.16816.F32 R32, R180.reuse, R34, RZ ;  /* 0x00000022b420723c */ /* 0x040fe200000018ff */
[----:B------:R-:W-:Y:S04]  /*4ab0*/  LDSM.16.M88.4 R232, [R188] ;  /* 0x00000000bce8783b */ /* 0x000fe80000000200 */
[----:B------:R-:W0:Y:S01]  /*4ac0*/  LDGDEPBAR ;  /* 0x00000000000079af */ /* 0x000e220000000000 */
[C---:B------:R-:W-:Y:S06]  /*4ad0*/  HMMA.16816.F32 R168, R180.reuse, R170, RZ ;  /* 0x000000aab4a8723c */ /* 0x040fec00000018ff */
[C---:B-----5:R-:W-:Y:S06]  /*4ae0*/  HMMA.16816.F32 R220, R180.reuse, R24, RZ ;  /* 0x00000018b4dc723c */ /* 0x060fec00000018ff */
[----:B------:R-:W-:Y:S01]  /*4af0*/  HMMA.16816.F32 R180, R180, R26, RZ ;  /* 0x0000001ab4b4723c */ /* 0x000fe200000018ff */
[----:B------:R-:W3:Y:S05]  /*4b00*/  LDSM.16.M88.4 R24, [R199+0x7000] ;  /* 0x00700000c718783b */ /* 0x000eea0000000200 */
[C---:B-1----:R-:W-:Y:S06]  /*4b10*/  HMMA.16816.F32 R4, R12.reuse, R172, R4 ;  /* 0x000000ac0c04723c */ /* 0x042fec0000001804 */
[----:B------:R-:W-:Y:S01]  /*4b20*/  HMMA.16816.F32 R16, R12, R174, R16 ;  /* 0x000000ae0c10723c */ /* 0x000fe20000001810 */
[----:B------:R-:W-:Y:S05]  /*4b30*/  LDSM.16.M88.4 R172, [R199+0x9800] ;  /* 0x00980000c7ac783b */ /* 0x000fea0000000200 */
[C---:B------:R-:W-:Y:S06]  /*4b40*/  HMMA.16816.F32 R140, R152.reuse, R144, R140 ;  /* 0x00000090988c723c */ /* 0x040fec000000188c */
[C---:B------:R-:W-:Y:S01]  /*4b50*/  HMMA.16816.F32 R32, R152.reuse, R146, R32 ;  /* 0x000000929820723c */ /* 0x040fe20000001820 */
[----:B------:R-:W-:Y:S05]  /*4b60*/  LDSM.16.M88.4 R144, [R192+0x800] ;  /* 0x00080000c090783b */ /* 0x000fea0000000200 */
[C---:B------:R-:W-:Y:S06]  /*4b70*/  HMMA.16816.F32 R156, R152.reuse, R8, R156 ;  /* 0x00000008989c723c */ /* 0x040fec000000189c */
[----:B------:R-:W-:Y:S01]  /*4b80*/  HMMA.16816.F32 R168, R152, R10, R168 ;  /* 0x0000000a98a8723c */ /* 0x000fe200000018a8 */
[----:B------:R-:W1:Y:S05]  /*4b90*/  LDSM.16.M88.4 R8, [R206+0x2000] ;  /* 0x00200000ce08783b */ /* 0x000e6a0000000200 */
[C---:B--2---:R-:W-:Y:S06]  /*4ba0*/  HMMA.16816.F32 R4, R20.reuse, R148, R4 ;  /* 0x000000941404723c */ /* 0x044fec0000001804 */
[----:B------:R-:W-:Y:S01]  /*4bb0*/  HMMA.16816.F32 R16, R20, R150, R16 ;  /* 0x000000961410723c */ /* 0x000fe20000001810 */
[----:B------:R-:W-:Y:S05]  /*4bc0*/  LDSM.16.M88.4 R148, [R205+0x9800] ;  /* 0x00980000cd94783b */ /* 0x000fea0000000200 */
[C---:B------:R-:W-:Y:S06]  /*4bd0*/  HMMA.16816.F32 R220, R152.reuse, R176, R220 ;  /* 0x000000b098dc723c */ /* 0x040fec00000018dc */
[----:B------:R-:W-:Y:S01]  /*4be0*/  HMMA.16816.F32 R180, R152, R178, R180 ;  /* 0x000000b298b4723c */ /* 0x000fe200000018b4 */
[----:B------:R-:W2:Y:S04]  /*4bf0*/  LDSM.16.M88.4 R152, [R191] ;  /* 0x00000000bf98783b */ /* 0x000ea80000000200 */
[----:B------:R-:W-:Y:S01]  /*4c00*/  LDSM.16.M88.4 R176, [R202+0x2000] ;  /* 0x00200000cab0783b */ /* 0x000fe20000000200 */
[C---:B------:R-:W-:Y:S06]  /*4c10*/  HMMA.16816.F32 R140, R12.reuse, R28, R140 ;  /* 0x0000001c0c8c723c */ /* 0x040fec000000188c */
[C---:B------:R-:W-:Y:S01]  /*4c20*/  HMMA.16816.F32 R32, R12.reuse, R30, R32 ;  /* 0x0000001e0c20723c */ /* 0x040fe20000001820 */
[----:B------:R-:W4:Y:S05]  /*4c30*/  LDSM.16.M88.4 R28, [R192+0x1000] ;  /* 0x00100000c01c783b */ /* 0x000f2a0000000200 */
[C---:B---3--:R-:W-:Y:S06]  /*4c40*/  HMMA.16816.F32 R156, R12.reuse, R24, R156 ;  /* 0x000000180c9c723c */ /* 0x048fec000000189c */
[----:B------:R-:W-:Y:S01]  /*4c50*/  HMMA.16816.F32 R168, R12, R26, R168 ;  /* 0x0000001a0ca8723c */ /* 0x000fe200000018a8 */
[----:B------:R-:W3:Y:S05]  /*4c60*/  LDSM.16.M88.4 R24, [R192+0x1800] ;  /* 0x00180000c018783b */ /* 0x000eea0000000200 */
[C---:B-1----:R-:W-:Y:S06]  /*4c70*/  HMMA.16816.F32 R4, R8.reuse, R164, R4 ;  /* 0x000000a40804723c */ /* 0x042fec0000001804 */
[----:B------:R-:W-:Y:S01]  /*4c80*/  HMMA.16816.F32 R16, R8, R166, R16 ;  /* 0x000000a60810723c */ /* 0x000fe20000001810 */
[----:B------:R-:W-:Y:S05]  /*4c90*/  LDSM.16.M88.4 R164, [R201+0x2000] ;  /* 0x00200000c9a4783b */ /* 0x000fea0000000200 */
[C---:B------:R-:W-:Y:S06]  /*4ca0*/  HMMA.16816.F32 R220, R12.reuse, R160, R220 ;  /* 0x000000a00cdc723c */ /* 0x040fec00000018dc */
[----:B------:R-:W-:Y:S01]  /*4cb0*/  HMMA.16816.F32 R180, R12, R162, R180 ;  /* 0x000000a20cb4723c */ /* 0x000fe200000018b4 */
[----:B------:R-:W-:Y:S04]  /*4cc0*/  LDSM.16.M88.4 R160, [R205+0x8800] ;  /* 0x00880000cda0783b */ /* 0x000fe80000000200 */
[----:B------:R-:W-:Y:S01]  /*4cd0*/  LDSM.16.M88.4 R12, [R205+0x9000] ;  /* 0x00900000cd0c783b */ /* 0x000fe20000000200 */
[C---:B------:R-:W-:Y:S06]  /*4ce0*/  HMMA.16816.F32 R140, R20.reuse, R144, R140 ;  /* 0x00000090148c723c */ /* 0x040fec000000188c */
[----:B------:R-:W-:Y:S01]  /*4cf0*/  HMMA.16816.F32 R32, R20, R146, R32 ;  /* 0x000000921420723c */ /* 0x000fe20000001820 */
[----:B------:R-:W1:Y:S05]  /*4d00*/  LDSM.16.M88.4 R144, [R199+0x8000] ;  /* 0x00800000c790783b */ /* 0x000e6a0000000200 */
[C---:B--2---:R-:W-:Y:S06]  /*4d10*/  HMMA.16816.F32 R4, R236.reuse, R152, R4 ;  /* 0x00000098ec04723c */ /* 0x044fec0000001804 */
[----:B------:R-:W-:Y:S01]  /*4d20*/  HMMA.16816.F32 R16, R236, R154, R16 ;  /* 0x0000009aec10723c */ /* 0x000fe20000001810 */
[----:B------:R-:W-:Y:S05]  /*4d30*/  LDSM.16.M88.4 R152, [R206+0x4000] ;  /* 0x00400000ce98783b */ /* 0x000fea0000000200 */
[C---:B----4-:R-:W-:Y:S06]  /*4d40*/  HMMA.16816.F32 R156, R20.reuse, R28, R156 ;  /* 0x0000001c149c723c */ /* 0x050fec000000189c */
[C---:B------:R-:W-:Y:S01]  /*4d50*/  HMMA.16816.F32 R168, R20.reuse, R30, R168 ;  /* 0x0000001e14a8723c */ /* 0x040fe200000018a8 */
[----:B------:R-:W-:Y:S05]  /*4d60*/  LDSM.16.M88.4 R28, [R189] ;  /* 0x00000000bd1c783b */ /* 0x000fea0000000200 */
[C---:B---3--:R-:W-:Y:S06]  /*4d70*/  HMMA.16816.F32 R220, R20.reuse, R24, R220 ;  /* 0x0000001814dc723c */ /* 0x048fec00000018dc */
[----:B------:R-:W-:Y:S01]  /*4d80*/  HMMA.16816.F32 R180, R20, R26, R180 ;  /* 0x0000001a14b4723c */ /* 0x000fe200000018b4 */
[----:B------:R-:W2:Y:S04]  /*4d90*/  LDSM.16.M88.4 R20, [R192+0x2000] ;  /* 0x00200000c014783b */ /* 0x000ea80000000200 */
[----:B------:R-:W3:Y:S01]  /*4da0*/  LDSM.16.M88.4 R24, [R190] ;  /* 0x00000000be18783b */ /* 0x000ee20000000200 */
[C---:B-1----:R-:W-:Y:S06]  /*4db0*/  HMMA.16816.F32 R4, R176.reuse, R144, R4 ;  /* 0x00000090b004723c */ /* 0x042fec0000001804 */
[----:B------:R-:W-:Y:S01]  /*4dc0*/  HMMA.16816.F32 R16, R176, R146, R16 ;  /* 0x00000092b010723c */ /* 0x000fe20000001810 */
[----:B------:R-:W-:Y:S05]  /*4dd0*/  LDSM.16.M88.4 R144, [R187] ;  /* 0x00000000bb90783b */ /* 0x000fea0000000200 */
        /* <DEDUP_REMOVED lines=8> */
[----:B------:R-:W1:Y:S04]  /*4e60*/  LDSM.16.M88.4 R8, [R205+0xa000] ;  /* 0x00a00000cd08783b */ /* 0x000e680000000200 */
[----:B------:R-:W-:Y:S01]  /*4e70*/  LDSM.16.M88.4 R148, [R205+0xa800] ;  /* 0x00a80000cd94783b */ /* 0x000fe20000000200 */
[C---:B--2---:R-:W-:Y:S06]  /*4e80*/  HMMA.16816.F32 R4, R164.reuse, R20, R4 ;  /* 0x00000014a404723c */ /* 0x044fec0000001804 */
[----:B------:R-:W-:Y:S01]  /*4e90*/  HMMA.16816.F32 R16, R164, R22, R16 ;  /* 0x00000016a410723c */ /* 0x000fe20000001810 */
[----:B------:R-:W-:Y:S05]  /*4ea0*/  LDSM.16.M88.4 R20, [R202+0x4000] ;  /* 0x00400000ca14783b */ /* 0x000fea0000000200 */
[C---:B------:R-:W-:Y:S06]  /*4eb0*/  HMMA.16816.F32 R156, R236.reuse, R28, R156 ;  /* 0x0000001cec9c723c */ /* 0x040fec000000189c */
[C---:B------:R-:W-:Y:S01]  /*4ec0*/  HMMA.16816.F32 R168, R236.reuse, R30, R168 ;  /* 0x0000001eeca8723c */ /* 0x040fe200000018a8 */
[----:B------:R-:W2:Y:S05]  /*4ed0*/  LDSM.16.M88.4 R28, [R204+0x4000] ;  /* 0x00400000cc1c783b */ /* 0x000eaa0000000200 */
        /* <DEDUP_REMOVED lines=8> */
[----:B------:R-:W1:Y:S05]  /*4f60*/  LDSM.16.M88.4 R12, [R201+0x4000] ;  /* 0x00400000c90c783b */ /* 0x000e6a0000000200 */
[----:B--2---:R-:W-:Y:S06]  /*4f70*/  HMMA.16816.F32 R4, R28, R144, R4 ;  /* 0x000000901c04723c */ /* 0x004fec0000001804 */
[----:B------:R-:W-:Y:S06]  /*4f80*/  HMMA.16816.F32 R156, R176, R244, R156 ;  /* 0x000000f4b09c723c */ /* 0x000fec000000189c */
[----:B------:R-:W-:Y:S01]  /*4f90*/  HMMA.16816.F32 R16, R28, R146, R16 ;  /* 0x000000921c10723c */ /* 0x000fe20000001810 */
[----:B------:R-:W2:Y:S05]  /*4fa0*/  LDSM.16.M88.4 R144, [R205+0xb000] ;  /* 0x00b00000cd90783b */ /* 0x000eaa0000000200 */
[C---:B---3--:R-:W-:Y:S06]  /*4fb0*/  HMMA.16816.F32 R140, R164.reuse, R24, R140 ;  /* 0x00000018a48c723c */ /* 0x048fec000000188c */
[----:B------:R-:W-:Y:S01]  /*4fc0*/  HMMA.16816.F32 R32, R164, R26, R32 ;  /* 0x0000001aa420723c */ /* 0x000fe20000001820 */
[----:B------:R-:W-:Y:S05]  /*4fd0*/  LDSM.16.M88.4 R24, [R186] ;  /* 0x00000000ba18783b */ /* 0x000fea0000000200 */
[----:B------:R-:W-:Y:S06]  /*4fe0*/  HMMA.16816.F32 R4, R20, R240, R4 ;  /* 0x000000f01404723c */ /* 0x000fec0000001804 */
[----:B------:R-:W-:Y:S06]  /*4ff0*/  HMMA.16816.F32 R156, R164, R160, R156 ;  /* 0x000000a0a49c723c */ /* 0x000fec000000189c */
[----:B------:R-:W-:Y:S06]  /*5000*/  HMMA.16816.F32 R16, R20, R242, R16 ;  /* 0x000000f21410723c */ /* 0x000fec0000001810 */
[C---:B------:R-:W-:Y:S06]  /*5010*/  HMMA.16816.F32 R140, R152.reuse, R148, R140 ;  /* 0x00000094988c723c */ /* 0x040fec000000188c */
[----:B------:R-:W-:Y:S01]  /*5020*/  HMMA.16816.F32 R32, R152, R150, R32 ;  /* 0x000000969820723c */ /* 0x000fe20000001820 */
[----:B------:R-:W3:Y:S05]  /*5030*/  LDSM.16.M88.4 R148, [R185] ;  /* 0x00000000b994783b */ /* 0x000eea0000000200 */
[----:B------:R-:W-:Y:S06]  /*5040*/  HMMA.16816.F32 R220, R236, R232, R220 ;  /* 0x000000e8ecdc723c */ /* 0x000fec00000018dc */
[----:B-1----:R-:W-:Y:S06]  /*5050*/  HMMA.16816.F32 R4, R12, R8, R4 ;  /* 0x000000080c04723c */ /* 0x002fec0000001804 */
[----:B--2---:R-:W-:Y:S06]  /*5060*/  HMMA.16816.F32 R156, R152, R144, R156 ;  /* 0x00000090989c723c */ /* 0x004fec000000189c */
[----:B------:R-:W-:Y:S06]  /*5070*/  HMMA.16816.F32 R168, R176, R246, R168 ;  /* 0x000000f6b0a8723c */ /* 0x000fec00000018a8 */
[----:B------:R-:W-:Y:S01]  /*5080*/  HMMA.16816.F32 R16, R12, R10, R16 ;  /* 0x0000000a0c10723c */ /* 0x000fe20000001810 */
[----:B------:R-:W1:Y:S05]  /*5090*/  LDSM.16.M88.4 R8, [R192+0x3800] ;  /* 0x00380000c008783b */ /* 0x000e6a0000000200 */
[----:B------:R-:W-:Y:S01]  /*50a0*/  HMMA.16816.F32 R232, R236, R234, R180 ;  /* 0x000000eaece8723c */ /* 0x000fe200000018b4 */
[----:B------:R-:W-:Y:S01]  /*50b0*/  FMUL.FTZ R4, R4, UR8 ;  /* 0x0000000804047c20 */ /* 0x000fe20008410000 */
[----:B------:R-:W-:Y:S01]  /*50c0*/  FMUL.FTZ R5, R5, UR8 ;  /* 0x0000000805057c20 */ /* 0x000fe20008410000 */
[----:B------:R-:W-:Y:S01]  /*50d0*/  FMUL.FTZ R161, R6, UR8 ;  /* 0x0000000806a17c20 */ /* 0x000fe20008410000 */
[----:B------:R-:W2:Y:S01]  /*50e0*/  LDSM.16.M88.4 R180, [R199+0xa800] ;  /* 0x00a80000c7b4783b */ /* 0x000ea20000000200 */
[----:B------:R-:W-:Y:S01]  /*50f0*/  MUFU.TANH R160, R4 ;  /* 0x0000000400a07308 */ /* 0x000fe20000002400 */
[----:B------:R-:W-:Y:S02]  /*5100*/  HMMA.16816.F32 R236, R176, R172, R220 ;  /* 0x000000acb0ec723c */ /* 0x000fe400000018dc */
[----:B------:R-:W-:Y:S04]  /*5110*/  LDSM.16.M88.4 R220, [R192+0x4800] ;  /* 0x00480000c0dc783b */ /* 0x000fe80000000200 */
[----:B---3--:R-:W-:Y:S01]  /*5120*/  HMMA.16816.F32 R156, R28, R148, R156 ;  /* 0x000000941c9c723c */ /* 0x008fe2000000189c */
[----:B------:R3:W4:Y:S05]  /*5130*/  MUFU.TANH R172, R5 ;  /* 0x0000000500ac7308 */ /* 0x00072a0000002400 */
[----:B------:R-:W-:Y:S01]  /*5140*/  HMMA.16816.F32 R168, R164, R162, R168 ;  /* 0x000000a2a4a8723c */ /* 0x000fe200000018a8 */
[----:B------:R-:W-:Y:S01]  /*5150*/  FMUL.FTZ R148, R7, UR8 ;  /* 0x0000000807947c20 */ /* 0x000fe20008410000 */
[----:B------:R-:W-:Y:S01]  /*5160*/  FMUL.FTZ R16, R16, UR8 ;  /* 0x0000000810107c20 */ /* 0x000fe20008410000 */
[----:B------:R-:W-:Y:S01]  /*5170*/  FMUL.FTZ R17, R17, UR8 ;  /* 0x0000000811117c20 */ /* 0x000fe20008410000 */
[----:B------:R-:W-:Y:S01]  /*5180*/  FMUL.FTZ R173, R19, UR8 ;  /* 0x0000000813ad7c20 */ /* 0x000fe20008410000 */
[----:B------:R-:W-:Y:S01]  /*5190*/  MUFU.TANH R161, R161 ;  /* 0x000000a100a17308 */ /* 0x000fe20000002400 */
[C---:B------:R-:W-:Y:S01]  /*51a0*/  HMMA.16816.F32 R140, R28.reuse, R24, R140 ;  /* 0x000000181c8c723c */ /* 0x040fe2000000188c */
[----:B------:R-:W-:Y:S01]  /*51b0*/  FMUL.FTZ R163, R18, UR8 ;  /* 0x0000000812a37c20 */ /* 0x000fe20008410000 */
[----:B---3--:R-:W3:Y:S04]  /*51c0*/  LDSM.16.M88.4 R4, [R205+0xb800] ;  /* 0x00b80000cd04783b */ /* 0x008ee80000000200 */
[----:B------:R-:W-:Y:S01]  /*51d0*/  HMMA.16816.F32 R32, R28, R26, R32 ;  /* 0x0000001a1c20723c */ /* 0x000fe20000001820 */
[----:B------:R-:W-:Y:S01]  /*51e0*/  MUFU.TANH R149, R16 ;  /* 0x0000001000957308 */ /* 0x000fe20000002400 */
[----:B------:R-:W5:Y:S04]  /*51f0*/  LDSM.16.M88.4 R24, [R199+0xb000] ;  /* 0x00b00000c718783b */ /* 0x000f680000000200 */
[----:B------:R-:W-:Y:S01]  /*5200*/  HMMA.16816.F32 R232, R176, R174, R232 ;  /* 0x000000aeb0e8723c */ /* 0x000fe200000018e8 */
[----:B------:R-:W4:Y:S02]  /*5210*/  S2R R174, SR_TID.X ;  /* 0x0000000000ae7919 */ /* 0x000f240000002100 */
[----:B------:R2:W-:Y:S03]  /*5220*/  MUFU.TANH R162, R17 ;  /* 0x0000001100a27308 */ /* 0x0005e60000002400 */
[----:B-1----:R-:W-:Y:S05]  /*5230*/  HMMA.16816.F32 R236, R164, R8, R236 ;  /* 0x00000008a4ec723c */ /* 0x002fea00000018ec */
[----:B------:R-:W1:Y:S01]  /*5240*/  MUFU.TANH R148, R148 ;  /* 0x0000009400947308 */ /* 0x000e620000002400 */
[----:B------:R-:W-:Y:S01]  /*5250*/  HMMA.16816.F32 R168, R152, R146, R168 ;  /* 0x0000009298a8723c */ /* 0x000fe200000018a8 */
[----:B------:R-:W-:Y:S05]  /*5260*/  LDSM.16.M88.4 R144, [R192+0x5000] ;  /* 0x00500000c090783b */ /* 0x000fea0000000200 */
[----:B--2---:R-:W-:Y:S01]  /*5270*/  HMMA.16816.F32 R140, R20, R180, R140 ;  /* 0x000000b4148c723c */ /* 0x004fe2000000188c */
[----:B------:R-:W2:Y:S01]  /*5280*/  MUFU.TANH R163, R163 ;  /* 0x000000a300a37308 */ /* 0x000ea20000002400 */
[----:B------:R-:W1:Y:S04]  /*5290*/  LDSM.16.M88.4 R16, [R184] ;  /* 0x00000000b810783b */ /* 0x000e680000000200 */
[----:B------:R-:W-:Y:S01]  /*52a0*/  HMMA.16816.F32 R232, R164, R10, R232 ;  /* 0x0000000aa4e8723c */ /* 0x000fe200000018e8 */
[----:B------:R-:W2:Y:S02]  /*52b0*/  LDSM.16.M88.4 R8, [R199+0xb800] ;  /* 0x00b80000c708783b */ /* 0x000ea40000000200 */
[----:B------:R-:W-:Y:S03]  /*52c0*/  MUFU.TANH R173, R173 ;  /* 0x000000ad00ad7308 */ /* 0x000fe60000002400 */
[----:B------:R-:W-:Y:S06]  /*52d0*/  HMMA.16816.F32 R32, R20, R182, R32 ;  /* 0x000000b61420723c */ /* 0x000fec0000001820 */
[----:B---3--:R-:W-:Y:S06]  /*52e0*/  HMMA.16816.F32 R236, R152, R4, R236 ;  /* 0x0000000498ec723c */ /* 0x008fec00000018ec */
[----:B------:R-:W-:Y:S01]  /*52f0*/  HMMA.16816.F32 R168, R28, R150, R168 ;  /* 0x000000961ca8723c */ /* 0x000fe200000018a8 */
[----:B----4-:R-:W-:-:S05]  /*5300*/  IMAD.SHL.U32 R5, R174, 0x2, RZ ;  /* 0x00000002ae057824 */ /* 0x010fca00078e00ff */
[----:B-----5:R-:W-:Y:S01]  /*5310*/  HMMA.16816.F32 R156, R20, R24, R156 ;  /* 0x00000018149c723c */ /* 0x020fe2000000189c */
[----:B------:R-:W-:-:S05]  /*5320*/  LOP3.LUT R5, R5, 0x6, RZ, 0xc0, !PT ;  /* 0x0000000605057812 */ /* 0x000fca00078ec0ff */
[----:B------:R-:W-:Y:S06]  /*5330*/  HMMA.16816.F32 R232, R152, R6, R232 ;  /* 0x0000000698e8723c */ /* 0x000fec00000018e8 */
[----:B-1----:R-:W-:Y:S06]  /*5340*/  HMMA.16816.F32 R236, R28, R16, R236 ;  /* 0x000000101cec723c */ /* 0x002fec00000018ec */
[----:B------:R-:W-:Y:S01]  /*5350*/  HMMA.16816.F32 R140, R12, R220, R140 ;  /* 0x000000dc0c8c723c */ /* 0x000fe2000000188c */
[----:B------:R-:W-:-:S02]  /*5360*/  IMAD R16, R0, 0x40, R5 ;  /* 0x0000004000107824 */ /* 0x000fc400078e0205 */
[----:B------:R-:W1:Y:S01]  /*5370*/  LDSM.16.M88.4 R4, [R192+0x5800] ;  /* 0x00580000c004783b */ /* 0x000e620000000200 */
[----:B------:R-:W-:-:S04]  /*5380*/  DEPBAR.LE SB0, 0x0 ;  /* 0x000080000000791a */ /* 0x000fc80000000000 */
[----:B------:R-:W-:Y:S06]  /*5390*/  HMMA.16816.F32 R168, R20, R26, R168 ;  /* 0x0000001a14a8723c */ /* 0x000fec00000018a8 */
[----:B------:R-:W-:Y:S01]  /*53a0*/  HMMA.16816.F32 R32, R12, R222, R32 ;  /* 0x000000de0c20723c */ /* 0x000fe20000001820 */
[----:B------:R-:W-:-:S05]  /*53b0*/  VIADD R27, R16, 0x1 ;  /* 0x00000001101b7836 */ /* 0x000fca0000000000 */
[----:B------:R-:W-:Y:S01]  /*53c0*/  HMMA.16816.F32 R156, R12, R144, R156 ;  /* 0x000000900c9c723c */ /* 0x000fe2000000189c */
[CC--:B------:R-:W-:Y:S02]  /*53d0*/  ISETP.GE.AND P3, PT, R27.reuse, R218.reuse, PT ;  /* 0x000000da1b00720c */ /* 0x0c0fe40003f66270 */
[-C--:B------:R-:W-:Y:S01]  /*53e0*/  ISETP.GE.AND P2, PT, R27, R133.reuse, PT ;  /* 0x000000851b00720c */ /* 0x080fe20003f46270 */
[----:B------:R-:W-:Y:S01]  /*53f0*/  FMUL.FTZ R24, R141, UR8 ;  /* 0x000000088d187c20 */ /* 0x000fe20008410000 */
[----:B------:R-:W-:Y:S01]  /*5400*/  FMUL.FTZ R140, R140, UR8 ;  /* 0x000000088c8c7c20 */ /* 0x000fe20008410000 */
[----:B------:R-:W-:Y:S01]  /*5410*/  HMMA.16816.F32 R232, R28, R18, R232 ;  /* 0x000000121ce8723c */ /* 0x000fe200000018e8 */
[----:B------:R-:W-:Y:S01]  /*5420*/  FMUL.FTZ R141, R143, UR8 ;  /* 0x000000088f8d7c20 */ /* 0x000fe20008410000 */
[----:B------:R-:W-:Y:S01]  /*5430*/  FMUL.FTZ R25, R142, UR8 ;  /* 0x000000088e197c20 */ /* 0x000fe20008410000 */
[C---:B------:R-:W-:Y:S01]  /*5440*/  VIADD R27, R16.reuse, 0x8 ;  /* 0x00000008101b7836 */ /* 0x040fe20000000000 */
[----:B------:R-:W-:Y:S02]  /*5450*/  MUFU.TANH R24, R24 ;  /* 0x0000001800187308 */ /* 0x000fe40000002400 */
[----:B--2---:R-:W-:Y:S01]  /*5460*/  HMMA.16816.F32 R236, R20, R8, R236 ;  /* 0x0000000814ec723c */ /* 0x004fe200000018ec */
[C---:B------:R-:W-:Y:S01]  /*5470*/  VIADD R19, R16.reuse, 0x18 ;  /* 0x0000001810137836 */ /* 0x040fe20000000000 */
[CC--:B------:R-:W-:Y:S01]  /*5480*/  ISETP.GE.AND P5, PT, R27.reuse, R218.reuse, PT ;  /* 0x000000da1b00720c */ /* 0x0c0fe20003fa6270 */
[C---:B------:R-:W-:Y:S01]  /*5490*/  VIADD R18, R16.reuse, 0x19 ;  /* 0x0000001910127836 */ /* 0x040fe20000000000 */
[-C--:B------:R-:W-:Y:S01]  /*54a0*/  ISETP.GE.AND P0, PT, R27, R133.reuse, PT ;  /* 0x000000851b00720c */ /* 0x080fe20003f06270 */
[----:B------:R-:W-:Y:S01]  /*54b0*/  VIADD R27, R16, 0x10 ;  /* 0x00000010101b7836 */ /* 0x000fe20000000000 */
[----:B------:R-:W-:Y:S01]  /*54c0*/  HMMA.16816.F32 R168, R12, R146, R168 ;  /* 0x000000920ca8723c */ /* 0x000fe200000018a8 */
[----:B------:R-:W-:Y:S01]  /*54d0*/  FMUL.FTZ R32, R32, UR8 ;  /* 0x0000000820207c20 */ /* 0x000fe20008410000 */
[----:B------:R-:W-:Y:S01]  /*54e0*/  FMUL.FTZ R33, R33, UR8 ;  /* 0x0000000821217c20 */ /* 0x000fe20008410000 */
[----:B------:R-:W2:Y:S01]  /*54f0*/  MUFU.TANH R140, R140 ;  /* 0x0000008c008c7308 */ /* 0x000ea20000002400 */
[----:B------:R-:W-:Y:S01]  /*5500*/  FMUL.FTZ R17, R35, UR8 ;  /* 0x0000000823117c20 */ /* 0x000fe20008410000 */
[----:B------:R-:W-:Y:S01]  /*5510*/  FSEL R8, R172, -INF , !P3 ;  /* 0xff800000ac087808 */ /* 0x000fe20005800000 */
[----:B------:R-:W-:Y:S01]  /*5520*/  FMUL.FTZ R153, R158, UR8 ;  /* 0x000000089e997c20 */ /* 0x000fe20008410000 */
[----:B------:R-:W-:Y:S01]  /*5530*/  FMUL.FTZ R154, R156, UR8 ;  /* 0x000000089c9a7c20 */ /* 0x000fe20008410000 */
[----:B------:R-:W-:Y:S01]  /*5540*/  FSEL R9, R148, -INF , !P2 ;  /* 0xff80000094097808 */ /* 0x000fe20005000000 */
[----:B------:R-:W-:Y:S01]  /*5550*/  FMUL.FTZ R26, R34, UR8 ;  /* 0x00000008221a7c20 */ /* 0x000fe20008410000 */
[CC--:B------:R-:W-:Y:S01]  /*5560*/  ISETP.GE.AND P6, PT, R27.reuse, R218.reuse, PT ;  /* 0x000000da1b00720c */ /* 0x0c0fe20003fc6270 */
[----:B------:R3:W-:Y:S01]  /*5570*/  MUFU.TANH R144, R33 ;  /* 0x0000002100907308 */ /* 0x0007e20000002400 */
[----:B------:R-:W-:Y:S01]  /*5580*/  HMMA.16816.F32 R232, R20, R10, R232 ;  /* 0x0000000a14e8723c */ /* 0x000fe200000018e8 */
[----:B------:R-:W-:Y:S01]  /*5590*/  ISETP.GE.AND P3, PT, R27, R133, PT ;  /* 0x000000851b00720c */ /* 0x000fe20003f66270 */
[----:B------:R-:W-:Y:S01]  /*55a0*/  FMUL.FTZ R150, R157, UR8 ;  /* 0x000000089d967c20 */ /* 0x000fe20008410000 */
[----:B------:R-:W-:Y:S01]  /*55b0*/  FSEL R34, R149, -INF , !P5 ;  /* 0xff80000095227808 */ /* 0x000fe20006800000 */
[----:B------:R-:W-:Y:S01]  /*55c0*/  FMUL.FTZ R155, R159, UR8 ;  /* 0x000000089f9b7c20 */ /* 0x000fe20008410000 */
[----:B------:R-:W-:Y:S01]  /*55d0*/  FSEL R27, R163, -INF , !P0 ;  /* 0xff800000a31b7808 */ /* 0x000fe20004000000 */
[----:B-1----:R-:W-:Y:S01]  /*55e0*/  HMMA.16816.F32 R236, R12, R4, R236 ;  /* 0x000000040cec723c */ /* 0x002fe200000018ec */
[----:B------:R-:W1:Y:S01]  /*55f0*/  MUFU.TANH R141, R141 ;  /* 0x0000008d008d7308 */ /* 0x000e620000002400 */
[----:B------:R-:W-:-:S02]  /*5600*/  ISETP.GE.AND P0, PT, R19, R218, PT ;  /* 0x000000da1300720c */ /* 0x000fc40003f06270 */
[----:B--2---:R-:W-:Y:S02]  /*5610*/  FSEL R146, R140, -INF , !P6 ;  /* 0xff8000008c927808 */ /* 0x004fe40007000000 */
[----:B------:R-:W-:Y:S01]  /*5620*/  FMUL.FTZ R148, R169, UR8 ;  /* 0x00000008a9947c20 */ /* 0x000fe20008410000 */
[----:B------:R-:W-:Y:S01]  /*5630*/  VIADD R5, R16, 0x20 ;  /* 0x0000002010057836 */ /* 0x000fe20000000000 */
[-C--:B------:R-:W-:Y:S01]  /*5640*/  ISETP.GE.AND P6, PT, R18, R133.reuse, PT ;  /* 0x000000851200720c */ /* 0x080fe20003fc6270 */
[----:B------:R-:W2:Y:S01]  /*5650*/  MUFU.TANH R32, R32 ;  /* 0x0000002000207308 */ /* 0x000ea20000002400 */
[----:B---3--:R-:W-:Y:S02]  /*5660*/  VIADD R33, R16, 0x9 ;  /* 0x0000000910217836 */ /* 0x008fe40000000000 */
[----:B------:R-:W-:Y:S01]  /*5670*/  FMUL.FTZ R152, R168, UR8 ;  /* 0x00000008a8987c20 */ /* 0x000fe20008410000 */
[----:B------:R-:W-:Y:S02]  /*5680*/  VIADD R4, R16, 0x21 ;  /* 0x0000002110047836 */ /* 0x000fe40000000000 */
[----:B------:R-:W-:Y:S01]  /*5690*/  FMUL.FTZ R151, R170, UR8 ;  /* 0x00000008aa977c20 */ /* 0x000fe20008410000 */
[----:B------:R-:W-:Y:S01]  /*56a0*/  FMUL.FTZ R149, R171, UR8 ;  /* 0x00000008ab957c20 */ /* 0x000fe20008410000 */
[C---:B------:R-:W-:Y:S01]  /*56b0*/  ISETP.GE.AND P1, PT, R33.reuse, R218, PT ;  /* 0x000000da2100720c */ /* 0x040fe20003f26270 */
[----:B------:R-:W3:Y:S01]  /*56c0*/  MUFU.TANH R25, R25 ;  /* 0x0000001900197308 */ /* 0x000ee20000002400 */
[----:B------:R-:W-:Y:S01]  /*56d0*/  ISETP.GE.AND P4, PT, R33, R133, PT ;  /* 0x000000852100720c */ /* 0x000fe20003f86270 */
[----:B------:R-:W-:Y:S01]  /*56e0*/  VIADD R33, R16, 0x11 ;  /* 0x0000001110217836 */ /* 0x000fe20000000000 */
[----:B------:R-:W-:Y:S01]  /*56f0*/  HMMA.16816.F32 R232, R12, R6, R232 ;  /* 0x000000060ce8723c */ /* 0x000fe200000018e8 */
[----:B------:R-:W-:-:S02]  /*5700*/  FSEL R162, R162, -INF , !P1 ;  /* 0xff800000a2a27808 */ /* 0x000fc40004800000 */
[-C--:B------:R-:W-:Y:S01]  /*5710*/  ISETP.GE.AND P1, PT, R19, R133.reuse, PT ;  /* 0x000000851300720c */ /* 0x080fe20003f26270 */
[----:B------:R-:W-:Y:S01]  /*5720*/  FMUL.FTZ R180, R236, UR8 ;  /* 0x00000008ecb47c20 */ /* 0x000fe20008410000 */
[----:B------:R-:W4:Y:S01]  /*5730*/  MUFU.TANH R153, R153 ;  /* 0x0000009900997308 */ /* 0x000f220000002400 */
[----:B------:R-:W-:Y:S01]  /*5740*/  ISETP.GE.AND P2, PT, R33, R218, PT ;  /* 0x000000da2100720c */ /* 0x000fe20003f46270 */
[----:B------:R-:W-:Y:S01]  /*5750*/  FMUL.FTZ R237, R237, UR8 ;  /* 0x00000008eded7c20 */ /* 0x000fe20008410000 */
[-C--:B------:R-:W-:Y:S01]  /*5760*/  ISETP.GE.AND P5, PT, R33, R133.reuse, PT ;  /* 0x000000852100720c */ /* 0x080fe20003fa6270 */
[----:B------:R-:W-:Y:S01]  /*5770*/  FMUL.FTZ R175, R238, UR8 ;  /* 0x00000008eeaf7c20 */ /* 0x000fe20008410000 */
[----:B------:R-:W-:Y:S02]  /*5780*/  FSEL R142, R24, -INF , !P2 ;  /* 0xff800000188e7808 */ /* 0x000fe40005000000 */
[----:B------:R-:W-:Y:S01]  /*5790*/  ISETP.GE.AND P2, PT, R5, R133, PT ;  /* 0x000000850500720c */ /* 0x000fe20003f46270 */
[----:B------:R-:W5:Y:S01]  /*57a0*/  MUFU.TANH R17, R17 ;  /* 0x0000001100117308 */ /* 0x000f620000002400 */
[----:B-1----:R-:W-:-:S02]  /*57b0*/  FSEL R141, R141, -INF , !P5 ;  /* 0xff8000008d8d7808 */ /* 0x002fc40006800000 */
[----:B--2---:R-:W-:Y:S02]  /*57c0*/  FSEL R140, R32, -INF , !P0 ;  /* 0xff800000208c7808 */ /* 0x004fe40004000000 */
[----:B---3--:R-:W-:Y:S02]  /*57d0*/  FSEL R143, R25, -INF , !P3 ;  /* 0xff800000198f7808 */ /* 0x008fe40005800000 */
[CC--:B------:R-:W-:Y:S01]  /*57e0*/  ISETP.GE.AND P5, PT, R4.reuse, R218.reuse, PT ;  /* 0x000000da0400720c */ /* 0x0c0fe20003fa6270 */
[----:B------:R-:W1:Y:S01]  /*57f0*/  MUFU.TANH R154, R154 ;  /* 0x0000009a009a7308 */ /* 0x000e620000002400 */
[-C--:B------:R-:W-:Y:S01]  /*5800*/  ISETP.GE.AND P0, PT, R4, R133.reuse, PT ;  /* 0x000000850400720c */ /* 0x080fe20003f06270 */
[C---:B------:R-:W-:Y:S01]  /*5810*/  VIADD R4, R16.reuse, 0x29 ;  /* 0x0000002910047836 */ /* 0x040fe20000000000 */
[-C--:B------:R-:W-:Y:S01]  /*5820*/  ISETP.GE.AND P3, PT, R5, R218.reuse, PT ;  /* 0x000000da0500720c */ /* 0x080fe20003f66270 */
[----:B------:R-:W-:Y:S01]  /*5830*/  VIADD R5, R16, 0x28 ;  /* 0x0000002810057836 */ /* 0x000fe20000000000 */
[----:B----4-:R-:W-:Y:S01]  /*5840*/  FSEL R153, R153, -INF , !P2 ;  /* 0xff80000099997808 */ /* 0x010fe20005000000 */
[----:B------:R-:W-:Y:S01]  /*5850*/  FMUL.FTZ R174, R232, UR8 ;  /* 0x00000008e8ae7c20 */ /* 0x000fe20008410000 */
[-C--:B------:R-:W-:Y:S01]  /*5860*/  ISETP.GE.AND P2, PT, R16, R218.reuse, PT ;  /* 0x000000da1000720c */ /* 0x080fe20003f46270 */
[----:B------:R-:W2:Y:S01]  /*5870*/  MUFU.TANH R148, R148 ;  /* 0x0000009400947308 */ /* 0x000ea20000002400 */
[----:B-----5:R-:W-:Y:S01]  /*5880*/  FSEL R157, R17, -INF , !P6 ;  /* 0xff800000119d7808 */ /* 0x020fe20007000000 */
[----:B------:R-:W-:Y:S01]  /*5890*/  FMUL.FTZ R172, R233, UR8 ;  /* 0x00000008e9ac7c20 */ /* 0x000fe20008410000 */
[-C--:B------:R-:W-:Y:S01]  /*58a0*/  ISETP.GE.AND P6, PT, R4, R218.reuse, PT ;  /* 0x000000da0400720c */ /* 0x080fe20003fc6270 */
[----:B------:R-:W-:Y:S01]  /*58b0*/  FMUL.FTZ R171, R234, UR8 ;  /* 0x00000008eaab7c20 */ /* 0x000fe20008410000 */
[----:B------:R-:W-:Y:S01]  /*58c0*/  FSEL R19, R173, -INF , !P4 ;  /* 0xff800000ad137808 */ /* 0x000fe20006000000 */
[----:B------:R-:W-:Y:S01]  /*58d0*/  FMUL.FTZ R173, R239, UR8 ;  /* 0x00000008efad7c20 */ /* 0x000fe20008410000 */
[----:B------:R-:W-:Y:S01]  /*58e0*/  ISETP.GE.AND P4, PT, R18, R218, PT ;  /* 0x000000da1200720c */ /* 0x000fe20003f86270 */
[----:B------:R-:W3:Y:S01]  /*58f0*/  MUFU.TANH R26, R26 ;  /* 0x0000001a001a7308 */ /* 0x000ee20000002400 */
[----:B-1----:R-:W-:Y:S01]  /*5900*/  FSEL R154, R154, -INF , !P3 ;  /* 0xff8000009a9a7808 */ /* 0x002fe20005800000 */
[----:B------:R-:W-:Y:S01]  /*5910*/  FMUL.FTZ R169, R235, UR8 ;  /* 0x00000008eba97c20 */ /* 0x000fe20008410000 */
[----:B------:R-:W-:-:S02]  /*5920*/  ISETP.GE.AND P3, PT, R4, R133, PT ;  /* 0x000000850400720c */ /* 0x000fc40003f66270 */
[----:B------:R-:W-:Y:S02]  /*5930*/  FSEL R4, R160, -INF , !P2 ;  /* 0xff800000a0047808 */ /* 0x000fe40005000000 */
[----:B------:R-:W-:Y:S01]  /*5940*/  FSEL R144, R144, -INF , !P4 ;  /* 0xff80000090907808 */ /* 0x000fe20006000000 */
[----:B------:R-:W1:Y:S01]  /*5950*/  MUFU.TANH R150, R150 ;  /* 0x0000009600967308 */ /* 0x000e620000002400 */
[----:B------:R-:W-:Y:S02]  /*5960*/  FMNMX.FTZ R7, R132, R4, !PT ;  /* 0x0000000484077209 */ /* 0x000fe40007810000 */
[----:B--2---:R-:W-:Y:S02]  /*5970*/  FSEL R148, R148, -INF , !P6 ;  /* 0xff80000094947808 */ /* 0x004fe40007000000 */
[----:B------:R-:W-:Y:S02]  /*5980*/  FMNMX.FTZ R7, R8, R7, !PT ;  /* 0x0000000708077209 */ /* 0x000fe40007810000 */
[----:B------:R-:W-:Y:S01]  /*5990*/  ISETP.GE.AND P6, PT, R16, R133, PT ;  /* 0x000000851000720c */ /* 0x000fe20003fc6270 */
[----:B------:R-:W2:Y:S01]  /*59a0*/  MUFU.TANH R152, R152 ;  /* 0x0000009800987308 */ /* 0x000ea20000002400 */
[----:B------:R-:W-:-:S02]  /*59b0*/  FMNMX.FTZ R7, R34, R7, !PT ;  /* 0x0000000722077209 */ /* 0x000fc40007810000 */
[----:B------:R-:W-:Y:S02]  /*59c0*/  FSEL R161, R161, -INF , !P6 ;  /* 0xff800000a1a17808 */ /* 0x000fe40007000000 */
[----:B------:R-:W-:Y:S02]  /*59d0*/  FMNMX.FTZ R7, R162, R7, !PT ;  /* 0x00000007a2077209 */ /* 0x000fe40007810000 */
[----:B------:R-:W-:Y:S01]  /*59e0*/  FMNMX.FTZ R6, R3, R161, !PT ;  /* 0x000000a103067209 */ /* 0x000fe20007810000 */
[----:B------:R-:W4:Y:S01]  /*59f0*/  MUFU.TANH R155, R155 ;  /* 0x0000009b009b7308 */ /* 0x000f220000002400 */
[----:B------:R-:W-:Y:S02]  /*5a00*/  FMNMX.FTZ R7, R146, R7, !PT ;  /* 0x0000000792077209 */ /* 0x000fe40007810000 */
[----:B------:R-:W-:Y:S02]  /*5a10*/  FMNMX.FTZ R6, R9, R6, !PT ;  /* 0x0000000609067209 */ /* 0x000fe40007810000 */
[----:B------:R-:W-:-:S02]  /*5a20*/  FMNMX.FTZ R7, R142, R7, !PT ;  /* 0x000000078e077209 */ /* 0x000fc40007810000 */
[----:B---3--:R-:W-:Y:S01]  /*5a30*/  FSEL R159, R26, -INF , !P1 ;  /* 0xff8000001a9f7808 */ /* 0x008fe20004800000 */
[----:B------:R-:W3:Y:S01]  /*5a40*/  MUFU.TANH R180, R180 ;  /* 0x000000b400b47308 */ /* 0x000ee20000002400 */
[----:B------:R-:W-:Y:S02]  /*5a50*/  FMNMX.FTZ R7, R140, R7, !PT ;  /* 0x000000078c077209 */ /* 0x000fe40007810000 */
[C---:B------:R-:W-:Y:S02]  /*5a60*/  ISETP.GE.AND P1, PT, R5.reuse, R218, PT ;  /* 0x000000da0500720c */ /* 0x040fe40003f26270 */
[----:B------:R-:W-:Y:S01]  /*5a70*/  ISETP.GE.AND P4, PT, R5, R133, PT ;  /* 0x000000850500720c */ /* 0x000fe20003f86270 */
[----:B------:R-:W-:Y:S01]  /*5a80*/  VIADD R5, R16, 0x30 ;  /* 0x0000003010057836 */ /* 0x000fe20000000000 */
[----:B------:R-:W-:Y:S01]  /*5a90*/  FMNMX.FTZ R6, R27, R6, !PT ;  /* 0x000000061b067209 */ /* 0x000fe20007810000 */
[----:B------:R-:W5:Y:S01]  /*5aa0*/  MUFU.TANH R176, R237 ;  /* 0x000000ed00b07308 */ /* 0x000f620000002400 */
[----:B------:R-:W-:-:S02]  /*5ab0*/  FMNMX.FTZ R7, R144, R7, !PT ;  /* 0x0000000790077209 */ /* 0x000fc40007810000 */
[----:B-1----:R-:W-:Y:S02]  /*5ac0*/  FSEL R150, R150, -INF , !P5 ;  /* 0xff80000096967808 */ /* 0x002fe40006800000 */
[----:B------:R-:W-:Y:S02]  /*5ad0*/  FMNMX.FTZ R6, R19, R6, !PT ;  /* 0x0000000613067209 */ /* 0x000fe40007810000 */
[----:B------:R-:W-:Y:S01]  /*5ae0*/  FMNMX.FTZ R7, R154, R7, !PT ;  /* 0x000000079a077209 */ /* 0x000fe20007810000 */
[----:B------:R-:W1:Y:S01]  /*5af0*/  MUFU.TANH R174, R174 ;  /* 0x000000ae00ae7308 */ /* 0x000e620000002400 */
[C---:B------:R-:W-:Y:S02]  /*5b00*/  ISETP.GE.AND P5, PT, R5.reuse, R218, PT ;  /* 0x000000da0500720c */ /* 0x040fe40003fa6270 */
[----:B------:R-:W-:Y:S01]  /*5b10*/  ISETP.GE.AND P2, PT, R5, R133, PT ;  /* 0x000000850500720c */ /* 0x000fe20003f46270 */
[----:B------:R-:W-:Y:S01]  /*5b20*/  VIADD R5, R16, 0x31 ;  /* 0x0000003110057836 */ /* 0x000fe20000000000 */
[----:B--2---:R-:W-:-:S02]  /*5b30*/  FSEL R152, R152, -INF , !P1 ;  /* 0xff80000098987808 */ /* 0x004fc40004800000 */
[----:B------:R-:W-:Y:S01]  /*5b40*/  FMNMX.FTZ R6, R143, R6, !PT ;  /* 0x000000068f067209 */ /* 0x000fe20007810000 */
[----:B------:R-:W2:Y:S01]  /*5b50*/  MUFU.TANH R151, R151 ;  /* 0x0000009700977308 */ /* 0x000ea20000002400 */
[----:B------:R-:W-:Y:S02]  /*5b60*/  FMNMX.FTZ R7, R150, R7, !PT ;  /* 0x0000000796077209 */ /* 0x000fe40007810000 */
[----:B----4-:R-:W-:Y:S02]  /*5b70*/  FSEL R155, R155, -INF , !P0 ;  /* 0xff8000009b9b7808 */ /* 0x010fe40004000000 */
[----:B------:R-:W-:Y:S02]  /*5b80*/  ISETP.GE.AND P0, PT, R5, R218, PT ;  /* 0x000000da0500720c */ /* 0x000fe40003f06270 */
[----:B------:R-:W-:Y:S01]  /*5b90*/  FMNMX.FTZ R6, R141, R6, !PT ;  /* 0x000000068d067209 */ /* 0x000fe20007810000 */
[----:B------:R-:W4:Y:S01]  /*5ba0*/  MUFU.TANH R172, R172 ;  /* 0x000000ac00ac7308 */ /* 0x000f220000002400 */
[----:B------:R-:W-:-:S02]  /*5bb0*/  FMNMX.FTZ R7, R152, R7, !PT ;  /* 0x0000000798077209 */ /* 0x000fc40007810000 */
[----:B------:R-:W-:Y:S01]  /*5bc0*/  ISETP.GE.AND P1, PT, R5, R133, PT ;  /* 0x000000850500720c */ /* 0x000fe20003f26270 */
[----:B------:R-:W-:Y:S01]  /*5bd0*/  VIADD R5, R16, 0x38 ;  /* 0x0000003810057836 */ /* 0x000fe20000000000 */
[----:B---3--:R-:W-:Y:S01]  /*5be0*/  FSEL R180, R180, -INF , !P5 ;  /* 0xff800000b4b47808 */ /* 0x008fe20006800000 */
[----:B------:R-:W-:Y:S01]  /*5bf0*/  VIADD R16, R16, 0x39 ;  /* 0x0000003910107836 */ /* 0x000fe20000000000 */
[----:B-----5:R-:W-:Y:S01]  /*5c00*/  FSEL R176, R176, -INF , !P0 ;  /* 0xff800000b0b07808 */ /* 0x020fe20004000000 */
[----:B------:R-:W3:Y:S01]  /*5c10*/  MUFU.TANH R149, R149 ;  /* 0x0000009500957308 */ /* 0x000ee20000002400 */
[----:B------:R-:W-:Y:S02]  /*5c20*/  FMNMX.FTZ R6, R159, R6, !PT ;  /* 0x000000069f067209 */ /* 0x000fe40007810000 */
[----:B------:R-:W-:Y:S02]  /*5c30*/  FMNMX.FTZ R7, R148, R7, !PT ;  /* 0x0000000794077209 */ /* 0x000fe40007810000 */
[----:B------:R-:W-:-:S02]  /*5c40*/  ISETP.NE.AND P0, PT, R2, 0x2, PT ;  /* 0x000000020200780c */ /* 0x000fc40003f05270 */
[----:B------:R-:W-:Y:S01]  /*5c50*/  ISETP.GE.AND P6, PT, R5, R218, PT ;  /* 0x000000da0500720c */ /* 0x000fe20003fc6270 */
[----:B------:R-:W5:Y:S01]  /*5c60*/  MUFU.TANH R175, R175 ;  /* 0x000000af00af7308 */ /* 0x000f620000002400 */
[----:B------:R-:W-:Y:S02]  /*5c70*/  FMNMX.FTZ R14, R157, R6, !PT ;  /* 0x000000069d0e7209 */ /* 0x000fe40007810000 */
[----:B------:R-:W-:Y:S02]  /*5c80*/  FMNMX.FTZ R7, R180, R7, !PT ;  /* 0x00000007b4077209 */ /* 0x000fe40007810000 */
[----:B------:R-:W-:Y:S02]  /*5c90*/  ISETP.GE.AND P5, PT, R16, R218, PT ;  /* 0x000000da1000720c */ /* 0x000fe40003fa6270 */
[----:B-1----:R-:W-:Y:S01]  /*5ca0*/  FSEL R174, R174, -INF , !P6 ;  /* 0xff800000aeae7808 */ /* 0x002fe20007000000 */
[----:B------:R-:W1:Y:S01]  /*5cb0*/  MUFU.TANH R173, R173 ;  /* 0x000000ad00ad7308 */ /* 0x000e620000002400 */
[----:B------:R-:W-:-:S02]  /*5cc0*/  FMNMX.FTZ R14, R153, R14, !PT ;  /* 0x0000000e990e7209 */ /* 0x000fc40007810000 */
[----:B------:R-:W-:Y:S02]  /*5cd0*/  FMNMX.FTZ R7, R176, R7, !PT ;  /* 0x00000007b0077209 */ /* 0x000fe40007810000 */
[----:B--2---:R-:W-:Y:S02]  /*5ce0*/  FSEL R151, R151, -INF , !P4 ;  /* 0xff80000097977808 */ /* 0x004fe40006000000 */
[----:B----4-:R-:W-:Y:S01]  /*5cf0*/  FSEL R172, R172, -INF , !P5 ;  /* 0xff800000acac7808 */ /* 0x010fe20006800000 */
[----:B------:R-:W2:Y:S01]  /*5d00*/  MUFU.TANH R171, R171 ;  /* 0x000000ab00ab7308 */ /* 0x000ea20000002400 */
[----:B------:R-:W-:Y:S02]  /*5d10*/  FMNMX.FTZ R14, R155, R14, !PT ;  /* 0x0000000e9b0e7209 */ /* 0x000fe40007810000 */
[----:B------:R-:W-:Y:S02]  /*5d20*/  FMNMX.FTZ R7, R174, R7, !PT ;  /* 0x00000007ae077209 */ /* 0x000fe40007810000 */
[----:B---3--:R-:W-:-:S02]  /*5d30*/  FSEL R149, R149, -INF , !P3 ;  /* 0xff80000095957808 */ /* 0x008fc40005800000 */
[----:B-----5:R-:W-:Y:S01]  /*5d40*/  FSEL R175, R175, -INF , !P2 ;  /* 0xff800000afaf7808 */ /* 0x020fe20005000000 */
[----:B------:R-:W3:Y:S01]  /*5d50*/  MUFU.TANH R169, R169 ;  /* 0x000000a900a97308 */ /* 0x000ee20000002400 */
[----:B------:R-:W-:Y:S02]  /*5d60*/  FMNMX.FTZ R14, R151, R14, !PT ;  /* 0x0000000e970e7209 */ /* 0x000fe40007810000 */
[----:B------:R-:W-:Y:S01]  /*5d70*/  FMNMX.FTZ R6, R172, R7, !PT ;  /* 0x00000007ac067209 */ /* 0x000fe20007810000 */
[----:B------:R-:W-:Y:S06]  /*5d80*/  BAR.SYNC.DEFER_BLOCKING 0x0 ;  /* 0x0000000000007b1d */ /* 0x000fec0000010000 */
[----:B-1----:R-:W-:Y:S05]  /*5d90*/  @!P0 BRA `(.L_x_435) ;  /* 0x00000000008c8947 */ /* 0x002fea0003800000 */
[----:B------:R-:W-:Y:S01]  /*5da0*/  VIADD R11, R2, 0xfffffffd ;  /* 0xfffffffd020b7836 */ /* 0x000fe20000000000 */
[----:B------:R-:W-:-:S03]  /*5db0*/  ULDC.64 UR4, c[0x0][0x218] ;  /* 0x0000860000047ab9 */ /* 0x000fc60000000a00 */
[----:B------:R-:W-:Y:S01]  /*5dc0*/  IMAD.WIDE.U32 R20, R11, R136, RZ ;  /* 0x000000880b147225 */ /* 0x000fe200078e00ff */
[----:B------:R-:W-:Y:S02]  /*5dd0*/  SHF.R.S32.HI R7, RZ, 0x1f, R11 ;  /* 0x0000001fff077819 */ /* 0x000fe4000001140b */
[----:B------:R-:W-:-:S03]  /*5de0*/  LEA R12, P0, R20, R212, 0x6 ;  /* 0x000000d4140c7211 */ /* 0x000fc600078030ff */
[----:B------:R-:W-:Y:S02]  /*5df0*/  IMAD R10, R7, R136, RZ ;  /* 0x00000088070a7224 */ /* 0x000fe400078e02ff */
[----:B------:R-:W-:Y:S01]  /*5e00*/  IMAD.SHL.U32 R7, R136, 0x20, RZ ;  /* 0x0000002088077824 */ /* 0x000fe200078e00ff */
[----:B------:R-:W-:Y:S01]  /*5e10*/  LEA R22, P2, R12, UR4, 0x1 ;  /* 0x000000040c167c11 */ /* 0x000fe2000f8408ff */
[----:B------:R-:W-:Y:S01]  /*5e20*/  IMAD R11, R11, R137, R10 ;  /* 0x000000890b0b7224 */ /* 0x000fe200078e020a */
[----:B------:R-:W-:-:S03]  /*5e30*/  SHF.L.U64.HI R10, R136, 0x5, R137 ;  /* 0x00000005880a7819 */ /* 0x000fc60000010289 */
[----:B------:R-:W-:-:S05]  /*5e40*/  IMAD.IADD R11, R21, 0x1, R11 ;  /* 0x00000001150b7824 */ /* 0x000fca00078e020b */
[----:B------:R-:W-:Y:S02]  /*5e50*/  LEA.HI.X R11, R20, R217, R11, 0x6, P0 ;  /* 0x000000d9140b7211 */ /* 0x000fe400000f340b */
[C---:B------:R-:W-:Y:S02]  /*5e60*/  IADD3 R20, P0, R7.reuse, R22, RZ ;  /* 0x0000001607147210 */ /* 0x040fe40007f1e0ff */
[----:B------:R-:W-:Y:S02]  /*5e70*/  LEA.HI.X R23, R12, UR5, R11, 0x1, P2 ;  /* 0x000000050c177c11 */ /* 0x000fe400090f0c0b */
[----:B------:R-:W-:-:S03]  /*5e80*/  IADD3 R12, P2, R7, R20, RZ ;  /* 0x00000014070c7210 */ /* 0x000fc60007f5e0ff */
[C---:B------:R-:W-:Y:S01]  /*5e90*/  IMAD.X R21, R10.reuse, 0x1, R23, P0 ;  /* 0x000000010a157824 */ /* 0x040fe200000e0617 */
[----:B------:R-:W-:Y:S01]  /*5ea0*/  IADD3 R24, P0, R7, R12, RZ ;  /* 0x0000000c07187210 */ /* 0x000fe20007f1e0ff */
[----:B------:R-:W-:Y:S01]  /*5eb0*/  @!PT LDS RZ, [RZ] ;  /* 0x00000000fffff984 */ /* 0x000fe20000000800 */
[----:B------:R-:W-:Y:S01]  /*5ec0*/  @!PT LDS RZ, [RZ] ;  /* 0x00000000fffff984 */ /* 0x000fe20000000800 */
[----:B------:R-:W-:Y:S01]  /*5ed0*/  @!PT LDS RZ, [RZ] ;  /* 0x00000000fffff984 */ /* 0x000fe20000000800 */
[----:B------:R1:W-:Y:S02]  /*5ee0*/  LDGSTS.E.BYPASS.LTC128B.128 [R210+0x6000], desc[UR12][R22.64] ;  /* 0x0600000016d27fae */ /* 0x0003e4000b901d4c */
[C---:B------:R-:W-:Y:S02]  /*5ef0*/  IMAD.X R13, R10.reuse, 0x1, R21, P2 ;  /* 0x000000010a0d7824 */ /* 0x040fe400010e0615 */
[----:B------:R1:W-:Y:S02]  /*5f00*/  LDGSTS.E.BYPASS.LTC128B.128 [R210+0x8000], desc[UR12][R22.64+0x80] ;  /* 0x0800008016d27fae */ /* 0x0003e4000b901d4c */
[----:B------:R-:W-:Y:S02]  /*5f10*/  IMAD.X R25, R10, 0x1, R13, P0 ;  /* 0x000000010a197824 */ /* 0x000fe400000e060d */
        /* <DEDUP_REMOVED lines=11> */
.L_x_435:
[----:B------:R-:W-:Y:S01]  /*5fd0*/  FMNMX.FTZ R14, R149, R14, !PT ;  /* 0x0000000e950e7209 */ /* 0x000fe20007810000 */
[----:B------:R-:W4:Y:S01]  /*5fe0*/  SHFL.BFLY PT, R7, R6, 0x2, 0x1f ;  /* 0x0c401f0006077f89 */ /* 0x000f2200000e0000 */
[-C--:B------:R-:W-:Y:S02]  /*5ff0*/  ISETP.GE.AND P0, PT, R5, R133.reuse, PT ;  /* 0x000000850500720c */ /* 0x080fe40003f06270 */
[----:B------:R-:W-:Y:S02]  /*6000*/  FSEL R173, R173, -INF , !P1 ;  /* 0xff800000adad7808 */ /* 0x000fe40004800000 */
[----:B------:R-:W-:Y:S02]  /*6010*/  FMNMX.FTZ R14, R175, R14, !PT ;  /* 0x0000000eaf0e7209 */ /* 0x000fe40007810000 */
[----:B------:R-:W-:Y:S02]  /*6020*/  ISETP.GE.AND P1, PT, R16, R133, PT ;  /* 0x000000851000720c */ /* 0x000fe40003f26270 */
[----:B--2---:R-:W-:-:S02]  /*6030*/  FSEL R171, R171, -INF , !P0 ;  /* 0xff800000abab7808 */ /* 0x004fc40004000000 */
[----:B------:R-:W-:Y:S02]  /*6040*/  FMNMX.FTZ R14, R173, R14, !PT ;  /* 0x0000000ead0e7209 */ /* 0x000fe40007810000 */
[----:B---3--:R-:W-:Y:S02]  /*6050*/  FSEL R169, R169, -INF , !P1 ;  /* 0xff800000a9a97808 */ /* 0x008fe40004800000 */
[----:B------:R-:W-:-:S04]  /*6060*/  FMNMX.FTZ R10, R171, R14, !PT ;  /* 0x0000000eab0a7209 */ /* 0x000fc80007810000 */
[----:B------:R-:W-:-:S05]  /*6070*/  FMNMX.FTZ R10, R169, R10, !PT ;  /* 0x0000000aa90a7209 */ /* 0x000fca0007810000 */
[----:B------:R-:W2:Y:S01]  /*6080*/  SHFL.BFLY PT, R5, R10, 0x2, 0x1f ;  /* 0x0c401f000a057f89 */ /* 0x000ea200000e0000 */
[----:B----4-:R-:W-:-:S05]  /*6090*/  FMNMX.FTZ R7, R6, R7, !PT ;  /* 0x0000000706077209 */ /* 0x010fca0007810000 */
[----:B------:R-:W3:Y:S01]  /*60a0*/  SHFL.BFLY PT, R160, R7, 0x1, 0x1f ;  /* 0x0c201f0007a07f89 */ /* 0x000ee200000e0000 */
[----:B--2---:R-:W-:-:S05]  /*60b0*/  FMNMX.FTZ R6, R10, R5, !PT ;  /* 0x000000050a067209 */ /* 0x004fca0007810000 */
[----:B------:R-:W2:Y:S01]  /*60c0*/  SHFL.BFLY PT, R133, R6, 0x1, 0x1f ;  /* 0x0c201f0006857f89 */ /* 0x000ea200000e0000 */
[----:B---3--:R-:W-:-:S04]  /*60d0*/  FMNMX.FTZ R160, R7, R160, !PT ;  /* 0x000000a007a07209 */ /* 0x008fc80007810000 */
[C---:B------:R-:W-:Y:S01]  /*60e0*/  FSETP.NEU.FTZ.AND P1, PT, R160.reuse, -INF , PT ;  /* 0xff800000a000780b */ /* 0x040fe20003f3d000 */
[----:B------:R-:W-:-:S03]  /*60f0*/  FMUL.FTZ R177, R160, UR6 ;  /* 0x00000006a0b17c20 */ /* 0x000fc60008410000 */
[----:B------:R-:W-:Y:S02]  /*6100*/  FSEL R5, R160, RZ, P1 ;  /* 0x000000ffa0057208 */ /* 0x000fe40000800000 */
[----:B------:R-:W-:-:S05]  /*6110*/  FSEL R177, R177, RZ, P1 ;  /* 0x000000ffb1b17208 */ /* 0x000fca0000800000 */
[----:B------:R-:W-:Y:S01]  /*6120*/  FFMA.FTZ R168, R4, UR6, -R177 ;  /* 0x0000000604a87c23 */ /* 0x000fe200080108b1 */
[----:B------:R-:W-:Y:S01]  /*6130*/  FADD.FTZ R4, R132, -R5 ;  /* 0x8000000584047221 */ /* 0x000fe20000010000 */
[--C-:B------:R-:W-:Y:S01]  /*6140*/  FFMA.FTZ R163, R162, UR6, -R177.reuse ;  /* 0x00000006a2a37c23 */ /* 0x100fe200080108b1 */
[--C-:B------:R-:W-:Y:S01]  /*6150*/  FFMA.FTZ R165, R8, UR6, -R177.reuse ;  /* 0x0000000608a57c23 */ /* 0x100fe200080108b1 */
[--C-:B------:R-:W-:Y:S01]  /*6160*/  FFMA.FTZ R166, R34, UR6, -R177.reuse ;  /* 0x0000000622a67c23 */ /* 0x100fe200080108b1 */
[----:B------:R-:W-:Y:S01]  /*6170*/  FMUL.FTZ R167, R4, UR6 ;  /* 0x0000000604a77c20 */ /* 0x000fe20008410000 */
[----:B------:R-:W-:Y:S01]  /*6180*/  MUFU.EX2 R168, R168 ;  /* 0x000000a800a87308 */ /* 0x000fe20000000800 */
[----:B------:R-:W-:Y:S01]  /*6190*/  LDSM.16.MT88.4 R32, [R196+0xc000] ;  /* 0x00c00000c420783b */ /* 0x000fe20000004200 */
[----:B--2---:R-:W-:Y:S01]  /*61a0*/  FMNMX.FTZ R133, R6, R133, !PT ;  /* 0x0000008506857209 */ /* 0x004fe20007810000 */
[--C-:B------:R-:W-:Y:S01]  /*61b0*/  FFMA.FTZ R178, R146, UR6, -R177.reuse ;  /* 0x0000000692b27c23 */ /* 0x100fe200080108b1 */
[--C-:B------:R-:W-:Y:S01]  /*61c0*/  FFMA.FTZ R181, R142, UR6, -R177.reuse ;  /* 0x000000068eb57c23 */ /* 0x100fe200080108b1 */
[--C-:B------:R-:W-:Y:S01]  /*61d0*/  FFMA.FTZ R179, R140, UR6, -R177.reuse ;  /* 0x000000068cb37c23 */ /* 0x100fe200080108b1 */
[C---:B------:R-:W-:Y:S01]  /*61e0*/  FSETP.NEU.FTZ.AND P0, PT, R133.reuse, -INF , PT ;  /* 0xff8000008500780b */ /* 0x040fe20003f1d000 */
[C---:B------:R-:W-:Y:S01]  /*61f0*/  FMUL.FTZ R170, R133.reuse, UR6 ;  /* 0x0000000685aa7c20 */ /* 0x040fe20008410000 */
[----:B------:R-:W2:Y:S01]  /*6200*/  MUFU.EX2 R165, R165 ;  /* 0x000000a500a57308 */ /* 0x000ea20000000800 */
[--C-:B------:R-:W-:Y:S01]  /*6210*/  FFMA.FTZ R182, R144, UR6, -R177.reuse ;  /* 0x0000000690b67c23 */ /* 0x100fe200080108b1 */
[----:B------:R-:W-:Y:S01]  /*6220*/  FSEL R6, R133, RZ, P0 ;  /* 0x000000ff85067208 */ /* 0x000fe20000000000 */
[----:B------:R-:W-:Y:S01]  /*6230*/  LDSM.16.MT88.4 R144, [R196+0x10000] ;  /* 0x01000000c490783b */ /* 0x000fe20000004200 */
[----:B------:R-:W-:Y:S01]  /*6240*/  FSEL R170, R170, RZ, P0 ;  /* 0x000000ffaaaa7208 */ /* 0x000fe20000000000 */
[--C-:B------:R-:W-:Y:S01]  /*6250*/  FFMA.FTZ R221, R154, UR6, -R177.reuse ;  /* 0x000000069add7c23 */ /* 0x100fe200080108b1 */
[--C-:B------:R-:W-:Y:S01]  /*6260*/  FFMA.FTZ R223, R152, UR6, -R177.reuse ;  /* 0x0000000698df7c23 */ /* 0x100fe200080108b1 */
[----:B------:R-:W-:Y:S01]  /*6270*/  FADD.FTZ R6, R3, -R6 ;  /* 0x8000000603067221 */ /* 0x000fe20000010000 */
[----:B------:R-:W-:Y:S01]  /*6280*/  MUFU.EX2 R166, R166 ;  /* 0x000000a600a67308 */ /* 0x000fe20000000800 */
[--C-:B------:R-:W-:Y:S01]  /*6290*/  FFMA.FTZ R132, R19, UR6, -R170.reuse ;  /* 0x0000000613847c23 */ /* 0x100fe200080108aa */
[--C-:B------:R-:W-:Y:S01]  /*62a0*/  FFMA.FTZ R164, R161, UR6, -R170.reuse ;  /* 0x00000006a1a47c23 */ /* 0x100fe200080108aa */
[----:B------:R-:W3:Y:S01]  /*62b0*/  LDSM.16.MT88.4 R16, [R198+0xc000] ;  /* 0x00c00000c610783b */ /* 0x000ee20000004200 */
[--C-:B------:R-:W-:Y:S01]  /*62c0*/  FFMA.FTZ R162, R9, UR6, -R170.reuse ;  /* 0x0000000609a27c23 */ /* 0x100fe200080108aa */
[--C-:B------:R-:W-:Y:S01]  /*62d0*/  FFMA.FTZ R161, R27, UR6, -R170.reuse ;  /* 0x000000061ba17c23 */ /* 0x100fe200080108aa */
[----:B------:R-:W-:Y:S01]  /*62e0*/  FMUL.FTZ R3, R6, UR6 ;  /* 0x0000000606037c20 */ /* 0x000fe20008410000 */
[----:B-1----:R-:W1:Y:S01]  /*62f0*/  LDSM.16.MT88.4 R24, [R197+0xc000] ;  /* 0x00c00000c518783b */ /* 0x002e620000004200 */
[----:B------:R-:W4:Y:S01]  /*6300*/  MUFU.EX2 R163, R163 ;  /* 0x000000a300a37308 */ /* 0x000f220000000800 */
[----:B--2---:R-:W-:Y:S01]  /*6310*/  F2FP.F16.F32.PACK_AB R4, R165, R168 ;  /* 0x000000a8a504723e */ /* 0x004fe200000000ff */
[--C-:B------:R-:W-:Y:S01]  /*6320*/  FFMA.FTZ R183, R143, UR6, -R170.reuse ;  /* 0x000000068fb77c23 */ /* 0x100fe200080108aa */
[----:B------:R-:W2:Y:S01]  /*6330*/  LDSM.16.MT88.4 R8, [R200+0xc000] ;  /* 0x00c00000c808783b */ /* 0x000ea20000004200 */
[--C-:B------:R-:W-:Y:S01]  /*6340*/  FFMA.FTZ R220, R141, UR6, -R170.reuse ;  /* 0x000000068ddc7c23 */ /* 0x100fe200080108aa */
[--C-:B------:R-:W-:Y:S01]  /*6350*/  FFMA.FTZ R218, R159, UR6, -R170.reuse ;  /* 0x000000069fda7c23 */ /* 0x100fe200080108aa */
[--C-:B------:R-:W-:Y:S01]  /*6360*/  FFMA.FTZ R219, R157, UR6, -R170.reuse ;  /* 0x000000069ddb7c23 */ /* 0x100fe200080108aa */
[----:B------:R-:W-:Y:S01]  /*6370*/  LDSM.16.MT88.4 R140, [R200+0xc800] ;  /* 0x00c80000c88c783b */ /* 0x000fe20000004200 */
[----:B------:R-:W-:Y:S01]  /*6380*/  MUFU.EX2 R164, R164 ;  /* 0x000000a400a47308 */ /* 0x000fe20000000800 */
[--C-:B------:R-:W-:Y:S01]  /*6390*/  FFMA.FTZ R225, R153, UR6, -R170.reuse ;  /* 0x0000000699e17c23 */ /* 0x100fe200080108aa */
[--C-:B------:R-:W-:Y:S01]  /*63a0*/  FFMA.FTZ R226, R155, UR6, -R170.reuse ;  /* 0x000000069be27c23 */ /* 0x100fe200080108aa */
[--C-:B------:R-:W-:Y:S01]  /*63b0*/  FFMA.FTZ R222, R150, UR6, -R177.reuse ;  /* 0x0000000696de7c23 */ /* 0x100fe200080108b1 */
[----:B------:R-:W-:Y:S01]  /*63c0*/  LDSM.16.MT88.4 R152, [R200+0xf000] ;  /* 0x00f00000c898783b */ /* 0x000fe20000004200 */
[----:B------:R-:W-:Y:S01]  /*63d0*/  FFMA.FTZ R224, R148, UR6, -R177 ;  /* 0x0000000694e07c23 */ /* 0x000fe200080108b1 */
[--C-:B------:R-:W-:Y:S01]  /*63e0*/  FFMA.FTZ R228, R151, UR6, -R170.reuse ;  /* 0x0000000697e47c23 */ /* 0x100fe200080108aa */
[--C-:B------:R-:W-:Y:S01]  /*63f0*/  FFMA.FTZ R231, R149, UR6, -R170.reuse ;  /* 0x0000000695e77c23 */ /* 0x100fe200080108aa */
[----:B------:R-:W5:Y:S01]  /*6400*/  MUFU.EX2 R162, R162 ;  /* 0x000000a200a27308 */ /* 0x000f620000000800 */
[----:B----4-:R-:W-:Y:S01]  /*6410*/  F2FP.F16.F32.PACK_AB R6, R163, R166 ;  /* 0x000000a6a306723e */ /* 0x010fe200000000ff */
[----:B------:R-:W-:Y:S01]  /*6420*/  LDSM.16.MT88.4 R148, [R198+0xf000] ;  /* 0x00f00000c694783b */ /* 0x000fe20000004200 */
[--C-:B------:R-:W-:Y:S01]  /*6430*/  FFMA.FTZ R173, R173, UR6, -R170.reuse ;  /* 0x00000006adad7c23 */ /* 0x100fe200080108aa */
[----:B------:R-:W-:Y:S01]  /*6440*/  FFMA.FTZ R171, R171, UR6, -R170 ;  /* 0x00000006abab7c23 */ /* 0x000fe200080108aa */
[----:B------:R-:W-:Y:S01]  /*6450*/  ISETP.GE.AND P0, PT, R2, 0x3, PT ;  /* 0x000000030200780c */ /* 0x000fe20003f06270 */
[----:B------:R-:W-:Y:S02]  /*6460*/  LDSM.16.MT88.4 R156, [R196+0xd000] ;  /* 0x00d00000c49c783b */ /* 0x000fe40000004200 */
[----:B------:R-:W-:Y:S08]  /*6470*/  MUFU.EX2 R161, R161 ;  /* 0x000000a100a17308 */ /* 0x000ff00000000800 */
[----:B------:R-:W4:Y:S01]  /*6480*/  MUFU.EX2 R132, R132 ;  /* 0x0000008400847308 */ /* 0x000f220000000800 */
[----:B-----5:R-:W-:-:S07]  /*6490*/  F2FP.F16.F32.PACK_AB R5, R162, R164 ;  /* 0x000000a4a205723e */ /* 0x020fce00000000ff */
[----:B------:R-:W5:Y:S08]  /*64a0*/  MUFU.EX2 R167, R167 ;  /* 0x000000a700a77308 */ /* 0x000f700000000800 */
[----:B------:R-:W3:Y:S01]  /*64b0*/  MUFU.EX2 R3, R3 ;  /* 0x0000000300037308 */ /* 0x000ee20000000800 */
[----:B----4-:R-:W-:-:S07]  /*64c0*/  F2FP.F16.F32.PACK_AB R7, R132, R161 ;  /* 0x000000a18407723e */ /* 0x010fce00000000ff */
[----:B------:R-:W-:Y:S01]  /*64d0*/  MUFU.EX2 R178, R178 ;  /* 0x000000b200b27308 */ /* 0x000fe20000000800 */
        /* <DEDUP_REMOVED lines=8> */
[-C--:B---3--:R-:W-:Y:S01]  /*6560*/  FMUL.FTZ R22, R122, R3.reuse ;  /* 0x000000037a167220 */ /* 0x088fe20000410000 */
[-C--:B------:R-:W-:Y:S01]  /*6570*/  FMUL.FTZ R23, R123, R3.reuse ;  /* 0x000000037b177220 */ /* 0x080fe20000410000 */
[-C--:B------:R-:W-:Y:S01]  /*6580*/  FMUL.FTZ R118, R118, R3.reuse ;  /* 0x0000000376767220 */ /* 0x080fe20000410000 */
[-C--:B------:R-:W-:Y:S01]  /*6590*/  FMUL.FTZ R119, R119, R3.reuse ;  /* 0x0000000377777220 */ /* 0x080fe20000410000 */
[-C--:B------:R-:W-:Y:S01]  /*65a0*/  FMUL.FTZ R30, R114, R3.reuse ;  /* 0x00000003721e7220 */ /* 0x080fe20000410000 */
[-C--:B------:R-:W-:Y:S01]  /*65b0*/  FMUL.FTZ R31, R115, R3.reuse ;  /* 0x00000003731f7220 */ /* 0x080fe20000410000 */
[-C--:B------:R-:W-:Y:S01]  /*65c0*/  FMUL.FTZ R110, R110, R3.reuse ;  /* 0x000000036e6e7220 */ /* 0x080fe20000410000 */
[----:B------:R-:W-:Y:S01]  /*65d0*/  LDSM.16.MT88.4 R112, [R198+0xe000] ;  /* 0x00e00000c670783b */ /* 0x000fe20000004200 */
[C---:B------:R-:W-:Y:S01]  /*65e0*/  HMMA.16816.F32 R20, R4.reuse, R16, R20 ;  /* 0x000000100414723c */ /* 0x040fe20000001814 */
[----:B------:R-:W-:Y:S01]  /*65f0*/  FMUL.FTZ R111, R111, R3 ;  /* 0x000000036f6f7220 */ /* 0x000fe20000410000 */
[----:B------:R-:W-:Y:S01]  /*6600*/  MUFU.EX2 R181, R181 ;  /* 0x000000b500b57308 */ /* 0x000fe20000000800 */
[-C--:B------:R-:W-:Y:S01]  /*6610*/  FMUL.FTZ R88, R88, R167.reuse ;  /* 0x000000a758587220 */ /* 0x080fe20000410000 */
[----:B------:R-:W-:Y:S01]  /*6620*/  FMUL.FTZ R89, R89, R167 ;  /* 0x000000a759597220 */ /* 0x000fe20000410000 */
[-C--:B------:R-:W-:Y:S01]  /*6630*/  FMUL.FTZ R90, R90, R3.reuse ;  /* 0x000000035a5a7220 */ /* 0x080fe20000410000 */
[C---:B------:R-:W-:Y:S01]  /*6640*/  HMMA.16816.F32 R16, R4.reuse, R18, R116 ;  /* 0x000000120410723c */ /* 0x040fe20000001874 */
[----:B------:R-:W3:Y:S01]  /*6650*/  LDSM.16.MT88.4 R116, [R200+0xe000] ;  /* 0x00e00000c874783b */ /* 0x000ee20000004200 */
[----:B------:R-:W-:Y:S01]  /*6660*/  FMUL.FTZ R91, R91, R3 ;  /* 0x000000035b5b7220 */ /* 0x000fe20000410000 */
[-C--:B------:R-:W-:Y:S01]  /*6670*/  FMUL.FTZ R12, R128, R167.reuse ;  /* 0x000000a7800c7220 */ /* 0x080fe20000410000 */
[----:B------:R-:W-:Y:S01]  /*6680*/  MUFU.EX2 R179, R179 ;  /* 0x000000b300b37308 */ /* 0x000fe20000000800 */
        /* <DEDUP_REMOVED lines=22> */
[----:B------:R-:W1:Y:S01]  /*67f0*/  MUFU.EX2 R183, R183 ;  /* 0x000000b700b77308 */ /* 0x000e620000000800 */
[C---:B--2---:R-:W-:Y:S01]  /*6800*/  HMMA.16816.F32 R12, R4.reuse, R8, R12 ;  /* 0x00000008040c723c */ /* 0x044fe2000000180c */
[----:B------:R-:W-:Y:S01]  /*6810*/  LDSM.16.MT88.4 R128, [R197+0xc800] ;  /* 0x00c80000c580783b */ /* 0x000fe20000004200 */
[-C--:B------:R-:W-:Y:S01]  /*6820*/  FMUL.FTZ R92, R92, R167.reuse ;  /* 0x000000a75c5c7220 */ /* 0x080fe20000410000 */
[----:B------:R-:W-:Y:S01]  /*6830*/  FMUL.FTZ R93, R93, R167 ;  /* 0x000000a75d5d7220 */ /* 0x000fe20000410000 */
[-C--:B------:R-:W-:Y:S01]  /*6840*/  FMUL.FTZ R94, R94, R3.reuse ;  /* 0x000000035e5e7220 */ /* 0x080fe20000410000 */
[----:B------:R-:W-:Y:S01]  /*6850*/  LDSM.16.MT88.4 R120, [R200+0xe800] ;  /* 0x00e80000c878783b */ /* 0x000fe20000004200 */
[C---:B------:R-:W-:Y:S01]  /*6860*/  HMMA.16816.F32 R100, R4.reuse, R32, R108 ;  /* 0x000000200464723c */ /* 0x040fe2000000186c */
[----:B------:R-:W2:Y:S01]  /*6870*/  MUFU.EX2 R220, R220 ;  /* 0x000000dc00dc7308 */ /* 0x000ea20000000800 */
[----:B------:R-:W-:Y:S01]  /*6880*/  FMUL.FTZ R95, R95, R3 ;  /* 0x000000035f5f7220 */ /* 0x000fe20000410000 */
[----:B------:R-:W4:Y:S01]  /*6890*/  LDSM.16.MT88.4 R108, [R197+0xe000] ;  /* 0x00e00000c56c783b */ /* 0x000f220000004200 */
[-C--:B------:R-:W-:Y:S01]  /*68a0*/  FMUL.FTZ R96, R96, R167.reuse ;  /* 0x000000a760607220 */ /* 0x080fe20000410000 */
[----:B------:R-:W-:Y:S01]  /*68b0*/  FMUL.FTZ R97, R97, R167 ;  /* 0x000000a761617220 */ /* 0x000fe20000410000 */
[----:B------:R-:W-:Y:S01]  /*68c0*/  HMMA.16816.F32 R32, R4, R34, R104 ;  /* 0x000000220420723c */ /* 0x000fe20000001868 */
[-C--:B------:R-:W-:Y:S01]  /*68d0*/  FMUL.FTZ R98, R98, R3.reuse ;  /* 0x0000000362627220 */ /* 0x080fe20000410000 */
[----:B------:R-:W-:Y:S01]  /*68e0*/  FMUL.FTZ R99, R99, R3 ;  /* 0x0000000363637220 */ /* 0x000fe20000410000 */
[----:B------:R-:W-:Y:S01]  /*68f0*/  MUFU.EX2 R218, R218 ;  /* 0x000000da00da7308 */ /* 0x000fe20000000800 */
[----:B------:R-:W-:-:S02]  /*6900*/  FFMA.FTZ R168, R229, R167, R168 ;  /* 0x000000a7e5a87223 */ /* 0x000fc400000100a8 */
[C---:B------:R-:W-:Y:S01]  /*6910*/  HMMA.16816.F32 R8, R4.reuse, R10, R124 ;  /* 0x0000000a0408723c */ /* 0x040fe2000000187c */
        /* <DEDUP_REMOVED lines=8> */
[----:B------:R-:W5:Y:S01]  /*69a0*/  MUFU.EX2 R219, R219 ;  /* 0x000000db00db7308 */ /* 0x000f620000000800 */
[----:B------:R-:W-:Y:S01]  /*69b0*/  LDSM.16.MT88.4 R124, [R196+0xc800] ;  /* 0x00c80000c47c783b */ /* 0x000fe20000004200 */
[----:B---3--:R-:W-:Y:S01]  /*69c0*/  HMMA.16816.F32 R40, R4, R116, R104 ;  /* 0x000000740428723c */ /* 0x008fe20000001868 */
[----:B------:R-:W-:-:S02]  /*69d0*/  FADD.FTZ R165, R165, R168 ;  /* 0x000000a8a5a57221 */ /* 0x000fc40000010000 */
[----:B------:R-:W3:Y:S02]  /*69e0*/  LDSM.16.MT88.4 R104, [R196+0xe000] ;  /* 0x00e00000c468783b */ /* 0x000ee40000004200 */
[----:B------:R-:W-:Y:S01]  /*69f0*/  FADD.FTZ R166, R166, R165 ;  /* 0x000000a5a6a67221 */ /* 0x000fe20000010000 */
[C---:B------:R-:W-:Y:S01]  /*6a00*/  HMMA.16816.F32 R36, R4.reuse, R118, R36 ;  /* 0x000000760424723c */ /* 0x040fe20000001824 */
[-C--:B------:R-:W-:Y:S01]  /*6a10*/  FMUL.FTZ R116, R44, R167.reuse ;  /* 0x000000a72c747220 */ /* 0x080fe20000410000 */
[-C--:B------:R-:W-:Y:S01]  /*6a20*/  FMUL.FTZ R117, R45, R167.reuse ;  /* 0x000000a72d757220 */ /* 0x080fe20000410000 */
[-C--:B------:R-:W-:Y:S01]  /*6a30*/  FMUL.FTZ R44, R48, R167.reuse ;  /* 0x000000a7302c7220 */ /* 0x080fe20000410000 */
[----:B------:R-:W-:Y:S01]  /*6a40*/  FMUL.FTZ R45, R49, R167 ;  /* 0x000000a7312d7220 */ /* 0x000fe20000410000 */
[----:B------:R-:W-:Y:S01]  /*6a50*/  MUFU.EX2 R221, R221 ;  /* 0x000000dd00dd7308 */ /* 0x000fe20000000800 */
[----:B------:R-:W-:Y:S01]  /*6a60*/  HMMA.16816.F32 R92, R4, R144, R92 ;  /* 0x00000090045c723c */ /* 0x000fe2000000185c */
[-C--:B------:R-:W-:Y:S01]  /*6a70*/  FMUL.FTZ R118, R46, R3.reuse ;  /* 0x000000032e767220 */ /* 0x080fe20000410000 */
[-C--:B------:R-:W-:Y:S01]  /*6a80*/  FMUL.FTZ R119, R47, R3.reuse ;  /* 0x000000032f777220 */ /* 0x080fe20000410000 */
[-C--:B------:R-:W-:Y:S01]  /*6a90*/  FMUL.FTZ R46, R50, R3.reuse ;  /* 0x00000003322e7220 */ /* 0x080fe20000410000 */
[----:B------:R-:W-:Y:S01]  /*6aa0*/  FMUL.FTZ R47, R51, R3 ;  /* 0x00000003332f7220 */ /* 0x000fe20000410000 */
[----:B------:R-:W-:-:S02]  /*6ab0*/  FADD.FTZ R163, R163, R166 ;  /* 0x000000a6a3a37221 */ /* 0x000fc40000010000 */
[----:B------:R-:W5:Y:S02]  /*6ac0*/  MUFU.EX2 R222, R222 ;  /* 0x000000de00de7308 */ /* 0x000f640000000800 */
[C---:B------:R-:W-:Y:S06]  /*6ad0*/  HMMA.16816.F32 R48, R4.reuse, R112, R116 ;  /* 0x000000700430723c */ /* 0x040fec0000001874 */
[C---:B------:R-:W-:Y:S01]  /*6ae0*/  HMMA.16816.F32 R44, R4.reuse, R114, R44 ;  /* 0x00000072042c723c */ /* 0x040fe2000000182c */
[----:B------:R-:W1:Y:S01]  /*6af0*/  LDSM.16.MT88.4 R112, [R200+0x10000] ;  /* 0x01000000c870783b */ /* 0x000e620000004200 */
        /* <DEDUP_REMOVED lines=8> */
[----:B------:R-:W-:Y:S02]  /*6b80*/  MUFU.EX2 R223, R223 ;  /* 0x000000df00df7308 */ /* 0x000fe40000000800 */
[C---:B----4-:R-:W-:Y:S06]  /*6b90*/  HMMA.16816.F32 R56, R4.reuse, R108, R116 ;  /* 0x0000006c0438723c */ /* 0x050fec0000001874 */
        /* <DEDUP_REMOVED lines=9> */
[----:B------:R-:W4:Y:S01]  /*6c30*/  LDSM.16.MT88.4 R108, [R198+0x10000] ;  /* 0x01000000c66c783b */ /* 0x000f220000004200 */
[----:B------:R-:W-:Y:S01]  /*6c40*/  MUFU.EX2 R224, R224 ;  /* 0x000000e000e07308 */ /* 0x000fe20000000800 */
[C---:B---3--:R-:W-:Y:S06]  /*6c50*/  HMMA.16816.F32 R64, R4.reuse, R104, R116 ;  /* 0x000000680440723c */ /* 0x048fec0000001874 */
[C---:B------:R-:W-:Y:S01]  /*6c60*/  HMMA.16816.F32 R60, R4.reuse, R106, R60 ;  /* 0x0000006a043c723c */ /* 0x040fe2000000183c */
[----:B------:R-:W3:Y:S01]  /*6c70*/  LDSM.16.MT88.4 R104, [R197+0x10000] ;  /* 0x01000000c568783b */ /* 0x000ee20000004200 */
        /* <DEDUP_REMOVED lines=9> */
[C---:B-1----:R-:W-:Y:S01]  /*6d10*/  HMMA.16816.F32 R72, R4.reuse, R112, R116 ;  /* 0x000000700448723c */ /* 0x042fe20000001874 */
[----:B------:R-:W1:Y:S05]  /*6d20*/  LDSM.16.MT88.4 R116, [R198+0xc800] ;  /* 0x00c80000c674783b */ /* 0x000e6a0000004200 */
[----:B------:R-:W-:Y:S01]  /*6d30*/  HMMA.16816.F32 R68, R4, R114, R68 ;  /* 0x000000720444723c */ /* 0x000fe20000001844 */
[-C--:B------:R-:W-:Y:S01]  /*6d40*/  FMUL.FTZ R112, R80, R167.reuse ;  /* 0x000000a750707220 */ /* 0x080fe20000410000 */
[-C--:B------:R-:W-:Y:S01]  /*6d50*/  FMUL.FTZ R113, R81, R167.reuse ;  /* 0x000000a751717220 */ /* 0x080fe20000410000 */
[-C--:B------:R-:W-:Y:S01]  /*6d60*/  FMUL.FTZ R80, R84, R167.reuse ;  /* 0x000000a754507220 */ /* 0x080fe20000410000 */
[----:B------:R-:W-:Y:S01]  /*6d70*/  FMUL.FTZ R81, R85, R167 ;  /* 0x000000a755517220 */ /* 0x000fe20000410000 */
[----:B------:R-:W1:Y:S02]  /*6d80*/  MUFU.EX2 R226, R226 ;  /* 0x000000e200e27308 */ /* 0x000e640000000800 */
[-C--:B------:R-:W-:Y:S01]  /*6d90*/  FMUL.FTZ R114, R82, R3.reuse ;  /* 0x0000000352727220 */ /* 0x080fe20000410000 */
[-C--:B------:R-:W-:Y:S01]  /*6da0*/  FMUL.FTZ R115, R83, R3.reuse ;  /* 0x0000000353737220 */ /* 0x080fe20000410000 */
[-C--:B------:R-:W-:Y:S01]  /*6db0*/  FMUL.FTZ R82, R86, R3.reuse ;  /* 0x0000000356527220 */ /* 0x080fe20000410000 */
[-C--:B------:R-:W-:Y:S01]  /*6dc0*/  FMUL.FTZ R83, R87, R3.reuse ;  /* 0x0000000357537220 */ /* 0x080fe20000410000 */
[----:B------:R-:W-:-:S02]  /*6dd0*/  FFMA.FTZ R3, R227, R3, R164 ;  /* 0x00000003e3037223 */ /* 0x000fc400000100a4 */
[----:B------:R-:W-:Y:S01]  /*6de0*/  MUFU.EX2 R228, R228 ;  /* 0x000000e400e47308 */ /* 0x000fe20000000800 */
[----:B----4-:R-:W-:Y:S01]  /*6df0*/  HMMA.16816.F32 R76, R4, R108, R76 ;  /* 0x0000006c044c723c */ /* 0x010fe2000000184c */
[----:B------:R-:W-:-:S04]  /*6e00*/  FADD.FTZ R162, R162, R3 ;  /* 0x00000003a2a27221 */ /* 0x000fc80000010000 */
[----:B------:R-:W-:Y:S01]  /*6e10*/  FADD.FTZ R161, R161, R162 ;  /* 0x000000a2a1a17221 */ /* 0x000fe20000010000 */
[C---:B------:R-:W-:Y:S01]  /*6e20*/  HMMA.16816.F32 R84, R4.reuse, R110, R112 ;  /* 0x0000006e0454723c */ /* 0x040fe20000001870 */
[----:B------:R-:W4:Y:S01]  /*6e30*/  LDSM.16.MT88.4 R112, [R198+0xe800] ;  /* 0x00e80000c670783b */ /* 0x000f220000004200 */
[----:B------:R-:W4:Y:S01]  /*6e40*/  MUFU.EX2 R231, R231 ;  /* 0x000000e700e77308 */ /* 0x000f220000000800 */
[----:B------:R-:W-:Y:S02]  /*6e50*/  FADD.FTZ R132, R132, R161 ;  /* 0x000000a184847221 */ /* 0x000fe40000010000 */
[----:B------:R-:W4:Y:S01]  /*6e60*/  LDSM.16.MT88.4 R108, [R197+0xe800] ;  /* 0x00e80000c56c783b */ /* 0x000f220000004200 */
[C---:B---3--:R-:W-:Y:S01]  /*6e70*/  HMMA.16816.F32 R80, R4.reuse, R104, R80 ;  /* 0x000000680450723c */ /* 0x048fe20000001850 */
[----:B------:R-:W-:Y:S01]  /*6e80*/  FADD.FTZ R3, R183, R132 ;  /* 0x00000084b7037221 */ /* 0x000fe20000010000 */
[----:B------:R-:W-:Y:S02]  /*6e90*/  MOV R132, R160 ;  /* 0x000000a000847202 */ /* 0x000fe40000000f00 */
[----:B------:R-:W-:Y:S01]  /*6ea0*/  MUFU.EX2 R173, R173 ;  /* 0x000000ad00ad7308 */ /* 0x000fe20000000800 */
[----:B--2---:R-:W-:Y:S01]  /*6eb0*/  FADD.FTZ R3, R220, R3 ;  /* 0x00000003dc037221 */ /* 0x004fe20000010000 */
[----:B------:R-:W-:Y:S01]  /*6ec0*/  HMMA.16816.F32 R88, R4, R106, R88 ;  /* 0x0000006a0458723c */ /* 0x000fe20000001858 */
[----:B------:R-:W-:-:S02]  /*6ed0*/  F2FP.F16.F32.PACK_AB R104, R181, R178 ;  /* 0x000000b2b568723e */ /* 0x000fc400000000ff */
[----:B------:R-:W-:Y:S02]  /*6ee0*/  F2FP.F16.F32.PACK_AB R105, R220, R183 ;  /* 0x000000b7dc69723e */ /* 0x000fe400000000ff */
[----:B------:R-:W-:Y:S01]  /*6ef0*/  @P0 MOV R132, R160 ;  /* 0x000000a000840202 */ /* 0x000fe20000000f00 */
[----:B------:R-:W-:Y:S01]  /*6f00*/  HMMA.16816.F32 R4, R4, R146, R96 ;  /* 0x000000920404723c */ /* 0x000fe20000001860 */
[----:B------:R-:W-:Y:S01]  /*6f10*/  F2FP.F16.F32.PACK_AB R106, R182, R179 ;  /* 0x000000b3b66a723e */ /* 0x000fe200000000ff */
[----:B------:R-:W-:Y:S01]  /*6f20*/  LDSM.16.MT88.4 R96, [R197+0x10800] ;  /* 0x01080000c560783b */ /* 0x000fe20000004200 */
[----:B-----5:R-:W-:Y:S01]  /*6f30*/  F2FP.F16.F32.PACK_AB R107, R219, R218 ;  /* 0x000000dadb6b723e */ /* 0x020fe200000000ff */
[----:B------:R-:W-:Y:S02]  /*6f40*/  MUFU.EX2 R171, R171 ;  /* 0x000000ab00ab7308 */ /* 0x000fe40000000800 */
[----:B------:R-:W-:Y:S04]  /*6f50*/  LDSM.16.MT88.4 R144, [R196+0xf000] ;  /* 0x00f00000c490783b */ /* 0x000fe80000004200 */
[C---:B-1----:R-:W-:Y:S06]  /*6f60*/  HMMA.16816.F32 R20, R104.reuse, R116, R20 ;  /* 0x000000746814723c */ /* 0x042fec0000001814 */
        /* <DEDUP_REMOVED lines=8> */
[C---:B----4-:R-:W-:Y:S06]  /*6ff0*/  HMMA.16816.F32 R48, R104.reuse, R112, R48 ;  /* 0x000000706830723c */ /* 0x050fec0000001830 */
[C---:B------:R-:W-:Y:S01]  /*7000*/  HMMA.16816.F32 R44, R104.reuse, R114, R44 ;  /* 0x00000072682c723c */ /* 0x040fe2000000182c */
[----:B------:R-:W3:Y:S05]  /*7010*/  LDSM.16.MT88.4 R112, [R196+0x10800] ;  /* 0x01080000c470783b */ /* 0x000eea0000004200 */
[C---:B------:R-:W-:Y:S06]  /*7020*/  HMMA.16816.F32 R56, R104.reuse, R108, R56 ;  /* 0x0000006c6838723c */ /* 0x040fec0000001838 */
        /* <DEDUP_REMOVED lines=102> */
[----:B------:R-:W-:Y:S01]  /*7690*/  HMMA.16816.F32 R64, R96, R70, R64 ;  /* 0x000000466040723c */ /* 0x000fe20000001840 */
[----:B------:R-:W-:Y:S01]  /*76a0*/  @P0 IADD3 R225, R2, -0x3, RZ ;  /* 0xfffffffd02e10810 */ /* 0x000fe20007ffe0ff */
        /* <DEDUP_REMOVED lines=10> */
[-C--:B------:R-:W-:Y:S01]  /*7750*/  MOV R3, R133.reuse ;  /* 0x0000008500037202 */ /* 0x080fe20000000f00 */
[----:B------:R-:W-:Y:S01]  /*7760*/  FADD.FTZ R157, R157, R156 ;  /* 0x0000009c9d9d7221 */ /* 0x000fe20000010000 */
[----:B------:R-:W-:Y:S01]  /*7770*/  FADD.FTZ R172, R173, R172 ;  /* 0x000000acadac7221 */ /* 0x000fe20000010000 */
[----:B------:R-:W-:Y:S02]  /*7780*/  @P0 MOV R3, R133 ;  /* 0x0000008500030202 */ /* 0x000fe40000000f00 */
[----:B------:R-:W-:Y:S01]  /*7790*/  HMMA.16816.F32 R68, R96, R140, R12 ;  /* 0x0000008c6044723c */ /* 0x000fe2000000180c */
[----:B------:R-:W-:Y:S01]  /*77a0*/  FADD.FTZ R158, R158, R157 ;  /* 0x0000009d9e9e7221 */ /* 0x000fe20000010000 */
[----:B------:R-:W-:-:S03]  /*77b0*/  FADD.FTZ R171, R171, R172 ;  /* 0x000000acabab7221 */ /* 0x000fc60000010000 */
[----:B------:R-:W-:Y:S01]  /*77c0*/  FADD.FTZ R229, R159, R158 ;  /* 0x0000009e9fe57221 */ /* 0x000fe20000010000 */
[----:B------:R-:W-:Y:S01]  /*77d0*/  HMMA.16816.F32 R72, R96, R142, R72 ;  /* 0x0000008e6048723c */ /* 0x000fe20000001848 */
[----:B------:R-:W-:-:S05]  /*77e0*/  FADD.FTZ R227, R170, R171 ;  /* 0x000000abaae37221 */ /* 0x000fca0000010000 */
[C---:B-1----:R-:W-:Y:S06]  /*77f0*/  HMMA.16816.F32 R84, R96.reuse, R144, R84 ;  /* 0x000000906054723c */ /* 0x042fec0000001854 */
[C---:B------:R-:W-:Y:S06]  /*7800*/  HMMA.16816.F32 R88, R96.reuse, R146, R88 ;  /* 0x000000926058723c */ /* 0x040fec0000001858 */
[C---:B--2---:R-:W-:Y:S06]  /*7810*/  HMMA.16816.F32 R92, R96.reuse, R16, R92 ;  /* 0x00000010605c723c */ /* 0x044fec000000185c */
[----:B------:R-:W-:Y:S01]  /*7820*/  HMMA.16816.F32 R96, R96, R18, R4 ;  /* 0x000000126060723c */ /* 0x000fe20000001804 */
[----:B------:R-:W-:-:S08]  /*7830*/  NOP ;  /* 0x0000000000007918 */ /* 0x000fd00000000000 */
[----:B------:R-:W-:-:S15]  /*7840*/  @P0 BRA `(.L_x_436) ;  /* 0x0000000000040947 */ /* 0x000fde0003800000 */
.L_x_434:
[----:B------:R-:W-:-:S07]  /*7850*/  IADD3 R225, R0, -0x1, RZ ;  /* 0xffffffff00e17810 */ /* 0x000fce0007ffe0ff */
.L_x_436:
[----:B------:R-:W-:-:S13]  /*7860*/  ISETP.GE.AND P0, PT, R225, RZ, PT ;  /* 0x000000ffe100720c */ /* 0x000fda0003f06270 */
[----:B------:R-:W-:Y:S05]  /*7870*/  @!P0 BRA `(.L_x_437) ;  /* 0x0000002c00248947 */ /* 0x000fea0003800000 */
[--C-:B------:R-:W-:Y:S01]  /*7880*/  SHF.L.U64.HI R221, R134, 0x5, R135.reuse ;  /* 0x0000000586dd7819 */ /* 0x100fe20000010287 */
[----:B------:R-:W-:Y:S01]  /*7890*/  IMAD.SHL.U32 R218, R136, 0x20, RZ ;  /* 0x0000002088da7824 */ /* 0x000fe200078e00ff */
[C---:B------:R-:W-:Y:S01]  /*78a0*/  SHF.L.U64.HI R222, R134.reuse, 0x6, R135 ;  /* 0x0000000686de7819 */ /* 0x040fe20000010287 */
[----:B------:R-:W-:Y:S01]  /*78b0*/  IMAD.SHL.U32 R220, R134, 0x20, RZ ;  /* 0x0000002086dc7824 */ /* 0x000fe200078e00ff */
[----:B------:R-:W-:Y:S01]  /*78c0*/  SHF.L.U64.HI R219, R136, 0x5, R137 ;  /* 0x0000000588db7819 */ /* 0x000fe20000010289 */
[----:B------:R-:W-:Y:S01]  /*78d0*/  IMAD.MOV.U32 R0, RZ, RZ, R3 ;  /* 0x000000ffff007224 */ /* 0x000fe200078e0003 */
[----:B------:R-:W-:Y:S01]  /*78e0*/  SHF.L.U32 R223, R134, 0x6, RZ ;  /* 0x0000000686df7819 */ /* 0x000fe200000006ff */
[----:B------:R-:W-:Y:S01]  /*78f0*/  IMAD.MOV.U32 R214, RZ, RZ, R138 ;  /* 0x000000ffffd67224 */ /* 0x000fe200078e008a */
[----:B------:R-:W-:Y:S01]  /*7900*/  MOV R135, R132 ;  /* 0x0000008400877202 */ /* 0x000fe20000000f00 */
[----:B------:R-:W-:Y:S01]  /*7910*/  ULDC UR5, c[0x0][0x39c] ;  /* 0x0000e70000057ab9 */ /* 0x000fe20000000800 */
[----:B------:R-:W-:Y:S01]  /*7920*/  ULDC UR4, c[0x0][0x2ec] ;  /* 0x0000bb0000047ab9 */ /* 0x000fe20000000800 */
[----:B------:R-:W-:Y:S01]  /*7930*/  ULDC.64 UR6, c[0x0][0x218] ;  /* 0x0000860000067ab9 */ /* 0x000fe20000000a00 */
[----:B------:R-:W-:Y:S01]  /*7940*/  ULDC.64 UR10, c[0x0][0x220] ;  /* 0x00008800000a7ab9 */ /* 0x000fe20000000a00 */
[----:B------:R-:W-:Y:S01]  /*7950*/  ULDC.64 UR8, c[0x0][0x248] ;  /* 0x0000920000087ab9 */ /* 0x000fe20000000a00 */
[----:B------:R-:W-:Y:S05]  /*7960*/  BRA `(.L_x_438) ;  /* 0x0000000000847947 */ /* 0x000fea0003800000 */
.L_x_440:
[----:B------:R-:W-:Y:S04]  /*7970*/  VIADD R4, R225, 0xffffffff ;  /* 0xffffffffe1047836 */ /* 0x000fe80000000000 */
[C---:B------:R-:W-:Y:S01]  /*7980*/  IMAD.WIDE.U32 R6, R4.reuse, UR8, RZ ;  /* 0x0000000804067c25 */ /* 0x040fe2000f8e00ff */
[----:B------:R-:W-:Y:S05]  /*7990*/  SHF.R.S32.HI R3, RZ, 0x1f, R4 ;  /* 0x0000001fff037819 */ /* 0x000fea0000011404 */
[----:B------:R-:W-:Y:S04]  /*79a0*/  IMAD R3, R3, UR8, RZ ;  /* 0x0000000803037c24 */ /* 0x000fe8000f8e02ff */
[----:B------:R-:W-:Y:S01]  /*79b0*/  IMAD R3, R4, UR9, R3 ;  /* 0x0000000904037c24 */ /* 0x000fe2000f8e0203 */
[----:B------:R-:W-:Y:S03]  /*79c0*/  LEA R4, P1, R6, R212, 0x6 ;  /* 0x000000d406047211 */ /* 0x000fe600078230ff */
[----:B------:R-:W-:Y:S01]  /*79d0*/  IMAD.IADD R3, R7, 0x1, R3 ;  /* 0x0000000107037824 */ /* 0x000fe200078e0203 */
[----:B------:R-:W-:Y:S04]  /*79e0*/  LEA R14, P2, R4, UR6, 0x1 ;  /* 0x00000006040e7c11 */ /* 0x000fe8000f8408ff */
[----:B------:R-:W-:Y:S02]  /*79f0*/  LEA.HI.X R3, R6, R217, R3, 0x6, P1 ;  /* 0x000000d906037211 */ /* 0x000fe400008f3403 */
[----:B------:R-:W-:Y:S02]  /*7a00*/  IADD3 R6, P1, R218, R14, RZ ;  /* 0x0000000eda067210 */ /* 0x000fe40007f3e0ff */
[----:B------:R-:W-:Y:S02]  /*7a10*/  LEA.HI.X R15, R4, UR7, R3, 0x1, P2 ;  /* 0x00000007040f7c11 */ /* 0x000fe400090f0c03 */
[C---:B------:R-:W-:Y:S03]  /*7a20*/  IADD3 R16, P2, R218.reuse, R6, RZ ;  /* 0x00000006da107210 */ /* 0x040fe60007f5e0ff */
[----:B------:R-:W-:Y:S01]  /*7a30*/  @!PT LDS RZ, [RZ] ;  /* 0x00000000fffff984 */ /* 0x000fe20000000800 */
[----:B------:R-:W-:Y:S01]  /*7a40*/  @!PT LDS RZ, [RZ] ;  /* 0x00000000fffff984 */ /* 0x000fe20000000800 */
[----:B------:R-:W-:Y:S01]  /*7a50*/  @!PT LDS RZ, [RZ] ;  /* 0x00000000fffff984 */ /* 0x000fe20000000800 */
[----:B------:R2:W-:Y:S01]  /*7a60*/  LDGSTS.E.BYPASS.LTC128B.128 [R210+0x6000], desc[UR12][R14.64] ;  /* 0x060000000ed27fae */ /* 0x0005e2000b901d4c */
[C---:B------:R-:W-:Y:S01]  /*7a70*/  IMAD.X R7, R219.reuse, 0x1, R15, P1 ;  /* 0x00000001db077824 */ /* 0x040fe200008e060f */
[----:B------:R-:W-:Y:S02]  /*7a80*/  IADD3 R4, P1, R218, R16, RZ ;  /* 0x00000010da047210 */ /* 0x000fe40007f3e0ff */
[----:B------:R2:W-:Y:S01]  /*7a90*/  LDGSTS.E.BYPASS.LTC128B.128 [R210+0x8000], desc[UR12][R14.64+0x80] ;  /* 0x080000800ed27fae */ /* 0x0005e2000b901d4c */
[C---:B------:R-:W-:Y:S03]  /*7aa0*/  IMAD.X R17, R219.reuse, 0x1, R7, P2 ;  /* 0x00000001db117824 */ /* 0x040fe600010e0607 */
[----:B------:R2:W-:Y:S01]  /*7ab0*/  LDGSTS.E.BYPASS.LTC128B.128 [R210+0xa000], desc[UR12][R14.64+0x100] ;  /* 0x0a0001000ed27fae */ /* 0x0005e2000b901d4c */
[----:B------:R-:W-:Y:S03]  /*7ac0*/  IMAD.X R5, R219, 0x1, R17, P1 ;  /* 0x00000001db057824 */ /* 0x000fe600008e0611 */
        /* <DEDUP_REMOVED lines=11> */
.L_x_438:
[----:B------:R-:W-:Y:S04]  /*7b80*/  DEPBAR.LE SB0, 0x0 ;  /* 0x000080000000791a */ /* 0x000fe80000000000 */
[----:B------:R-:W-:Y:S01]  /*7b90*/  BAR.SYNC.DEFER_BLOCKING 0x0 ;  /* 0x0000000000007b1d */ /* 0x000fe20000010000 */
[----:B------:R-:W-:Y:S01]  /*7ba0*/  SHF.R.S32.HI R3, RZ, 0x1f, R225 ;  /* 0x0000001fff037819 */ /* 0x000fe200000114e1 */
[----:B------:R-:W-:Y:S02]  /*7bb0*/  IMAD R2, R222, R225, RZ ;  /* 0x000000e1de027224 */ /* 0x000fe400078e02ff */
[-C--:B------:R-:W-:Y:S04]  /*7bc0*/  IMAD.WIDE.U32 R132, R225, R223.reuse, R214 ;  /* 0x000000dfe1847225 */ /* 0x080fe800078e00d6 */
[----:B------:R-:W-:Y:S01]  /*7bd0*/  IMAD R2, R3, R223, R2 ;  /* 0x000000df03027224 */ /* 0x000fe200078e0202 */
[----:B------:R-:W-:Y:S03]  /*7be0*/  LEA R230, P1, R132, UR10, 0x1 ;  /* 0x0000000a84e67c11 */ /* 0x000fe6000f8208ff */
[----:B------:R-:W-:Y:S01]  /*7bf0*/  IMAD.IADD R2, R133, 0x1, R2 ;  /* 0x0000000185027824 */ /* 0x000fe200078e0202 */
[----:B------:R-:W-:Y:S04]  /*7c00*/  IADD3 R232, P0, R220, R230, RZ ;  /* 0x000000e6dce87210 */ /* 0x000fe80007f1e0ff */
[----:B------:R-:W-:Y:S02]  /*7c10*/  LEA.HI.X R231, R132, UR11, R2, 0x1, P1 ;  /* 0x0000000b84e77c11 */ /* 0x000fe400088f0c02 */
[C---:B------:R-:W-:Y:S03]  /*7c20*/  IADD3 R132, P1, R220.reuse, R232, RZ ;  /* 0x000000e8dc847210 */ /* 0x040fe60007f3e0ff */
[C---:B------:R-:W-:Y:S01]  /*7c30*/  IMAD.X R233, R221.reuse, 0x1, R231, P0 ;  /* 0x00000001dde97824 */ /* 0x040fe200000e06e7 */
[----:B------:R-:W-:Y:S01]  /*7c40*/  IADD3 R2, P0, R220, R132, RZ ;  /* 0x00000084dc027210 */ /* 0x000fe20007f1e0ff */
[----:B------:R-:W-:Y:S01]  /*7c50*/  @!PT LDS RZ, [RZ] ;  /* 0x00000000fffff984 */ /* 0x000fe20000000800 */
[----:B------:R-:W-:Y:S01]  /*7c60*/  @!PT LDS RZ, [RZ] ;  /* 0x00000000fffff984 */ /* 0x000fe20000000800 */
[----:B------:R-:W-:Y:S01]  /*7c70*/  @!PT LDS RZ, [RZ] ;  /* 0x00000000fffff984 */ /* 0x000fe20000000800 */
[----:B------:R-:W-:Y:S03]  /*7c80*/  LDGSTS.E.BYPASS.LTC128B.128 [R210+0xc000], desc[UR12][R230.64] ;  /* 0x0c000000e6d27fae */ /* 0x000fe6000b901d4c */
[C---:B------:R-:W-:Y:S02]  /*7c90*/  IADD3.X R133, R221.reuse, R233, RZ, P1, !PT ;  /* 0x000000e9dd857210 */ /* 0x040fe40000ffe4ff */
[----:B------:R-:W-:Y:S05]  /*7ca0*/  LDGSTS.E.BYPASS.LTC128B.128 [R210+0xe000], desc[UR12][R230.64+0x80] ;  /* 0x0e000080e6d27fae */ /* 0x000fea000b901d4c */
[----:B------:R-:W-:Y:S01]  /*7cb0*/  LDGSTS.E.BYPASS.LTC128B.128 [R210+0x10000], desc[UR12][R230.64+0x100] ;  /* 0x10000100e6d27fae */ /* 0x000fe2000b901d4c */
[----:B------:R-:W-:Y:S01]  /*7cc0*/  IMAD.X R3, R221, 0x1, R133, P0 ;  /* 0x00000001dd037824 */ /* 0x000fe200000e0685 */
[----:B------:R-:W-:Y:S03]  /*7cd0*/  ISETP.GT.AND P0, PT, R225, RZ, PT ;  /* 0x000000ffe100720c */ /* 0x000fe60003f04270 */
[----:B------:R-:W-:Y:S05]  /*7ce0*/  LDGSTS.E.BYPASS.LTC128B.128 [R210+0xc800], desc[UR12][R232.64] ;  /* 0x0c800000e8d27fae */ /* 0x000fea000b901d4c */
[----:B------:R-:W-:Y:S05]  /*7cf0*/  LDGSTS.E.BYPASS.LTC128B.128 [R210+0xe800], desc[UR12][R232.64+0x80] ;  /* 0x0e800080e8d27fae */ /* 0x000fea000b901d4c */
[----:B------:R-:W-:Y:S05]  /*7d00*/  LDGSTS.E.BYPASS.LTC128B.128 [R210+0x10800], desc[UR12][R232.64+0x100] ;  /* 0x10800100e8d27fae */ /* 0x000fea000b901d4c */
[----:B------:R-:W-:Y:S05]  /*7d10*/  LDGSTS.E.BYPASS.LTC128B.128 [R210+0xd000], desc[UR12][R132.64] ;  /* 0x0d00000084d27fae */ /* 0x000fea000b901d4c */
[----:B------:R-:W-:Y:S05]  /*7d20*/  LDGSTS.E.BYPASS.LTC128B.128 [R210+0xf000], desc[UR12][R132.64+0x80] ;  /* 0x0f00008084d27fae */ /* 0x000fea000b901d4c */
[----:B------:R-:W-:Y:S05]  /*7d30*/  LDGSTS.E.BYPASS.LTC128B.128 [R210+0x11000], desc[UR12][R132.64+0x100] ;  /* 0x1100010084d27fae */ /* 0x000fea000b901d4c */
[----:B------:R-:W-:Y:S05]  /*7d40*/  LDGSTS.E.BYPASS.LTC128B.128 [R210+0xd800], desc[UR12][R2.64] ;  /* 0x0d80000002d27fae */ /* 0x000fea000b901d4c */
[----:B------:R-:W-:Y:S05]  /*7d50*/  LDGSTS.E.BYPASS.LTC128B.128 [R210+0xf800], desc[UR12][R2.64+0x80] ;  /* 0x0f80008002d27fae */ /* 0x000fea000b901d4c */
[----:B------:R1:W-:Y:S05]  /*7d60*/  LDGSTS.E.BYPASS.LTC128B.128 [R210+0x11800], desc[UR12][R2.64+0x100] ;  /* 0x1180010002d27fae */ /* 0x0003ea000b901d4c */
        /* <DEDUP_REMOVED lines=160> */
[----:B------:R2:W3:Y:S01]  /*8770*/  MUFU.TANH R162, R2 ;  /* 0x0000000200a27308 */ /* 0x0004e20000002400 */
[C---:B------:R-:W-:Y:S03]  /*8780*/  HMMA.16816.F32 R24, R176.reuse, R142, R24 ;  /* 0x0000008eb018723c */ /* 0x040fe60000001818 */
[----:B------:R-:W-:Y:S01]  /*8790*/  FMUL.FTZ R250, R10, UR5 ;  /* 0x000000050afa7c20 */ /* 0x000fe20008410000 */
[----:B------:R-:W-:Y:S01]  /*87a0*/  FMUL.FTZ R248, R7, UR5 ;  /* 0x0000000507f87c20 */ /* 0x000fe20008410000 */
[----:B------:R-:W-:Y:S01]  /*87b0*/  FMUL.FTZ R132, R8, UR5 ;  /* 0x0000000508847c20 */ /* 0x000fe20008410000 */
[----:B------:R-:W-:Y:S03]  /*87c0*/  FMUL.FTZ R246, R12, UR5 ;  /* 0x000000050cf67c20 */ /* 0x000fe60008410000 */
[----:B------:R3:W-:Y:S02]  /*87d0*/  MUFU.TANH R10, R3 ;  /* 0x00000003000a7308 */ /* 0x0007e40000002400 */
[----:B------:R-:W-:Y:S01]  /*87e0*/  FMUL.FTZ R249, R14, UR5 ;  /* 0x000000050ef97c20 */ /* 0x000fe20008410000 */
[----:B------:R-:W-:Y:S01]  /*87f0*/  FMUL.FTZ R244, R13, UR5 ;  /* 0x000000050df47c20 */ /* 0x000fe20008410000 */
[----:B------:R-:W-:Y:S01]  /*8800*/  FMUL.FTZ R247, R15, UR5 ;  /* 0x000000050ff77c20 */ /* 0x000fe20008410000 */
[----:B------:R-:W-:Y:S01]  /*8810*/  FMUL.FTZ R242, R16, UR5 ;  /* 0x0000000510f27c20 */ /* 0x000fe20008410000 */
[----:B------:R-:W-:Y:S04]  /*8820*/  FMUL.FTZ R245, R18, UR5 ;  /* 0x0000000512f57c20 */ /* 0x000fe80008410000 */
[----:B------:R-:W4:Y:S01]  /*8830*/  MUFU.TANH R251, R251 ;  /* 0x000000fb00fb7308 */ /* 0x000f220000002400 */
[----:B--2---:R-:W-:Y:S01]  /*8840*/  FMUL.FTZ R2, R11, UR5 ;  /* 0x000000050b027c20 */ /* 0x004fe20008410000 */
        /* <DEDUP_REMOVED lines=8> */
[C---:B-1----:R-:W-:Y:S03]  /*88d0*/  HMMA.16816.F32 R28, R176.reuse, R136, R28 ;  /* 0x00000088b01c723c */ /* 0x042fe6000000181c */
[----:B------:R-:W-:Y:S01]  /*88e0*/  FMUL.FTZ R234, R24, UR5 ;  /* 0x0000000518ea7c20 */ /* 0x000fe20008410000 */
[----:B------:R-:W-:Y:S01]  /*88f0*/  FMUL.FTZ R237, R26, UR5 ;  /* 0x000000051aed7c20 */ /* 0x000fe20008410000 */
[----:B------:R-:W-:Y:S03]  /*8900*/  FMUL.FTZ R232, R25, UR5 ;  /* 0x0000000519e87c20 */ /* 0x000fe60008410000 */
[----:B------:R-:W1:Y:S03]  /*8910*/  MUFU.TANH R248, R248 ;  /* 0x000000f800f87308 */ /* 0x000e660000002400 */
[----:B----4-:R-:W-:Y:S01]  /*8920*/  FMNMX.FTZ R133, R251, R0, !PT ;  /* 0x00000000fb857209 */ /* 0x010fe20007810000 */
[----:B------:R-:W-:Y:S03]  /*8930*/  HMMA.16816.F32 R32, R176, R138, R32 ;  /* 0x0000008ab020723c */ /* 0x000fe60000001820 */
[----:B------:R-:W-:Y:S03]  /*8940*/  FMUL.FTZ R235, R27, UR5 ;  /* 0x000000051beb7c20 */ /* 0x000fe60008410000 */
[----:B------:R-:W3:Y:S01]  /*8950*/  MUFU.TANH R166, R132 ;  /* 0x0000008400a67308 */ /* 0x000ee20000002400 */
[----:B--2---:R-:W-:Y:S09]  /*8960*/  FMNMX.FTZ R3, R252, R3, !PT ;  /* 0x00000003fc037209 */ /* 0x004ff20007810000 */
[----:B------:R-:W2:Y:S01]  /*8970*/  MUFU.TANH R250, R250 ;  /* 0x000000fa00fa7308 */ /* 0x000ea20000002400 */
[----:B-1----:R-:W-:Y:S01]  /*8980*/  FMNMX.FTZ R133, R248, R133, !PT ;  /* 0x00000085f8857209 */ /* 0x002fe20007810000 */
[----:B------:R-:W-:Y:S01]  /*8990*/  FMUL.FTZ R228, R28, UR5 ;  /* 0x000000051ce47c20 */ /* 0x000fe20008410000 */
[----:B------:R-:W-:Y:S01]  /*89a0*/  FMUL.FTZ R233, R30, UR5 ;  /* 0x000000051ee97c20 */ /* 0x000fe20008410000 */
[----:B------:R-:W-:Y:S01]  /*89b0*/  FMUL.FTZ R230, R29, UR5 ;  /* 0x000000051de67c20 */ /* 0x000fe20008410000 */
[----:B------:R-:W-:Y:S05]  /*89c0*/  FMUL.FTZ R231, R31, UR5 ;  /* 0x000000051fe77c20 */ /* 0x000fea0008410000 */
[----:B------:R2:W1:Y:S01]  /*89d0*/  MUFU.TANH R9, R2 ;  /* 0x0000000200097308 */ /* 0x0004620000002400 */
[----:B---3--:R-:W-:Y:S01]  /*89e0*/  FMNMX.FTZ R3, R166, R3, !PT ;  /* 0x00000003a6037209 */ /* 0x008fe20007810000 */
[----:B------:R-:W-:Y:S01]  /*89f0*/  FMUL.FTZ R226, R32, UR5 ;  /* 0x0000000520e27c20 */ /* 0x000fe20008410000 */
[----:B------:R-:W-:Y:S01]  /*8a00*/  FMUL.FTZ R134, R34, UR5 ;  /* 0x0000000522867c20 */ /* 0x000fe20008410000 */
[----:B------:R-:W-:Y:S01]  /*8a10*/  FMUL.FTZ R224, R33, UR5 ;  /* 0x0000000521e07c20 */ /* 0x000fe20008410000 */
[----:B------:R-:W-:Y:S01]  /*8a20*/  FMNMX.FTZ R3, R10, R3, !PT ;  /* 0x000000030a037209 */ /* 0x000fe20007810000 */
[----:B------:R-:W-:Y:S04]  /*8a30*/  FMUL.FTZ R35, R35, UR5 ;  /* 0x0000000523237c20 */ /* 0x000fe80008410000 */
[----:B------:R-:W3:Y:S10]  /*8a40*/  MUFU.TANH R246, R246 ;  /* 0x000000f600f67308 */ /* 0x000ef40000002400 */
[----:B------:R-:W4:Y:S01]  /*8a50*/  MUFU.TANH R249, R249 ;  /* 0x000000f900f97308 */ /* 0x000f220000002400 */
[----:B--2---:R-:W-:Y:S04]  /*8a60*/  FMNMX.FTZ R2, R250, R133, !PT ;  /* 0x00000085fa027209 */ /* 0x004fe80007810000 */
[----:B-1----:R-:W-:Y:S05]  /*8a70*/  FMNMX.FTZ R2, R9, R2, !PT ;  /* 0x0000000209027209 */ /* 0x002fea0007810000 */
[----:B------:R-:W1:Y:S01]  /*8a80*/  MUFU.TANH R244, R244 ;  /* 0x000000f400f47308 */ /* 0x000e620000002400 */
[----:B---3--:R-:W-:Y:S09]  /*8a90*/  FMNMX.FTZ R3, R246, R3, !PT ;  /* 0x00000003f6037209 */ /* 0x008ff20007810000 */
[----:B------:R-:W2:Y:S01]  /*8aa0*/  MUFU.TANH R247, R247 ;  /* 0x000000f700f77308 */ /* 0x000ea20000002400 */
[----:B----4-:R-:W-:Y:S09]  /*8ab0*/  FMNMX.FTZ R2, R249, R2, !PT ;  /* 0x00000002f9027209 */ /* 0x010ff20007810000 */
        /* <DEDUP_REMOVED lines=38> */
[----:B------:R1:W4:Y:S01]  /*8d20*/  MUFU.TANH R133, R35 ;  /* 0x0000002300857308 */ /* 0x0003220000002400 */
[----:B--2---:R-:W-:Y:S02]  /*8d30*/  FMNMX.FTZ R2, R134, R3, !PT ;  /* 0x0000000386027209 */ /* 0x004fe40007810000 */
[----:B---3--:R-:W-:Y:S01]  /*8d40*/  FMNMX.FTZ R13, R224, R132, !PT ;  /* 0x00000084e00d7209 */ /* 0x008fe20007810000 */
[----:B------:R-:W-:Y:S06]  /*8d50*/  @P0 BRA `(.L_x_440) ;  /* 0xffffffec00040947 */ /* 0x000fec000383ffff */
.L_x_439:
[----:B--2---:R-:W2:Y:S01]  /*8d60*/  SHFL.BFLY PT, R6, R13, 0x2, 0x1f ;  /* 0x0c401f000d067f89 */ /* 0x004ea200000e0000 */
[----:B----4-:R-:W-:Y:S02]  /*8d70*/  FMNMX.FTZ R7, R133, R2, !PT ;  /* 0x0000000285077209 */ /* 0x010fe40007810000 */
[----:B------:R-:W-:Y:S05]  /*8d80*/  IADD3 R225, R225, -0x1, RZ ;  /* 0xffffffffe1e17810 */ /* 0x000fea0007ffe0ff */
[----:B------:R-:W-:Y:S08]  /*8d90*/  LDSM.16.MT88.4 R16, [R200+0xc000] ;  /* 0x00c00000c810783b */ /* 0x000ff00000004200 */
[----:B------:R-:W3:Y:S08]  /*8da0*/  SHFL.BFLY PT, R2, R7, 0x2, 0x1f ;  /* 0x0c401f0007027f89 */ /* 0x000ef000000e0000 */
[----:B------:R-:W-:Y:S08]  /*8db0*/  LDSM.16.MT88.4 R24, [R198+0xc000] ;  /* 0x00c00000c618783b */ /* 0x000ff00000004200 */
[----:B-1----:R-:W-:Y:S08]  /*8dc0*/  LDSM.16.MT88.4 R32, [R197+0xc000] ;  /* 0x00c00000c520783b */ /* 0x002ff00000004200 */
[----:B------:R-:W-:Y:S08]  /*8dd0*/  LDSM.16.MT88.4 R136, [R196+0xc000] ;  /* 0x00c00000c488783b */ /* 0x000ff00000004200 */
[----:B------:R-:W-:Y:S08]  /*8de0*/  LDSM.16.MT88.4 R140, [R197+0xe800] ;  /* 0x00e80000c58c783b */ /* 0x000ff00000004200 */
[----:B------:R-:W-:Y:S08]  /*8df0*/  LDSM.16.MT88.4 R148, [R198+0xf800] ;  /* 0x00f80000c694783b */ /* 0x000ff00000004200 */
[----:B------:R-:W-:Y:S08]  /*8e00*/  LDSM.16.MT88.4 R152, [R197+0xf800] ;  /* 0x00f80000c598783b */ /* 0x000ff00000004200 */
[----:B------:R-:W-:Y:S01]  /*8e10*/  LDSM.16.MT88.4 R156, [R196+0xf800] ;  /* 0x00f80000c49c783b */ /* 0x000fe20000004200 */
[----:B--2---:R-:W-:Y:S02]  /*8e20*/  FMNMX.FTZ R11, R13, R6, !PT ;  /* 0x000000060d0b7209 */ /* 0x004fe40007810000 */
[----:B---3--:R-:W-:Y:S05]  /*8e30*/  FMNMX.FTZ R4, R7, R2, !PT ;  /* 0x0000000207047209 */ /* 0x008fea0007810000 */
        /* <DEDUP_REMOVED lines=23> */
[----:B------:R-:W-:Y:S01]  /*8fb0*/  LDSM.16.MT88.4 R160, [R200+0x11800] ;  /* 0x01180000c8a0783b */ /* 0x000fe20000004200 */
        /* <DEDUP_REMOVED lines=29> */
[----:B------:R-:W-:Y:S03]  /*9190*/  FMUL.FTZ R21, R2, R113 ;  /* 0x0000007102157220 */ /* 0x000fe60000410000 */
[----:B------:R-:W-:Y:S01]  /*91a0*/  MUFU.EX2 R169, R169 ;  /* 0x000000a900a97308 */ /* 0x000fe20000000800 */
[----:B------:R-:W2:Y:S01]  /*91b0*/  LDSM.16.MT88.4 R120, [R200+0xe000] ;  /* 0x00e00000c878783b */ /* 0x000ea20000004200 */
[C---:B------:R-:W-:Y:S01]  /*91c0*/  FMUL.FTZ R22, R0.reuse, R114 ;  /* 0x0000007200167220 */ /* 0x040fe20000410000 */
[----:B------:R-:W-:Y:S01]  /*91d0*/  FMUL.FTZ R23, R0, R115 ;  /* 0x0000007300177220 */ /* 0x000fe20000410000 */
[C---:B------:R-:W-:Y:S01]  /*91e0*/  FMUL.FTZ R28, R2.reuse, R104 ;  /* 0x00000068021c7220 */ /* 0x040fe20000410000 */
[----:B------:R-:W-:Y:S01]  /*91f0*/  FMUL.FTZ R29, R2, R105 ;  /* 0x00000069021d7220 */ /* 0x000fe20000410000 */
[C---:B------:R-:W-:Y:S01]  /*9200*/  FMUL.FTZ R30, R0.reuse, R106 ;  /* 0x0000006a001e7220 */ /* 0x040fe20000410000 */
[----:B------:R-:W-:Y:S03]  /*9210*/  FMUL.FTZ R31, R0, R107 ;  /* 0x0000006b001f7220 */ /* 0x000fe60000410000 */
[----:B------:R-:W3:Y:S01]  /*9220*/  MUFU.EX2 R165, R165 ;  /* 0x000000a500a57308 */ /* 0x000ee20000000800 */
[----:B-1----:R-:W-:Y:S01]  /*9230*/  F2FP.F16.F32.PACK_AB R128, R168, R171 ;  /* 0x000000aba880723e */ /* 0x002fe200000000ff */
[----:B------:R-:W1:Y:S01]  /*9240*/  LDSM.16.MT88.4 R104, [R198+0xe000] ;  /* 0x00e00000c668783b */ /* 0x000e620000004200 */
[C---:B------:R-:W-:Y:S01]  /*9250*/  FMUL.FTZ R36, R2.reuse, R36 ;  /* 0x0000002402247220 */ /* 0x040fe20000410000 */
[----:B------:R-:W-:Y:S01]  /*9260*/  FMUL.FTZ R37, R2, R37 ;  /* 0x0000002502257220 */ /* 0x000fe20000410000 */
[C---:B------:R-:W-:Y:S01]  /*9270*/  FMUL.FTZ R38, R0.reuse, R38 ;  /* 0x0000002600267220 */ /* 0x040fe20000410000 */
[----:B------:R-:W-:Y:S01]  /*9280*/  FMUL.FTZ R39, R0, R39 ;  /* 0x0000002700277220 */ /* 0x000fe20000410000 */
[C---:B------:R-:W-:Y:S03]  /*9290*/  FMUL.FTZ R40, R2.reuse, R40 ;  /* 0x0000002802287220 */ /* 0x040fe60000410000 */
[----:B------:R-:W-:Y:S01]  /*92a0*/  MUFU.EX2 R167, R167 ;  /* 0x000000a700a77308 */ /* 0x000fe20000000800 */
[----:B------:R-:W-:Y:S01]  /*92b0*/  FMUL.FTZ R41, R2, R41 ;  /* 0x0000002902297220 */ /* 0x000fe20000410000 */
[----:B------:R-:W-:Y:S01]  /*92c0*/  LDSM.16.MT88.4 R112, [R200+0x10000] ;  /* 0x01000000c870783b */ /* 0x000fe20000004200 */
[C---:B------:R-:W-:Y:S01]  /*92d0*/  FMUL.FTZ R42, R0.reuse, R42 ;  /* 0x0000002a002a7220 */ /* 0x040fe20000410000 */
[----:B------:R-:W-:Y:S01]  /*92e0*/  FMUL.FTZ R43, R0, R43 ;  /* 0x0000002b002b7220 */ /* 0x000fe20000410000 */
[C---:B------:R-:W-:Y:S01]  /*92f0*/  FMUL.FTZ R44, R2.reuse, R44 ;  /* 0x0000002c022c7220 */ /* 0x040fe20000410000 */
[----:B------:R-:W-:Y:S01]  /*9300*/  FMUL.FTZ R45, R2, R45 ;  /* 0x0000002d022d7220 */ /* 0x000fe20000410000 */
[C---:B------:R-:W-:Y:S03]  /*9310*/  FMUL.FTZ R46, R0.reuse, R46 ;  /* 0x0000002e002e7220 */ /* 0x040fe60000410000 */
[----:B------:R-:W4:Y:S01]  /*9320*/  MUFU.EX2 R166, R166 ;  /* 0x000000a600a67308 */ /* 0x000f220000000800 */
[----:B---3--:R-:W-:Y:S01]  /*9330*/  F2FP.F16.F32.PACK_AB R129, R165, R169 ;  /* 0x000000a9a581723e */ /* 0x008fe200000000ff */
[----:B------:R-:W-:Y:S01]  /*9340*/  LDSM.16.MT88.4 R124, [R200+0xe800] ;  /* 0x00e80000c87c783b */ /* 0x000fe20000004200 */
        /* <DEDUP_REMOVED lines=13> */
[----:B------:R-:W3:Y:S01]  /*9420*/  MUFU.EX2 R135, R135 ;  /* 0x0000008700877308 */ /* 0x000ee20000000800 */
[----:B----4-:R-:W-:Y:S01]  /*9430*/  F2FP.F16.F32.PACK_AB R130, R166, R167 ;  /* 0x000000a7a682723e */ /* 0x010fe200000000ff */
        /* <DEDUP_REMOVED lines=15> */
[----:B---3--:R-:W-:Y:S01]  /*9530*/  F2FP.F16.F32.PACK_AB R131, R135, R164 ;  /* 0x000000a48783723e */ /* 0x008fe200000000ff */
        /* <DEDUP_REMOVED lines=12> */
[C---:B------:R-:W-:Y:S04]  /*9600*/  HMMA.16816.F32 R12, R128.reuse, R24, R12 ;  /* 0x00000018800c723c */ /* 0x040fe8000000180c */
[----:B------:R-:W-:Y:S01]  /*9610*/  FMUL.FTZ R17, R2, R117 ;  /* 0x0000007502117220 */ /* 0x000fe20000410000 */
[C---:B------:R-:W-:Y:S01]  /*9620*/  FMUL.FTZ R18, R0.reuse, R118 ;  /* 0x0000007600127220 */ /* 0x040fe20000410000 */
[----:B------:R-:W-:Y:S01]  /*9630*/  FMUL.FTZ R19, R0, R119 ;  /* 0x0000007700137220 */ /* 0x000fe20000410000 */
[C---:B------:R-:W-:Y:S01]  /*9640*/  FMUL.FTZ R24, R2.reuse, R108 ;  /* 0x0000006c02187220 */ /* 0x040fe20000410000 */
[----:B------:R-:W-:Y:S01]  /*9650*/  LDSM.16.MT88.4 R116, [R197+0xc800] ;  /* 0x00c80000c574783b */ /* 0x000fe20000004200 */
[----:B------:R-:W-:Y:S02]  /*9660*/  MUFU.EX2 R172, R172 ;  /* 0x000000ac00ac7308 */ /* 0x000fe40000000800 */
[C---:B------:R-:W-:Y:S01]  /*9670*/  FMUL.FTZ R25, R2.reuse, R109 ;  /* 0x0000006d02197220 */ /* 0x040fe20000410000 */
[----:B------:R-:W-:Y:S01]  /*9680*/  FMUL.FTZ R81, R2, R81 ;  /* 0x0000005102517220 */ /* 0x000fe20000410000 */
[C---:B------:R-:W-:Y:S01]  /*9690*/  FMUL.FTZ R82, R0.reuse, R82 ;  /* 0x0000005200527220 */ /* 0x040fe20000410000 */
[C---:B------:R-:W-:Y:S03]  /*96a0*/  HMMA.16816.F32 R16, R128.reuse, R26, R16 ;  /* 0x0000001a8010723c */ /* 0x040fe60000001810 */
[----:B------:R-:W-:Y:S01]  /*96b0*/  FMUL.FTZ R83, R0, R83 ;  /* 0x0000005300537220 */ /* 0x000fe20000410000 */
[C---:B------:R-:W-:Y:S01]  /*96c0*/  FMUL.FTZ R84, R2.reuse, R84 ;  /* 0x0000005402547220 */ /* 0x040fe20000410000 */
[----:B------:R-:W-:Y:S01]  /*96d0*/  FMUL.FTZ R85, R2, R85 ;  /* 0x0000005502557220 */ /* 0x000fe20000410000 */
[C---:B------:R-:W-:Y:S01]  /*96e0*/  HMMA.16816.F32 R20, R128.reuse, R32, R20 ;  /* 0x000000208014723c */ /* 0x040fe20000001814 */
[----:B------:R-:W4:Y:S04]  /*96f0*/  MUFU.EX2 R175, R175 ;  /* 0x000000af00af7308 */ /* 0x000f280000000800 */
[C---:B------:R-:W-:Y:S01]  /*9700*/  FMUL.FTZ R26, R0.reuse, R110 ;  /* 0x0000006e001a7220 */ /* 0x040fe20000410000 */
[----:B------:R-:W-:Y:S01]  /*9710*/  FMUL.FTZ R27, R0, R111 ;  /* 0x0000006f001b7220 */ /* 0x000fe20000410000 */
[C---:B------:R-:W-:Y:S01]  /*9720*/  FMUL.FTZ R32, R2.reuse, R100 ;  /* 0x0000006402207220 */ /* 0x040fe20000410000 */
[----:B------:R-:W5:Y:S03]  /*9730*/  LDSM.16.MT88.4 R108, [R197+0xe000] ;  /* 0x00e00000c56c783b */ /* 0x000f660000004200 */
[----:B------:R-:W-:Y:S01]  /*9740*/  MUFU.EX2 R174, R174 ;  /* 0x000000ae00ae7308 */ /* 0x000fe20000000800 */
[----:B------:R-:W-:Y:S01]  /*9750*/  FMUL.FTZ R33, R2, R101 ;  /* 0x0000006502217220 */ /* 0x000fe20000410000 */
[C---:B------:R-:W-:Y:S01]  /*9760*/  FMUL.FTZ R86, R0.reuse, R86 ;  /* 0x0000005600567220 */ /* 0x040fe20000410000 */
[C---:B------:R-:W-:Y:S03]  /*9770*/  HMMA.16816.F32 R24, R128.reuse, R34, R24 ;  /* 0x000000228018723c */ /* 0x040fe60000001818 */
[----:B------:R-:W-:Y:S01]  /*9780*/  FMUL.FTZ R87, R0, R87 ;  /* 0x0000005700577220 */ /* 0x000fe20000410000 */
[--C-:B------:R-:W-:Y:S01]  /*9790*/  FFMA.FTZ R177, R240, UR4, -R145.reuse ;  /* 0x00000004f0b17c23 */ /* 0x100fe20008010891 */
[----:B------:R-:W-:Y:S01]  /*97a0*/  FMUL.FTZ R88, R2, R88 ;  /* 0x0000005802587220 */ /* 0x000fe20000410000 */
[C---:B------:R-:W-:Y:S01]  /*97b0*/  HMMA.16816.F32 R28, R128.reuse, R136, R28 ;  /* 0x00000088801c723c */ /* 0x040fe2000000181c */
[----:B------:R-:W-:Y:S04]  /*97c0*/  MUFU.EX2 R176, R176 ;  /* 0x000000b000b07308 */ /* 0x000fe80000000800 */
[C---:B------:R-:W-:Y:S01]  /*97d0*/  FMUL.FTZ R34, R0.reuse, R102 ;  /* 0x0000006600227220 */ /* 0x040fe20000410000 */
[----:B------:R-:W-:Y:S01]  /*97e0*/  FMUL.FTZ R35, R0, R103 ;  /* 0x0000006700237220 */ /* 0x000fe20000410000 */
[----:B------:R-:W-:Y:S01]  /*97f0*/  FMUL.FTZ R89, R2, R89 ;  /* 0x0000005902597220 */ /* 0x000fe20000410000 */
[----:B------:R-:W3:Y:S03]  /*9800*/  LDSM.16.MT88.4 R100, [R196+0xe000] ;  /* 0x00e00000c464783b */ /* 0x000ee60000004200 */
[----:B------:R-:W4:Y:S01]  /*9810*/  MUFU.EX2 R177, R177 ;  /* 0x000000b100b17308 */ /* 0x000f220000000800 */
[C---:B------:R-:W-:Y:S01]  /*9820*/  FMUL.FTZ R90, R0.reuse, R90 ;  /* 0x0000005a005a7220 */ /* 0x040fe20000410000 */
[----:B------:R-:W-:Y:S01]  /*9830*/  FMUL.FTZ R91, R0, R91 ;  /* 0x0000005b005b7220 */ /* 0x000fe20000410000 */
[C---:B------:R-:W-:Y:S02]  /*9840*/  HMMA.16816.F32 R32, R128.reuse, R138, R32 ;  /* 0x0000008a8020723c */ /* 0x040fe40000001820 */
[----:B------:R-:W-:Y:S05]  /*9850*/  LDSM.16.MT88.4 R136, [R198+0xe800] ;  /* 0x00e80000c688783b */ /* 0x000fea0000004200 */
[----:B------:R-:W4:Y:S01]  /*9860*/  MUFU.EX2 R179, R179 ;  /* 0x000000b300b37308 */ /* 0x000f220000000800 */
[C---:B------:R-:W-:Y:S01]  /*9870*/  FMUL.FTZ R92, R2.reuse, R92 ;  /* 0x0000005c025c7220 */ /* 0x040fe20000410000 */
[C---:B--2---:R-:W-:Y:S03]  /*9880*/  HMMA.16816.F32 R36, R128.reuse, R120, R36 ;  /* 0x000000788024723c */ /* 0x044fe60000001824 */
[----:B------:R-:W-:Y:S03]  /*9890*/  FMUL.FTZ R93, R2, R93 ;  /* 0x0000005d025d7220 */ /* 0x000fe60000410000 */
[C---:B------:R-:W-:Y:S01]  /*98a0*/  HMMA.16816.F32 R40, R128.reuse, R122, R40 ;  /* 0x0000007a8028723c */ /* 0x040fe20000001828 */
[----:B------:R-:W-:Y:S01]  /*98b0*/  LDSM.16.MT88.4 R120, [R196+0xc800] ;  /* 0x00c80000c478783b */ /* 0x000fe20000004200 */
[----:B------:R-:W-:Y:S03]  /*98c0*/  MUFU.EX2 R180, R180 ;  /* 0x000000b400b47308 */ /* 0x000fe60000000800 */
[C---:B------:R-:W-:Y:S01]  /*98d0*/  FMUL.FTZ R94, R0.reuse, R94 ;  /* 0x0000005e005e7220 */ /* 0x040fe20000410000 */
[C---:B-1----:R-:W-:Y:S06]  /*98e0*/  HMMA.16816.F32 R44, R128.reuse, R104, R44 ;  /* 0x00000068802c723c */ /* 0x042fec000000182c */
[----:B------:R-:W-:Y:S01]  /*98f0*/  MUFU.EX2 R183, R183 ;  /* 0x000000b700b77308 */ /* 0x000fe20000000800 */
[----:B------:R-:W-:Y:S01]  /*9900*/  FMUL.FTZ R95, R0, R95 ;  /* 0x0000005f005f7220 */ /* 0x000fe20000410000 */
[C---:B------:R-:W-:Y:S01]  /*9910*/  HMMA.16816.F32 R48, R128.reuse, R106, R48 ;  /* 0x0000006a8030723c */ /* 0x040fe20000001830 */
[----:B------:R-:W1:Y:S02]  /*9920*/  LDSM.16.MT88.4 R104, [R198+0x10000] ;  /* 0x01000000c668783b */ /* 0x000e640000004200 */
[C---:B------:R-:W-:Y:S03]  /*9930*/  FMUL.FTZ R96, R2.reuse, R96 ;  /* 0x0000006002607220 */ /* 0x040fe60000410000 */
[C---:B-----5:R-:W-:Y:S02]  /*9940*/  HMMA.16816.F32 R52, R128.reuse, R108, R52 ;  /* 0x0000006c8034723c */ /* 0x060fe40000001834 */
[----:B------:R-:W-:Y:S03]  /*9950*/  MUFU.EX2 R235, R235 ;  /* 0x000000eb00eb7308 */ /* 0x000fe60000000800 */
[----:B------:R-:W-:Y:S01]  /*9960*/  FMUL.FTZ R97, R2, R97 ;  /* 0x0000006102617220 */ /* 0x000fe20000410000 */
[C---:B------:R-:W-:Y:S01]  /*9970*/  HMMA.16816.F32 R56, R128.reuse, R110, R56 ;  /* 0x0000006e8038723c */ /* 0x040fe20000001838 */
[----:B------:R-:W-:Y:S05]  /*9980*/  LDSM.16.MT88.4 R108, [R200+0xc800] ;  /* 0x00c80000c86c783b */ /* 0x000fea0000004200 */
[----:B------:R-:W-:Y:S01]  /*9990*/  MUFU.EX2 R231, R231 ;  /* 0x000000e700e77308 */ /* 0x000fe20000000800 */
[C---:B------:R-:W-:Y:S01]  /*99a0*/  FMUL.FTZ R98, R0.reuse, R98 ;  /* 0x0000006200627220 */ /* 0x040fe20000410000 */
[C---:B---3--:R-:W-:Y:S03]  /*99b0*/  HMMA.16816.F32 R60, R128.reuse, R100, R60 ;  /* 0x00000064803c723c */ /* 0x048fe6000000183c */
[----:B------:R-:W-:Y:S03]  /*99c0*/  FMUL.FTZ R99, R0, R99 ;  /* 0x0000006300637220 */ /* 0x000fe60000410000 */
[C---:B------:R-:W-:Y:S01]  /*99d0*/  HMMA.16816.F32 R64, R128.reuse, R102, R64 ;  /* 0x000000668040723c */ /* 0x040fe20000001840 */
[----:B------:R-:W2:Y:S01]  /*99e0*/  LDSM.16.MT88.4 R100, [R197+0x10000] ;  /* 0x01000000c564783b */ /* 0x000ea20000004200 */
[----:B------:R-:W-:Y:S03]  /*99f0*/  MUFU.EX2 R134, R134 ;  /* 0x0000008600867308 */ /* 0x000fe60000000800 */
[--C-:B------:R-:W-:Y:S01]  /*9a00*/  FFMA.FTZ R239, R232, UR4, -R145.reuse ;  /* 0x00000004e8ef7c23 */ /* 0x100fe20008010891 */
[C---:B------:R-:W-:Y:S06]  /*9a10*/  HMMA.16816.F32 R68, R128.reuse, R112, R68 ;  /* 0x000000708044723c */ /* 0x040fec0000001844 */
[----:B------:R-:W-:Y:S01]  /*9a20*/  MUFU.EX2 R133, R133 ;  /* 0x0000008500857308 */ /* 0x000fe20000000800 */
[--C-:B------:R-:W-:Y:S01]  /*9a30*/  FFMA.FTZ R232, R237, UR4, -R144.reuse ;  /* 0x00000004ede87c23 */ /* 0x100fe20008010890 */
[C---:B------:R-:W-:Y:S01]  /*9a40*/  HMMA.16816.F32 R72, R128.reuse, R114, R72 ;  /* 0x000000728048723c */ /* 0x040fe20000001848 */
[----:B------:R-:W-:Y:S02]  /*9a50*/  LDSM.16.MT88.4 R112, [R198+0xc800] ;  /* 0x00c80000c670783b */ /* 0x000fe40000004200 */
[--C-:B------:R-:W-:Y:S03]  /*9a60*/  FFMA.FTZ R178, R238, UR4, -R145.reuse ;  /* 0x00000004eeb27c23 */ /* 0x100fe60008010891 */
[C---:B-1----:R-:W-:Y:S02]  /*9a70*/  HMMA.16816.F32 R76, R128.reuse, R104, R76 ;  /* 0x00000068804c723c */ /* 0x042fe4000000184c */
[----:B------:R-:W-:Y:S03]  /*9a80*/  MUFU.EX2 R239, R239 ;  /* 0x000000ef00ef7308 */ /* 0x000fe60000000800 */
[--C-:B------:R-:W-:Y:S01]  /*9a90*/  FFMA.FTZ R181, R236, UR4, -R145.reuse ;  /* 0x00000004ecb57c23 */ /* 0x100fe20008010891 */
[C---:B------:R-:W-:Y:S01]  /*9aa0*/  HMMA.16816.F32 R80, R128.reuse, R106, R80 ;  /* 0x0000006a8050723c */ /* 0x040fe20000001850 */
[----:B------:R-:W1:Y:S05]  /*9ab0*/  LDSM.16.MT88.4 R104, [R196+0x10000] ;  /* 0x01000000c468783b */ /* 0x000e6a0000004200 */
[----:B------:R-:W-:Y:S01]  /*9ac0*/  MUFU.EX2 R178, R178 ;  /* 0x000000b200b27308 */ /* 0x000fe20000000800 */
[--C-:B------:R-:W-:Y:S01]  /*9ad0*/  FFMA.FTZ R182, R234, UR4, -R145.reuse ;  /* 0x00000004eab67c23 */ /* 0x100fe20008010891 */
[--C-:B------:R-:W-:Y:S03]  /*9ae0*/  FFMA.FTZ R237, R230, UR4, -R145.reuse ;  /* 0x00000004e6ed7c23 */ /* 0x100fe60008010891 */
[----:B------:R-:W-:Y:S01]  /*9af0*/  FFMA.FTZ R230, R233, UR4, -R144 ;  /* 0x00000004e9e67c23 */ /* 0x000fe20008010890 */
[--C-:B------:R-:W-:Y:S01]  /*9b00*/  FFMA.FTZ R228, R228, UR4, -R145.reuse ;  /* 0x00000004e4e47c23 */ /* 0x100fe20008010891 */
[--C-:B------:R-:W-:Y:S01]  /*9b10*/  FFMA.FTZ R226, R226, UR4, -R145.reuse ;  /* 0x00000004e2e27c23 */ /* 0x100fe20008010891 */
[----:B------:R-:W-:Y:S02]  /*9b20*/  FFMA.FTZ R145, R224, UR4, -R145 ;  /* 0x00000004e0917c23 */ /* 0x000fe40008010891 */
[----:B------:R-:W3:Y:S01]  /*9b30*/  MUFU.EX2 R181, R181 ;  /* 0x000000b500b57308 */ /* 0x000ee20000000800 */
[----:B------:R-:W-:Y:S01]  /*9b40*/  FFMA.FTZ R171, R2, R229, R171 ;  /* 0x000000e502ab7223 */ /* 0x000fe200000100ab */
[----:B------:R-:W-:Y:S01]  /*9b50*/  FFMA.FTZ R169, R0, R227, R169 ;  /* 0x000000e300a97223 */ /* 0x000fe200000100a9 */
[----:B------:R-:W-:Y:S01]  /*9b60*/  MOV R0, R3 ;  /* 0x0000000300007202 */ /* 0x000fe20000000f00 */
[C---:B--2---:R-:W-:Y:S03]  /*9b70*/  HMMA.16816.F32 R84, R128.reuse, R100, R84 ;  /* 0x000000648054723c */ /* 0x044fe60000001854 */
[----:B------:R-:W-:Y:S03]  /*9b80*/  FADD.FTZ R168, R168, R171 ;  /* 0x000000aba8a87221 */ /* 0x000fe60000010000 */
[----:B------:R2:W-:Y:S01]  /*9b90*/  MUFU.EX2 R233, R145 ;  /* 0x0000009100e97308 */ /* 0x0005e20000000800 */
[----:B------:R-:W-:Y:S01]  /*9ba0*/  FADD.FTZ R169, R165, R169 ;  /* 0x000000a9a5a97221 */ /* 0x000fe20000010000 */
[C---:B------:R-:W-:Y:S03]  /*9bb0*/  HMMA.16816.F32 R88, R128.reuse, R102, R88 ;  /* 0x000000668058723c */ /* 0x040fe60000001858 */
[----:B------:R-:W-:Y:S05]  /*9bc0*/  F2FP.F16.F32.PACK_AB R100, R173, R170 ;  /* 0x000000aaad64723e */ /* 0x000fea00000000ff */
[----:B------:R-:W5:Y:S03]  /*9bd0*/  MUFU.EX2 R182, R182 ;  /* 0x000000b600b67308 */ /* 0x000f660000000800 */
[----:B----4-:R-:W-:Y:S01]  /*9be0*/  F2FP.F16.F32.PACK_AB R101, R175, R172 ;  /* 0x000000acaf65723e */ /* 0x010fe200000000ff */
[----:B------:R-:W-:Y:S01]  /*9bf0*/  FADD.FTZ R164, R164, R169 ;  /* 0x000000a9a4a47221 */ /* 0x000fe20000010000 */
[----:B------:R-:W-:Y:S03]  /*9c00*/  F2FP.F16.F32.PACK_AB R102, R177, R174 ;  /* 0x000000aeb166723e */ /* 0x000fe600000000ff */
[----:B------:R-:W-:Y:S01]  /*9c10*/  FADD.FTZ R135, R135, R164 ;  /* 0x000000a487877221 */ /* 0x000fe20000010000 */
[----:B------:R-:W-:Y:S01]  /*9c20*/  F2FP.F16.F32.PACK_AB R103, R179, R176 ;  /* 0x000000b0b367723e */ /* 0x000fe200000000ff */
[----:B------:R-:W4:Y:S01]  /*9c30*/  MUFU.EX2 R232, R232 ;  /* 0x000000e800e87308 */ /* 0x000f220000000800 */
[----:B--2---:R-:W-:Y:S01]  /*9c40*/  LDSM.16.MT88.4 R144, [R200+0xf800] ;  /* 0x00f80000c890783b */ /* 0x004fe20000004200 */
[----:B------:R-:W-:Y:S01]  /*9c50*/  FADD.FTZ R172, R172, R135 ;  /* 0x00000087acac7221 */ /* 0x000fe20000010000 */
[----:B------:R-:W-:Y:S01]  /*9c60*/  MOV R135, R132 ;  /* 0x0000008400877202 */ /* 0x000fe20000000f00 */
[C---:B-1----:R-:W-:Y:S03]  /*9c70*/  HMMA.16816.F32 R92, R128.reuse, R104, R92 ;  /* 0x00000068805c723c */ /* 0x042fe6000000185c */
[----:B------:R-:W-:Y:S03]  /*9c80*/  FADD.FTZ R175, R175, R172 ;  /* 0x000000acafaf7221 */ /* 0x000fe60000010000 */
[----:B------:R-:W-:Y:S01]  /*9c90*/  MUFU.EX2 R228, R228 ;  /* 0x000000e400e47308 */ /* 0x000fe20000000800 */
[----:B------:R-:W-:Y:S01]  /*9ca0*/  HMMA.16816.F32 R96, R128, R106, R96 ;  /* 0x0000006a8060723c */ /* 0x000fe20000001860 */
[----:B------:R-:W1:Y:S03]  /*9cb0*/  LDSM.16.MT88.4 R104, [R196+0xe800] ;  /* 0x00e80000c468783b */ /* 0x000e660000004200 */
[----:B------:R-:W-:Y:S02]  /*9cc0*/  FADD.FTZ R176, R176, R175 ;  /* 0x000000afb0b07221 */ /* 0x000fe40000010000 */
[C---:B------:R-:W-:Y:S03]  /*9cd0*/  HMMA.16816.F32 R4, R100.reuse, R108, R4 ;  /* 0x0000006c6404723c */ /* 0x040fe60000001804 */
[----:B------:R-:W2:Y:S01]  /*9ce0*/  MUFU.EX2 R237, R237 ;  /* 0x000000ed00ed7308 */ /* 0x000ea20000000800 */
[----:B------:R-:W-:Y:S01]  /*9cf0*/  LDSM.16.MT88.4 R128, [R196+0xd000] ;  /* 0x00d00000c480783b */ /* 0x000fe20000004200 */
[----:B------:R-:W-:Y:S01]  /*9d00*/  FADD.FTZ R179, R179, R176 ;  /* 0x000000b0b3b37221 */ /* 0x000fe20000010000 */
[C---:B------:R-:W-:Y:S07]  /*9d10*/  HMMA.16816.F32 R8, R100.reuse, R110, R8 ;  /* 0x0000006e6408723c */ /* 0x040fee0000001808 */
[----:B------:R-:W2:Y:S01]  /*9d20*/  MUFU.EX2 R230, R230 ;  /* 0x000000e600e67308 */ /* 0x000ea20000000800 */
[----:B------:R-:W3:Y:S01]  /*9d30*/  LDSM.16.MT88.4 R108, [R200+0x10800] ;  /* 0x01080000c86c783b */ /* 0x000ee20000004200 */
[C---:B------:R-:W-:Y:S08]  /*9d40*/  HMMA.16816.F32 R12, R100.reuse, R112, R12 ;  /* 0x00000070640c723c */ /* 0x040ff0000000180c */
[----:B------:R-:W2:Y:S01]  /*9d50*/  MUFU.EX2 R226, R226 ;  /* 0x000000e200e27308 */ /* 0x000ea20000000800 */
[C---:B------:R-:W-:Y:S01]  /*9d60*/  HMMA.16816.F32 R16, R100.reuse, R114, R16 ;  /* 0x000000726410723c */ /* 0x040fe20000001810 */
[----:B------:R-:W5:Y:S05]  /*9d70*/  LDSM.16.MT88.4 R112, [R198+0x10800] ;  /* 0x01080000c670783b */ /* 0x000f6a0000004200 */
[C---:B------:R-:W-:Y:S06]  /*9d80*/  HMMA.16816.F32 R20, R100.reuse, R116, R20 ;  /* 0x000000746414723c */ /* 0x040fec0000001814 */
[C---:B------:R-:W-:Y:S01]  /*9d90*/  HMMA.16816.F32 R24, R100.reuse, R118, R24 ;  /* 0x000000766418723c */ /* 0x040fe20000001818 */
[----:B------:R-:W4:Y:S05]  /*9da0*/  LDSM.16.MT88.4 R116, [R197+0x10800] ;  /* 0x01080000c574783b */ /* 0x000f2a0000004200 */
        /* <DEDUP_REMOVED lines=15> */
[C---:B---3--:R-:W-:Y:S06]  /*9ea0*/  HMMA.16816.F32 R68, R100.reuse, R108, R68 ;  /* 0x0000006c6444723c */ /* 0x048fec0000001844 */
[C---:B------:R-:W-:Y:S05]  /*9eb0*/  HMMA.16816.F32 R72, R100.reuse, R110, R72 ;  /* 0x0000006e6448723c */ /* 0x040fea0000001848 */
[----:B------:R-:W-:Y:S01]  /*9ec0*/  F2FP.F16.F32.PACK_AB R108, R181, R178 ;  /* 0x000000b2b56c723e */ /* 0x000fe200000000ff */
[C---:B-----5:R-:W-:Y:S05]  /*9ed0*/  HMMA.16816.F32 R76, R100.reuse, R112, R76 ;  /* 0x00000070644c723c */ /* 0x060fea000000184c */
[----:B------:R-:W-:Y:S01]  /*9ee0*/  F2FP.F16.F32.PACK_AB R109, R183, R180 ;  /* 0x000000b4b76d723e */ /* 0x000fe200000000ff */
[C---:B------:R-:W-:Y:S01]  /*9ef0*/  HMMA.16816.F32 R80, R100.reuse, R114, R80 ;  /* 0x000000726450723c */ /* 0x040fe20000001850 */
[----:B------:R-:W3:Y:S04]  /*9f00*/  LDSM.16.MT88.4 R112, [R197+0xd000] ;  /* 0x00d00000c570783b */ /* 0x000ee80000004200 */
[----:B------:R-:W-:Y:S01]  /*9f10*/  F2FP.F16.F32.PACK_AB R110, R239, R182 ;  /* 0x000000b6ef6e723e */ /* 0x000fe200000000ff */
[C---:B----4-:R-:W-:Y:S05]  /*9f20*/  HMMA.16816.F32 R84, R100.reuse, R116, R84 ;  /* 0x000000746454723c */ /* 0x050fea0000001854 */
[----:B------:R-:W-:Y:S01]  /*9f30*/  F2FP.F16.F32.PACK_AB R111, R235, R232 ;  /* 0x000000e8eb6f723e */ /* 0x000fe200000000ff */
[C---:B------:R-:W-:Y:S01]  /*9f40*/  HMMA.16816.F32 R88, R100.reuse, R118, R88 ;  /* 0x000000766458723c */ /* 0x040fe20000001858 */
[----:B------:R-:W4:Y:S04]  /*9f50*/  LDSM.16.MT88.4 R116, [R198+0xf000] ;  /* 0x00f00000c674783b */ /* 0x000f280000004200 */
[----:B------:R-:W-:Y:S01]  /*9f60*/  FADD.FTZ R180, R180, R179 ;  /* 0x000000b3b4b47221 */ /* 0x000fe20000010000 */
[C---:B-1----:R-:W-:Y:S05]  /*9f70*/  HMMA.16816.F32 R92, R100.reuse, R104, R92 ;  /* 0x00000068645c723c */ /* 0x042fea000000185c */
[----:B------:R-:W-:Y:S01]  /*9f80*/  FADD.FTZ R183, R183, R180 ;  /* 0x000000b4b7b77221 */ /* 0x000fe20000010000 */
[----:B------:R-:W-:Y:S01]  /*9f90*/  HMMA.16816.F32 R96, R100, R106, R96 ;  /* 0x0000006a6460723c */ /* 0x000fe20000001860 */
[----:B------:R-:W1:Y:S04]  /*9fa0*/  LDSM.16.MT88.4 R100, [R196+0xf000] ;  /* 0x00f00000c464783b */ /* 0x000e680000004200 */
[----:B------:R-:W-:Y:S01]  /*9fb0*/  FADD.FTZ R232, R232, R183 ;  /* 0x000000b7e8e87221 */ /* 0x000fe20000010000 */
[C---:B------:R-:W-:Y:S03]  /*9fc0*/  HMMA.16816.F32 R4, R108.reuse, R120, R4 ;  /* 0x000000786c04723c */ /* 0x040fe60000001804 */
[----:B------:R-:W5:Y:S02]  /*9fd0*/  LDSM.16.MT88.4 R104, [R200+0x11000] ;  /* 0x01100000c868783b */ /* 0x000f640000004200 */
[----:B------:R-:W-:Y:S01]  /*9fe0*/  FADD.FTZ R235, R235, R232 ;  /* 0x000000e8ebeb7221 */ /* 0x000fe20000010000 */
[C---:B------:R-:W-:Y:S05]  /*9ff0*/  HMMA.16816.F32 R8, R108.reuse, R122, R8 ;  /* 0x0000007a6c08723c */ /* 0x040fea0000001808 */
[----:B------:R-:W-:Y:S01]  /*a000*/  LDSM.16.MT88.4 R120, [R196+0x11000] ;  /* 0x01100000c478783b */ /* 0x000fe20000004200 */
[C---:B------:R-:W-:Y:S06]  /*a010*/  HMMA.16816.F32 R12, R108.reuse, R124, R12 ;  /* 0x0000007c6c0c723c */ /* 0x040fec000000180c */
[C---:B------:R-:W-:Y:S01]  /*a020*/  HMMA.16816.F32 R16, R108.reuse, R126, R16 ;  /* 0x0000007e6c10723c */ /* 0x040fe20000001810 */
[----:B------:R-:W-:Y:S05]  /*a030*/  LDSM.16.MT88.4 R124, [R200+0xd800] ;  /* 0x00d80000c87c783b */ /* 0x000fea0000004200 */
[C---:B---3--:R-:W-:Y:S06]  /*a040*/  HMMA.16816.F32 R20, R108.reuse, R112, R20 ;  /* 0x000000706c14723c */ /* 0x048fec0000001814 */
[C---:B------:R-:W-:Y:S01]  /*a050*/  HMMA.16816.F32 R24, R108.reuse, R114, R24 ;  /* 0x000000726c18723c */ /* 0x040fe20000001818 */
[----:B------:R-:W3:Y:S05]  /*a060*/  LDSM.16.MT88.4 R112, [R198+0x11000] ;  /* 0x01100000c670783b */ /* 0x000eea0000004200 */
[C---:B------:R-:W-:Y:S06]  /*a070*/  HMMA.16816.F32 R28, R108.reuse, R128, R28 ;  /* 0x000000806c1c723c */ /* 0x040fec000000181c */
[C---:B------:R-:W-:Y:S06]  /*a080*/  HMMA.16816.F32 R32, R108.reuse, R130, R32 ;  /* 0x000000826c20723c */ /* 0x040fec0000001820 */
[C---:B------:R-:W-:Y:S06]  /*a090*/  HMMA.16816.F32 R36, R108.reuse, R136, R36 ;  /* 0x000000886c24723c */ /* 0x040fec0000001824 */
[C---:B------:R-:W-:Y:S05]  /*a0a0*/  HMMA.16816.F32 R40, R108.reuse, R138, R40 ;  /* 0x0000008a6c28723c */ /* 0x040fea0000001828 */
[----:B--2---:R-:W-:Y:S01]  /*a0b0*/  F2FP.F16.F32.PACK_AB R136, R237, R228 ;  /* 0x000000e4ed88723e */ /* 0x004fe200000000ff */
[C---:B----4-:R-:W-:Y:S05]  /*a0c0*/  HMMA.16816.F32 R44, R108.reuse, R116, R44 ;  /* 0x000000746c2c723c */ /* 0x050fea000000182c */
[----:B------:R-:W-:Y:S01]  /*a0d0*/  F2FP.F16.F32.PACK_AB R137, R231, R230 ;  /* 0x000000e6e789723e */ /* 0x000fe200000000ff */
[C---:B------:R-:W-:Y:S01]  /*a0e0*/  HMMA.16816.F32 R48, R108.reuse, R118, R48 ;  /* 0x000000766c30723c */ /* 0x040fe20000001830 */
[----:B------:R-:W2:Y:S04]  /*a0f0*/  LDSM.16.MT88.4 R116, [R197+0x11000] ;  /* 0x01100000c574783b */ /* 0x000ea80000004200 */
[----:B------:R-:W-:Y:S01]  /*a100*/  F2FP.F16.F32.PACK_AB R138, R233, R226 ;  /* 0x000000e2e98a723e */ /* 0x000fe200000000ff */
[C---:B------:R-:W-:Y:S05]  /*a110*/  HMMA.16816.F32 R52, R108.reuse, R140, R52 ;  /* 0x0000008c6c34723c */ /* 0x040fea0000001834 */
[----:B------:R-:W-:Y:S01]  /*a120*/  F2FP.F16.F32.PACK_AB R139, R133, R134 ;  /* 0x00000086858b723e */ /* 0x000fe200000000ff */
        /* <DEDUP_REMOVED lines=8> */
[C---:B-----5:R-:W-:Y:S05]  /*a1b0*/  HMMA.16816.F32 R68, R108.reuse, R104, R68 ;  /* 0x000000686c44723c */ /* 0x060fea0000001844 */
[----:B------:R-:W-:Y:S01]  /*a1c0*/  FADD.FTZ R227, R133, R134 ;  /* 0x0000008685e37221 */ /* 0x000fe20000010000 */
[C---:B------:R-:W-:Y:S01]  /*a1d0*/  HMMA.16816.F32 R72, R108.reuse, R106, R72 ;  /* 0x0000006a6c48723c */ /* 0x040fe20000001848 */
[----:B------:R-:W4:Y:S05]  /*a1e0*/  LDSM.16.MT88.4 R104, [R197+0xd800] ;  /* 0x00d80000c568783b */ /* 0x000f2a0000004200 */
[C---:B---3--:R-:W-:Y:S06]  /*a1f0*/  HMMA.16816.F32 R76, R108.reuse, R112, R76 ;  /* 0x000000706c4c723c */ /* 0x048fec000000184c */
[C---:B------:R-:W-:Y:S06]  /*a200*/  HMMA.16816.F32 R80, R108.reuse, R114, R80 ;  /* 0x000000726c50723c */ /* 0x040fec0000001850 */
[C---:B--2---:R-:W-:Y:S06]  /*a210*/  HMMA.16816.F32 R84, R108.reuse, R116, R84 ;  /* 0x000000746c54723c */ /* 0x044fec0000001854 */
[C---:B------:R-:W-:Y:S06]  /*a220*/  HMMA.16816.F32 R88, R108.reuse, R118, R88 ;  /* 0x000000766c58723c */ /* 0x040fec0000001858 */
[C---:B------:R-:W-:Y:S06]  /*a230*/  HMMA.16816.F32 R92, R108.reuse, R120, R92 ;  /* 0x000000786c5c723c */ /* 0x040fec000000185c */
[----:B------:R-:W-:Y:S06]  /*a240*/  HMMA.16816.F32 R96, R108, R122, R96 ;  /* 0x0000007a6c60723c */ /* 0x000fec0000001860 */
[C---:B------:R-:W-:Y:S01]  /*a250*/  HMMA.16816.F32 R128, R136.reuse, R124, R4 ;  /* 0x0000007c8880723c */ /* 0x040fe20000001804 */
[----:B------:R-:W2:Y:S05]  /*a260*/  LDSM.16.MT88.4 R4, [R198+0x11800] ;  /* 0x01180000c604783b */ /* 0x000eaa0000004200 */
[C---:B------:R-:W-:Y:S03]  /*a270*/  HMMA.16816.F32 R124, R136.reuse, R126, R8 ;  /* 0x0000007e887c723c */ /* 0x040fe60000001808 */
[----:B------:R-:W3:Y:S03]  /*a280*/  LDSM.16.MT88.4 R8, [R197+0x11800] ;  /* 0x01180000c508783b */ /* 0x000ee60000004200 */
[C---:B-1----:R-:W-:Y:S05]  /*a290*/  HMMA.16816.F32 R120, R136.reuse, R100, R12 ;  /* 0x000000648878723c */ /* 0x042fea000000180c */
[----:B------:R-:W1:Y:S01]  /*a2a0*/  LDSM.16.MT88.4 R12, [R196+0x11800] ;  /* 0x01180000c40c783b */ /* 0x000e620000004200 */
[C---:B------:R-:W-:Y:S06]  /*a2b0*/  HMMA.16816.F32 R116, R136.reuse, R102, R16 ;  /* 0x000000668874723c */ /* 0x040fec0000001810 */
[C---:B----4-:R-:W-:Y:S05]  /*a2c0*/  HMMA.16816.F32 R112, R136.reuse, R104, R20 ;  /* 0x000000688870723c */ /* 0x050fea0000001814 */
[----:B------:R-:W-:Y:S01]  /*a2d0*/  FADD.FTZ R17, R167, R168 ;  /* 0x000000a8a7117221 */ /* 0x000fe20000010000 */
[C---:B------:R-:W-:Y:S05]  /*a2e0*/  HMMA.16816.F32 R108, R136.reuse, R106, R24 ;  /* 0x0000006a886c723c */ /* 0x040fea0000001818 */
        /* <DEDUP_REMOVED lines=25> */
[C---:B--2---:R-:W-:Y:S06]  /*a480*/  HMMA.16816.F32 R76, R136.reuse, R4, R76 ;  /* 0x00000004884c723c */ /* 0x044fec000000184c */
[C---:B------:R-:W-:Y:S06]  /*a490*/  HMMA.16816.F32 R80, R136.reuse, R6, R80 ;  /* 0x000000068850723c */ /* 0x040fec0000001850 */
[C---:B---3--:R-:W-:Y:S06]  /*a4a0*/  HMMA.16816.F32 R84, R136.reuse, R8, R84 ;  /* 0x000000088854723c */ /* 0x048fec0000001854 */
[C---:B------:R-:W-:Y:S06]  /*a4b0*/  HMMA.16816.F32 R88, R136.reuse, R10, R88 ;  /* 0x0000000a8858723c */ /* 0x040fec0000001858 */
[C---:B-1----:R-:W-:Y:S06]  /*a4c0*/  HMMA.16816.F32 R92, R136.reuse, R12, R92 ;  /* 0x0000000c885c723c */ /* 0x042fec000000185c */
[----:B------:R-:W-:Y:S01]  /*a4d0*/  HMMA.16816.F32 R96, R136, R14, R96 ;  /* 0x0000000e8860723c */ /* 0x000fe20000001860 */
[----:B------:R-:W-:Y:S11]  /*a4e0*/  @!UPT UIADD3 URZ, URZ, URZ, URZ ;  /* 0x0000003f3f3ff290 */ /* 0x000ff6000fffe03f */
[----:B------:R-:W-:Y:S01]  /*a4f0*/  @!UPT UIADD3 URZ, URZ, URZ, URZ ;  /* 0x0000003f3f3ff290 */ /* 0x000fe2000fffe03f */
[----:B------:R-:W-:Y:S11]  /*a500*/  @P0 BRA `(.L_x_438) ;  /* 0xffffffd4009c0947 */ /* 0x000ff6000383ffff */
.L_x_437:
[----:B------:R-:W1:Y:S01]  /*a510*/  SHFL.BFLY PT, R0, R229, 0x2, 0x1f ;  /* 0x0c401f00e5007f89 */ /* 0x000e6200000e0000 */
[----:B------:R-:W-:Y:S01]  /*a520*/  MOV R8, 0x3f800000 ;  /* 0x3f80000000087802 */ /* 0x000fe20000000f00 */
[----:B------:R-:W2:Y:S01]  /*a530*/  S2UR UR4, SR_CgaCtaId ;  /* 0x00000000000479c3 */ /* 0x000ea20000008800 */
[----:B------:R-:W-:Y:S01]  /*a540*/  UMOV UR5, 0x400 ;  /* 0x0000040000057882 */ /* 0x000fe20000000000 */
[----:B------:R-:W3:Y:S01]  /*a550*/  SHFL.BFLY PT, R2, R227, 0x2, 0x1f ;  /* 0x0c401f00e3027f89 */ /* 0x000ee200000e0000 */
[----:B------:R-:W4:Y:S01]  /*a560*/  S2R R11, SR_TID.X ;  /* 0x00000000000b7919 */ /* 0x000f220000002100 */
[----:B-1----:R-:W-:Y:S01]  /*a570*/  FADD.FTZ R0, R0, R229 ;  /* 0x000000e500007221 */ /* 0x002fe20000010000 */
[----:B--2---:R-:W-:Y:S01]  /*a580*/  ULEA UR4, UR4, UR5, 0x18 ;  /* 0x0000000504047291 */ /* 0x004fe2000f8ec03f */
[----:B---3--:R-:W-:-:S03]  /*a590*/  FADD.FTZ R9, R2, R227 ;  /* 0x000000e302097221 */ /* 0x008fc60000010000 */
[----:B------:R-:W1:Y:S04]  /*a5a0*/  SHFL.BFLY PT, R5, R0, 0x1, 0x1f ;  /* 0x0c201f0000057f89 */ /* 0x000e6800000e0000 */
[----:B------:R-:W2:Y:S01]  /*a5b0*/  SHFL.BFLY PT, R4, R9, 0x1, 0x1f ;  /* 0x0c201f0009047f89 */ /* 0x000ea200000e0000 */
[----:B----4-:R-:W-:-:S04]  /*a5c0*/  SHF.R.S32.HI R2, RZ, 0x1f, R11 ;  /* 0x0000001fff027819 */ /* 0x010fc8000001140b */
[CC--:B------:R-:W-:Y:S02]  /*a5d0*/  LEA.HI R7, R2.reuse, R11.reuse, RZ, 0x2 ;  /* 0x0000000b02077211 */ /* 0x0c0fe400078f10ff */
[----:B------:R-:W-:Y:S02]  /*a5e0*/  LEA.HI R2, R2, R11, RZ, 0x5 ;  /* 0x0000000b02027211 */ /* 0x000fe400078f28ff */
[----:B------:R-:W-:-:S04]  /*a5f0*/  LOP3.LUT R6, R7, 0x3ffffffc, RZ, 0xc0, !PT ;  /* 0x3ffffffc07067812 */ /* 0x000fc800078ec0ff */
[----:B------:R-:W-:Y:S01]  /*a600*/  IADD3 R6, -R6, R11, RZ ;  /* 0x0000000b06067210 */ /* 0x000fe20007ffe1ff */
[----:B-1----:R-:W-:Y:S01]  /*a610*/  FADD.FTZ R5, R0, R5 ;  /* 0x0000000500057221 */ /* 0x002fe20000010000 */
[----:B------:R-:W-:Y:S01]  /*a620*/  LOP3.LUT R0, R2, 0xffffffe0, RZ, 0xc0, !PT ;  /* 0xffffffe002007812 */ /* 0x000fe200078ec0ff */
[----:B--2---:R-:W-:-:S03]  /*a630*/  FADD.FTZ R4, R9, R4 ;  /* 0x0000000409047221 */ /* 0x004fc60000010000 */
[----:B------:R-:W-:Y:S02]  /*a640*/  FSETP.NE.FTZ.AND P4, PT, R5, RZ, PT ;  /* 0x000000ff0500720b */ /* 0x000fe40003f95000 */
[----:B------:R-:W-:Y:S02]  /*a650*/  MOV R9, 0x3f800000 ;  /* 0x3f80000000097802 */ /* 0x000fe40000000f00 */
[----:B------:R-:W-:Y:S02]  /*a660*/  FSETP.NE.FTZ.AND P3, PT, R4, RZ, PT ;  /* 0x000000ff0400720b */ /* 0x000fe40003f75000 */
[----:B------:R-:W-:-:S07]  /*a670*/  IADD3 R0, R11, -R0, RZ ;  /* 0x800000000b007210 */ /* 0x000fce0007ffe0ff */
[----:B------:R-:W1:Y:S08]  /*a680*/  @P4 MUFU.RCP R8, R5 ;  /* 0x0000000500084308 */ /* 0x000e700000001000 */
[----:B------:R-:W2:Y:S01]  /*a690*/  @P3 MUFU.RCP R9, R4 ;  /* 0x0000000400093308 */ /* 0x000ea20000001000 */
[C---:B-1----:R-:W-:Y:S01]  /*a6a0*/  FMUL.FTZ R128, R8.reuse, R128 ;  /* 0x0000008008807220 */ /* 0x042fe20000410000 */
        /* <DEDUP_REMOVED lines=47> */
[--C-:B------:R-:W-:Y:S01]  /*a9a0*/  SHF.R.S32.HI R8, RZ, 0x2, R7.reuse ;  /* 0x00000002ff087819 */ /* 0x100fe20000011407 */
[C---:B--2---:R-:W-:Y:S01]  /*a9b0*/  FMUL.FTZ R131, R9.reuse, R131 ;  /* 0x0000008309837220 */ /* 0x044fe20000410000 */
[----:B------:R-:W-:Y:S01]  /*a9c0*/  SHF.R.S32.HI R7, RZ, 0x1f, R7 ;  /* 0x0000001fff077819 */ /* 0x000fe20000011407 */
[C---:B------:R-:W-:Y:S01]  /*a9d0*/  FMUL.FTZ R130, R9.reuse, R130 ;  /* 0x0000008209827220 */ /* 0x040fe20000410000 */
[C---:B------:R-:W-:Y:S01]  /*a9e0*/  FMUL.FTZ R127, R9.reuse, R127 ;  /* 0x0000007f097f7220 */ /* 0x040fe20000410000 */
[----:B------:R-:W-:Y:S01]  /*a9f0*/  FMUL.FTZ R126, R9, R126 ;  /* 0x0000007e097e7220 */ /* 0x000fe20000410000 */
[----:B------:R-:W-:Y:S01]  /*aa00*/  LEA.HI R7, R7, R8, RZ, 0x3 ;  /* 0x0000000807077211 */ /* 0x000fe200078f18ff */
[C---:B------:R-:W-:Y:S01]  /*aa10*/  FMUL.FTZ R123, R9.reuse, R123 ;  /* 0x0000007b097b7220 */ /* 0x040fe20000410000 */
[C---:B------:R-:W-:Y:S01]  /*aa20*/  FMUL.FTZ R122, R9.reuse, R122 ;  /* 0x0000007a097a7220 */ /* 0x040fe20000410000 */
[----:B------:R-:W-:Y:S01]  /*aa30*/  FMUL.FTZ R119, R9, R119 ;  /* 0x0000007709777220 */ /* 0x000fe20000410000 */
[----:B------:R-:W-:Y:S01]  /*aa40*/  LOP3.LUT R7, R7, 0xfffffff8, RZ, 0xc0, !PT ;  /* 0xfffffff807077812 */ /* 0x000fe200078ec0ff */
[C---:B------:R-:W-:Y:S01]  /*aa50*/  FMUL.FTZ R118, R9.reuse, R118 ;  /* 0x0000007609767220 */ /* 0x040fe20000410000 */
[C---:B------:R-:W-:Y:S01]  /*aa60*/  FMUL.FTZ R115, R9.reuse, R115 ;  /* 0x0000007309737220 */ /* 0x040fe20000410000 */
[C---:B------:R-:W-:Y:S01]  /*aa70*/  FMUL.FTZ R114, R9.reuse, R114 ;  /* 0x0000007209727220 */ /* 0x040fe20000410000 */
[----:B------:R-:W-:Y:S01]  /*aa80*/  IADD3 R7, R8, -R7, RZ ;  /* 0x8000000708077210 */ /* 0x000fe20007ffe0ff */
[C---:B------:R-:W-:Y:S01]  /*aa90*/  FMUL.FTZ R111, R9.reuse, R111 ;  /* 0x0000006f096f7220 */ /* 0x040fe20000410000 */
[C---:B------:R-:W-:Y:S01]  /*aaa0*/  FMUL.FTZ R110, R9.reuse, R110 ;  /* 0x0000006e096e7220 */ /* 0x040fe20000410000 */
[----:B------:R-:W-:Y:S01]  /*aab0*/  FMUL.FTZ R107, R9, R107 ;  /* 0x0000006b096b7220 */ /* 0x000fe20000410000 */
[----:B------:R-:W-:Y:S01]  /*aac0*/  SHF.L.U32 R8, R7, 0x6, RZ ;  /* 0x0000000607087819 */ /* 0x000fe200000006ff */
        /* <DEDUP_REMOVED lines=35> */
[----:B------:R-:W-:-:S02]  /*ad00*/  SHF.R.S32.HI R9, RZ, 0x5, R2 ;  /* 0x00000005ff097819 */ /* 0x000fc40000011402 */
[----:B------:R-:W-:Y:S02]  /*ad10*/  LOP3.LUT R8, R8, 0x1c0, RZ, 0xc0, !PT ;  /* 0x000001c008087812 */ /* 0x000fe400078ec0ff */
[----:B------:R-:W-:Y:S02]  /*ad20*/  LOP3.LUT R2, R7, 0x1, RZ, 0xc0, !PT ;  /* 0x0000000107027812 */ /* 0x000fe400078ec0ff */
[----:B------:R-:W-:Y:S02]  /*ad30*/  LEA R6, R9, R6, 0x9 ;  /* 0x0000000609067211 */ /* 0x000fe400078e48ff */
[----:B------:R-:W-:Y:S02]  /*ad40*/  LEA.HI R11, R8, R8, RZ, 0x1d ;  /* 0x00000008080b7211 */ /* 0x000fe400078fe8ff */
[----:B------:R-:W-:Y:S02]  /*ad50*/  ISETP.NE.U32.AND P5, PT, R2, 0x1, PT ;  /* 0x000000010200780c */ /* 0x000fe40003fa5070 */
[----:B------:R-:W-:-:S02]  /*ad60*/  LEA R6, R6, R11, 0x1 ;  /* 0x0000000b06067211 */ /* 0x000fc400078e08ff */
[----:B------:R-:W-:Y:S02]  /*ad70*/  R2P PR, R7, 0x6 ;  /* 0x0000000607007804 */ /* 0x000fe40000000000 */
[----:B------:R-:W-:Y:S02]  /*ad80*/  MOV R2, 0x20 ;  /* 0x0000002000027802 */ /* 0x000fe40000000f00 */
[----:B------:R-:W-:Y:S02]  /*ad90*/  ISETP.NE.AND P0, PT, R208, -0x1, PT ;  /* 0xffffffffd000780c */ /* 0x000fe40003f05270 */
[----:B------:R-:W-:Y:S02]  /*ada0*/  LEA R11, R6, UR4, 0x1 ;  /* 0x00000004060b7c11 */ /* 0x000fe4000f8e08ff */
[----:B------:R-:W-:Y:S02]  /*adb0*/  SEL R6, R2, 0xffffffe0, !P1 ;  /* 0xffffffe002067807 */ /* 0x000fe40004800000 */
[----:B------:R-:W-:-:S02]  /*adc0*/  MOV R2, 0x40 ;  /* 0x0000004000027802 */ /* 0x000fc40000000f00 */
[C---:B------:R-:W-:Y:S02]  /*add0*/  IADD3 R13, R11.reuse, -0x10, RZ ;  /* 0xfffffff00b0d7810 */ /* 0x040fe40007ffe0ff */
[----:B------:R-:W-:Y:S02]  /*ade0*/  @P5 IADD3 R13, R11, 0x10, RZ ;  /* 0x000000100b0d5810 */ /* 0x000fe40007ffe0ff */
[----:B------:R-:W-:Y:S02]  /*adf0*/  F2FP.F16.F32.PACK_AB R128, R129, R128 ;  /* 0x000000808180723e */ /* 0x000fe400000000ff */
[----:B------:R-:W-:Y:S02]  /*ae00*/  F2FP.F16.F32.PACK_AB R130, R131, R130 ;  /* 0x000000828382723e */ /* 0x000fe400000000ff */
[----:B------:R-:W-:Y:S01]  /*ae10*/  SEL R2, R2, 0xffffffc0, !P2 ;  /* 0xffffffc002027807 */ /* 0x000fe20005000000 */
[----:B------:R1:W-:Y:S01]  /*ae20*/  STS [R11], R128 ;  /* 0x000000800b007388 */ /* 0x0003e20000000800 */
[----:B------:R-:W-:-:S02]  /*ae30*/  F2FP.F16.F32.PACK_AB R124, R125, R124 ;  /* 0x0000007c7d7c723e */ /* 0x000fc400000000ff */
[----:B------:R-:W-:Y:S01]  /*ae40*/  F2FP.F16.F32.PACK_AB R126, R127, R126 ;  /* 0x0000007e7f7e723e */ /* 0x000fe200000000ff */
[----:B------:R1:W-:Y:S01]  /*ae50*/  STS [R11+0x400], R130 ;  /* 0x000400820b007388 */ /* 0x0003e20000000800 */
[----:B------:R-:W-:Y:S02]  /*ae60*/  F2FP.F16.F32.PACK_AB R120, R121, R120 ;  /* 0x000000787978723e */ /* 0x000fe400000000ff */
[----:B------:R-:W-:Y:S01]  /*ae70*/  F2FP.F16.F32.PACK_AB R122, R123, R122 ;  /* 0x0000007a7b7a723e */ /* 0x000fe200000000ff */
[----:B------:R1:W-:Y:S01]  /*ae80*/  STS [R13], R124 ;  /* 0x0000007c0d007388 */ /* 0x0003e20000000800 */
[----:B------:R-:W-:Y:S02]  /*ae90*/  IADD3 R15, R11, R6, RZ ;  /* 0x000000060b0f7210 */ /* 0x000fe40007ffe0ff */
[----:B------:R-:W-:Y:S01]  /*aea0*/  F2FP.F16.F32.PACK_AB R116, R117, R116 ;  /* 0x000000747574723e */ /* 0x000fe200000000ff */
[----:B------:R1:W-:Y:S01]  /*aeb0*/  STS [R13+0x400], R126 ;  /* 0x0004007e0d007388 */ /* 0x0003e20000000800 */
[----:B------:R-:W-:-:S02]  /*aec0*/  F2FP.F16.F32.PACK_AB R118, R119, R118 ;  /* 0x000000767776723e */ /* 0x000fc400000000ff */
[----:B------:R-:W-:Y:S01]  /*aed0*/  IADD3 R17, R6, R13, RZ ;  /* 0x0000000d06117210 */ /* 0x000fe20007ffe0ff */
[----:B------:R1:W-:Y:S01]  /*aee0*/  STS [R15], R120 ;  /* 0x000000780f007388 */ /* 0x0003e20000000800 */
[----:B------:R-:W-:Y:S01]  /*aef0*/  F2FP.F16.F32.PACK_AB R112, R113, R112 ;  /* 0x000000707170723e */ /* 0x000fe200000000ff */
[----:B------:R-:W2:Y:S01]  /*af00*/  @P0 LDC.64 R6, c[0x0][0x298] ;  /* 0x0000a600ff060b82 */ /* 0x000ea20000000a00 */
[----:B------:R-:W-:Y:S01]  /*af10*/  F2FP.F16.F32.PACK_AB R114, R115, R114 ;  /* 0x000000727372723e */ /* 0x000fe200000000ff */
[----:B------:R1:W-:Y:S01]  /*af20*/  STS [R15+0x400], R122 ;  /* 0x0004007a0f007388 */ /* 0x0003e20000000800 */
[----:B------:R-:W-:Y:S02]  /*af30*/  IADD3 R19, R11, R2, RZ ;  /* 0x000000020b137210 */ /* 0x000fe40007ffe0ff */
[----:B------:R-:W-:Y:S01]  /*af40*/  F2FP.F16.F32.PACK_AB R108, R109, R108 ;  /* 0x0000006c6d6c723e */ /* 0x000fe200000000ff */
[----:B------:R1:W-:Y:S01]  /*af50*/  STS [R17], R116 ;  /* 0x0000007411007388 */ /* 0x0003e20000000800 */
[----:B------:R-:W-:-:S02]  /*af60*/  F2FP.F16.F32.PACK_AB R110, R111, R110 ;  /* 0x0000006e6f6e723e */ /* 0x000fc400000000ff */
[----:B------:R-:W-:Y:S01]  /*af70*/  IADD3 R21, R2, R13, RZ ;  /* 0x0000000d02157210 */ /* 0x000fe20007ffe0ff */
[----:B------:R1:W-:Y:S01]  /*af80*/  STS [R17+0x400], R118 ;  /* 0x0004007611007388 */ /* 0x0003e20000000800 */
[----:B------:R-:W-:Y:S02]  /*af90*/  F2FP.F16.F32.PACK_AB R104, R105, R104 ;  /* 0x000000686968723e */ /* 0x000fe400000000ff */
[----:B------:R-:W-:Y:S01]  /*afa0*/  F2FP.F16.F32.PACK_AB R106, R107, R106 ;  /* 0x0000006a6b6a723e */ /* 0x000fe200000000ff */
[----:B------:R1:W-:Y:S01]  /*afb0*/  STS [R19], R112 ;  /* 0x0000007013007388 */ /* 0x0003e20000000800 */
[----:B------:R-:W-:Y:S02]  /*afc0*/  IADD3 R23, R15, R2, RZ ;  /* 0x000000020f177210 */ /* 0x000fe40007ffe0ff */
[----:B------:R-:W-:Y:S01]  /*afd0*/  F2FP.F16.F32.PACK_AB R100, R101, R100 ;  /* 0x000000646564723e */ /* 0x000fe200000000ff */
[----:B------:R1:W-:Y:S01]  /*afe0*/  STS [R19+0x400], R114 ;  /* 0x0004007213007388 */ /* 0x0003e20000000800 */
[----:B------:R-:W-:-:S02]  /*aff0*/  IADD3 R25, R17, R2, RZ ;  /* 0x0000000211197210 */ /* 0x000fc40007ffe0ff */
[----:B------:R-:W-:Y:S01]  /*b000*/  F2FP.F16.F32.PACK_AB R102, R103, R102 ;  /* 0x000000666766723e */ /* 0x000fe200000000ff */
[----:B------:R1:W-:Y:S01]  /*b010*/  STS [R21], R108 ;  /* 0x0000006c15007388 */ /* 0x0003e20000000800 */
[----:B------:R-:W-:Y:S01]  /*b020*/  F2FP.F16.F32.PACK_AB R36, R37, R36 ;  /* 0x000000242524723e */ /* 0x000fe200000000ff */
[C---:B--2---:R-:W-:Y:S01]  /*b030*/  @P0 IMAD.WIDE.U32 R26, R208.reuse, R6, RZ ;  /* 0x00000006d01a0225 */ /* 0x044fe200078e00ff */
[----:B------:R-:W-:Y:S01]  /*b040*/  F2FP.F16.F32.PACK_AB R38, R39, R38 ;  /* 0x000000262726723e */ /* 0x000fe200000000ff */
[----:B------:R1:W-:Y:S01]  /*b050*/  STS [R21+0x400], R110 ;  /* 0x0004006e15007388 */ /* 0x0003e20000000800 */
[----:B------:R-:W-:Y:S01]  /*b060*/  F2FP.F16.F32.PACK_AB R40, R41, R40 ;  /* 0x000000282928723e */ /* 0x000fe200000000ff */
[----:B------:R-:W-:Y:S01]  /*b070*/  @P0 IMAD R2, R208, R7, R27 ;  /* 0x00000007d0020224 */ /* 0x000fe200078e021b */
[----:B------:R-:W-:Y:S01]  /*b080*/  F2FP.F16.F32.PACK_AB R42, R43, R42 ;  /* 0x0000002a2b2a723e */ /* 0x000fe200000000ff */
[----:B------:R1:W-:Y:S01]  /*b090*/  STS [R23], R104 ;  /* 0x0000006817007388 */ /* 0x0003e20000000800 */
[----:B------:R-:W-:-:S02]  /*b0a0*/  F2FP.F16.F32.PACK_AB R44, R45, R44 ;  /* 0x0000002c2d2c723e */ /* 0x000fc400000000ff */
[----:B------:R-:W-:Y:S01]  /*b0b0*/  F2FP.F16.F32.PACK_AB R46, R47, R46 ;  /* 0x0000002e2f2e723e */ /* 0x000fe200000000ff */
[----:B------:R1:W-:Y:S01]  /*b0c0*/  STS [R23+0x400], R106 ;  /* 0x0004006a17007388 */ /* 0x0003e20000000800 */
[----:B------:R-:W-:Y:S02]  /*b0d0*/  F2FP.F16.F32.PACK_AB R48, R49, R48 ;  /* 0x000000303130723e */ /* 0x000fe400000000ff */
[----:B------:R-:W-:Y:S01]  /*b0e0*/  F2FP.F16.F32.PACK_AB R50, R51, R50 ;  /* 0x000000323332723e */ /* 0x000fe200000000ff */
[----:B------:R1:W-:Y:S01]  /*b0f0*/  STS [R25], R100 ;  /* 0x0000006419007388 */ /* 0x0003e20000000800 */
        /* <DEDUP_REMOVED lines=14> */
[----:B------:R-:W-:Y:S01]  /*b1e0*/  F2FP.F16.F32.PACK_AB R80, R81, R80 ;  /* 0x000000505150723e */ /* 0x000fe200000000ff */
[----:B-1----:R-:W-:Y:S06]  /*b1f0*/  @P0 BRA `(.L_x_441) ;  /* 0x0000000000200947 */ /* 0x002fec0003800000 */
[----:B------:R-:W1:Y:S01]  /*b200*/  S2R R2, SR_CTAID.Y ;  /* 0x0000000000027919 */ /* 0x000e620000002600 */
[----:B------:R-:W2:Y:S01]  /*b210*/  LDC.64 R6, c[0x0][0x290] ;  /* 0x0000a400ff067b82 */ /* 0x000ea20000000a00 */
[----:B-1----:R-:W-:Y:S01]  /*b220*/  SHF.R.S32.HI R27, RZ, 0x1f, R2 ;  /* 0x0000001fff1b7819 */ /* 0x002fe20000011402 */
[----:B--2---:R-:W-:-:S04]  /*b230*/  IMAD.WIDE.U32 R28, R2, R6, RZ ;  /* 0x00000006021c7225 */ /* 0x004fc800078e00ff */
[----:B------:R-:W-:Y:S01]  /*b240*/  IMAD R27, R27, R6, RZ ;  /* 0x000000061b1b7224 */ /* 0x000fe200078e02ff */
[----:B------:R-:W-:-:S03]  /*b250*/  MOV R26, R28 ;  /* 0x0000001c001a7202 */ /* 0x000fc60000000f00 */
[----:B------:R-:W-:-:S05]  /*b260*/  IMAD R7, R2, R7, R27 ;  /* 0x0000000702077224 */ /* 0x000fca00078e021b */
[----:B------:R-:W-:-:S07]  /*b270*/  IADD3 R2, R29, R7, RZ ;  /* 0x000000071d027210 */ /* 0x000fce0007ffe0ff */
.L_x_441:
[----:B------:R-:W-:Y:S01]  /*b280*/  ULDC.U8 UR4, c[0x0][0x3d8] ;  /* 0x0000f60000047ab9 */ /* 0x000fe20000000000 */
[----:B------:R-:W-:Y:S02]  /*b290*/  F2FP.F16.F32.PACK_AB R82, R83, R82 ;  /* 0x000000525352723e */ /* 0x000fe400000000ff */
[----:B------:R-:W-:Y:S02]  /*b2a0*/  CS2R R6, SRZ ;  /* 0x0000000000067805 */ /* 0x000fe4000001ff00 */
[----:B------:R-:W-:Y:S01]  /*b2b0*/  ISETP.NE.AND P1, PT, RZ, UR4, PT ;  /* 0x00000004ff007c0c */ /* 0x000fe2000bf25270 */
[----:B------:R-:W-:Y:S01]  /*b2c0*/  ULDC.U8 UR4, c[0x0][0x3d9] ;  /* 0x0000f64000047ab9 */ /* 0x000fe20000000000 */
[----:B------:R-:W-:Y:S02]  /*b2d0*/  F2FP.F16.F32.PACK_AB R84, R85, R84 ;  /* 0x000000545554723e */ /* 0x000fe400000000ff */
[----:B------:R-:W-:Y:S02]  /*b2e0*/  ISETP.NE.OR P5, PT, RZ, UR4, !P1 ;  /* 0x00000004ff007c0c */ /* 0x000fe4000cfa5670 */
[----:B------:R-:W-:-:S02]  /*b2f0*/  F2FP.F16.F32.PACK_AB R86, R87, R86 ;  /* 0x000000565756723e */ /* 0x000fc400000000ff */
[----:B------:R-:W-:Y:S02]  /*b300*/  F2FP.F16.F32.PACK_AB R88, R89, R88 ;  /* 0x000000585958723e */ /* 0x000fe400000000ff */
[----:B------:R-:W-:Y:S02]  /*b310*/  F2FP.F16.F32.PACK_AB R90, R91, R90 ;  /* 0x0000005a5b5a723e */ /* 0x000fe400000000ff */
[----:B------:R-:W-:Y:S02]  /*b320*/  F2FP.F16.F32.PACK_AB R92, R93, R92 ;  /* 0x0000005c5d5c723e */ /* 0x000fe400000000ff */
[----:B------:R-:W-:Y:S02]  /*b330*/  F2FP.F16.F32.PACK_AB R94, R95, R94 ;  /* 0x0000005e5f5e723e */ /* 0x000fe400000000ff */
[----:B------:R-:W-:Y:S02]  /*b340*/  F2FP.F16.F32.PACK_AB R96, R97, R96 ;  /* 0x000000606160723e */ /* 0x000fe400000000ff */
[----:B------:R-:W-:-:S02]  /*b350*/  F2FP.F16.F32.PACK_AB R98, R99, R98 ;  /* 0x000000626362723e */ /* 0x000fc400000000ff */
[----:B------:R-:W-:Y:S01]  /*b360*/  PLOP3.LUT P2, PT, PT, PT, PT, 0x8, 0x0 ;  /* 0x000000000000781c */ /* 0x000fe20003f4e170 */
[----:B------:R-:W-:-:S12]  /*b370*/  @P5 BRA `(.L_x_442) ;  /* 0x00000000001c5947 */ /* 0x000fd80003800000 */
[----:B------:R-:W1:Y:S01]  /*b380*/  S2R R6, SR_CTAID.Y ;  /* 0x0000000000067919 */ /* 0x000e620000002600 */
[----:B------:R-:W1:Y:S01]  /*b390*/  LDC R7, c[0x0][0x2c4] ;  /* 0x0000b100ff077b82 */ /* 0x000e620000000800 */
[----:B------:R-:W-:Y:S01]  /*b3a0*/  PLOP3.LUT P2, PT, PT, PT, PT, 0x80, 0x0 ;  /* 0x000000000000781c */ /* 0x000fe20003f4f070 */
[----:B-1----:R-:W-:-:S05]  /*b3b0*/  IMAD R7, R6, R7, RZ ;  /* 0x0000000706077224 */ /* 0x002fca00078e02ff */
[----:B------:R-:W-:-:S04]  /*b3c0*/  SEL R208, R7, R208, !P0 ;  /* 0x000000d007d07207 */ /* 0x000fc80004000000 */
[--C-:B------:R-:W-:Y:S01]  /*b3d0*/  SHF.R.S32.HI R7, RZ, 0x1f, R208.reuse ;  /* 0x0000001fff077819 */ /* 0x100fe200000114d0 */
[----:B------:R-:W-:-:S07]  /*b3e0*/  IMAD.MOV.U32 R6, RZ, RZ, R208 ;  /* 0x000000ffff067224 */ /* 0x000fce00078e00d0 */
.L_x_442:
[----:B------:R-:W-:Y:S01]  /*b3f0*/  ISETP.NE.AND P5, PT, RZ, UR4, PT ;  /* 0x00000004ff007c0c */ /* 0x000fe2000bfa5270 */
[----:B------:R-:W1:Y:S01]  /*b400*/  S2R R8, SR_TID.X ;  /* 0x0000000000087919 */ /* 0x000e620000002100 */
[----:B------:R-:W-:Y:S01]  /*b410*/  PLOP3.LUT P0, PT, PT, PT, PT, 0x8, 0x0 ;  /* 0x000000000000781c */ /* 0x000fe20003f0e170 */
[----:B------:R-:W2:Y:S01]  /*b420*/  @P4 LDC R35, c[0x0][0x2e8] ;  /* 0x0000ba00ff234b82 */ /* 0x000ea20000000800 */
[----:B------:R-:W3:Y:S01]  /*b430*/  @P4 MUFU.LG2 R5, R5 ;  /* 0x0000000500054308 */ /* 0x000ee20000000c00 */
[----:B------:R-:W-:Y:S01]  /*b440*/  STS [R25+0x400], R102 ;  /* 0x0004006619007388 */ /* 0x000fe20000000800 */
[----:B------:R-:W-:Y:S03]  /*b450*/  BSSY B0, `(.L_x_443) ;  /* 0x0000069000007945 */ /* 0x000fe60003800000 */
[----:B------:R4:W-:Y:S03]  /*b460*/  STS [R11+0x2000], R36 ;  /* 0x002000240b007388 */ /* 0x0009e60000000800 */
[----:B------:R-:W5:Y:S01]  /*b470*/  @P3 MUFU.LG2 R4, R4 ;  /* 0x0000000400043308 */ /* 0x000f620000000c00 */
[----:B------:R2:W-:Y:S01]  /*b480*/  STS [R11+0x2400], R38 ;  /* 0x002400260b007388 */ /* 0x0005e20000000800 */
[----:B------:R-:W2:Y:S01]  /*b490*/  @!P5 LDC R10, c[0x0][0x2c4] ;  /* 0x0000b100ff0adb82 */ /* 0x000ea20000000800 */
[----:B------:R-:W-:-:S02]  /*b4a0*/  @!P5 PLOP3.LUT P0, PT, P1, PT, PT, 0x80, 0x0 ;  /* 0x000000000000d81c */ /* 0x000fc40000f0f070 */
[----:B------:R-:W-:Y:S04]  /*b4b0*/  STS [R13+0x2000], R40 ;  /* 0x002000280d007388 */ /* 0x000fe80000000800 */
[----:B------:R-:W-:Y:S01]  /*b4c0*/  STS [R13+0x2400], R42 ;  /* 0x0024002a0d007388 */ /* 0x000fe20000000800 */
[----:B------:R-:W2:Y:S01]  /*b4d0*/  @!P5 LDC R27, c[0x0][0x270] ;  /* 0x00009c00ff1bdb82 */ /* 0x000ea20000000800 */
[----:B---3--:R-:W-:Y:S02]  /*b4e0*/  @P4 FMUL.FTZ R5, R5, 0.69314718246459960938 ;  /* 0x3f31721805054820 */ /* 0x008fe40000410000 */
[----:B------:R-:W-:Y:S04]  /*b4f0*/  STS [R15+0x2000], R44 ;  /* 0x0020002c0f007388 */ /* 0x000fe80000000800 */
[----:B------:R-:W-:Y:S01]  /*b500*/  STS [R15+0x2400], R46 ;  /* 0x0024002e0f007388 */ /* 0x000fe20000000800 */
[----:B-----5:R-:W-:-:S03]  /*b510*/  @P3 FMUL.FTZ R4, R4, 0.69314718246459960938 ;  /* 0x3f31721804043820 */ /* 0x020fc60000410000 */
[----:B------:R-:W-:Y:S01]  /*b520*/  STS [R17+0x2000], R48 ;  /* 0x0020003011007388 */ /* 0x000fe20000000800 */
[----:B-1----:R-:W-:Y:S02]  /*b530*/  SHF.R.S32.HI R29, RZ, 0x1f, R8 ;  /* 0x0000001fff1d7819 */ /* 0x002fe40000011408 */
[----:B----4-:R-:W-:Y:S01]  /*b540*/  SHF.R.S32.HI R36, RZ, 0x1f, R9 ;  /* 0x0000001fff247819 */ /* 0x010fe20000011409 */
[----:B------:R-:W-:Y:S01]  /*b550*/  STS [R17+0x2400], R50 ;  /* 0x0024003211007388 */ /* 0x000fe20000000800 */
[----:B--2---:R-:W1:Y:S01]  /*b560*/  @P0 LDC R10, c[0x0][0x2e4] ;  /* 0x0000b900ff0a0b82 */ /* 0x004e620000000800 */
[----:B------:R-:W-:Y:S01]  /*b570*/  LEA.HI R24, R29, R8, RZ, 0x3 ;  /* 0x000000081d187211 */ /* 0x000fe200078f18ff */
[----:B------:R-:W-:Y:S01]  /*b580*/  @P5 IMAD.MOV.U32 R38, RZ, RZ, 0x1 ;  /* 0x00000001ff265424 */ /* 0x000fe200078e00ff */
[----:B------:R-:W-:Y:S01]  /*b590*/  STS [R19+0x2000], R52 ;  /* 0x0020003413007388 */ /* 0x000fe20000000800 */
[----:B------:R-:W-:Y:S02]  /*b5a0*/  LOP3.LUT P0, RZ, R0, 0x3, RZ, 0xc0, !PT ;  /* 0x0000000300ff7812 */ /* 0x000fe4000780c0ff */
[----:B------:R-:W-:Y:S01]  /*b5b0*/  LEA.HI R36, R36, R9, RZ, 0x2 ;  /* 0x0000000924247211 */ /* 0x000fe200078f10ff */
[----:B------:R-:W-:Y:S01]  /*b5c0*/  STS [R19+0x2400], R54 ;  /* 0x0024003613007388 */ /* 0x000fe20000000800 */
[----:B------:R-:W2:Y:S01]  /*b5d0*/  @P3 LDC R0, c[0x0][0x2e8] ;  /* 0x0000ba00ff003b82 */ /* 0x000ea20000000800 */
[----:B------:R-:W-:-:S02]  /*b5e0*/  LOP3.LUT R33, R24, 0xfffffff8, RZ, 0xc0, !PT ;  /* 0xfffffff818217812 */ /* 0x000fc400078ec0ff */
[----:B------:R-:W-:Y:S01]  /*b5f0*/  STS [R21+0x2000], R56 ;  /* 0x0020003815007388 */ /* 0x000fe20000000800 */
[----:B------:R-:W-:Y:S02]  /*b600*/  LOP3.LUT R36, R36, 0xffffffc, RZ, 0xc0, !PT ;  /* 0x0ffffffc24247812 */ /* 0x000fe400078ec0ff */
[----:B------:R-:W-:Y:S01]  /*b610*/  IMAD.IADD R33, R8, 0x1, -R33 ;  /* 0x0000000108217824 */ /* 0x000fe200078e0a21 */
[----:B------:R-:W-:Y:S02]  /*b620*/  STS [R21+0x2400], R58 ;  /* 0x0024003a15007388 */ /* 0x000fe40000000800 */
[----:B------:R-:W-:Y:S02]  /*b630*/  IMAD.IADD R36, R9, 0x1, -R36 ;  /* 0x0000000109247824 */ /* 0x000fe400078e0a24 */
[----:B------:R-:W-:Y:S01]  /*b640*/  STS [R23+0x2000], R60 ;  /* 0x0020003c17007388 */ /* 0x000fe20000000800 */
[----:B------:R-:W-:-:S03]  /*b650*/  IMAD.SHL.U32 R33, R33, 0x8, RZ ;  /* 0x0000000821217824 */ /* 0x000fc600078e00ff */
[----:B------:R-:W-:Y:S01]  /*b660*/  STS [R23+0x2400], R62 ;  /* 0x0024003e17007388 */ /* 0x000fe20000000800 */
[----:B-1----:R-:W-:-:S03]  /*b670*/  @!P5 IMAD R38, R10, R27, RZ ;  /* 0x0000001b0a26d224 */ /* 0x002fc600078e02ff */
        /* <DEDUP_REMOVED lines=9> */
[----:B------:R4:W-:Y:S04]  /*b710*/  STS [R17+0x4400], R82 ;  /* 0x0044005211007388 */ /* 0x0009e80000000800 */
[----:B------:R-:W-:Y:S04]  /*b720*/  STS [R19+0x4000], R84 ;  /* 0x0040005413007388 */ /* 0x000fe80000000800 */
[----:B------:R-:W-:Y:S01]  /*b730*/  STS [R19+0x4400], R86 ;  /* 0x0044005613007388 */ /* 0x000fe20000000800 */
[----:B-1----:R-:W1:Y:S03]  /*b740*/  @P5 LDC.64 R12, c[0x0][0x2c0] ;  /* 0x0000b000ff0c5b82 */ /* 0x002e660000000a00 */
[----:B------:R-:W-:Y:S04]  /*b750*/  STS [R21+0x4000], R88 ;  /* 0x0040005815007388 */ /* 0x000fe80000000800 */
[----:B------:R-:W-:Y:S01]  /*b760*/  STS [R21+0x4400], R90 ;  /* 0x0044005a15007388 */ /* 0x000fe20000000800 */
[----:B---3--:R-:W3:Y:S03]  /*b770*/  @P5 LDC R15, c[0x0][0x2c0] ;  /* 0x0000b000ff0f5b82 */ /* 0x008ee60000000800 */
[----:B------:R-:W-:Y:S04]  /*b780*/  STS [R23+0x4000], R92 ;  /* 0x0040005c17007388 */ /* 0x000fe80000000800 */
[----:B------:R-:W-:Y:S01]  /*b790*/  STS [R23+0x4400], R94 ;  /* 0x0044005e17007388 */ /* 0x000fe20000000800 */
[----:B----4-:R-:W-:-:S03]  /*b7a0*/  LEA.HI R17, R29, R8, RZ, 0x5 ;  /* 0x000000081d117211 */ /* 0x010fc600078f28ff */
[----:B------:R-:W-:Y:S01]  /*b7b0*/  STS [R25+0x4000], R96 ;  /* 0x0040006019007388 */ /* 0x000fe20000000800 */
[----:B------:R-:W-:-:S03]  /*b7c0*/  LOP3.LUT R17, R17, 0xffffffe0, RZ, 0xc0, !PT ;  /* 0xffffffe011117812 */ /* 0x000fc600078ec0ff */
[----:B------:R4:W-:Y:S01]  /*b7d0*/  STS [R25+0x4400], R98 ;  /* 0x0044006219007388 */ /* 0x0009e20000000800 */
[----:B-1----:R-:W-:Y:S02]  /*b7e0*/  @P5 IMAD R13, R13, R12, RZ ;  /* 0x0000000c0d0d5224 */ /* 0x002fe400078e02ff */
[----:B------:R-:W-:Y:S01]  /*b7f0*/  IMAD.IADD R34, R8, 0x1, -R17 ;  /* 0x0000000108227824 */ /* 0x000fe200078e0a11 */
[----:B------:R-:W-:Y:S01]  /*b800*/  BAR.SYNC.DEFER_BLOCKING 0x0 ;  /* 0x0000000000007b1d */ /* 0x000fe20000010000 */
[----:B------:R-:W-:Y:S02]  /*b810*/  @!P5 IMAD.MOV.U32 R13, RZ, RZ, R10 ;  /* 0x000000ffff0dd224 */ /* 0x000fe400078e000a */
[----:B------:R-:W-:Y:S02]  /*b820*/  IMAD.MOV.U32 R8, RZ, RZ, 0x7f800000 ;  /* 0x7f800000ff087424 */ /* 0x000fe400078e00ff */
[----:B------:R-:W-:Y:S01]  /*b830*/  @P4 FFMA.FTZ R8, R132, R35, R5 ;  /* 0x0000002384084223 */ /* 0x000fe20000010005 */
[----:B------:R-:W-:Y:S01]  /*b840*/  @!P5 IMAD.MOV.U32 R15, RZ, RZ, 0x1 ;  /* 0x00000001ff0fd424 */ /* 0x000fe200078e00ff */
[----:B------:R-:W1:Y:S01]  /*b850*/  S2R R11, SR_CTAID.Y ;  /* 0x00000000000b7919 */ /* 0x000e620000002600 */
[----:B------:R-:W3:Y:S01]  /*b860*/  S2R R32, SR_CTAID.X ;  /* 0x0000000000207919 */ /* 0x000ee20000002500 */
[----:B------:R-:W5:Y:S01]  /*b870*/  S2R R14, SR_CTAID.Z ;  /* 0x00000000000e7919 */ /* 0x000f620000002700 */
[----:B----4-:R-:W-:Y:S01]  /*b880*/  SHF.R.S32.HI R25, RZ, 0x1f, R34 ;  /* 0x0000001fff197819 */ /* 0x010fe20000011422 */
[----:B------:R4:W2:Y:S03]  /*b890*/  LDS.128 R28, [R210+0x1800] ;  /* 0x00180000d21c7984 */ /* 0x0008a60000000c00 */
[----:B------:R-:W-:-:S02]  /*b8a0*/  LEA.HI R25, R25, R34, RZ, 0x2 ;  /* 0x0000002219197211 */ /* 0x000fc400078f10ff */
[----:B------:R-:W-:Y:S01]  /*b8b0*/  SHF.R.S32.HI R34, RZ, 0x3, R24 ;  /* 0x00000003ff227819 */ /* 0x000fe20000011418 */
[----:B------:R4:W4:Y:S01]  /*b8c0*/  LDS.128 R20, [R210+0x3800] ;  /* 0x00380000d2147984 */ /* 0x0009220000000c00 */
[----:B------:R-:W-:-:S03]  /*b8d0*/  SHF.R.S32.HI R25, RZ, 0x2, R25 ;  /* 0x00000002ff197819 */ /* 0x000fc60000011419 */
[----:B------:R2:W4:Y:S02]  /*b8e0*/  LDS.128 R16, [R210+0x5800] ;  /* 0x00580000d2107984 */ /* 0x0005240000000c00 */
[----:B------:R-:W-:Y:S02]  /*b8f0*/  IMAD R10, R36, 0x10, R25 ;  /* 0x00000010240a7824 */ /* 0x000fe400078e0219 */
[----:B-1----:R-:W-:Y:S02]  /*b900*/  IMAD R11, R11, R38, RZ ;  /* 0x000000260b0b7224 */ /* 0x002fe400078e02ff */
[----:B---3--:R-:W-:-:S03]  /*b910*/  IMAD R9, R32, R15, RZ ;  /* 0x0000000f20097224 */ /* 0x008fc600078e02ff */
[----:B------:R-:W-:Y:S01]  /*b920*/  SEL R11, R11, RZ, !P2 ;  /* 0x000000ff0b0b7207 */ /* 0x000fe20005000000 */
[----:B------:R-:W-:-:S04]  /*b930*/  IMAD.SHL.U32 R12, R9, 0x40, RZ ;  /* 0x00000040090c7824 */ /* 0x000fc800078e00ff */
[----:B-----5:R-:W-:Y:S02]  /*b940*/  IMAD R11, R14, R13, R11 ;  /* 0x0000000d0e0b7224 */ /* 0x020fe400078e020b */
[----:B------:R-:W-:Y:S01]  /*b950*/  IMAD.MOV.U32 R9, RZ, RZ, 0x7f800000 ;  /* 0x7f800000ff097424 */ /* 0x000fe200078e00ff */
[----:B------:R-:W-:Y:S01]  /*b960*/  SHF.R.S32.HI R5, RZ, 0x1f, R12 ;  /* 0x0000001fff057819 */ /* 0x000fe2000001140c */
[----:B--2---:R-:W-:Y:S01]  /*b970*/  @P3 FFMA.FTZ R9, R3, R0, R4 ;  /* 0x0000000003093223 */ /* 0x004fe20000010004 */
[--C-:B------:R-:W-:Y:S02]  /*b980*/  IADD3 R12, P2, P1, R12, R6, R11.reuse ;  /* 0x000000060c0c7210 */ /* 0x100fe4000795e00b */
[----:B------:R-:W-:-:S04]  /*b990*/  SHF.R.S32.HI R6, RZ, 0x1f, R11 ;  /* 0x0000001fff067819 */ /* 0x000fc8000001140b */
[----:B------:R-:W-:Y:S01]  /*b9a0*/  IADD3.X R0, R5, R7, R6, P2, P1 ;  /* 0x0000000705007210 */ /* 0x000fe200017e2406 */
[----:B----4-:R-:W-:Y:S06]  /*b9b0*/  @P0 BRA `(.L_x_444) ;  /* 0x0000000000480947 */ /* 0x010fec0003800000 */
[----:B------:R-:W-:Y:S02]  /*b9c0*/  IMAD R211, R32, -0x40, R211 ;  /* 0xffffffc020d37824 */ /* 0x000fe400078e02d3 */
[----:B------:R-:W-:-:S03]  /*b9d0*/  VIADD R24, R10, 0x8 ;  /* 0x000000080a187836 */ /* 0x000fc60000000000 */
[-C--:B------:R-:W-:Y:S02]  /*b9e0*/  ISETP.GE.AND P3, PT, R10, R211.reuse, PT ;  /* 0x000000d30a00720c */ /* 0x080fe40003f66270 */
[----:B------:R-:W-:-:S11]  /*b9f0*/  ISETP.GE.AND P2, PT, R24, R211, PT ;  /* 0x000000d31800720c */ /* 0x000fd60003f46270 */
[----:B------:R-:W1:Y:S01]  /*ba00*/  @!P3 LDC.64 R6, c[0x0][0x2b0] ;  /* 0x0000ac00ff06bb82 */ /* 0x000e620000000a00 */
[-C--:B------:R-:W-:Y:S02]  /*ba10*/  @!P3 IMAD R3, R10, R15.reuse, RZ ;  /* 0x0000000f0a03b224 */ /* 0x080fe400078e02ff */
[----:B------:R-:W-:-:S03]  /*ba20*/  @!P2 IMAD R15, R24, R15, RZ ;  /* 0x0000000f180fa224 */ /* 0x000fc600078e02ff */
[-C--:B------:R-:W-:Y:S02]  /*ba30*/  @!P3 IADD3 R10, P1, R3, R12.reuse, RZ ;  /* 0x0000000c030ab210 */ /* 0x080fe40007f3e0ff */
[----:B------:R-:W2:Y:S01]  /*ba40*/  @!P2 LDC.64 R4, c[0x0][0x2b0] ;  /* 0x0000ac00ff04ab82 */ /* 0x000ea20000000a00 */
[----:B------:R-:W-:Y:S02]  /*ba50*/  @!P2 IADD3 R12, P0, R15, R12, RZ ;  /* 0x0000000c0f0ca210 */ /* 0x000fe40007f1e0ff */
        /* <DEDUP_REMOVED lines=8> */
.L_x_444:
[----:B------:R-:W-:Y:S05]  /*bae0*/  BSYNC B0 ;  /* 0x0000000000007941 */ /* 0x000fea0003800000 */
.L_x_443:
[C---:B------:R-:W-:Y:S01]  /*baf0*/  VIADD R0, R34.reuse, 0x20 ;  /* 0x0000002022007836 */ /* 0x040fe20000000000 */
[----:B------:R-:W-:Y:S01]  /*bb00*/  IADD3 R24, P0, R33, R26, RZ ;  /* 0x0000001a21187210 */ /* 0x000fe20007f1e0ff */
[----:B------:R-:W-:Y:S01]  /*bb10*/  ULDC.64 UR4, c[0x0][0x2a0] ;  /* 0x0000a80000047ab9 */ /* 0x000fe20000000a00 */
[----:B------:R-:W-:Y:S01]  /*bb20*/  SHF.R.S32.HI R33, RZ, 0x1f, R33 ;  /* 0x0000001fff217819 */ /* 0x000fe20000011421 */
[----:B-1----:R-:W-:Y:S01]  /*bb30*/  VIADD R4, R34, 0x10 ;  /* 0x0000001022047836 */ /* 0x002fe20000000000 */
[-C--:B------:R-:W-:Y:S01]  /*bb40*/  ISETP.GE.AND P1, PT, R0, R207.reuse, PT ;  /* 0x000000cf0000720c */ /* 0x080fe20003f26270 */
[----:B------:R1:W2:Y:S01]  /*bb50*/  LDS.128 R8, [R210+0x2000] ;  /* 0x00200000d2087984 */ /* 0x0002a20000000c00 */
[----:B------:R-:W-:Y:S01]  /*bb60*/  SHF.R.S32.HI R0, RZ, 0x1f, R14 ;  /* 0x0000001fff007819 */ /* 0x000fe2000001140e */
[----:B------:R-:W-:Y:S01]  /*bb70*/  BSSY B0, `(.L_x_445) ;  /* 0x000001b000007945 */ /* 0x000fe20003800000 */
[----:B------:R-:W-:Y:S01]  /*bb80*/  IADD3.X R25, R33, R2, RZ, P0, !PT ;  /* 0x0000000221197210 */ /* 0x000fe200007fe4ff */
[----:B------:R-:W-:Y:S01]  /*bb90*/  VIADD R2, R34, 0x30 ;  /* 0x0000003022027836 */ /* 0x000fe20000000000 */
[-C--:B------:R-:W-:Y:S01]  /*bba0*/  ISETP.GE.AND P2, PT, R4, R207.reuse, PT ;  /* 0x000000cf0400720c */ /* 0x080fe20003f46270 */
[----:B------:R-:W-:Y:S01]  /*bbb0*/  IMAD R33, R0, UR4, RZ ;  /* 0x0000000400217c24 */ /* 0x000fe2000f8e02ff */
[----:B------:R1:W3:Y:S01]  /*bbc0*/  LDS.128 R4, [R210+0x4000] ;  /* 0x00400000d2047984 */ /* 0x0002e20000000c00 */
[----:B------:R-:W-:Y:S01]  /*bbd0*/  IMAD.WIDE.U32 R24, R14, UR4, R24 ;  /* 0x000000040e187c25 */ /* 0x000fe2000f8e0018 */
[----:B------:R-:W-:-:S02]  /*bbe0*/  ISETP.GE.AND P3, PT, R34, R207, PT ;  /* 0x000000cf2200720c */ /* 0x000fc40003f66270 */
[--C-:B------:R-:W-:Y:S01]  /*bbf0*/  SHF.R.S32.HI R35, RZ, 0x1f, R34.reuse ;  /* 0x0000001fff237819 */ /* 0x100fe20000011422 */
[----:B------:R-:W-:Y:S01]  /*bc00*/  IMAD R33, R14, UR5, R33 ;  /* 0x000000050e217c24 */ /* 0x000fe2000f8e0221 */
[----:B------:R-:W-:Y:S01]  /*bc10*/  ISETP.GE.AND P0, PT, R2, R207, PT ;  /* 0x000000cf0200720c */ /* 0x000fe20003f06270 */
[----:B------:R1:W4:Y:S01]  /*bc20*/  LDS.128 R12, [R210] ;  /* 0x00000000d20c7984 */ /* 0x0003220000000c00 */
[----:B------:R-:W-:Y:S02]  /*bc30*/  IMAD.WIDE R26, R209, 0x40, R34 ;  /* 0x00000040d11a7825 */ /* 0x000fe400078e0222 */
[----:B------:R-:W-:-:S05]  /*bc40*/  IADD3 R33, R25, R33, RZ ;  /* 0x0000002119217210 */ /* 0x000fca0007ffe0ff */
        /* <DEDUP_REMOVED lines=10> */
[----:B----4-:R4:W-:Y:S04]  /*bcf0*/  STG.E.128 desc[UR12][R2.64], R12 ;  /* 0x0000000c02007986 */ /* 0x0109e8000c101d0c */
[----:B--2---:R4:W-:Y:S04]  /*bd00*/  STG.E.128 desc[UR12][R2.64+0x80], R8 ;  /* 0x0000800802007986 */ /* 0x0049e8000c101d0c */
[----:B---3--:R4:W-:Y:S02]  /*bd10*/  STG.E.128 desc[UR12][R2.64+0x100], R4 ;  /* 0x0001000402007986 */ /* 0x0089e4000c101d0c */
.L_x_446:
[----:B------:R-:W-:Y:S05]  /*bd20*/  BSYNC B0 ;  /* 0x0000000000007941 */ /* 0x000fea0003800000 */
.L_x_445:
[----:B----4-:R4:W1:Y:S01]  /*bd30*/  LDS.128 R12, [R210+0x800] ;  /* 0x00080000d20c7984 */ /* 0x0108620000000c00 */
[----:B------:R-:W-:Y:S03]  /*bd40*/  BSSY B0, `(.L_x_447) ;  /* 0x0000013000007945 */ /* 0x000fe60003800000 */
[----:B--2---:R4:W2:Y:S04]  /*bd50*/  LDS.128 R8, [R210+0x2800] ;  /* 0x00280000d2087984 */ /* 0x0048a80000000c00 */
[----:B---3--:R4:W3:Y:S01]  /*bd60*/  LDS.128 R4, [R210+0x4800] ;  /* 0x00480000d2047984 */ /* 0x0088e20000000c00 */
        /* <DEDUP_REMOVED lines=14> */
[----:B--2---:R1:W-:Y:S04]  /*be50*/  STG.E.128 desc[UR12][R2.64+0x80], R8 ;  /* 0x0000800802007986 */ /* 0x0043e8000c101d0c */
[----:B---3--:R1:W-:Y:S02]  /*be60*/  STG.E.128 desc[UR12][R2.64+0x100], R4 ;  /* 0x0001000402007986 */ /* 0x0083e4000c101d0c */
.L_x_448:
[----:B------:R-:W-:Y:S05]  /*be70*/  BSYNC B0 ;  /* 0x0000000000007941 */ /* 0x000fea0003800000 */
.L_x_447:
[----:B-12---:R1:W2:Y:S01]  /*be80*/  LDS.128 R8, [R210+0x1000] ;  /* 0x00100000d2087984 */ /* 0x0062a20000000c00 */
[----:B------:R-:W-:Y:S03]  /*be90*/  BSSY B0, `(.L_x_449) ;  /* 0x0000013000007945 */ /* 0x000fe60003800000 */
[----:B---3--:R1:W3:Y:S04]  /*bea0*/  LDS.128 R4, [R210+0x3000] ;  /* 0x00300000d2047984 */ /* 0x0082e80000000c00 */
        /* <DEDUP_REMOVED lines=15> */
[----:B---3--:R2:W-:Y:S04]  /*bfa0*/  STG.E.128 desc[UR12][R2.64+0x80], R4 ;  /* 0x0000800402007986 */ /* 0x0085e8000c101d0c */
[----:B-1----:R2:W-:Y:S02]  /*bfb0*/  STG.E.128 desc[UR12][R2.64+0x100], R12 ;  /* 0x0001000c02007986 */ /* 0x0025e4000c101d0c */
.L_x_450:
[----:B------:R-:W-:Y:S05]  /*bfc0*/  BSYNC B0 ;  /* 0x0000000000007941 */ /* 0x000fea0003800000 */
.L_x_449:
[----:B------:R-:W-:Y:S05]  /*bfd0*/  @P0 EXIT ;  /* 0x000000000000094d */ /* 0x000fea0003800000 */
[----:B------:R-:W-:Y:S01]  /*bfe0*/  IADD3 R0, P0, R26, 0x30, RZ ;  /* 0x000000301a007810 */ /* 0x000fe20007f1e0ff */
[----:B------:R-:W-:Y:S01]  /*bff0*/  ULDC.64 UR4, c[0x0][0x298] ;  /* 0x0000a60000047ab9 */ /* 0x000fe20000000a00 */
[----:B--23--:R-:W-:Y:S01]  /*c000*/  MOV R5, R33 ;  /* 0x0000002100057202 */ /* 0x00cfe20000000f00 */
        /* <DEDUP_REMOVED lines=13> */
.L_x_430:
[----:B------:R-:W1:Y:S01]  /*c0e0*/  LDC.U8 R2, c[0x0][0x3d9] ;  /* 0x0000f640ff027b82 */ /* 0x000e620000000000 */
[----:B------:R-:W-:Y:S01]  /*c0f0*/  ISETP.NE.AND P4, PT, R208, -0x1, PT ;  /* 0xffffffffd000780c */ /* 0x000fe20003f85270 */
[----:B------:R-:W-:Y:S01]  /*c100*/  ULDC.64 UR4, c[0x0][0x2a0] ;  /* 0x0000a80000047ab9 */ /* 0x000fe20000000a00 */
[----:B------:R-:W-:Y:S01]  /*c110*/  SHF.R.S32.HI R13, RZ, 0x1f, R122 ;  /* 0x0000001fff0d7819 */ /* 0x000fe2000001147a */
[----:B------:R-:W-:Y:S01]  /*c120*/  BSSY B0, `(.L_x_451) ;  /* 0x0000048000007945 */ /* 0x000fe20003800000 */
[----:B------:R-:W-:-:S03]  /*c130*/  IADD3 R211, -R126, R211, RZ ;  /* 0x000000d37ed37210 */ /* 0x000fc60007ffe1ff */
[----:B------:R-:W2:Y:S06]  /*c140*/  LDC.U8 R0, c[0x0][0x3d8] ;  /* 0x0000f600ff007b82 */ /* 0x000eac0000000000 */
[----:B------:R-:W-:Y:S02]  /*c150*/  @!P4 SHF.R.S32.HI R5, RZ, 0x1f, R3 ;  /* 0x0000001fff05c819 */ /* 0x000fe40000011403 */
[----:B------:R-:W3:Y:S01]  /*c160*/  @!P4 LDC.64 R6, c[0x0][0x290] ;  /* 0x0000a400ff06cb82 */ /* 0x000ee20000000a00 */
[----:B-1----:R-:W-:-:S07]  /*c170*/  ISETP.NE.AND P1, PT, R2, RZ, PT ;  /* 0x000000ff0200720c */ /* 0x002fce0003f25270 */
[----:B------:R-:W1:Y:S01]  /*c180*/  @P4 LDC.64 R8, c[0x0][0x298] ;  /* 0x0000a600ff084b82 */ /* 0x000e620000000a00 */
[C---:B--2---:R-:W-:Y:S02]  /*c190*/  ISETP.NE.AND P0, PT, R0.reuse, RZ, PT ;  /* 0x000000ff0000720c */ /* 0x044fe40003f05270 */
[----:B------:R-:W-:Y:S02]  /*c1a0*/  ISETP.NE.AND P2, PT, R0, RZ, !P1 ;  /* 0x000000ff0000720c */ /* 0x000fe40004f45270 */
[----:B------:R-:W-:-:S03]  /*c1b0*/  ISETP.NE.OR P0, PT, R2, RZ, !P0 ;  /* 0x000000ff0200720c */ /* 0x000fc60004705670 */
[----:B------:R-:W2:Y:S01]  /*c1c0*/  @!P1 LDC R11, c[0x0][0x2c4] ;  /* 0x0000b100ff0b9b82 */ /* 0x000ea20000000800 */
[----:B------:R-:W-:Y:S01]  /*c1d0*/  LEA.HI R0, R13, R122, RZ, 0x3 ;  /* 0x0000007a0d007211 */ /* 0x000fe200078f18ff */
[-C--:B---3--:R-:W-:Y:S01]  /*c1e0*/  @!P4 IMAD R12, R5, R6.reuse, RZ ;  /* 0x00000006050cc224 */ /* 0x088fe200078e02ff */
[----:B------:R-:W-:Y:S01]  /*c1f0*/  ISETP.NE.OR P3, PT, R208, -0x1, P0 ;  /* 0xffffffffd000780c */ /* 0x000fe20000765670 */
[----:B------:R-:W-:Y:S01]  /*c200*/  @!P4 IMAD.WIDE.U32 R16, R3, R6, RZ ;  /* 0x000000060310c225 */ /* 0x000fe200078e00ff */
[----:B------:R-:W-:-:S03]  /*c210*/  LOP3.LUT R13, R0, 0x1ffffff8, RZ, 0xc0, !PT ;  /* 0x1ffffff8000d7812 */ /* 0x000fc600078ec0ff */
[----:B------:R-:W3:Y:S01]  /*c220*/  @!P1 LDC R2, c[0x0][0x270] ;  /* 0x00009c00ff029b82 */ /* 0x000ee20000000800 */
[----:B------:R-:W-:Y:S02]  /*c230*/  @!P4 IMAD R7, R3, R7, R12 ;  /* 0x000000070307c224 */ /* 0x000fe400078e020c */
[----:B------:R-:W-:Y:S02]  /*c240*/  IMAD.IADD R13, R122, 0x1, -R13 ;  /* 0x000000017a0d7824 */ /* 0x000fe400078e0a0d */
[----:B-1----:R-:W-:Y:S01]  /*c250*/  @P4 IMAD.WIDE.U32 R14, R208, R8, RZ ;  /* 0x00000008d00e4225 */ /* 0x002fe200078e00ff */
[----:B------:R-:W-:Y:S02]  /*c260*/  SHF.R.S32.HI R8, RZ, 0x1f, R24 ;  /* 0x0000001fff087819 */ /* 0x000fe40000011418 */
[----:B------:R-:W1:Y:S01]  /*c270*/  @!P0 LDC R10, c[0x0][0x2c4] ;  /* 0x0000b100ff0a8b82 */ /* 0x000e620000000800 */
[----:B------:R-:W-:Y:S02]  /*c280*/  IMAD.SHL.U32 R13, R13, 0x8, RZ ;  /* 0x000000080d0d7824 */ /* 0x000fe400078e00ff */
[----:B------:R-:W-:-:S02]  /*c290*/  @!P4 IMAD.MOV.U32 R14, RZ, RZ, R16 ;  /* 0x000000ffff0ec224 */ /* 0x000fc400078e0010 */
[----:B------:R-:W-:Y:S02]  /*c2a0*/  @P4 IMAD R9, R208, R9, R15 ;  /* 0x00000009d0094224 */ /* 0x000fe400078e020f */
[----:B------:R-:W-:Y:S01]  /*c2b0*/  @!P4 IMAD.IADD R9, R17, 0x1, R7 ;  /* 0x000000011109c824 */ /* 0x000fe200078e0207 */
[----:B--2---:R-:W3:Y:S01]  /*c2c0*/  @P2 LDC R11, c[0x0][0x2e4] ;  /* 0x0000b900ff0b2b82 */ /* 0x004ee20000000800 */
[C---:B------:R-:W-:Y:S01]  /*c2d0*/  IADD3 R14, P2, R13.reuse, R14, RZ ;  /* 0x0000000e0d0e7210 */ /* 0x040fe20007f5e0ff */
[----:B------:R-:W-:Y:S01]  /*c2e0*/  @P1 IMAD.MOV.U32 R6, RZ, RZ, 0x1 ;  /* 0x00000001ff061424 */ /* 0x000fe200078e00ff */
[----:B------:R-:W-:Y:S02]  /*c2f0*/  CS2R R16, SRZ ;  /* 0x0000000000107805 */ /* 0x000fe4000001ff00 */
[----:B------:R-:W-:Y:S01]  /*c300*/  LEA.HI.X.SX32 R15, R13, R9, 0x1, P2 ;  /* 0x000000090d0f7211 */ /* 0x000fe200010f0eff */
[----:B------:R-:W-:Y:S01]  /*c310*/  IMAD R9, R8, UR4, RZ ;  /* 0x0000000408097c24 */ /* 0x000fe2000f8e02ff */
[----:B------:R-:W-:Y:S01]  /*c320*/  SHF.R.S32.HI R8, RZ, 0x3, R0 ;  /* 0x00000003ff087819 */ /* 0x000fe20000011400 */
[----:B------:R-:W2:Y:S01]  /*c330*/  @P1 LDC.64 R4, c[0x0][0x2c0] ;  /* 0x0000b000ff041b82 */ /* 0x000ea20000000a00 */
[----:B------:R-:W-:-:S02]  /*c340*/  IMAD.WIDE.U32 R14, R24, UR4, R14 ;  /* 0x00000004180e7c25 */ /* 0x000fc4000f8e000e */
[C---:B------:R-:W-:Y:S02]  /*c350*/  ISETP.GE.AND P4, PT, R8.reuse, R211, PT ;  /* 0x000000d30800720c */ /* 0x040fe40003f86270 */
[----:B------:R-:W-:-:S03]  /*c360*/  IADD3 R0, R8, 0x30, RZ ;  /* 0x0000003008007810 */ /* 0x000fc60007ffe0ff */
[----:B------:R-:W4:Y:S01]  /*c370*/  @P1 LDC R7, c[0x0][0x2c0] ;  /* 0x0000b000ff071b82 */ /* 0x000f220000000800 */
[----:B-1----:R-:W-:Y:S01]  /*c380*/  @!P3 IMAD R208, R3, R10, RZ ;  /* 0x0000000a03d0b224 */ /* 0x002fe200078e02ff */
[----:B------:R-:W-:-:S03]  /*c390*/  LOP3.LUT P3, RZ, R122, 0x7, RZ, 0xc0, !PT ;  /* 0x000000077aff7812 */ /* 0x000fc6000786c0ff */
[--C-:B------:R-:W-:Y:S01]  /*c3a0*/  @!P0 IMAD.MOV.U32 R16, RZ, RZ, R208.reuse ;  /* 0x000000ffff108224 */ /* 0x100fe200078e00d0 */
[----:B------:R-:W-:Y:S01]  /*c3b0*/  @!P0 SHF.R.S32.HI R17, RZ, 0x1f, R208 ;  /* 0x0000001fff118819 */ /* 0x000fe200000114d0 */
[----:B---3--:R-:W-:Y:S01]  /*c3c0*/  @!P1 IMAD R6, R11, R2, RZ ;  /* 0x000000020b069224 */ /* 0x008fe200078e02ff */
[CC--:B------:R-:W-:Y:S01]  /*c3d0*/  ISETP.GE.OR P6, PT, R8.reuse, R211.reuse, P3 ;  /* 0x000000d30800720c */ /* 0x0c0fe20001fc6670 */
[----:B------:R-:W-:Y:S02]  /*c3e0*/  VIADD R2, R8, 0x20 ;  /* 0x0000002008027836 */ /* 0x000fe40000000000 */
[----:B------:R-:W-:Y:S02]  /*c3f0*/  IMAD R6, R3, R6, RZ ;  /* 0x0000000603067224 */ /* 0x000fe400078e02ff */
[----:B------:R-:W-:Y:S01]  /*c400*/  IMAD R3, R24, UR5, R9 ;  /* 0x0000000518037c24 */ /* 0x000fe2000f8e0209 */
[--C-:B------:R-:W-:Y:S01]  /*c410*/  SHF.R.S32.HI R9, RZ, 0x1f, R8.reuse ;  /* 0x0000001fff097819 */ /* 0x100fe20000011408 */
[----:B--2---:R-:W-:Y:S01]  /*c420*/  @P1 IMAD R5, R5, R4, RZ ;  /* 0x0000000405051224 */ /* 0x004fe200078e02ff */
[----:B------:R-:W-:Y:S01]  /*c430*/  SEL R6, R6, RZ, P0 ;  /* 0x000000ff06067207 */ /* 0x000fe20000000000 */
[----:B------:R-:W-:Y:S01]  /*c440*/  VIADD R4, R8, 0x10 ;  /* 0x0000001008047836 */ /* 0x000fe20000000000 */
[-C--:B------:R-:W-:Y:S01]  /*c450*/  ISETP.GE.AND P2, PT, R2, R211.reuse, PT ;  /* 0x000000d30200720c */ /* 0x080fe20003f46270 */
[----:B------:R-:W-:Y:S01]  /*c460*/  @!P1 IMAD.MOV.U32 R5, RZ, RZ, R11 ;  /* 0x000000ffff059224 */ /* 0x000fe200078e000b */
[-C--:B------:R-:W-:Y:S01]  /*c470*/  ISETP.GE.AND P0, PT, R0, R211.reuse, PT ;  /* 0x000000d30000720c */ /* 0x080fe20003f06270 */
[----:B------:R-:W-:Y:S01]  /*c480*/  IMAD.WIDE R10, R209, 0x40, R8 ;  /* 0x00000040d10a7825 */ /* 0x000fe200078e0208 */
[----:B------:R-:W-:-:S03]  /*c490*/  ISETP.GE.OR P5, PT, R4, R211, P3 ;  /* 0x000000d30400720c */ /* 0x000fc60001fa6670 */
[----:B------:R-:W-:Y:S01]  /*c4a0*/  @!P1 IMAD.MOV.U32 R7, RZ, RZ, 0x1 ;  /* 0x00000001ff079424 */ /* 0x000fe200078e00ff */
[----:B------:R-:W-:Y:S01]  /*c4b0*/  ISETP.GE.AND P1, PT, R4, R211, PT ;  /* 0x000000d30400720c */ /* 0x000fe20003f26270 */
[----:B------:R-:W-:Y:S01]  /*c4c0*/  IMAD.IADD R13, R3, 0x1, R15 ;  /* 0x00000001030d7824 */ /* 0x000fe200078e020f */
[----:B----4-:R-:W-:Y:S11]  /*c4d0*/  @P4 BRA `(.L_x_452) ;  /* 0x0000000000304947 */ /* 0x010ff60003800000 */
        /* <DEDUP_REMOVED lines=12> */
.L_x_452:
[----:B------:R-:W-:Y:S05]  /*c5a0*/  BSYNC B0 ;  /* 0x0000000000007941 */ /* 0x000fea0003800000 */
.L_x_451:
[----:B------:R-:W-:Y:S01]  /*c5b0*/  BSSY B0, `(.L_x_453) ;  /* 0x0000015000007945 */ /* 0x000fe20003800000 */
[----:B------:R-:W-:Y:S01]  /*c5c0*/  ISETP.GE.OR P4, PT, R2, R211, P3 ;  /* 0x000000d30200720c */ /* 0x000fe20001f86670 */
[----:B------:R-:W-:Y:S01]  /*c5d0*/  IMAD R5, R24, R5, R6 ;  /* 0x0000000518057224 */ /* 0x000fe200078e0206 */
[----:B------:R-:W-:Y:S01]  /*c5e0*/  ISETP.GE.OR P3, PT, R0, R211, P3 ;  /* 0x000000d30000720c */ /* 0x000fe20001f66670 */
[----:B------:R-:W-:Y:S01]  /*c5f0*/  IMAD R126, R126, R7, RZ ;  /* 0x000000077e7e7224 */ /* 0x000fe200078e02ff */
[----:B------:R-:W-:Y:S11]  /*c600*/  @P1 BRA `(.L_x_454) ;  /* 0x00000000003c1947 */ /* 0x000ff60003800000 */
        /* <DEDUP_REMOVED lines=15> */
.L_x_454:
[----:B------:R-:W-:Y:S05]  /*c700*/  BSYNC B0 ;  /* 0x0000000000007941 */ /* 0x000fea0003800000 */
.L_x_453:
        /* <DEDUP_REMOVED lines=17> */
.L_x_456:
[----:B------:R-:W-:Y:S05]  /*c820*/  BSYNC B0 ;  /* 0x0000000000007941 */ /* 0x000fea0003800000 */
.L_x_455:
[----:B------:R-:W-:Y:S01]  /*c830*/  BSSY B0, `(.L_x_457) ;  /* 0x0000013000007945 */ /* 0x000fe20003800000 */
[--C-:B------:R-:W-:Y:S02]  /*c840*/  IADD3 R3, P2, P1, R126, R16, R5.reuse ;  /* 0x000000107e037210 */ /* 0x100fe4000795e005 */
[----:B------:R-:W-:Y:S02]  /*c850*/  SHF.R.S32.HI R19, RZ, 0x1f, R126 ;  /* 0x0000001fff137819 */ /* 0x000fe4000001147e */
[----:B------:R-:W-:Y:S01]  /*c860*/  SHF.R.S32.HI R6, RZ, 0x1f, R5 ;  /* 0x0000001fff067819 */ /* 0x000fe20000011405 */
[----:B------:R-:W-:Y:S08]  /*c870*/  @P0 BRA `(.L_x_458) ;  /* 0x0000000000380947 */ /* 0x000ff00003800000 */
[----:B------:R-:W-:Y:S01]  /*c880*/  IADD3 R5, P0, R10, 0x30, RZ ;  /* 0x000000300a057810 */ /* 0x000fe20007f1e0ff */
[----:B------:R-:W-:Y:S01]  /*c890*/  ULDC.64 UR4, c[0x0][0x298] ;  /* 0x0000a60000047ab9 */ /* 0x000fe20000000a00 */
[----:B------:R-:W-:Y:S02]  /*c8a0*/  MOV R12, R14 ;  /* 0x0000000e000c7202 */ /* 0x000fe40000000f00 */
[----:B------:R-:W-:-:S03]  /*c8b0*/  IADD3.X R10, RZ, R11, RZ, P0, !PT ;  /* 0x0000000bff0a7210 */ /* 0x000fc600007fe4ff */
[----:B------:R-:W-:-:S04]  /*c8c0*/  IMAD.WIDE.U32 R12, R5, UR4, R12 ;  /* 0x00000004050c7c25 */ /* 0x000fc8000f8e000c */
[----:B------:R-:W-:-:S04]  /*c8d0*/  IMAD R10, R10, UR4, RZ ;  /* 0x000000040a0a7c24 */ /* 0x000fc8000f8e02ff */
        /* <DEDUP_REMOVED lines=8> */
.L_x_458:
[----:B------:R-:W-:Y:S05]  /*c960*/  BSYNC B0 ;  /* 0x0000000000007941 */ /* 0x000fea0003800000 */
.L_x_457:
[----:B------:R-:W-:Y:S01]  /*c970*/  BSSY B0, `(.L_x_459) ;  /* 0x000000b000007945 */ /* 0x000fe20003800000 */
[----:B------:R-:W-:-:S03]  /*c980*/  IADD3.X R6, R19, R17, R6, P2, P1 ;  /* 0x0000001113067210 */ /* 0x000fc600017e2406 */
[----:B------:R-:W-:Y:S05]  /*c990*/  @P6 BRA `(.L_x_460) ;  /* 0x0000000000206947 */ /* 0x000fea0003800000 */
[----:B------:R-:W-:Y:S01]  /*c9a0*/  IMAD R5, R8, R7, RZ ;  /* 0x0000000708057224 */ /* 0x000fe200078e02ff */
[----:B------:R-:W-:-:S04]  /*c9b0*/  ULDC.64 UR4, c[0x0][0x2b0] ;  /* 0x0000ac0000047ab9 */ /* 0x000fc80000000a00 */
[----:B------:R-:W-:-:S04]  /*c9c0*/  IADD3 R8, P0, R5, R3, RZ ;  /* 0x0000000305087210 */ /* 0x000fc80007f1e0ff */
[----:B------:R-:W-:Y:S02]  /*c9d0*/  LEA.HI.X.SX32 R5, R5, R6, 0x1, P0 ;  /* 0x0000000605057211 */ /* 0x000fe400000f0eff */
[----:B------:R-:W-:-:S04]  /*c9e0*/  LEA R10, P0, R8, UR4, 0x2 ;  /* 0x00000004080a7c11 */ /* 0x000fc8000f8010ff */
[----:B------:R-:W-:Y:S01]  /*c9f0*/  LEA.HI.X R11, R8, UR5, R5, 0x2, P0 ;  /* 0x00000005080b7c11 */ /* 0x000fe200080f1405 */
[----:B------:R-:W-:-:S05]  /*ca00*/  IMAD.MOV.U32 R5, RZ, RZ, 0x7f800000 ;  /* 0x7f800000ff057424 */ /* 0x000fca00078e00ff */
[----:B------:R1:W-:Y:S03]  /*ca10*/  STG.E desc[UR12][R10.64], R5 ;  /* 0x000000050a007986 */ /* 0x0003e6000c10190c */
.L_x_460:
[----:B------:R-:W-:Y:S05]  /*ca20*/  BSYNC B0 ;  /* 0x0000000000007941 */ /* 0x000fea0003800000 */
.L_x_459:
[----:B------:R-:W-:Y:S04]  /*ca30*/  BSSY B0, `(.L_x_461) ;  /* 0x000000a000007945 */ /* 0x000fe80003800000 */
[----:B------:R-:W-:Y:S05]  /*ca40*/  @P5 BRA `(.L_x_462) ;  /* 0x0000000000205947 */ /* 0x000fea0003800000 */
[----:B------:R-:W-:Y:S01]  /*ca50*/  IMAD R4, R4, R7, RZ ;  /* 0x0000000704047224 */ /* 0x000fe200078e02ff */
[----:B------:R-:W-:-:S04]  /*ca60*/  ULDC.64 UR4, c[0x0][0x2b0] ;  /* 0x0000ac0000047ab9 */ /* 0x000fc80000000a00 */
[----:B-1----:R-:W-:-:S04]  /*ca70*/  IADD3 R5, P0, R4, R3, RZ ;  /* 0x0000000304057210 */ /* 0x002fc80007f1e0ff */
[----:B------:R-:W-:Y:S02]  /*ca80*/  LEA.HI.X.SX32 R4, R4, R6, 0x1, P0 ;  /* 0x0000000604047211 */ /* 0x000fe400000f0eff */
[----:B------:R-:W-:-:S04]  /*ca90*/  LEA R8, P0, R5, UR4, 0x2 ;  /* 0x0000000405087c11 */ /* 0x000fc8000f8010ff */
[----:B------:R-:W-:Y:S01]  /*caa0*/  LEA.HI.X R9, R5, UR5, R4, 0x2, P0 ;  /* 0x0000000505097c11 */ /* 0x000fe200080f1404 */
[----:B------:R-:W-:-:S05]  /*cab0*/  IMAD.MOV.U32 R5, RZ, RZ, 0x7f800000 ;  /* 0x7f800000ff057424 */ /* 0x000fca00078e00ff */
[----:B------:R1:W-:Y:S03]  /*cac0*/  STG.E desc[UR12][R8.64], R5 ;  /* 0x0000000508007986 */ /* 0x0003e6000c10190c */
.L_x_462:
[----:B------:R-:W-:Y:S05]  /*cad0*/  BSYNC B0 ;  /* 0x0000000000007941 */ /* 0x000fea0003800000 */
.L_x_461:
[----:B------:R-:W-:Y:S04]  /*cae0*/  BSSY B0, `(.L_x_463) ;  /* 0x000000a000007945 */ /* 0x000fe80003800000 */
[----:B------:R-:W-:Y:S05]  /*caf0*/  @P4 BRA `(.L_x_464) ;  /* 0x0000000000204947 */ /* 0x000fea0003800000 */
[----:B------:R-:W-:Y:S01]  /*cb00*/  IMAD R2, R2, R7, RZ ;  /* 0x0000000702027224 */ /* 0x000fe200078e02ff */
[----:B------:R-:W-:Y:S01]  /*cb10*/  ULDC.64 UR4, c[0x0][0x2b0] ;  /* 0x0000ac0000047ab9 */ /* 0x000fe20000000a00 */
[----:B-1----:R-:W-:-:S03]  /*cb20*/  IMAD.MOV.U32 R9, RZ, RZ, 0x7f800000 ;  /* 0x7f800000ff097424 */ /* 0x002fc600078e00ff */
[----:B------:R-:W-:-:S04]  /*cb30*/  IADD3 R5, P0, R2, R3, RZ ;  /* 0x0000000302057210 */ /* 0x000fc80007f1e0ff */
[----:B------:R-:W-:Y:S02]  /*cb40*/  LEA.HI.X.SX32 R2, R2, R6, 0x1, P0 ;  /* 0x0000000602027211 */ /* 0x000fe400000f0eff */
[----:B------:R-:W-:-:S04]  /*cb50*/  LEA R4, P0, R5, UR4, 0x2 ;  /* 0x0000000405047c11 */ /* 0x000fc8000f8010ff */
[----:B------:R-:W-:-:S05]  /*cb60*/  LEA.HI.X R5, R5, UR5, R2, 0x2, P0 ;  /* 0x0000000505057c11 */ /* 0x000fca00080f1402 */
[----:B------:R1:W-:Y:S04]  /*cb70*/  STG.E desc[UR12][R4.64], R9 ;  /* 0x0000000904007986 */ /* 0x0003e8000c10190c */
.L_x_464:
[----:B------:R-:W-:Y:S05]  /*cb80*/  BSYNC B0 ;  /* 0x0000000000007941 */ /* 0x000fea0003800000 */
.L_x_463:
[----:B------:R-:W-:Y:S05]  /*cb90*/  @P3 EXIT ;  /* 0x000000000000394d */ /* 0x000fea0003800000 */
[----:B------:R-:W-:Y:S01]  /*cba0*/  IMAD R0, R0, R7, RZ ;  /* 0x0000000700007224 */ /* 0x000fe200078e02ff */
[----:B------:R-:W-:Y:S01]  /*cbb0*/  ULDC.64 UR4, c[0x0][0x2b0] ;  /* 0x0000ac0000047ab9 */ /* 0x000fe20000000a00 */
[----:B-1----:R-:W-:-:S03]  /*cbc0*/  IMAD.MOV.U32 R5, RZ, RZ, 0x7f800000 ;  /* 0x7f800000ff057424 */ /* 0x002fc600078e00ff */
[----:B------:R-:W-:-:S04]  /*cbd0*/  IADD3 R3, P0, R0, R3, RZ ;  /* 0x0000000300037210 */ /* 0x000fc80007f1e0ff */
[----:B------:R-:W-:Y:S02]  /*cbe0*/  LEA.HI.X.SX32 R0, R0, R6, 0x1, P0 ;  /* 0x0000000600007211 */ /* 0x000fe400000f0eff */
[----:B------:R-:W-:-:S04]  /*cbf0*/  LEA R2, P0, R3, UR4, 0x2 ;  /* 0x0000000403027c11 */ /* 0x000fc8000f8010ff */
[----:B------:R-:W-:-:S05]  /*cc00*/  LEA.HI.X R3, R3, UR5, R0, 0x2, P0 ;  /* 0x0000000503037c11 */ /* 0x000fca00080f1400 */
[----:B------:R-:W-:Y:S01]  /*cc10*/  STG.E desc[UR12][R2.64], R5 ;  /* 0x0000000502007986 */ /* 0x000fe2000c10190c */
[----:B------:R-:W-:Y:S05]  /*cc20*/  EXIT ;  /* 0x000000000000794d */ /* 0x000fea0003800000 */
.L_x_465:
        /* <DEDUP_REMOVED lines=13> */
.L_x_807:


//--------------------- .text._ZN5flash16flash_fwd_kernelI23Flash_fwd_kernel_traitsILi192ELi64ELi64ELi4ELb0ELb0EN7cutlass6half_tE19Flash_kernel_traitsILi192ELi64ELi64ELi4ES3_EELb1ELb1ELb0ELb1ELb0ELb0ELb0ELb0EEEvNS_16Flash_fwd_paramsE --------------------------
	.section	.text._ZN5flash16flash_fwd_kernelI23Flash_fwd_kernel_traitsILi192ELi64ELi64ELi4ELb0ELb0EN7cutlass6half_tE19Flash_kernel_traitsILi192ELi64ELi64ELi4ES3_EELb1ELb1ELb0ELb1ELb0ELb0ELb0ELb0EEEvNS_16Flash_fwd_paramsE,"ax",@progbits
	.align	128
        .global         _ZN5flash16flash_fwd_kernelI23Flash_fwd_kernel_traitsILi192ELi64ELi64ELi4ELb0ELb0EN7cutlass6half_tE19Flash_kernel_traitsILi192ELi64ELi64ELi4ES3_EELb1ELb1ELb0ELb1ELb0ELb0ELb0ELb0EEEvNS_16Flash_fwd_paramsE
        .type           _ZN5flash16flash_fwd_kernelI23Flash_fwd_kernel_traitsILi192ELi64ELi64ELi4ELb0ELb0EN7cutlass6half_tE19Flash_kernel_traitsILi192ELi64ELi64ELi4ES3_EELb1ELb1ELb0ELb1ELb0ELb0ELb0ELb0EEEvNS_16Flash_fwd_paramsE,@function
        .size           _ZN5flash16flash_fwd_kernelI23Flash_fwd_kernel_traitsILi192ELi64ELi64ELi4ELb0ELb0EN7cutlass6half_tE19Flash_kernel_traitsILi192ELi64ELi64ELi4ES3_EELb1ELb1ELb0ELb1ELb0ELb0ELb0ELb0EEEvNS_16Flash_fwd_paramsE,(.L_x_808 - _ZN5flash16flash_fwd_kernelI23Flash_fwd_kernel_traitsILi192ELi64ELi64ELi4ELb0ELb0EN7cutlass6half_tE19Flash_kernel_traitsILi192ELi64ELi64ELi4ES3_EELb1ELb1ELb0ELb1ELb0ELb0ELb0ELb0EEEvNS_16Flash_fwd_paramsE)
        .other          _ZN5flash16flash_fwd_kernelI23Flash_fwd_kernel_traitsILi192ELi64ELi64ELi4ELb0ELb0EN7cutlass6half_tE19Flash_kernel_traitsILi192ELi64ELi64ELi4ES3_EELb1ELb1ELb0ELb1ELb0ELb0ELb0ELb0EEEvNS_16Flash_fwd_paramsE,@"STO_CUDA_ENTRY STV_DEFAULT"
_ZN5flash16flash_fwd_kernelI23Flash_fwd_kernel_traitsILi192ELi64ELi64ELi4ELb0ELb0EN7cutlass6half_tE19Flash_kernel_traitsILi192ELi64ELi64ELi4ES3_EELb1ELb1ELb0ELb1ELb0ELb0ELb0ELb0EEEvNS_16Flash_fwd_paramsE:
.text._ZN5flash16flash_fwd_kernelI23Flash_fwd_kernel_traitsILi192ELi64ELi64ELi4ELb0ELb0EN7cutlass6half_tE19Flash_kernel_traitsILi192ELi64ELi64ELi4ES3_EELb1ELb1ELb0ELb1ELb0ELb0ELb0ELb0EEEvNS_16Flash_fwd_paramsE:
        /* <DEDUP_REMOVED lines=22> */
[----:B------:R-:W-:Y:S01]  /*0160*/  ULDC.64 UR4, c[0x0][0x300] ;  /* 0x0000c00000047ab9 */ /* 0x000fe20000000a00 */
[----:B------:R-:W-:Y:S02]  /*0170*/  UISETP.NE.U32.AND UP2, UPT, UR6, URZ, UPT ;  /* 0x0000003f0600728c */ /* 0x000fe4000bf45070 */
[----:B------:R-:W-:Y:S02]  /*0180*/  UISETP.NE.U32.AND UP1, UPT, UR4, URZ, UPT ;  /* 0x0000003f0400728c */ /* 0x000fe4000bf25070 */
[----:B------:R-:W-:-:S07]  /*0190*/  UISETP.NE.AND.EX UP2, UPT, UR7, URZ, UPT, UP2 ;  /* 0x0000003f0700728c */ /* 0x000fce000bf45320 */
[----:B------:R-:W3:Y:S01]  /*01a0*/  @!P3 LDC.64 R12, c[0x0][0x3b8] ;  /* 0x0000ee00ff0cbb82 */ /* 0x000ee20000000a00 */
[----:B------:R-:W-:Y:S01]  /*01b0*/  UISETP.NE.AND.EX UP1, UPT, UR5, URZ, UPT, UP1 ;  /* 0x0000003f0500728c */ /* 0x000fe2000bf25310 */
[----:B------:R-:W-:Y:S02]  /*01c0*/  ULDC.U8 UR6, c[0x0][0x3c2] ;  /* 0x0000f08000067ab9 */ /* 0x000fe40000000000 */
[----:B------:R-:W-:Y:S01]  /*01d0*/  ULDC.64 UR4, c[0x0][0x2f8] ;  /* 0x0000be0000047ab9 */ /* 0x000fe20000000a00 */
[----:B------:R-:W-:Y:S02]  /*01e0*/  UISETP.NE.AND UP3, UPT, UR6, URZ, UPT ;  /* 0x0000003f0600728c */ /* 0x000fe4000bf65270 */
[----:B------:R-:W-:Y:S01]  /*01f0*/  UISETP.EQ.U32.AND UP0, UPT, UR4, URZ, UPT ;  /* 0x0000003f0400728c */ /* 0x000fe2000bf02070 */
[----:B------:R-:W-:Y:S01]  /*0200*/  PLOP3.LUT P0, PT, PT, PT, UP2, 0x80, 0x0 ;  /* 0x000000000000781c */ /* 0x000fe20003f0f028 */
[----:B------:R-:W-:Y:S02]  /*0210*/  UIMAD.WIDE UR8, UR25, 0x4, UR8 ;  /* 0x00000004190878a5 */ /* 0x000fe4000f8e0208 */
[----:B------:R-:W-:Y:S01]  /*0220*/  UISETP.EQ.OR.EX UP0, UPT, UR5, URZ, !UP3, UP0 ;  /* 0x0000003f0500728c */ /* 0x000fe2000df02700 */
[----:B------:R-:W-:-:S03]  /*0230*/  ULDC.64 UR6, c[0x0][0x2f8] ;  /* 0x0000be0000067ab9 */ /* 0x000fc60000000a00 */
[----:B------:R-:W-:Y:S01]  /*0240*/  IMAD.U32 R10, RZ, RZ, UR8 ;  /* 0x00000008ff0a7e24 */ /* 0x000fe2000f8e00ff */
[----:B------:R-:W-:Y:S01]  /*0250*/  UIMAD.WIDE UR6, UR25, 0x4, UR6 ;  /* 0x00000004190678a5 */ /* 0x000fe2000f8e0206 */
[----:B------:R-:W-:Y:S01]  /*0260*/  IMAD.U32 R11, RZ, RZ, UR9 ;  /* 0x00000009ff0b7e24 */ /* 0x000fe2000f8e00ff */
[----:B------:R-:W-:Y:S02]  /*0270*/  @UP1 ULDC.64 UR8, c[0x0][0x300] ;  /* 0x0000c00000081ab9 */ /* 0x000fe40000000a00 */
[----:B------:R-:W-:-:S06]  /*0280*/  @UP1 UIMAD.WIDE UR8, UR25, 0x4, UR8 ;  /* 0x00000004190818a5 */ /* 0x000fcc000f8e0208 */
[----:B------:R-:W-:Y:S02]  /*0290*/  IMAD.U32 R8, RZ, RZ, UR8 ;  /* 0x00000008ff087e24 */ /* 0x000fe4000f8e00ff */
[----:B------:R-:W-:Y:S01]  /*02a0*/  IMAD.U32 R9, RZ, RZ, UR9 ;  /* 0x00000009ff097e24 */ /* 0x000fe2000f8e00ff */
[----:B-----5:R-:W-:-:S05]  /*02b0*/  @P2 IADD3 R84, P1, R2, R0, RZ ;  /* 0x0000000002542210 */ /* 0x020fca0007f3e0ff */
[----:B------:R-:W-:Y:S01]  /*02c0*/  @P2 IMAD.X R85, RZ, RZ, R3, P1 ;  /* 0x000000ffff552224 */ /* 0x000fe200008e0603 */
[----:B------:R-:W-:Y:S01]  /*02d0*/  PLOP3.LUT P2, PT, PT, PT, UP0, 0x80, 0x0 ;  /* 0x000000000000781c */ /* 0x000fe20003f4f008 */
[----:B---3--:R-:W-:Y:S01]  /*02e0*/  @!P3 STG.E.64 desc[UR22][R12.64], R220 ;  /* 0x000000dc0c00b986 */ /* 0x008fe2000c101b16 */
[----:B------:R-:W-:-:S03]  /*02f0*/  PLOP3.LUT P1, PT, PT, PT, UP1, 0x80, 0x0 ;  /* 0x000000000000781c */ /* 0x000fc60003f2f018 */
[----:B------:R1:W-:Y:S01]  /*0300*/  @!P3 STG.E.64 desc[UR22][R12.64+0x8], R84 ;  /* 0x000008540c00b986 */ /* 0x0003e2000c101b16 */
[----:B------:R-:W-:-:S03]  /*0310*/  IMAD.U32 R2, RZ, RZ, UR6 ;  /* 0x00000006ff027e24 */ /* 0x000fc6000f8e00ff */
[----:B------:R-:W2:Y:S01]  /*0320*/  @P0 LDG.E R7, desc[UR22][R10.64] ;  /* 0x000000160a070981 */ /* 0x000ea2000c1e1900 */
[----:B------:R-:W-:-:S03]  /*0330*/  IMAD.U32 R3, RZ, RZ, UR7 ;  /* 0x00000007ff037e24 */ /* 0x000fc6000f8e00ff */
[----:B------:R-:W3:Y:S04]  /*0340*/  @P0 LDG.E R5, desc[UR22][R10.64+0x4] ;  /* 0x000004160a050981 */ /* 0x000ee8000c1e1900 */
[----:B------:R-:W4:Y:S04]  /*0350*/  @!P2 LDG.E R0, desc[UR22][R2.64] ;  /* 0x000000160200a981 */ /* 0x000f28000c1e1900 */
[----:B------:R-:W5:Y:S01]  /*0360*/  @P1 LDG.E R4, desc[UR22][R8.64] ;  /* 0x0000001608041981 */ /* 0x000f62000c1e1900 */
[----:B------:R-:W-:Y:S01]  /*0370*/  UIMAD UR7, UR25, UR11, UR26 ;  /* 0x0000000b190772a4 */ /* 0x000fe2000f8e021a */
[----:B------:R-:W-:Y:S01]  /*0380*/  UMOV UR6, 0xffffffff ;  /* 0xffffffff00067882 */ /* 0x000fe20000000000 */
[----:B-1----:R-:W-:-:S04]  /*0390*/  SHF.R.S32.HI R13, RZ, 0x1f, R6 ;  /* 0x0000001fff0d7819 */ /* 0x002fc80000011406 */
[----:B------:R-:W-:Y:S01]  /*03a0*/  LEA.HI R87, R13, R6, RZ, 0x5 ;  /* 0x000000060d577211 */ /* 0x000fe200078f28ff */
[----:B------:R-:W-:Y:S01]  /*03b0*/  UMOV UR10, URZ ;  /* 0x0000003f000a7c82 */ /* 0x000fe20008000000 */
[----:B--2---:R-:W-:Y:S02]  /*03c0*/  @P0 R2UR UR14, R7 ;  /* 0x00000000070e02ca */ /* 0x004fe400000e0000 */
[----:B---3--:R-:W-:Y:S02]  /*03d0*/  @P0 R2UR UR16, R5 ;  /* 0x00000000051002ca */ /* 0x008fe400000e0000 */
[----:B------:R-:W-:Y:S02]  /*03e0*/  ISETP.NE.U32.AND P0, PT, RZ, UR4, PT ;  /* 0x00000004ff007c0c */ /* 0x000fe4000bf05070 */
[----:B------:R-:W-:Y:S02]  /*03f0*/  LOP3.LUT R5, R87, 0xffffffe0, RZ, 0xc0, !PT ;  /* 0xffffffe057057812 */ /* 0x000fe400078ec0ff */
[----:B----4-:R-:W-:-:S02]  /*0400*/  @!P2 R2UR UR6, R0 ;  /* 0x000000000006a2ca */ /* 0x010fc400000e0000 */
[----:B------:R-:W-:Y:S01]  /*0410*/  ISETP.NE.AND.EX P2, PT, RZ, UR5, PT, P0 ;  /* 0x00000005ff007c0c */ /* 0x000fe2000bf45300 */
[----:B------:R-:W-:Y:S01]  /*0420*/  USHF.L.U32 UR4, UR7, 0x5, URZ ;  /* 0x0000000507047899 */ /* 0x000fe2000800063f */
[----:B------:R-:W-:Y:S01]  /*0430*/  IMAD.IADD R12, R6, 0x1, -R5 ;  /* 0x00000001060c7824 */ /* 0x000fe200078e0a05 */
[----:B-----5:R-:W-:Y:S02]  /*0440*/  @P1 R2UR UR10, R4 ;  /* 0x00000000040a12ca */ /* 0x020fe400000e0000 */
[----:B------:R-:W-:Y:S02]  /*0450*/  @UP2 UIADD3 UR16, UR16, -UR14, URZ ;  /* 0x8000000e10102290 */ /* 0x000fe4000fffe03f */
[----:B------:R-:W-:Y:S01]  /*0460*/  USHF.R.S32.HI UR5, URZ, 0x1f, UR4 ;  /* 0x0000001f3f057899 */ /* 0x000fe20008011404 */
[--C-:B------:R-:W-:Y:S02]  /*0470*/  IADD3 R222, P1, P0, R84, UR4, R12.reuse ;  /* 0x0000000454de7c10 */ /* 0x100fe4000f83e00c */
[----:B------:R-:W-:-:S02]  /*0480*/  SHF.R.S32.HI R0, RZ, 0x1f, R12 ;  /* 0x0000001fff007819 */ /* 0x000fc4000001140c */
[----:B------:R-:W-:Y:S02]  /*0490*/  @!UP2 ULDC UR16, c[0x0][0x2c4] ;  /* 0x0000b1000010aab9 */ /* 0x000fe40000000800 */
        /* <DEDUP_REMOVED lines=9> */
.L_x_466:
[----:B------:R-:W-:-:S05]  /*0530*/  ULDC UR7, c[0x0][0x2c8] ;  /* 0x0000b20000077ab9 */ /* 0x000fca0000000800 */
.L_x_467:
        /* <DEDUP_REMOVED lines=38> */
[----:B------:R-:W-:Y:S01]  /*07a0*/  IMAD.MOV.U32 R8, RZ, RZ, RZ ;  /* 0x000000ffff087224 */ /* 0x000fe200078e00ff */
[----:B------:R-:W-:Y:S01]  /*07b0*/  UISETP.NE.AND UP1, UPT, UR14, -0x1, UPT ;  /* 0xffffffff0e00788c */ /* 0x000fe2000bf25270 */
[----:B------:R-:W-:Y:S01]  /*07c0*/  MOV R19, UR15 ;  /* 0x0000000f00137c02 */ /* 0x000fe20008000f00 */
[----:B------:R-:W-:-:S06]  /*07d0*/  UISETP.NE.AND UP0, UPT, UR6, -0x1, UPT ;  /* 0xffffffff0600788c */ /* 0x000fcc000bf05270 */
[----:B------:R-:W-:-:S03]  /*07e0*/  PLOP3.LUT P0, PT, PT, PT, UP0, 0x80, 0x0 ;  /* 0x000000000000781c */ /* 0x000fc60003f0f008 */
[----:B------:R-:W-:Y:S01]  /*07f0*/  @UP1 ULDC.64 UR4, c[0x0][0x240] ;  /* 0x0000900000041ab9 */ /* 0x000fe20000000a00 */
[----:B------:R-:W-:Y:S02]  /*0800*/  @!UP1 USHF.R.S32.HI UR7, URZ, 0x1f, UR25 ;  /* 0x0000001f3f079899 */ /* 0x000fe40008011419 */
[----:B------:R-:W-:Y:S01]  /*0810*/  @UP1 UIMAD.WIDE.U32 UR28, UR14, UR4, URZ ;  /* 0x000000040e1c12a5 */ /* 0x000fe2000f8e003f */
[----:B------:R-:W-:-:S03]  /*0820*/  @UP0 ULDC.64 UR8, c[0x0][0x248] ;  /* 0x0000920000080ab9 */ /* 0x000fc60000000a00 */
[----:B------:R-:W-:Y:S01]  /*0830*/  @UP1 UIMAD UR12, UR14, UR5, UR29 ;  /* 0x000000050e0c12a4 */ /* 0x000fe2000f8e021d */
[----:B-1----:R-:W-:Y:S02]  /*0840*/  IABS R3, R0 ;  /* 0x0000000000037213 */ /* 0x002fe40000000000 */
[----:B------:R-:W-:Y:S01]  /*0850*/  @!UP1 ULDC.64 UR4, c[0x0][0x228] ;  /* 0x00008a0000049ab9 */ /* 0x000fe20000000a00 */
[----:B------:R-:W-:Y:S01]  /*0860*/  @UP1 UMOV UR18, UR28 ;  /* 0x0000001c00121c82 */ /* 0x000fe20008000000 */
[----:B------:R-:W-:Y:S01]  /*0870*/  @!UP1 UIMAD UR7, UR7, UR4, URZ ;  /* 0x00000004070792a4 */ /* 0x000fe2000f8e023f */
[----:B------:R-:W1:Y:S01]  /*0880*/  I2F.RP R7, R3 ;  /* 0x0000000300077306 */ /* 0x000e620000209400 */
[----:B------:R-:W-:Y:S01]  /*0890*/  @!UP1 UIMAD.WIDE.U32 UR30, UR25, UR4, URZ ;  /* 0x00000004191e92a5 */ /* 0x000fe2000f8e003f */
[----:B------:R-:W-:Y:S01]  /*08a0*/  ISETP.NE.AND P3, PT, R0, RZ, PT ;  /* 0x000000ff0000720c */ /* 0x000fe20003f65270 */
        /* <DEDUP_REMOVED lines=8> */
[----:B------:R-:W-:Y:S01]  /*0930*/  @UP0 UMOV UR28, UR32 ;  /* 0x00000020001c0c82 */ /* 0x000fe20008000000 */
[----:B------:R-:W-:Y:S01]  /*0940*/  @!UP1 UMOV UR18, UR30 ;  /* 0x0000001e00129c82 */ /* 0x000fe20008000000 */
[----:B-1----:R-:W-:-:S05]  /*0950*/  VIADD R5, R5, 0xffffffe ;  /* 0x0ffffffe05057836 */ /* 0x002fca0000000000 */
[----:B------:R-:W1:Y:S02]  /*0960*/  F2I.FTZ.U32.TRUNC.NTZ R9, R5 ;  /* 0x0000000500097305 */ /* 0x000e64000021f000 */
[----:B-1----:R-:W-:-:S04]  /*0970*/  IMAD.MOV R4, RZ, RZ, -R9 ;  /* 0x000000ffff047224 */ /* 0x002fc800078e0a09 */
[----:B------:R-:W-:-:S04]  /*0980*/  IMAD R4, R4, R3, RZ ;  /* 0x0000000304047224 */ /* 0x000fc800078e02ff */
[----:B------:R-:W-:-:S04]  /*0990*/  IMAD.HI.U32 R9, R9, R4, R8 ;  /* 0x0000000409097227 */ /* 0x000fc800078e0008 */
[----:B------:R-:W-:Y:S01]  /*09a0*/  IMAD.MOV.U32 R4, RZ, RZ, R2 ;  /* 0x000000ffff047224 */ /* 0x000fe200078e0002 */
[----:B------:R-:W-:-:S03]  /*09b0*/  LEA.HI R2, R13, R6, RZ, 0x3 ;  /* 0x000000060d027211 */ /* 0x000fc600078f18ff */
[----:B------:R-:W-:Y:S01]  /*09c0*/  IMAD.HI.U32 R235, R9, R4, RZ ;  /* 0x0000000409eb7227 */ /* 0x000fe200078e00ff */
[----:B------:R-:W-:Y:S02]  /*09d0*/  SHF.R.S32.HI R14, RZ, 0x3, R2 ;  /* 0x00000003ff0e7819 */ /* 0x000fe40000011402 */
[----:B------:R-:W-:Y:S01]  /*09e0*/  LOP3.LUT R5, R2, 0xfffffff8, RZ, 0xc0, !PT ;  /* 0xfffffff802057812 */ /* 0x000fe200078ec0ff */
[----:B------:R-:W-:Y:S01]  /*09f0*/  IMAD.MOV R8, RZ, RZ, -R235 ;  /* 0x000000ffff087224 */ /* 0x000fe200078e0aeb */
[----:B------:R-:W-:Y:S01]  /*0a00*/  SHF.R.S32.HI R15, RZ, 0x1f, R14 ;  /* 0x0000001fff0f7819 */ /* 0x000fe2000001140e */
[----:B------:R-:W-:Y:S01]  /*0a10*/  IMAD.SHL.U32 R203, R14, 0x40, RZ ;  /* 0x000000400ecb7824 */ /* 0x000fe200078e00ff */
[----:B------:R-:W-:Y:S01]  /*0a20*/  IADD3 R5, -R5, R6, RZ ;  /* 0x0000000605057210 */ /* 0x000fe20007ffe1ff */
[----:B------:R-:W-:Y:S01]  /*0a30*/  IMAD R8, R3, R8, R4 ;  /* 0x0000000803087224 */ /* 0x000fe200078e0204 */
[----:B------:R-:W-:Y:S01]  /*0a40*/  LOP3.LUT R4, R0, UR26, RZ, 0x3c, !PT ;  /* 0x0000001a00047c12 */ /* 0x000fe2000f8e3cff */
[----:B------:R-:W-:Y:S01]  /*0a50*/  IMAD.WIDE R18, R19, 0x40, R14 ;  /* 0x0000004013127825 */ /* 0x000fe200078e020e */
[----:B------:R-:W-:-:S02]  /*0a60*/  LOP3.LUT R203, R203, 0x1c0, RZ, 0xc0, !PT ;  /* 0x000001c0cbcb7812 */ /* 0x000fc400078ec0ff */
[----:B------:R-:W-:Y:S01]  /*0a70*/  ISETP.GT.U32.AND P2, PT, R3, R8, PT ;  /* 0x000000080300720c */ /* 0x000fe20003f44070 */
[----:B------:R-:W-:Y:S01]  /*0a80*/  IMAD.SHL.U32 R228, R5, 0x8, RZ ;  /* 0x0000000805e47824 */ /* 0x000fe200078e00ff */
[----:B------:R-:W-:Y:S02]  /*0a90*/  ISETP.GE.AND P1, PT, R4, RZ, PT ;  /* 0x000000ff0400720c */ /* 0x000fe40003f26270 */
[----:B------:R-:W-:-:S09]  /*0aa0*/  LEA.HI R4, R13, R6, RZ, 0x6 ;  /* 0x000000060d047211 */ /* 0x000fd200078f30ff */
[----:B------:R-:W-:-:S05]  /*0ab0*/  @!P2 IMAD.IADD R8, R8, 0x1, -R3 ;  /* 0x000000010808a824 */ /* 0x000fca00078e0a03 */
[----:B------:R-:W-:Y:S01]  /*0ac0*/  ISETP.GE.U32.AND P4, PT, R8, R3, PT ;  /* 0x000000030800720c */ /* 0x000fe20003f86070 */
[----:B------:R-:W-:-:S12]  /*0ad0*/  @P0 BRA `(.L_x_469) ;  /* 0x0000000000300947 */ /* 0x000fd80003800000 */
        /* <DEDUP_REMOVED lines=12> */
.L_x_469:
[----:B------:R-:W-:Y:S01]  /*0ba0*/  @UP0 UIADD3 UR11, UR10, UR6, URZ ;  /* 0x000000060a0b0290 */ /* 0x000fe2000fffe03f */
[--C-:B------:R-:W-:Y:S01]  /*0bb0*/  LOP3.LUT R2, R203, 0x38, R228.reuse, 0xf8, !PT ;  /* 0x00000038cb027812 */ /* 0x100fe200078ef8e4 */
[----:B------:R-:W-:Y:S01]  /*0bc0*/  USHF.R.S32.HI UR5, URZ, 0x1f, UR26 ;  /* 0x0000001f3f057899 */ /* 0x000fe2000801141a */
[----:B------:R-:W-:Y:S01]  /*0bd0*/  SHF.R.U32.HI R203, RZ, 0x3, R203 ;  /* 0x00000003ffcb7819 */ /* 0x000fe200000116cb */
[----:B------:R-:W-:Y:S01]  /*0be0*/  @UP0 ULDC.64 UR6, c[0x0][0x250] ;  /* 0x0000940000060ab9 */ /* 0x000fe20000000a00 */
[----:B------:R-:W-:Y:S01]  /*0bf0*/  SHF.R.S32.HI R229, RZ, 0x1f, R228 ;  /* 0x0000001fffe57819 */ /* 0x000fe200000114e4 */
[----:B------:R-:W-:Y:S01]  /*0c00*/  @UP0 UIMAD.WIDE.U32 UR30, UR11, UR6, URZ ;  /* 0x000000060b1e02a5 */ /* 0x000fe2000f8e003f */
[----:B------:R-:W-:Y:S01]  /*0c10*/  LOP3.LUT R203, R2, R203, RZ, 0x3c, !PT ;  /* 0x000000cb02cb7212 */ /* 0x000fe200078e3cff */
[----:B------:R-:W-:Y:S01]  /*0c20*/  @UP0 UIMAD UR11, UR11, UR7, URZ ;  /* 0x000000070b0b02a4 */ /* 0x000fe2000f8e023f */
[----:B------:R-:W-:-:S03]  /*0c30*/  IMAD.SHL.U32 R4, R4, 0x8, RZ ;  /* 0x0000000804047824 */ /* 0x000fc600078e00ff */
        /* <DEDUP_REMOVED lines=14> */
.L_x_470:
[----:B------:R-:W-:Y:S01]  /*0d20*/  IMAD R3, R15, UR8, RZ ;  /* 0x000000080f037c24 */ /* 0x000fe2000f8e02ff */
[----:B------:R-:W-:Y:S01]  /*0d30*/  UMOV UR27, 0x400 ;  /* 0x00000400001b7882 */ /* 0x000fe20000000000 */
[----:B------:R-:W-:Y:S01]  /*0d40*/  IMAD.WIDE.U32 R10, R14, UR8, R228 ;  /* 0x000000080e0a7c25 */ /* 0x000fe2000f8e00e4 */
[----:B------:R-:W-:Y:S01]  /*0d50*/  LOP3.LUT R203, R203, 0xfffffe00, R4, 0xf8, !PT ;  /* 0xfffffe00cbcb7812 */ /* 0x000fe200078ef804 */
[----:B------:R-:W-:Y:S01]  /*0d60*/  BSSY B0, `(.L_x_471) ;  /* 0x0000051000007945 */ /* 0x000fe20003800000 */
[----:B------:R-:W-:Y:S01]  /*0d70*/  IADD3 R212, R228, 0x80, RZ ;  /* 0x00000080e4d47810 */ /* 0x000fe20007ffe0ff */
[----:B------:R-:W-:Y:S01]  /*0d80*/  @!P2 VIADD R235, R235, 0x1 ;  /* 0x00000001ebeba836 */ /* 0x000fe20000000000 */
[----:B------:R-:W-:Y:S01]  /*0d90*/  IADD3 R214, P2, R10, UR28, RZ ;  /* 0x0000001c0ad67c10 */ /* 0x000fe2000ff5e0ff */
[----:B------:R-:W-:Y:S02]  /*0da0*/  IMAD R7, R15, UR6, RZ ;  /* 0x000000060f077c24 */ /* 0x000fe4000f8e02ff */
[----:B------:R-:W-:-:S04]  /*0db0*/  IMAD.WIDE.U32 R8, R14, UR6, R228 ;  /* 0x000000060e087c25 */ /* 0x000fc8000f8e00e4 */
[----:B------:R-:W-:Y:S01]  /*0dc0*/  IMAD R3, R14, UR9, R3 ;  /* 0x000000090e037c24 */ /* 0x000fe2000f8e0203 */
[----:B------:R-:W-:Y:S01]  /*0dd0*/  IADD3 R232, P0, R8, UR30, RZ ;  /* 0x0000001e08e87c10 */ /* 0x000fe2000ff1e0ff */
[C---:B------:R-:W-:Y:S01]  /*0de0*/  IMAD R2, R14.reuse, UR7, R7 ;  /* 0x000000070e027c24 */ /* 0x040fe2000f8e0207 */
[----:B------:R-:W-:Y:S01]  /*0df0*/  IADD3 R7, R14, 0x10, RZ ;  /* 0x000000100e077810 */ /* 0x000fe20007ffe0ff */
[----:B------:R-:W-:Y:S01]  /*0e00*/  @P4 VIADD R235, R235, 0x1 ;  /* 0x00000001ebeb4836 */ /* 0x000fe20000000000 */
[----:B------:R-:W-:Y:S01]  /*0e10*/  IADD3.X R215, R11, UR4, R3, P2, !PT ;  /* 0x000000040bd77c10 */ /* 0x000fe200097fe403 */
[----:B------:R-:W1:Y:S01]  /*0e20*/  S2UR UR4, SR_CgaCtaId ;  /* 0x00000000000479c3 */ /* 0x000e620000008800 */
[----:B------:R-:W-:Y:S01]  /*0e30*/  IADD3.X R233, R9, UR11, R2, P0, !PT ;  /* 0x0000000b09e97c10 */ /* 0x000fe200087fe402 */
[----:B------:R-:W-:Y:S01]  /*0e40*/  ULDC.64 UR10, c[0x0][0x258] ;  /* 0x00009600000a7ab9 */ /* 0x000fe20000000a00 */
[----:B------:R-:W-:Y:S01]  /*0e50*/  IADD3 R8, P0, R228, UR18, RZ ;  /* 0x00000012e4087c10 */ /* 0x000fe2000ff1e0ff */
[----:B------:R-:W-:Y:S01]  /*0e60*/  UIMAD UR13, UR5, UR10, URZ ;  /* 0x0000000a050d72a4 */ /* 0x000fe2000f8e023f */
[----:B------:R-:W-:Y:S01]  /*0e70*/  @!P1 IADD3 R235, -R235, RZ, RZ ;  /* 0x000000ffebeb9210 */ /* 0x000fe20007ffe1ff */
[----:B------:R-:W-:Y:S01]  /*0e80*/  IMAD.U32 R10, RZ, RZ, UR10 ;  /* 0x0000000aff0a7e24 */ /* 0x000fe2000f8e00ff */
[----:B------:R-:W-:Y:S01]  /*0e90*/  @!P3 LOP3.LUT R235, RZ, R0, RZ, 0x33, !PT ;  /* 0x00000000ffebb212 */ /* 0x000fe200078e33ff */
[----:B------:R-:W-:Y:S01]  /*0ea0*/  UIMAD UR13, UR26, UR11, UR13 ;  /* 0x0000000b1a0d72a4 */ /* 0x000fe2000f8e020d */
[----:B------:R-:W-:Y:S01]  /*0eb0*/  IADD3.X R9, R229, UR12, RZ, P0, !PT ;  /* 0x0000000ce5097c10 */ /* 0x000fe200087fe4ff */
[----:B------:R-:W-:Y:S01]  /*0ec0*/  UIADD3 UR12, -UR21, UR16, URZ ;  /* 0x00000010150c7290 */ /* 0x000fe2000fffe13f */
[----:B------:R-:W-:Y:S01]  /*0ed0*/  SHF.R.S32.HI R2, RZ, 0x1f, R235 ;  /* 0x0000001fff027819 */ /* 0x000fe200000114eb */
[----:B------:R-:W-:Y:S01]  /*0ee0*/  ULDC.64 UR10, c[0x0][0x260] ;  /* 0x00009800000a7ab9 */ /* 0x000fe20000000a00 */
[----:B------:R-:W-:Y:S01]  /*0ef0*/  UIADD3 UR18, UR19, -0x1, URZ ;  /* 0xffffffff13127890 */ /* 0x000fe2000fffe03f */
[----:B------:R-:W-:-:S02]  /*0f00*/  IMAD.WIDE.U32 R214, R235, UR10, R214 ;  /* 0x0000000aebd67c25 */ /* 0x000fc4000f8e00d6 */
[----:B------:R-:W-:Y:S01]  /*0f10*/  ISETP.GE.AND P0, PT, R14, UR12, PT ;  /* 0x0000000c0e007c0c */ /* 0x000fe2000bf06270 */
[----:B------:R-:W-:Y:S01]  /*0f20*/  UIMAD UR17, UR18, -0x40, UR24 ;  /* 0xffffffc0121178a4 */ /* 0x000fe2000f8e0218 */
[----:B------:R-:W-:Y:S01]  /*0f30*/  IMAD R0, R2, UR10, RZ ;  /* 0x0000000a02007c24 */ /* 0x000fe2000f8e02ff */
[----:B------:R-:W-:Y:S01]  /*0f40*/  ISETP.GE.AND P1, PT, R7, UR12, PT ;  /* 0x0000000c07007c0c */ /* 0x000fe2000bf26270 */
[----:B------:R-:W-:-:S04]  /*0f50*/  IMAD.WIDE.U32 R10, R10, UR26, R8 ;  /* 0x0000001a0a0a7c25 */ /* 0x000fc8000f8e0008 */
[----:B------:R-:W-:Y:S01]  /*0f60*/  IMAD R217, R235, UR11, R0 ;  /* 0x0000000bebd97c24 */ /* 0x000fe2000f8e0200 */
[----:B------:R-:W-:Y:S01]  /*0f70*/  ULDC.64 UR10, c[0x0][0x268] ;  /* 0x00009a00000a7ab9 */ /* 0x000fe20000000a00 */
[----:B-1----:R-:W-:Y:S01]  /*0f80*/  ULEA UR4, UR4, UR27, 0x18 ;  /* 0x0000001b04047291 */ /* 0x002fe2000f8ec03f */
[----:B------:R-:W-:Y:S01]  /*0f90*/  IMAD R2, R2, UR10, RZ ;  /* 0x0000000a02027c24 */ /* 0x000fe2000f8e02ff */
[C---:B------:R-:W-:Y:S01]  /*0fa0*/  IADD3 R0, R14.reuse, 0x30, RZ ;  /* 0x000000300e007810 */ /* 0x040fe20007ffe0ff */
[----:B------:R-:W-:Y:S01]  /*0fb0*/  VIADD R4, R14, 0x20 ;  /* 0x000000200e047836 */ /* 0x000fe20000000000 */
[----:B------:R-:W-:Y:S01]  /*0fc0*/  IADD3 R17, R11, UR13, RZ ;  /* 0x0000000d0b117c10 */ /* 0x000fe2000fffe0ff */
[C---:B------:R-:W-:Y:S01]  /*0fd0*/  IMAD.WIDE.U32 R232, R235.reuse, UR10, R232 ;  /* 0x0000000aebe87c25 */ /* 0x040fe2000f8e00e8 */
[----:B------:R-:W-:Y:S02]  /*0fe0*/  ISETP.GE.AND P5, PT, R0, UR12, PT ;  /* 0x0000000c00007c0c */ /* 0x000fe4000bfa6270 */
[----:B------:R-:W-:Y:S01]  /*0ff0*/  ISETP.GE.AND P6, PT, R4, UR12, PT ;  /* 0x0000000c04007c0c */ /* 0x000fe2000bfc6270 */
[----:B------:R-:W-:Y:S01]  /*1000*/  IMAD R235, R235, UR11, R2 ;  /* 0x0000000bebeb7c24 */ /* 0x000fe2000f8e0202 */
[----:B------:R-:W-:Y:S01]  /*1010*/  LEA R203, R203, UR4, 0x1 ;  /* 0x00000004cbcb7c11 */ /* 0x000fe2000f8e08ff */
[----:B------:R-:W-:Y:S01]  /*1020*/  VIADD R213, R228, 0x40 ;  /* 0x00000040e4d57836 */ /* 0x000fe20000000000 */
[----:B------:R-:W-:Y:S09]  /*1030*/  @P0 BRA `(.L_x_472) ;  /* 0x00000000008c0947 */ /* 0x000ff20003800000 */
        /* <DEDUP_REMOVED lines=35> */
.L_x_472:
[----:B------:R-:W-:Y:S05]  /*1270*/  BSYNC B0 ;  /* 0x0000000000007941 */ /* 0x000fea0003800000 */
.L_x_471:
        /* <DEDUP_REMOVED lines=40> */
.L_x_474:
[----:B------:R-:W-:Y:S05]  /*1500*/  BSYNC B0 ;  /* 0x0000000000007941 */ /* 0x000fea0003800000 */
.L_x_473:
        /* <DEDUP_REMOVED lines=40> */
.L_x_476:
[----:B------:R-:W-:Y:S05]  /*1790*/  BSYNC B0 ;  /* 0x0000000000007941 */ /* 0x000fea0003800000 */
.L_x_475:
[----:B------:R-:W-:Y:S01]  /*17a0*/  USHF.L.U32 UR27, UR8, 0x6, URZ ;  /* 0x00000006081b7899 */ /* 0x000fe2000800063f */
        /* <DEDUP_REMOVED lines=40> */
.L_x_478:
[----:B------:R-:W-:Y:S05]  /*1a30*/  BSYNC B0 ;  /* 0x0000000000007941 */ /* 0x000fea0003800000 */
.L_x_477:
[----:B------:R-:W-:Y:S01]  /*1a40*/  USHF.L.U64.HI UR28, UR8, 0x6, UR9 ;  /* 0x00000006081c7899 */ /* 0x000fe20008010209 */
        /* <DEDUP_REMOVED lines=9> */
[----:B------:R-:W-:Y:S01]  /*1ae0*/  IMAD.WIDE.U32 R16, R3, UR18, R216 ;  /* 0x0000001203107c25 */ /* 0x000fe2000f8e00d8 */
[----:B------:R-:W-:-:S02]  /*1af0*/  ISETP.GE.AND P6, PT, R4, UR17, PT ;  /* 0x0000001104007c0c */ /* 0x000fc4000bfc6270 */
[----:B------:R-:W-:Y:S01]  /*1b00*/  ISETP.GE.AND P5, PT, R0, UR17, PT ;  /* 0x0000001100007c0c */ /* 0x000fe2000bfa6270 */
[----:B------:R-:W-:Y:S01]  /*1b10*/  VIADD R19, R17, UR10 ;  /* 0x0000000a11137c36 */ /* 0x000fe20008000000 */
[----:B------:R-:W-:Y:S11]  /*1b20*/  @P0 BRA `(.L_x_480) ;  /* 0x0000000000740947 */ /* 0x000ff60003800000 */
        /* <DEDUP_REMOVED lines=29> */
.L_x_480:
[----:B------:R-:W-:Y:S05]  /*1d00*/  BSYNC B0 ;  /* 0x0000000000007941 */ /* 0x000fea0003800000 */
.L_x_479:
        /* <DEDUP_REMOVED lines=35> */
.L_x_482:
[----:B------:R-:W-:Y:S05]  /*1f40*/  BSYNC B0 ;  /* 0x0000000000007941 */ /* 0x000fea0003800000 */
.L_x_481:
[----:B------:R-:W-:Y:S04]  /*1f50*/  BSSY B0, `(.L_x_483) ;  /* 0x0000024000007945 */ /* 0x000fe80003800000 */
[----:B------:R-:W-:Y:S05]  /*1f60*/  @P6 BRA `(.L_x_484) ;  /* 0x0000000000886947 */ /* 0x000fea0003800000 */
        /* <DEDUP_REMOVED lines=34> */
.L_x_484:
[----:B------:R-:W-:Y:S05]  /*2190*/  BSYNC B0 ;  /* 0x0000000000007941 */ /* 0x000fea0003800000 */
.L_x_483:
[----:B------:R-:W-:Y:S04]  /*21a0*/  BSSY B0, `(.L_x_485) ;  /* 0x0000024000007945 */ /* 0x000fe80003800000 */
        /* <DEDUP_REMOVED lines=35> */
.L_x_486:
[----:B------:R-:W-:Y:S05]  /*23e0*/  BSYNC B0 ;  /* 0x0000000000007941 */ /* 0x000fea0003800000 */
.L_x_485:
        /* <DEDUP_REMOVED lines=16> */
[----:B------:R-:W-:Y:S01]  /*24f0*/  ISETP.GE.AND P4, PT, R7, UR17, PT ;  /* 0x0000001107007c0c */ /* 0x000fe2000bf86270 */
[----:B------:R-:W-:Y:S02]  /*2500*/  @UP1 ULDC UR5, c[0x0][0x2e8] ;  /* 0x0000ba0000051ab9 */ /* 0x000fe40000000800 */
[----:B------:R-:W-:Y:S01]  /*2510*/  @UP1 ULEA.HI.X UR13, UR34, UR13, UR11, 0x2, UP0 ;  /* 0x0000000d220d1291 */ /* 0x000fe200080f140b */
[----:B------:R-:W-:-:S05]  /*2520*/  IMAD.U32 R18, RZ, RZ, UR12 ;  /* 0x0000000cff127e24 */ /* 0x000fca000f8e00ff */
[----:B------:R-:W-:-:S05]  /*2530*/  IMAD.U32 R19, RZ, RZ, UR13 ;  /* 0x0000000dff137e24 */ /* 0x000fca000f8e00ff */
[----:B-1234-:R-:W2:Y:S01]  /*2540*/  @P0 LDG.E R8, desc[UR22][R18.64] ;  /* 0x0000001612080981 */ /* 0x01eea2000c1e1900 */
[----:B------:R-:W-:Y:S01]  /*2550*/  LOP3.LUT R9, R16, 0xfffffff0, RZ, 0xc0, !PT ;  /* 0xfffffff010097812 */ /* 0x000fe200078ec0ff */
[----:B------:R-:W-:Y:S01]  /*2560*/  USHF.L.U64.HI UR12, UR6, 0x6, UR7 ;  /* 0x00000006060c7899 */ /* 0x000fe20008010207 */
[----:B------:R-:W-:Y:S01]  /*2570*/  SHF.R.S32.HI R11, RZ, 0x1f, R12 ;  /* 0x0000001fff0b7819 */ /* 0x000fe2000001140c */
[----:B------:R-:W-:Y:S01]  /*2580*/  USHF.L.U32 UR13, UR6, 0x6, URZ ;  /* 0x00000006060d7899 */ /* 0x000fe2000800063f */
[----:B------:R-:W-:Y:S01]  /*2590*/  SHF.R.S32.HI R87, RZ, 0x5, R87 ;  /* 0x00000005ff577819 */ /* 0x000fe20000011457 */
[----:B------:R-:W-:Y:S01]  /*25a0*/  IMAD.IADD R2, R6, 0x1, -R9 ;  /* 0x0000000106027824 */ /* 0x000fe200078e0a09 */
[----:B------:R-:W-:Y:S01]  /*25b0*/  SHF.R.S32.HI R9, RZ, 0x4, R16 ;  /* 0x00000004ff097819 */ /* 0x000fe20000011410 */
[----:B------:R-:W-:Y:S01]  /*25c0*/  IMAD.IADD R235, R233, 0x1, R235 ;  /* 0x00000001e9eb7824 */ /* 0x000fe200078e02eb */
[----:B------:R-:W-:Y:S01]  /*25d0*/  LEA.HI R11, R11, R12, RZ, 0x2 ;  /* 0x0000000c0b0b7211 */ /* 0x000fe200078f10ff */
[----:B------:R-:W-:Y:S01]  /*25e0*/  IMAD.SHL.U32 R12, R5, 0x40, RZ ;  /* 0x00000040050c7824 */ /* 0x000fe200078e00ff */
[----:B------:R-:W-:Y:S01]  /*25f0*/  LEA.HI R13, R16, R9, RZ, 0x1 ;  /* 0x00000009100d7211 */ /* 0x000fe200078f08ff */
[----:B------:R-:W-:Y:S01]  /*2600*/  IMAD.MOV.U32 R234, RZ, RZ, R232 ;  /* 0x000000ffffea7224 */ /* 0x000fe200078e00e8 */
[----:B------:R-:W-:Y:S01]  /*2610*/  SHF.R.S32.HI R15, RZ, 0x1f, R2 ;  /* 0x0000001fff0f7819 */ /* 0x000fe20000011402 */
[----:B------:R-:W-:Y:S01]  /*2620*/  BSSY B0, `(.L_x_487) ;  /* 0x000004b000007945 */ /* 0x000fe20003800000 */
[----:B------:R-:W-:-:S02]  /*2630*/  LOP3.LUT R16, R13, 0xfffffffe, RZ, 0xc0, !PT ;  /* 0xfffffffe0d107812 */ /* 0x000fc400078ec0ff */
[----:B------:R-:W-:Y:S02]  /*2640*/  LEA.HI R7, R15, R2, RZ, 0x3 ;  /* 0x000000020f077211 */ /* 0x000fe400078f18ff */
[----:B------:R-:W-:Y:S01]  /*2650*/  LEA R10, R87, UR21, 0x4 ;  /* 0x00000015570a7c11 */ /* 0x000fe2000f8e20ff */
[----:B------:R-:W-:Y:S01]  /*2660*/  IMAD.IADD R16, R9, 0x1, -R16 ;  /* 0x0000000109107824 */ /* 0x000fe200078e0a10 */
[C---:B------:R-:W-:Y:S01]  /*2670*/  LOP3.LUT R15, R7.reuse, 0xfffffff8, RZ, 0xc0, !PT ;  /* 0xfffffff8070f7812 */ /* 0x040fe200078ec0ff */
[----:B------:R-:W2:Y:S01]  /*2680*/  @P0 MUFU.RCP R9, UR5 ;  /* 0x0000000500090d08 */ /* 0x000ea20008001000 */
[----:B------:R-:W-:Y:S01]  /*2690*/  ISETP.GE.AND P1, PT, R14, UR17, PT ;  /* 0x000000110e007c0c */ /* 0x000fe2000bf26270 */
[----:B------:R-:W-:Y:S01]  /*26a0*/  BAR.SYNC.DEFER_BLOCKING 0x0 ;  /* 0x0000000000007b1d */ /* 0x000fe20000010000 */
[----:B------:R-:W-:Y:S01]  /*26b0*/  SHF.R.S32.HI R11, RZ, 0x2, R11 ;  /* 0x00000002ff0b7819 */ /* 0x000fe2000001140b */
[----:B------:R-:W-:Y:S01]  /*26c0*/  IMAD.IADD R2, R2, 0x1, -R15 ;  /* 0x0000000102027824 */ /* 0x000fe200078e0a0f */
[----:B------:R-:W-:Y:S01]  /*26d0*/  LOP3.LUT R13, R12, 0x1c0, RZ, 0xc0, !PT ;  /* 0x000001c00c0d7812 */ /* 0x000fe200078ec0ff */
[----:B------:R-:W-:Y:S01]  /*26e0*/  IMAD.SHL.U32 R12, R16, 0x8, RZ ;  /* 0x00000008100c7824 */ /* 0x000fe200078e00ff */
[----:B------:R-:W-:Y:S01]  /*26f0*/  IADD3 R10, R10, 0x1, R11 ;  /* 0x000000010a0a7810 */ /* 0x000fe20007ffe00b */
[----:B------:R-:W-:Y:S01]  /*2700*/  IMAD.SHL.U32 R11, R2, 0x40, RZ ;  /* 0x00000040020b7824 */ /* 0x000fe200078e00ff */
[----:B------:R-:W-:Y:S01]  /*2710*/  SHF.R.U32.HI R201, RZ, 0x3, R13 ;  /* 0x00000003ffc97819 */ /* 0x000fe2000001160d */
[----:B------:R-:W-:Y:S01]  /*2720*/  IMAD.SHL.U32 R14, R14, 0x8, RZ ;  /* 0x000000080e0e7824 */ /* 0x000fe200078e00ff */
[----:B------:R-:W-:Y:S01]  /*2730*/  ISETP.GE.AND P5, PT, R0, UR17, PT ;  /* 0x0000001100007c0c */ /* 0x000fe2000bfa6270 */
[----:B------:R-:W-:Y:S01]  /*2740*/  IMAD.SHL.U32 R7, R7, 0x40, RZ ;  /* 0x0000004007077824 */ /* 0x000fe200078e00ff */
[----:B------:R-:W-:Y:S01]  /*2750*/  LOP3.LUT R11, R11, 0x1c0, RZ, 0xc0, !PT ;  /* 0x000001c00b0b7812 */ /* 0x000fe200078ec0ff */
[----:B------:R-:W-:Y:S01]  /*2760*/  UIMAD UR5, UR12, UR18, URZ ;  /* 0x000000120c0572a4 */ /* 0x000fe2000f8e023f */
[----:B------:R-:W-:Y:S01]  /*2770*/  LOP3.LUT R14, R13, 0x8, R14, 0xf8, !PT ;  /* 0x000000080d0e7812 */ /* 0x000fe200078ef80e */
[----:B------:R-:W-:Y:S01]  /*2780*/  IMAD.U32 R13, RZ, RZ, UR24 ;  /* 0x00000018ff0d7e24 */ /* 0x000fe2000f8e00ff */
[----:B------:R-:W-:Y:S01]  /*2790*/  LOP3.LUT R12, R11, 0x8, R12, 0xf8, !PT ;  /* 0x000000080b0c7812 */ /* 0x000fe200078ef80c */
[----:B------:R-:W-:Y:S01]  /*27a0*/  UIMAD UR31, UR31, UR13, UR5 ;  /* 0x0000000d1f1f72a4 */ /* 0x000fe2000f8e0205 */
[----:B------:R-:W-:-:S02]  /*27b0*/  SHF.R.U32.HI R11, RZ, 0x3, R11 ;  /* 0x00000003ff0b7819 */ /* 0x000fc4000001160b */
[----:B------:R-:W-:Y:S01]  /*27c0*/  ISETP.GE.AND P6, PT, R4, UR17, PT ;  /* 0x0000001104007c0c */ /* 0x000fe2000bfc6270 */
[----:B------:R-:W-:Y:S01]  /*27d0*/  UMOV UR5, URZ ;  /* 0x0000003f00057c82 */ /* 0x000fe20008000000 */
[----:B------:R-:W-:Y:S02]  /*27e0*/  LOP3.LUT R0, R12, R11, RZ, 0x3c, !PT ;  /* 0x0000000b0c007212 */ /* 0x000fe400078e3cff */
[----:B------:R-:W-:Y:S01]  /*27f0*/  IADD3 R4, R13, -UR16, R10 ;  /* 0x800000100d047c10 */ /* 0x000fe2000fffe00a */
[----:B------:R1:W-:Y:S01]  /*2800*/  @P1 STS.128 [R203+0xc000], RZ ;  /* 0x00c000ffcb001388 */ /* 0x0003e20000000c00 */
[----:B------:R-:W-:Y:S01]  /*2810*/  IMAD.U32 R13, RZ, RZ, UR18 ;  /* 0x00000012ff0d7e24 */ /* 0x000fe2000f8e00ff */
[----:B------:R-:W-:Y:S02]  /*2820*/  LOP3.LUT R0, R0, 0xfffffe00, R7, 0xf8, !PT ;  /* 0xfffffe0000007812 */ /* 0x000fe400078ef807 */
[----:B------:R1:W-:Y:S01]  /*2830*/  @P1 STS.128 [R203+0xe000], RZ ;  /* 0x00e000ffcb001388 */ /* 0x0003e20000000c00 */
[----:B------:R-:W-:Y:S01]  /*2840*/  IMAD.WIDE.U32 R12, R13, UR13, R234 ;  /* 0x0000000d0d0c7c25 */ /* 0x000fe2000f8e00ea */
[----:B------:R-:W-:-:S02]  /*2850*/  LOP3.LUT R201, R14, R201, RZ, 0x3c, !PT ;  /* 0x000000c90ec97212 */ /* 0x000fc400078e3cff */
[----:B------:R1:W-:Y:S01]  /*2860*/  @P1 STS.128 [R203+0x10000], RZ ;  /* 0x010000ffcb001388 */ /* 0x0003e20000000c00 */
[----:B------:R-:W-:Y:S02]  /*2870*/  IMAD R202, R87, 0x400, R0 ;  /* 0x0000040057ca7824 */ /* 0x000fe400078e0200 */
[----:B------:R-:W-:Y:S02]  /*2880*/  VIADD R15, R13, UR31 ;  /* 0x0000001f0d0f7c36 */ /* 0x000fe40008000000 */
[----:B------:R-:W-:Y:S01]  /*2890*/  IMAD R201, R16, 0x200, R201 ;  /* 0x0000020010c97824 */ /* 0x000fe200078e02c9 */
[----:B------:R-:W-:Y:S01]  /*28a0*/  LEA R202, R202, UR4, 0x1 ;  /* 0x00000004caca7c11 */ /* 0x000fe2000f8e08ff */
[----:B------:R-:W-:Y:S02]  /*28b0*/  VIADD R4, R4, UR20 ;  /* 0x0000001404047c36 */ /* 0x000fe40008000000 */
[----:B--2---:R-:W-:-:S05]  /*28c0*/  @P0 FMUL.FTZ R8, R8, R9 ;  /* 0x0000000908080220 */ /* 0x004fca0000410000 */
        /* <DEDUP_REMOVED lines=32> */
.L_x_488:
[----:B------:R-:W-:Y:S05]  /*2ad0*/  BSYNC B0 ;  /* 0x0000000000007941 */ /* 0x000fea0003800000 */
.L_x_487:
        /* <DEDUP_REMOVED lines=39> */
.L_x_490:
[----:B------:R-:W-:Y:S05]  /*2d50*/  BSYNC B0 ;  /* 0x0000000000007941 */ /* 0x000fea0003800000 */
.L_x_489:
        /* <DEDUP_REMOVED lines=13> */
[----:B--2-4-:R-:W2:Y:S01]  /*2e30*/  @!P3 LDC.64 R10, c[0x0][0x220] ;  /* 0x00008800ff0abb82 */ /* 0x014ea20000000a00 */
        /* <DEDUP_REMOVED lines=24> */
.L_x_492:
[----:B------:R-:W-:Y:S05]  /*2fc0*/  BSYNC B0 ;  /* 0x0000000000007941 */ /* 0x000fea0003800000 */
.L_x_491:
        /* <DEDUP_REMOVED lines=39> */
.L_x_494:
[----:B------:R-:W-:Y:S05]  /*3240*/  BSYNC B0 ;  /* 0x0000000000007941 */ /* 0x000fea0003800000 */
.L_x_493:
[----:B-12-4-:R-:W-:Y:S01]  /*3250*/  LDSM.16.M88.4 R8, [R202] ;  /* 0x00000000ca08783b */ /* 0x016fe20000000200 */
[----:B------:R-:W-:Y:S01]  /*3260*/  R2P PR, R5, 0x6 ;  /* 0x0000000605007804 */ /* 0x000fe20000000000 */
[----:B------:R-:W-:Y:S01]  /*3270*/  IMAD.MOV.U32 R7, RZ, RZ, 0x10 ;  /* 0x00000010ff077424 */ /* 0x000fe200078e00ff */
[----:B------:R-:W-:Y:S01]  /*3280*/  LOP3.LUT P0, RZ, R2, 0x2, RZ, 0xc0, !PT ;  /* 0x0000000202ff7812 */ /* 0x000fe2000780c0ff */
[----:B------:R-:W1:Y:S01]  /*3290*/  LDSM.16.M88.4 R44, [R201+0x6000] ;  /* 0x00600000c92c783b */ /* 0x000e620000000200 */
[C---:B------:R-:W-:Y:S01]  /*32a0*/  VIADD R5, R201.reuse, 0x6000 ;  /* 0x00006000c9057836 */ /* 0x040fe20000000000 */
[----:B------:R-:W-:Y:S01]  /*32b0*/  VIMNMX R134, R4, UR24, PT ;  /* 0x0000001804867c48 */ /* 0x000fe2000bfe0100 */
[----:B------:R-:W-:Y:S01]  /*32c0*/  VIADD R199, R201, 0x6020 ;  /* 0x00006020c9c77836 */ /* 0x000fe20000000000 */
[----:B------:R-:W2:Y:S01]  /*32d0*/  LDSM.16.M88.4 R36, [R201+0x6800] ;  /* 0x00680000c924783b */ /* 0x000ea20000000200 */
[----:B------:R-:W-:Y:S01]  /*32e0*/  SEL R7, R7, 0xfffffff0, !P0 ;  /* 0xfffffff007077807 */ /* 0x000fe20004000000 */
[----:B------:R-:W-:Y:S01]  /*32f0*/  IMAD.SHL.U32 R218, R6, 0x2, RZ ;  /* 0x0000000206da7824 */ /* 0x000fe200078e00ff */
[----:B------:R-:W-:Y:S01]  /*3300*/  LOP3.LUT P0, RZ, R2, 0x4, RZ, 0xc0, !PT ;  /* 0x0000000402ff7812 */ /* 0x000fe2000780c0ff */
[----:B------:R-:W4:Y:S01]  /*3310*/  LDSM.16.M88.4 R28, [R201+0x7000] ;  /* 0x00700000c91c783b */ /* 0x000f220000000200 */
[----:B------:R-:W-:Y:S01]  /*3320*/  IMAD.MOV.U32 R2, RZ, RZ, 0x40 ;  /* 0x00000040ff027424 */ /* 0x000fe200078e00ff */
[----:B------:R-:W-:Y:S01]  /*3330*/  UISETP.GE.AND UP0, UPT, UR19, 0x2, UPT ;  /* 0x000000021300788c */ /* 0x000fe2000bf06270 */
[----:B------:R-:W-:Y:S01]  /*3340*/  IMAD R200, R7, 0x2, R202 ;  /* 0x0000000207c87824 */ /* 0x000fe200078e02ca */
[----:B------:R-:W-:Y:S01]  /*3350*/  LDSM.16.M88.4 R56, [R201+0x7800] ;  /* 0x00780000c938783b */ /* 0x000fe20000000200 */
[----:B------:R-:W-:Y:S01]  /*3360*/  @P1 VIADD R199, R5, 0xffffffe0 ;  /* 0xffffffe005c71836 */ /* 0x000fe20000000000 */
[----:B------:R-:W-:Y:S01]  /*3370*/  SEL R2, R2, 0xffffffc0, !P2 ;  /* 0xffffffc002027807 */ /* 0x000fe20005000000 */
[----:B------:R-:W-:Y:S01]  /*3380*/  IMAD.MOV.U32 R5, RZ, RZ, 0x20 ;  /* 0x00000020ff057424 */ /* 0x000fe200078e00ff */
[----:B------:R-:W-:Y:S01]  /*3390*/  LDSM.16.M88.4 R20, [R200] ;  /* 0x00000000c814783b */ /* 0x000fe20000000200 */
[----:B------:R-:W-:Y:S01]  /*33a0*/  LOP3.LUT R218, R218, 0x6, RZ, 0xc0, !PT ;  /* 0x00000006dada7812 */ /* 0x000fe200078ec0ff */
[----:B------:R-:W-:-:S02]  /*33b0*/  IMAD.U32 R133, RZ, RZ, UR24 ;  /* 0x00000018ff857e24 */ /* 0x000fc4000f8e00ff */
[----:B------:R-:W5:Y:S01]  /*33c0*/  LDSM.16.M88.4 R52, [R199] ;  /* 0x00000000c734783b */ /* 0x000f620000000200 */
[----:B------:R-:W-:Y:S01]  /*33d0*/  SEL R5, R5, 0xffffffe0, !P0 ;  /* 0xffffffe005057807 */ /* 0x000fe20004000000 */
[----:B------:R-:W-:Y:S01]  /*33e0*/  IMAD.IADD R195, R201, 0x1, R2 ;  /* 0x00000001c9c37824 */ /* 0x000fe200078e0202 */
[----:B------:R-:W-:Y:S01]  /*33f0*/  VIADDMNMX R133, R4, 0x8, R133, PT ;  /* 0x0000000804857846 */ /* 0x000fe20003800185 */
[----:B------:R-:W3:Y:S01]  /*3400*/  LDSM.16.M88.4 R16, [R199+0x800] ;  /* 0x00080000c710783b */ /* 0x000ee20000000200 */
[----:B------:R-:W-:Y:S02]  /*3410*/  IMAD.IADD R188, R2, 0x1, R199 ;  /* 0x0000000102bc7824 */ /* 0x000fe400078e02c7 */
[C---:B------:R-:W-:Y:S01]  /*3420*/  IMAD R198, R5.reuse, 0x2, R202 ;  /* 0x0000000205c67824 */ /* 0x040fe200078e02ca */
[----:B------:R-:W3:Y:S01]  /*3430*/  LDSM.16.M88.4 R12, [R199+0x1000] ;  /* 0x00100000c70c783b */ /* 0x000ee20000000200 */
[----:B------:R-:W-:Y:S02]  /*3440*/  IMAD R197, R5, 0x2, R200 ;  /* 0x0000000205c57824 */ /* 0x000fe400078e02c8 */
[----:B------:R-:W-:Y:S01]  /*3450*/  IMAD.U32 R2, RZ, RZ, UR15 ;  /* 0x0000000fff027e24 */ /* 0x000fe2000f8e00ff */
[----:B------:R-:W3:Y:S01]  /*3460*/  LDSM.16.M88.4 R68, [R199+0x1800] ;  /* 0x00180000c744783b */ /* 0x000ee20000000200 */
[----:B------:R-:W-:-:S02]  /*3470*/  VIADD R179, R221, 0x646e171e ;  /* 0x646e171eddb37836 */ /* 0x000fc40000000000 */
[----:B------:R-:W-:Y:S01]  /*3480*/  IMAD R219, R2, 0x4, R87 ;  /* 0x0000000402db7824 */ /* 0x000fe200078e0257 */
[----:B------:R-:W-:Y:S01]  /*3490*/  LDSM.16.M88.4 R72, [R198] ;  /* 0x00000000c648783b */ /* 0x000fe20000000200 */
[C---:B------:R-:W-:Y:S02]  /*34a0*/  VIADD R191, R199.reuse, 0x800 ;  /* 0x00000800c7bf7836 */ /* 0x040fe40000000000 */
[C---:B------:R-:W-:Y:S01]  /*34b0*/  VIADD R190, R199.reuse, 0x1000 ;  /* 0x00001000c7be7836 */ /* 0x040fe20000000000 */
[C---:B-1----:R-:W-:Y:S01]  /*34c0*/  HMMA.16816.F32 R48, R8.reuse, R44, RZ ;  /* 0x0000002c0830723c */ /* 0x042fe200000018ff */
[----:B------:R-:W1:Y:S01]  /*34d0*/  LDSM.16.M88.4 R60, [R195+0x6000] ;  /* 0x00600000c33c783b */ /* 0x000e620000000200 */
[C---:B------:R-:W-:Y:S02]  /*34e0*/  VIADD R189, R199.reuse, 0x1800 ;  /* 0x00001800c7bd7836 */ /* 0x040fe40000000000 */
[C---:B------:R-:W-:Y:S01]  /*34f0*/  VIADD R187, R199.reuse, 0x2000 ;  /* 0x00002000c7bb7836 */ /* 0x040fe20000000000 */
[----:B------:R-:W-:Y:S01]  /*3500*/  LDSM.16.M88.4 R76, [R195+0x7800] ;  /* 0x00780000c34c783b */ /* 0x000fe20000000200 */
[----:B------:R-:W-:Y:S01]  /*3510*/  HMMA.16816.F32 R44, R8, R46, RZ ;  /* 0x0000002e082c723c */ /* 0x000fe200000018ff */
[----:B------:R-:W-:-:S02]  /*3520*/  VIADD R186, R199, 0x2800 ;  /* 0x00002800c7ba7836 */ /* 0x000fc40000000000 */
[----:B------:R-:W-:Y:S01]  /*3530*/  LDSM.16.M88.4 R64, [R188] ;  /* 0x00000000bc40783b */ /* 0x000fe20000000200 */
[C---:B------:R-:W-:Y:S02]  /*3540*/  VIADD R185, R199.reuse, 0x3000 ;  /* 0x00003000c7b97836 */ /* 0x040fe40000000000 */
[C---:B--2---:R-:W-:Y:S01]  /*3550*/  HMMA.16816.F32 R40, R8.reuse, R36, RZ ;  /* 0x000000240828723c */ /* 0x044fe200000018ff */
[----:B------:R-:W-:Y:S01]  /*3560*/  LDSM.16.M88.4 R80, [R199+0x5800] ;  /* 0x00580000c750783b */ /* 0x000fe20000000200 */
[C---:B------:R-:W-:Y:S02]  /*3570*/  VIADD R184, R199.reuse, 0x3800 ;  /* 0x00003800c7b87836 */ /* 0x040fe40000000000 */
[C---:B------:R-:W-:Y:S01]  /*3580*/  VIADD R183, R199.reuse, 0x4000 ;  /* 0x00004000c7b77836 */ /* 0x040fe20000000000 */
[----:B------:R-:W0:Y:S01]  /*3590*/  LDGDEPBAR ;  /* 0x00000000000079af */ /* 0x000e220000000000 */
[----:B------:R-:W-:Y:S01]  /*35a0*/  HMMA.16816.F32 R36, R8, R38, RZ ;  /* 0x000000260824723c */ /* 0x000fe200000018ff */
[----:B------:R-:W-:-:S02]  /*35b0*/  VIADD R182, R199, 0x4800 ;  /* 0x00004800c7b67836 */ /* 0x000fc40000000000 */
[C---:B------:R-:W-:Y:S02]  /*35c0*/  VIADD R181, R199.reuse, 0x5000 ;  /* 0x00005000c7b57836 */ /* 0x040fe40000000000 */
[----:B------:R-:W-:Y:S01]  /*35d0*/  VIADD R180, R199, 0x5800 ;  /* 0x00005800c7b47836 */ /* 0x000fe20000000000 */
[C---:B----4-:R-:W-:Y:S06]  /*35e0*/  HMMA.16816.F32 R32, R8.reuse, R28, RZ ;  /* 0x0000001c0820723c */ /* 0x050fec00000018ff */
[----:B------:R-:W-:Y:S06]  /*35f0*/  HMMA.16816.F32 R28, R8, R30, RZ ;  /* 0x0000001e081c723c */ /* 0x000fec00000018ff */
[C---:B-----5:R-:W-:Y:S06]  /*3600*/  HMMA.16816.F32 R48, R20.reuse, R52, R48 ;  /* 0x000000341430723c */ /* 0x060fec0000001830 */
[----:B------:R-:W-:Y:S01]  /*3610*/  HMMA.16816.F32 R44, R20, R54, R44 ;  /* 0x00000036142c723c */ /* 0x000fe2000000182c */
[----:B------:R-:W2:Y:S05]  /*3620*/  LDSM.16.M88.4 R52, [R195+0x6800] ;  /* 0x00680000c334783b */ /* 0x000eaa0000000200 */
[C---:B------:R-:W-:Y:S06]  /*3630*/  HMMA.16816.F32 R24, R8.reuse, R56, RZ ;  /* 0x000000380818723c */ /* 0x040fec00000018ff */
[----:B------:R-:W-:Y:S01]  /*3640*/  HMMA.16816.F32 R8, R8, R58, RZ ;  /* 0x0000003a0808723c */ /* 0x000fe200000018ff */
[----:B------:R-:W-:Y:S05]  /*3650*/  LDSM.16.M88.4 R56, [R188+0x800] ;  /* 0x00080000bc38783b */ /* 0x000fea0000000200 */
[C---:B---3--:R-:W-:Y:S06]  /*3660*/  HMMA.16816.F32 R40, R20.reuse, R16, R40 ;  /* 0x000000101428723c */ /* 0x048fec0000001828 */
        /* <DEDUP_REMOVED lines=21> */
[----:B------:R-:W3:Y:S01]  /*37c0*/  LDSM.16.M88.4 R76, [R201+0x9800] ;  /* 0x00980000c94c783b */ /* 0x000ee20000000200 */
[C---:B----4-:R-:W-:Y:S06]  /*37d0*/  HMMA.16816.F32 R48, R12.reuse, R64, R48 ;  /* 0x000000400c30723c */ /* 0x050fec0000001830 */
[C---:B------:R-:W-:Y:S01]  /*37e0*/  HMMA.16816.F32 R44, R12.reuse, R66, R44 ;  /* 0x000000420c2c723c */ /* 0x040fe2000000182c */
[----:B------:R-:W-:Y:S05]  /*37f0*/  LDSM.16.M88.4 R64, [R199+0x2000] ;  /* 0x00200000c740783b */ /* 0x000fea0000000200 */
[C---:B------:R-:W-:Y:S06]  /*3800*/  HMMA.16816.F32 R40, R12.reuse, R56, R40 ;  /* 0x000000380c28723c */ /* 0x040fec0000001828 */
[C---:B------:R-:W-:Y:S01]  /*3810*/  HMMA.16816.F32 R36, R12.reuse, R58, R36 ;  /* 0x0000003a0c24723c */ /* 0x040fe20000001824 */
[----:B------:R-:W-:Y:S05]  /*3820*/  LDSM.16.M88.4 R56, [R199+0x2800] ;  /* 0x00280000c738783b */ /* 0x000fea0000000200 */
[C---:B-----5:R-:W-:Y:S06]  /*3830*/  HMMA.16816.F32 R32, R12.reuse, R20, R32 ;  /* 0x000000140c20723c */ /* 0x060fec0000001820 */
[C---:B------:R-:W-:Y:S01]  /*3840*/  HMMA.16816.F32 R28, R12.reuse, R22, R28 ;  /* 0x000000160c1c723c */ /* 0x040fe2000000181c */
[----:B------:R-:W4:Y:S05]  /*3850*/  LDSM.16.M88.4 R20, [R200+0x2000] ;  /* 0x00200000c814783b */ /* 0x000f2a0000000200 */
[C---:B-1----:R-:W-:Y:S06]  /*3860*/  HMMA.16816.F32 R24, R12.reuse, R60, R24 ;  /* 0x0000003c0c18723c */ /* 0x042fec0000001818 */
[----:B------:R-:W-:Y:S01]  /*3870*/  HMMA.16816.F32 R72, R12, R62, R72 ;  /* 0x0000003e0c48723c */ /* 0x000fe20000001848 */
[----:B------:R-:W1:Y:S04]  /*3880*/  LDSM.16.M88.4 R12, [R199+0x3000] ;  /* 0x00300000c70c783b */ /* 0x000e680000000200 */
        /* <DEDUP_REMOVED lines=9> */
[----:B------:R-:W5:Y:S05]  /*3920*/  LDSM.16.M88.4 R8, [R195+0x8800] ;  /* 0x00880000c308783b */ /* 0x000f6a0000000200 */
[C---:B------:R-:W-:Y:S06]  /*3930*/  HMMA.16816.F32 R24, R68.reuse, R76, R24 ;  /* 0x0000004c4418723c */ /* 0x040fec0000001818 */
[----:B------:R-:W-:Y:S01]  /*3940*/  HMMA.16816.F32 R72, R68, R78, R72 ;  /* 0x0000004e4448723c */ /* 0x000fe20000001848 */
[----:B------:R-:W5:Y:S04]  /*3950*/  LDSM.16.M88.4 R76, [R195+0x9000] ;  /* 0x00900000c34c783b */ /* 0x000f680000000200 */
[----:B------:R-:W5:Y:S01]  /*3960*/  LDSM.16.M88.4 R68, [R195+0x9800] ;  /* 0x00980000c344783b */ /* 0x000f620000000200 */
[C---:B----4-:R-:W-:Y:S06]  /*3970*/  HMMA.16816.F32 R48, R20.reuse, R64, R48 ;  /* 0x000000401430723c */ /* 0x050fec0000001830 */
[C---:B------:R-:W-:Y:S01]  /*3980*/  HMMA.16816.F32 R44, R20.reuse, R66, R44 ;  /* 0x00000042142c723c */ /* 0x040fe2000000182c */
[----:B------:R-:W-:Y:S05]  /*3990*/  LDSM.16.M88.4 R64, [R188+0x2000] ;  /* 0x00200000bc40783b */ /* 0x000fea0000000200 */
[C---:B------:R-:W-:Y:S06]  /*39a0*/  HMMA.16816.F32 R40, R20.reuse, R56, R40 ;  /* 0x000000381428723c */ /* 0x040fec0000001828 */
[C---:B------:R-:W-:Y:S01]  /*39b0*/  HMMA.16816.F32 R36, R20.reuse, R58, R36 ;  /* 0x0000003a1424723c */ /* 0x040fe20000001824 */
[----:B------:R-:W-:Y:S05]  /*39c0*/  LDSM.16.M88.4 R56, [R188+0x2800] ;  /* 0x00280000bc38783b */ /* 0x000fea0000000200 */
[C---:B-1----:R-:W-:Y:S06]  /*39d0*/  HMMA.16816.F32 R32, R20.reuse, R12, R32 ;  /* 0x0000000c1420723c */ /* 0x042fec0000001820 */
        /* <DEDUP_REMOVED lines=9> */
[C---:B-----5:R-:W-:Y:S06]  /*3a70*/  HMMA.16816.F32 R40, R60.reuse, R8, R40 ;  /* 0x000000083c28723c */ /* 0x060fec0000001828 */
[C---:B------:R-:W-:Y:S01]  /*3a80*/  HMMA.16816.F32 R36, R60.reuse, R10, R36 ;  /* 0x0000000a3c24723c */ /* 0x040fe20000001824 */
[----:B------:R-:W4:Y:S05]  /*3a90*/  LDSM.16.M88.4 R8, [R201+0xa000] ;  /* 0x00a00000c908783b */ /* 0x000f2a0000000200 */
[C---:B------:R-:W-:Y:S06]  /*3aa0*/  HMMA.16816.F32 R32, R60.reuse, R76, R32 ;  /* 0x0000004c3c20723c */ /* 0x040fec0000001820 */
[C---:B------:R-:W-:Y:S01]  /*3ab0*/  HMMA.16816.F32 R28, R60.reuse, R78, R28 ;  /* 0x0000004e3c1c723c */ /* 0x040fe2000000181c */
[----:B------:R-:W-:Y:S05]  /*3ac0*/  LDSM.16.M88.4 R76, [R200+0x4000] ;  /* 0x00400000c84c783b */ /* 0x000fea0000000200 */
[C---:B------:R-:W-:Y:S06]  /*3ad0*/  HMMA.16816.F32 R24, R60.reuse, R68, R24 ;  /* 0x000000443c18723c */ /* 0x040fec0000001818 */
[----:B------:R-:W-:Y:S01]  /*3ae0*/  HMMA.16816.F32 R72, R60, R70, R72 ;  /* 0x000000463c48723c */ /* 0x000fe20000001848 */
[----:B------:R-:W5:Y:S04]  /*3af0*/  LDSM.16.M88.4 R60, [R201+0xa800] ;  /* 0x00a80000c93c783b */ /* 0x000f680000000200 */
[----:B------:R-:W-:Y:S01]  /*3b00*/  LDSM.16.M88.4 R68, [R198+0x4000] ;  /* 0x00400000c644783b */ /* 0x000fe20000000200 */
[C---:B-1----:R-:W-:Y:S06]  /*3b10*/  HMMA.16816.F32 R48, R12.reuse, R64, R48 ;  /* 0x000000400c30723c */ /* 0x042fec0000001830 */
[C---:B------:R-:W-:Y:S01]  /*3b20*/  HMMA.16816.F32 R44, R12.reuse, R66, R44 ;  /* 0x000000420c2c723c */ /* 0x040fe2000000182c */
[----:B------:R-:W-:Y:S05]  /*3b30*/  LDSM.16.M88.4 R64, [R195+0xa000] ;  /* 0x00a00000c340783b */ /* 0x000fea0000000200 */
[C---:B------:R-:W-:Y:S06]  /*3b40*/  HMMA.16816.F32 R40, R12.reuse, R56, R40 ;  /* 0x000000380c28723c */ /* 0x040fec0000001828 */
        /* <DEDUP_REMOVED lines=8> */
[----:B------:R-:W3:Y:S01]  /*3bd0*/  LDSM.16.M88.4 R12, [R199+0x4800] ;  /* 0x00480000c70c783b */ /* 0x000ee20000000200 */
[C---:B----4-:R-:W-:Y:S06]  /*3be0*/  HMMA.16816.F32 R48, R20.reuse, R8, R48 ;  /* 0x000000081430723c */ /* 0x050fec0000001830 */
[C---:B------:R-:W-:Y:S01]  /*3bf0*/  HMMA.16816.F32 R44, R20.reuse, R10, R44 ;  /* 0x0000000a142c723c */ /* 0x040fe2000000182c */
[----:B------:R-:W4:Y:S05]  /*3c00*/  LDSM.16.M88.4 R8, [R199+0x5000] ;  /* 0x00500000c708783b */ /* 0x000f2a0000000200 */
[C---:B-----5:R-:W-:Y:S06]  /*3c10*/  HMMA.16816.F32 R40, R20.reuse, R60, R40 ;  /* 0x0000003c1428723c */ /* 0x060fec0000001828 */
[C---:B-1----:R-:W-:Y:S06]  /*3c20*/  HMMA.16816.F32 R32, R20.reuse, R56, R32 ;  /* 0x000000381420723c */ /* 0x042fec0000001820 */
[C---:B------:R-:W-:Y:S01]  /*3c30*/  HMMA.16816.F32 R36, R20.reuse, R62, R36 ;  /* 0x0000003e1424723c */ /* 0x040fe20000001824 */
[----:B------:R-:W1:Y:S05]  /*3c40*/  LDSM.16.M88.4 R60, [R195+0xa800] ;  /* 0x00a80000c33c783b */ /* 0x000e6a0000000200 */
[C---:B------:R-:W-:Y:S01]  /*3c50*/  HMMA.16816.F32 R28, R20.reuse, R58, R28 ;  /* 0x0000003a141c723c */ /* 0x040fe2000000181c */
[----:B------:R-:W5:Y:S05]  /*3c60*/  LDSM.16.M88.4 R56, [R195+0xb000] ;  /* 0x00b00000c338783b */ /* 0x000f6a0000000200 */
[C---:B--2---:R-:W-:Y:S06]  /*3c70*/  HMMA.16816.F32 R24, R20.reuse, R52, R24 ;  /* 0x000000341418723c */ /* 0x044fec0000001818 */
[----:B------:R-:W-:Y:S01]  /*3c80*/  HMMA.16816.F32 R72, R20, R54, R72 ;  /* 0x000000361448723c */ /* 0x000fe20000001848 */
[----:B------:R-:W2:Y:S04]  /*3c90*/  LDSM.16.M88.4 R52, [R195+0xb800] ;  /* 0x00b80000c334783b */ /* 0x000ea80000000200 */
[----:B------:R-:W-:Y:S01]  /*3ca0*/  LDSM.16.M88.4 R20, [R188+0x4000] ;  /* 0x00400000bc14783b */ /* 0x000fe20000000200 */
[C---:B---3--:R-:W-:Y:S06]  /*3cb0*/  HMMA.16816.F32 R48, R76.reuse, R16, R48 ;  /* 0x000000104c30723c */ /* 0x048fec0000001830 */
[C---:B------:R-:W-:Y:S06]  /*3cc0*/  HMMA.16816.F32 R40, R76.reuse, R12, R40 ;  /* 0x0000000c4c28723c */ /* 0x040fec0000001828 */
[C---:B----4-:R-:W-:Y:S06]  /*3cd0*/  HMMA.16816.F32 R32, R76.reuse, R8, R32 ;  /* 0x000000084c20723c */ /* 0x050fec0000001820 */
[C---:B------:R-:W-:Y:S01]  /*3ce0*/  HMMA.16816.F32 R36, R76.reuse, R14, R36 ;  /* 0x0000000e4c24723c */ /* 0x040fe20000001824 */
[----:B------:R-:W-:Y:S05]  /*3cf0*/  LDSM.16.M88.4 R12, [R188+0x5000] ;  /* 0x00500000bc0c783b */ /* 0x000fea0000000200 */
[C---:B------:R-:W-:Y:S01]  /*3d00*/  HMMA.16816.F32 R28, R76.reuse, R10, R28 ;  /* 0x0000000a4c1c723c */ /* 0x040fe2000000181c */
[----:B------:R-:W3:Y:S05]  /*3d10*/  LDSM.16.M88.4 R8, [R197+0x4000] ;  /* 0x00400000c508783b */ /* 0x000eea0000000200 */
[C---:B------:R-:W-:Y:S01]  /*3d20*/  HMMA.16816.F32 R44, R76.reuse, R18, R44 ;  /* 0x000000124c2c723c */ /* 0x040fe2000000182c */
[----:B------:R-:W4:Y:S05]  /*3d30*/  LDSM.16.M88.4 R16, [R188+0x4800] ;  /* 0x00480000bc10783b */ /* 0x000f2a0000000200 */
[C---:B------:R-:W-:Y:S06]  /*3d40*/  HMMA.16816.F32 R24, R76.reuse, R80, R24 ;  /* 0x000000504c18723c */ /* 0x040fec0000001818 */
[----:B------:R-:W-:Y:S06]  /*3d50*/  HMMA.16816.F32 R72, R76, R82, R72 ;  /* 0x000000524c48723c */ /* 0x000fec0000001848 */
[C---:B------:R-:W-:Y:S06]  /*3d60*/  HMMA.16816.F32 R48, R68.reuse, R64, R48 ;  /* 0x000000404430723c */ /* 0x040fec0000001830 */
[C---:B-1----:R-:W-:Y:S06]  /*3d70*/  HMMA.16816.F32 R40, R68.reuse, R60, R40 ;  /* 0x0000003c4428723c */ /* 0x042fec0000001828 */
[C---:B-----5:R-:W-:Y:S06]  /*3d80*/  HMMA.16816.F32 R32, R68.reuse, R56, R32 ;  /* 0x000000384420723c */ /* 0x060fec0000001820 */
[----:B------:R-:W-:Y:S01]  /*3d90*/  HMMA.16816.F32 R60, R68, R62, R36 ;  /* 0x0000003e443c723c */ /* 0x000fe20000001824 */
[----:B------:R-:W1:Y:S01]  /*3da0*/  LDSM.16.M88.4 R36, [R188+0x5800] ;  /* 0x00580000bc24783b */ /* 0x000e620000000200 */
[----:B------:R-:W-:-:S04]  /*3db0*/  DEPBAR.LE SB0, 0x0 ;  /* 0x000080000000791a */ /* 0x000fc80000000000 */
[C---:B------:R-:W-:Y:S06]  /*3dc0*/  HMMA.16816.F32 R44, R68.reuse, R66, R44 ;  /* 0x00000042442c723c */ /* 0x040fec000000182c */
[C---:B------:R-:W-:Y:S06]  /*3dd0*/  HMMA.16816.F32 R28, R68.reuse, R58, R28 ;  /* 0x0000003a441c723c */ /* 0x040fec000000181c */
[C---:B--2---:R-:W-:Y:S06]  /*3de0*/  HMMA.16816.F32 R24, R68.reuse, R52, R24 ;  /* 0x000000344418723c */ /* 0x044fec0000001818 */
[----:B------:R-:W-:Y:S06]  /*3df0*/  HMMA.16816.F32 R72, R68, R54, R72 ;  /* 0x000000364448723c */ /* 0x000fec0000001848 */
[C---:B---3--:R-:W-:Y:S06]  /*3e00*/  HMMA.16816.F32 R48, R8.reuse, R20, R48 ;  /* 0x000000140830723c */ /* 0x048fec0000001830 */
[C---:B------:R-:W-:Y:S06]  /*3e10*/  HMMA.16816.F32 R32, R8.reuse, R12, R32 ;  /* 0x0000000c0820723c */ /* 0x040fec0000001820 */
[----:B----4-:R-:W-:Y:S01]  /*3e20*/  HMMA.16816.F32 R40, R8, R16, R40 ;  /* 0x000000100828723c */ /* 0x010fe20000001828 */
[----:B------:R-:W-:-:S05]  /*3e30*/  IMAD.U32 R13, RZ, RZ, UR18 ;  /* 0x00000012ff0d7e24 */ /* 0x000fca000f8e00ff */
[----:B------:R-:W-:Y:S01]  /*3e40*/  HMMA.16816.F32 R44, R8, R22, R44 ;  /* 0x00000016082c723c */ /* 0x000fe2000000182c */
[----:B------:R-:W-:-:S04]  /*3e50*/  IMAD R16, R13, 0x40, R218 ;  /* 0x000000400d107824 */ /* 0x000fc800078e02da */
[C---:B------:R-:W-:Y:S01]  /*3e60*/  VIADD R6, R16.reuse, 0x1 ;  /* 0x0000000110067836 */ /* 0x040fe20000000000 */
[C---:B------:R-:W-:Y:S01]  /*3e70*/  HMMA.16816.F32 R28, R8.reuse, R14, R28 ;  /* 0x0000000e081c723c */ /* 0x040fe2000000181c */
[C---:B------:R-:W-:Y:S02]  /*3e80*/  VIADD R4, R16.reuse, 0x11 ;  /* 0x0000001110047836 */ /* 0x040fe40000000000 */
[C---:B------:R-:W-:Y:S01]  /*3e90*/  VIADD R13, R16.reuse, 0x18 ;  /* 0x00000018100d7836 */ /* 0x040fe20000000000 */
[----:B------:R-:W-:Y:S01]  /*3ea0*/  I2FP.F32.S32 R2, R6 ;  /* 0x0000000600027245 */ /* 0x000fe20000201400 */
[----:B------:R-:W-:Y:S01]  /*3eb0*/  VIADD R17, R16, 0x28 ;  /* 0x0000002810117836 */ /* 0x000fe20000000000 */
[C---:B-1----:R-:W-:Y:S01]  /*3ec0*/  HMMA.16816.F32 R24, R8.reuse, R36, R24 ;  /* 0x000000240818723c */ /* 0x042fe20000001818 */
[----:B------:R-:W-:Y:S01]  /*3ed0*/  BAR.SYNC.DEFER_BLOCKING 0x0 ;  /* 0x0000000000007b1d */ /* 0x000fe20000010000 */
[----:B------:R-:W-:Y:S01]  /*3ee0*/  ISETP.GE.AND P5, PT, R6, R134, PT ;  /* 0x000000860600720c */ /* 0x000fe20003fa6270 */
[----:B------:R-:W-:Y:S01]  /*3ef0*/  FFMA.FTZ R14, R2, UR5, R49 ;  /* 0x00000005020e7c23 */ /* 0x000fe20008010031 */
[----:B------:R-:W-:Y:S01]  /*3f00*/  VIADD R15, R16, 0x10 ;  /* 0x00000010100f7836 */ /* 0x000fe20000000000 */
[----:B------:R-:W-:Y:S01]  /*3f10*/  ISETP.GE.AND P2, PT, R6, R133, PT ;  /* 0x000000850600720c */ /* 0x000fe20003f46270 */
[----:B------:R-:W-:Y:S01]  /*3f20*/  HMMA.16816.F32 R60, R8, R18, R60 ;  /* 0x00000012083c723c */ /* 0x000fe2000000183c */
[----:B------:R-:W-:Y:S01]  /*3f30*/  FFMA.FTZ R37, R2, UR5, R51 ;  /* 0x0000000502257c23 */ /* 0x000fe20008010033 */
[----:B------:R-:W-:Y:S01]  /*3f40*/  VIADD R2, R16, 0x9 ;  /* 0x0000000910027836 */ /* 0x000fe20000000000 */
[----:B------:R-:W-:-:S02]  /*3f50*/  FSEL R14, R14, -INF , !P5 ;  /* 0xff8000000e0e7808 */ /* 0x000fc40006800000 */
[CC--:B------:R-:W-:Y:S01]  /*3f60*/  ISETP.GE.AND P3, PT, R15.reuse, R134.reuse, PT ;  /* 0x000000860f00720c */ /* 0x0c0fe20003f66270 */
[----:B------:R-:W-:Y:S01]  /*3f70*/  HMMA.16816.F32 R72, R8, R38, R72 ;  /* 0x000000260848723c */ /* 0x000fe20000001848 */
[----:B------:R-:W-:Y:S01]  /*3f80*/  ISETP.GE.AND P0, PT, R2, R134, PT ;  /* 0x000000860200720c */ /* 0x000fe20003f06270 */
[----:B------:R-:W-:Y:S01]  /*3f90*/  VIADD R19, R16, 0x20 ;  /* 0x0000002010137836 */ /* 0x000fe20000000000 */
[-C--:B------:R-:W-:Y:S01]  /*3fa0*/  ISETP.GE.AND P6, PT, R2, R133.reuse, PT ;  /* 0x000000850200720c */ /* 0x080fe20003fc6270 */
[C---:B------:R-:W-:Y:S01]  /*3fb0*/  VIADD R18, R16.reuse, 0x29 ;  /* 0x0000002910127836 */ /* 0x040fe20000000000 */
[----:B------:R-:W-:Y:S02]  /*3fc0*/  I2FP.F32.S32 R2, R2 ;  /* 0x0000000200027245 */ /* 0x000fe40000201400 */
[----:B------:R-:W-:Y:S01]  /*3fd0*/  VIADD R9, R16, 0x8 ;  /* 0x0000000810097836 */ /* 0x000fe20000000000 */
[----:B------:R-:W-:Y:S02]  /*3fe0*/  ISETP.GE.AND P5, PT, R15, R133, PT ;  /* 0x000000850f00720c */ /* 0x000fe40003fa6270 */
[----:B------:R-:W-:Y:S01]  /*3ff0*/  I2FP.F32.S32 R15, R15 ;  /* 0x0000000f000f7245 */ /* 0x000fe20000201400 */
[C---:B------:R-:W-:Y:S01]  /*4000*/  FFMA.FTZ R12, R2.reuse, UR5, R45 ;  /* 0x00000005020c7c23 */ /* 0x040fe2000801002d */
[CC--:B------:R-:W-:Y:S01]  /*4010*/  ISETP.GE.AND P4, PT, R9.reuse, R134.reuse, PT ;  /* 0x000000860900720c */ /* 0x0c0fe20003f86270 */
[----:B------:R-:W-:Y:S01]  /*4020*/  FFMA.FTZ R39, R2, UR5, R47 ;  /* 0x0000000502277c23 */ /* 0x000fe2000801002f */
[----:B------:R-:W-:Y:S01]  /*4030*/  ISETP.GE.AND P1, PT, R9, R133, PT ;  /* 0x000000850900720c */ /* 0x000fe20003f26270 */
[----:B------:R-:W-:Y:S01]  /*4040*/  FFMA.FTZ R8, R15, UR5, R40 ;  /* 0x000000050f087c23 */ /* 0x000fe20008010028 */
[----:B------:R-:W-:Y:S01]  /*4050*/  I2FP.F32.S32 R9, R9 ;  /* 0x0000000900097245 */ /* 0x000fe20000201400 */
[----:B------:R-:W-:Y:S01]  /*4060*/  VIADD R2, R16, 0x19 ;  /* 0x0000001910027836 */ /* 0x000fe20000000000 */
[----:B------:R-:W-:Y:S01]  /*4070*/  FSEL R37, R37, -INF , !P2 ;  /* 0xff80000025257808 */ /* 0x000fe20005000000 */
[----:B------:R-:W-:Y:S01]  /*4080*/  FFMA.FTZ R15, R15, UR5, R42 ;  /* 0x000000050f0f7c23 */ /* 0x000fe2000801002a */
[----:B------:R-:W-:Y:S01]  /*4090*/  FSEL R12, R12, -INF , !P0 ;  /* 0xff8000000c0c7808 */ /* 0x000fe20004000000 */
[C---:B------:R-:W-:Y:S01]  /*40a0*/  FFMA.FTZ R36, R9.reuse, UR5, R44 ;  /* 0x0000000509247c23 */ /* 0x040fe2000801002c */
[----:B------:R-:W-:Y:S01]  /*40b0*/  FFMA.FTZ R46, R9, UR5, R46 ;  /* 0x00000005092e7c23 */ /* 0x000fe2000801002e */
[----:B------:R-:W-:-:S02]  /*40c0*/  ISETP.GE.AND P2, PT, R4, R134, PT ;  /* 0x000000860400720c */ /* 0x000fc40003f46270 */
[CC--:B------:R-:W-:Y:S02]  /*40d0*/  ISETP.GE.AND P0, PT, R13.reuse, R133.reuse, PT ;  /* 0x000000850d00720c */ /* 0x0c0fe40003f06270 */
[----:B------:R-:W-:Y:S02]  /*40e0*/  FSEL R36, R36, -INF , !P4 ;  /* 0xff80000024247808 */ /* 0x000fe40006000000 */
[----:B------:R-:W-:Y:S02]  /*40f0*/  FSEL R45, R46, -INF , !P1 ;  /* 0xff8000002e2d7808 */ /* 0x000fe40004800000 */
[----:B------:R-:W-:Y:S02]  /*4100*/  ISETP.GE.AND P4, PT, R4, R133, PT ;  /* 0x000000850400720c */ /* 0x000fe40003f86270 */
[----:B------:R-:W-:Y:S02]  /*4110*/  ISETP.GE.AND P1, PT, R13, R134, PT ;  /* 0x000000860d00720c */ /* 0x000fe40003f26270 */
[----:B------:R-:W-:-:S02]  /*4120*/  FSEL R39, R39, -INF , !P6 ;  /* 0xff80000027277808 */ /* 0x000fc40007000000 */
[----:B------:R-:W-:Y:S02]  /*4130*/  FSEL R8, R8, -INF , !P3 ;  /* 0xff80000008087808 */ /* 0x000fe40005800000 */
[----:B------:R-:W-:Y:S02]  /*4140*/  I2FP.F32.S32 R4, R4 ;  /* 0x0000000400047245 */ /* 0x000fe40000201400 */
[----:B------:R-:W-:Y:S02]  /*4150*/  I2FP.F32.S32 R13, R13 ;  /* 0x0000000d000d7245 */ /* 0x000fe40000201400 */
[----:B------:R-:W-:Y:S01]  /*4160*/  ISETP.GE.AND P6, PT, R2, R134, PT ;  /* 0x000000860200720c */ /* 0x000fe20003fc6270 */
[----:B------:R-:W-:Y:S01]  /*4170*/  FFMA.FTZ R10, R4, UR5, R41 ;  /* 0x00000005040a7c23 */ /* 0x000fe20008010029 */
[----:B------:R-:W-:Y:S01]  /*4180*/  ISETP.GE.AND P3, PT, R2, R133, PT ;  /* 0x000000850200720c */ /* 0x000fe20003f66270 */
[----:B------:R-:W-:Y:S01]  /*4190*/  FFMA.FTZ R9, R4, UR5, R43 ;  /* 0x0000000504097c23 */ /* 0x000fe2000801002b */
[----:B------:R-:W-:Y:S01]  /*41a0*/  I2FP.F32.S32 R2, R2 ;  /* 0x0000000200027245 */ /* 0x000fe20000201400 */
[C---:B------:R-:W-:Y:S01]  /*41b0*/  FFMA.FTZ R6, R13.reuse, UR5, R60 ;  /* 0x000000050d067c23 */ /* 0x040fe2000801003c */
[----:B------:R-:W-:Y:S01]  /*41c0*/  FFMA.FTZ R13, R13, UR5, R62 ;  /* 0x000000050d0d7c23 */ /* 0x000fe2000801003e */
[----:B------:R-:W-:-:S02]  /*41d0*/  FSEL R15, R15, -INF , !P5 ;  /* 0xff8000000f0f7808 */ /* 0x000fc40006800000 */
[C---:B------:R-:W-:Y:S01]  /*41e0*/  FFMA.FTZ R4, R2.reuse, UR5, R61 ;  /* 0x0000000502047c23 */ /* 0x040fe2000801003d */
[----:B------:R-:W-:Y:S01]  /*41f0*/  FFMA.FTZ R11, R2, UR5, R63 ;  /* 0x00000005020b7c23 */ /* 0x000fe2000801003f */
[----:B------:R-:W-:Y:S01]  /*4200*/  VIADD R2, R16, 0x21 ;  /* 0x0000002110027836 */ /* 0x000fe20000000000 */
[----:B------:R-:W-:Y:S02]  /*4210*/  FSEL R9, R9, -INF , !P4 ;  /* 0xff80000009097808 */ /* 0x000fe40006000000 */
[----:B------:R-:W-:Y:S02]  /*4220*/  FSEL R6, R6, -INF , !P1 ;  /* 0xff80000006067808 */ /* 0x000fe40004800000 */
[----:B------:R-:W-:Y:S02]  /*4230*/  FSEL R13, R13, -INF , !P0 ;  /* 0xff8000000d0d7808 */ /* 0x000fe40004000000 */
[----:B------:R-:W-:Y:S02]  /*4240*/  FSEL R4, R4, -INF , !P6 ;  /* 0xff80000004047808 */ /* 0x000fe40007000000 */
[----:B------:R-:W-:-:S02]  /*4250*/  ISETP.GE.AND P4, PT, R2, R134, PT ;  /* 0x000000860200720c */ /* 0x000fc40003f86270 */
[-C--:B------:R-:W-:Y:S02]  /*4260*/  ISETP.GE.AND P1, PT, R2, R133.reuse, PT ;  /* 0x000000850200720c */ /* 0x080fe40003f26270 */
[C---:B------:R-:W-:Y:S02]  /*4270*/  ISETP.GE.AND P0, PT, R17.reuse, R134, PT ;  /* 0x000000861100720c */ /* 0x040fe40003f06270 */
[----:B------:R-:W-:Y:S02]  /*4280*/  ISETP.GE.AND P6, PT, R17, R133, PT ;  /* 0x000000851100720c */ /* 0x000fe40003fc6270 */
[----:B------:R-:W-:Y:S02]  /*4290*/  FSEL R10, R10, -INF , !P2 ;  /* 0xff8000000a0a7808 */ /* 0x000fe40005000000 */
[----:B------:R-:W-:Y:S02]  /*42a0*/  I2FP.F32.S32 R2, R2 ;  /* 0x0000000200027245 */ /* 0x000fe40000201400 */
[----:B------:R-:W-:-:S02]  /*42b0*/  I2FP.F32.S32 R17, R17 ;  /* 0x0000001100117245 */ /* 0x000fc40000201400 */
[CC--:B------:R-:W-:Y:S01]  /*42c0*/  ISETP.GE.AND P5, PT, R19.reuse, R134.reuse, PT ;  /* 0x000000861300720c */ /* 0x0c0fe20003fa6270 */
[C---:B------:R-:W-:Y:S01]  /*42d0*/  FFMA.FTZ R33, R2.reuse, UR5, R33 ;  /* 0x0000000502217c23 */ /* 0x040fe20008010021 */
[----:B------:R-:W-:Y:S01]  /*42e0*/  ISETP.GE.AND P2, PT, R19, R133, PT ;  /* 0x000000851300720c */ /* 0x000fe20003f46270 */
[----:B------:R-:W-:Y:S01]  /*42f0*/  FFMA.FTZ R35, R2, UR5, R35 ;  /* 0x0000000502237c23 */ /* 0x000fe20008010023 */
[----:B------:R-:W-:Y:S01]  /*4300*/  I2FP.F32.S32 R19, R19 ;  /* 0x0000001300137245 */ /* 0x000fe20000201400 */
[C---:B------:R-:W-:Y:S01]  /*4310*/  FFMA.FTZ R28, R17.reuse, UR5, R28 ;  /* 0x00000005111c7c23 */ /* 0x040fe2000801001c */
[----:B------:R-:W-:Y:S02]  /*4320*/  VIADD R2, R16, 0x31 ;  /* 0x0000003110027836 */ /* 0x000fe40000000000 */
[----:B------:R-:W-:Y:S01]  /*4330*/  FFMA.FTZ R30, R17, UR5, R30 ;  /* 0x00000005111e7c23 */ /* 0x000fe2000801001e */
[----:B------:R-:W-:Y:S01]  /*4340*/  FSEL R137, R35, -INF , !P1 ;  /* 0xff80000023897808 */ /* 0x000fe20004800000 */
[C---:B------:R-:W-:Y:S01]  /*4350*/  FFMA.FTZ R32, R19.reuse, UR5, R32 ;  /* 0x0000000513207c23 */ /* 0x040fe20008010020 */
[----:B------:R-:W-:Y:S01]  /*4360*/  FSEL R138, R28, -INF , !P0 ;  /* 0xff8000001c8a7808 */ /* 0x000fe20004000000 */
[----:B------:R-:W-:Y:S01]  /*4370*/  FFMA.FTZ R34, R19, UR5, R34 ;  /* 0x0000000513227c23 */ /* 0x000fe20008010022 */
[----:B------:R-:W-:Y:S01]  /*4380*/  ISETP.GE.AND P1, PT, R2, R134, PT ;  /* 0x000000860200720c */ /* 0x000fe20003f26270 */
[----:B------:R-:W-:Y:S01]  /*4390*/  VIADD R17, R16, 0x30 ;  /* 0x0000003010117836 */ /* 0x000fe20000000000 */
[----:B------:R-:W-:-:S02]  /*43a0*/  ISETP.GE.AND P0, PT, R2, R133, PT ;  /* 0x000000850200720c */ /* 0x000fc40003f06270 */
[----:B------:R-:W-:Y:S02]  /*43b0*/  FSEL R11, R11, -INF , !P3 ;  /* 0xff8000000b0b7808 */ /* 0x000fe40005800000 */
[----:B------:R-:W-:Y:S01]  /*43c0*/  FSEL R148, R32, -INF , !P5 ;  /* 0xff80000020947808 */ /* 0x000fe20006800000 */
[----:B------:R-:W-:Y:S01]  /*43d0*/  VIADD R32, R220, 0xb54cda56 ;  /* 0xb54cda56dc207836 */ /* 0x000fe20000000000 */
[----:B------:R-:W-:Y:S02]  /*43e0*/  I2FP.F32.S32 R2, R2 ;  /* 0x0000000200027245 */ /* 0x000fe40000201400 */
[C---:B------:R-:W-:Y:S02]  /*43f0*/  ISETP.GE.AND P3, PT, R18.reuse, R134, PT ;  /* 0x000000861200720c */ /* 0x040fe40003f66270 */
[-C--:B------:R-:W-:Y:S01]  /*4400*/  ISETP.GE.AND P5, PT, R18, R133.reuse, PT ;  /* 0x000000851200720c */ /* 0x080fe20003fa6270 */
[C---:B------:R-:W-:Y:S01]  /*4410*/  FFMA.FTZ R25, R2.reuse, UR5, R25 ;  /* 0x0000000502197c23 */ /* 0x040fe20008010019 */
[----:B------:R-:W-:Y:S01]  /*4420*/  I2FP.F32.S32 R18, R18 ;  /* 0x0000001200127245 */ /* 0x000fe20000201400 */
[----:B------:R-:W-:Y:S01]  /*4430*/  FFMA.FTZ R27, R2, UR5, R27 ;  /* 0x00000005021b7c23 */ /* 0x000fe2000801001b */
[----:B------:R-:W-:Y:S01]  /*4440*/  FSEL R139, R34, -INF , !P2 ;  /* 0xff800000228b7808 */ /* 0x000fe20005000000 */
[----:B------:R-:W1:Y:S01]  /*4450*/  LDC.U8 R2, c[0x0][0x388] ;  /* 0x0000e200ff027b82 */ /* 0x000e620000000000 */
[----:B------:R-:W-:Y:S01]  /*4460*/  FSEL R142, R33, -INF , !P4 ;  /* 0xff800000218e7808 */ /* 0x000fe20006000000 */
[C---:B------:R-:W-:Y:S01]  /*4470*/  FFMA.FTZ R29, R18.reuse, UR5, R29 ;  /* 0x00000005121d7c23 */ /* 0x040fe2000801001d */
[C---:B------:R-:W-:Y:S01]  /*4480*/  ISETP.GE.AND P2, PT, R17.reuse, R134, PT ;  /* 0x000000861100720c */ /* 0x040fe20003f46270 */
[----:B------:R-:W-:Y:S01]  /*4490*/  FFMA.FTZ R33, R18, UR5, R31 ;  /* 0x0000000512217c23 */ /* 0x000fe2000801001f */
[----:B------:R-:W-:-:S02]  /*44a0*/  ISETP.GE.AND P4, PT, R17, R133, PT ;  /* 0x000000851100720c */ /* 0x000fc40003f86270 */
[----:B------:R-:W-:Y:S02]  /*44b0*/  I2FP.F32.S32 R17, R17 ;  /* 0x0000001100117245 */ /* 0x000fe40000201400 */
[----:B------:R-:W-:Y:S02]  /*44c0*/  FSEL R35, R30, -INF , !P6 ;  /* 0xff8000001e237808 */ /* 0x000fe40007000000 */
[----:B------:R-:W-:Y:S01]  /*44d0*/  FSEL R136, R29, -INF , !P3 ;  /* 0xff8000001d887808 */ /* 0x000fe20005800000 */
[C---:B------:R-:W-:Y:S01]  /*44e0*/  FFMA.FTZ R24, R17.reuse, UR5, R24 ;  /* 0x0000000511187c23 */ /* 0x040fe20008010018 */
[----:B------:R-:W-:Y:S01]  /*44f0*/  FFMA.FTZ R26, R17, UR5, R26 ;  /* 0x00000005111a7c23 */ /* 0x000fe2000801001a */
[C---:B------:R-:W-:Y:S01]  /*4500*/  VIADD R17, R16.reuse, 0x38 ;  /* 0x0000003810117836 */ /* 0x040fe20000000000 */
[----:B------:R-:W-:Y:S02]  /*4510*/  I2FP.F32.S32 R31, R16 ;  /* 0x00000010001f7245 */ /* 0x000fe40000201400 */
[----:B------:R-:W-:-:S02]  /*4520*/  ISETP.GE.AND P6, PT, R16, R134, PT ;  /* 0x000000861000720c */ /* 0x000fc40003fc6270 */
[C---:B------:R-:W-:Y:S01]  /*4530*/  ISETP.GE.AND P3, PT, R16.reuse, R133, PT ;  /* 0x000000851000720c */ /* 0x040fe20003f66270 */
[----:B------:R-:W-:Y:S01]  /*4540*/  VIADD R16, R16, 0x39 ;  /* 0x0000003910107836 */ /* 0x000fe20000000000 */
[----:B------:R-:W-:Y:S01]  /*4550*/  FSEL R177, R27, -INF , !P0 ;  /* 0xff8000001bb17808 */ /* 0x000fe20004000000 */
[C---:B------:R-:W-:Y:S01]  /*4560*/  FFMA.FTZ R30, R31.reuse, UR5, R48 ;  /* 0x000000051f1e7c23 */ /* 0x040fe20008010030 */
[----:B------:R-:W-:Y:S01]  /*4570*/  PLOP3.LUT P0, PT, PT, PT, UP0, 0x80, 0x0 ;  /* 0x000000000000781c */ /* 0x000fe20003f0f008 */
[----:B------:R-:W-:Y:S01]  /*4580*/  FFMA.FTZ R31, R31, UR5, R50 ;  /* 0x000000051f1f7c23 */ /* 0x000fe20008010032 */
[----:B------:R-:W-:Y:S01]  /*4590*/  FSEL R33, R33, -INF , !P5 ;  /* 0xff80000021217808 */ /* 0x000fe20006800000 */
[----:B-1----:R-:W-:Y:S01]  /*45a0*/  IMAD R170, R2, 0x10000, R2 ;  /* 0x0001000002aa7824 */ /* 0x002fe200078e0202 */
[----:B------:R-:W-:Y:S02]  /*45b0*/  FSEL R224, R24, -INF , !P2 ;  /* 0xff80000018e07808 */ /* 0x000fe40005000000 */
[----:B------:R-:W-:-:S02]  /*45c0*/  FSEL R205, R26, -INF , !P4 ;  /* 0xff8000001acd7808 */ /* 0x000fc40006000000 */
[----:B------:R-:W-:Y:S02]  /*45d0*/  FSEL R210, R25, -INF , !P1 ;  /* 0xff80000019d27808 */ /* 0x000fe40004800000 */
[CC--:B------:R-:W-:Y:S02]  /*45e0*/  ISETP.GE.AND P5, PT, R17.reuse, R134.reuse, PT ;  /* 0x000000861100720c */ /* 0x0c0fe40003fa6270 */
[-C--:B------:R-:W-:Y:S02]  /*45f0*/  ISETP.GE.AND P2, PT, R17, R133.reuse, PT ;  /* 0x000000851100720c */ /* 0x080fe40003f46270 */
[C---:B------:R-:W-:Y:S02]  /*4600*/  ISETP.GE.AND P4, PT, R16.reuse, R134, PT ;  /* 0x000000861000720c */ /* 0x040fe40003f86270 */
[----:B------:R-:W-:Y:S02]  /*4610*/  ISETP.GE.AND P1, PT, R16, R133, PT ;  /* 0x000000851000720c */ /* 0x000fe40003f26270 */
[----:B------:R-:W-:-:S02]  /*4620*/  I2FP.F32.S32 R17, R17 ;  /* 0x0000001100117245 */ /* 0x000fc40000201400 */
[----:B------:R-:W-:Y:S02]  /*4630*/  I2FP.F32.S32 R16, R16 ;  /* 0x0000001000107245 */ /* 0x000fe40000201400 */
[----:B------:R-:W-:Y:S01]  /*4640*/  FSEL R30, R30, -INF , !P6 ;  /* 0xff8000001e1e7808 */ /* 0x000fe20007000000 */
[C---:B------:R-:W-:Y:S01]  /*4650*/  FFMA.FTZ R72, R17.reuse, UR5, R72 ;  /* 0x0000000511487c23 */ /* 0x040fe20008010048 */
[----:B------:R-:W-:Y:S01]  /*4660*/  FFMA.FTZ R74, R17, UR5, R74 ;  /* 0x00000005114a7c23 */ /* 0x000fe2000801004a */
[C---:B------:R-:W-:Y:S01]  /*4670*/  FFMA.FTZ R73, R16.reuse, UR5, R73 ;  /* 0x0000000510497c23 */ /* 0x040fe20008010049 */
[----:B------:R-:W-:Y:S01]  /*4680*/  FFMA.FTZ R75, R16, UR5, R75 ;  /* 0x00000005104b7c23 */ /* 0x000fe2000801004b */
[----:B------:R-:W-:Y:S02]  /*4690*/  FSEL R31, R31, -INF , !P3 ;  /* 0xff8000001f1f7808 */ /* 0x000fe40005800000 */
[----:B------:R-:W-:Y:S02]  /*46a0*/  FSEL R208, R72, -INF , !P5 ;  /* 0xff80000048d07808 */ /* 0x000fe40006800000 */
[----:B------:R-:W-:-:S02]  /*46b0*/  FSEL R176, R74, -INF , !P2 ;  /* 0xff8000004ab07808 */ /* 0x000fc40005000000 */
        /* <DEDUP_REMOVED lines=36> */
[----:B------:R3:W-:Y:S03]  /*4900*/  @!P4 LDGSTS.E.BYPASS.LTC128B.128 [R203+0x8000], desc[UR22][R48.64+0x80] ;  /* 0x0800008030cbcfae */ /* 0x0007e6000b901d56 */
        /* <DEDUP_REMOVED lines=10> */
[----:B------:R-:W5:Y:S01]  /*49b0*/  @!P4 LDC.64 R22, c[0x0][0x218] ;  /* 0x00008600ff16cb82 */ /* 0x000f620000000a00 */
[C---:B-1----:R-:W-:Y:S01]  /*49c0*/  @!P4 LEA R40, P1, R3.reuse, R28, 0x1 ;  /* 0x0000001c0328c211 */ /* 0x042fe200078208ff */
[----:B------:R-:W-:Y:S01]  /*49d0*/  @!PT LDS RZ, [RZ] ;  /* 0x00000000fffff984 */ /* 0x000fe20000000800 */
[----:B------:R-:W-:Y:S01]  /*49e0*/  @!PT LDS RZ, [RZ] ;  /* 0x00000000fffff984 */ /* 0x000fe20000000800 */
[----:B------:R-:W-:Y:S01]  /*49f0*/  @!PT LDS RZ, [RZ] ;  /* 0x00000000fffff984 */ /* 0x000fe20000000800 */
[----:B------:R2:W-:Y:S01]  /*4a00*/  @!P5 LDGSTS.E.BYPASS.LTC128B.128 [R203+0x6800], desc[UR22][R46.64] ;  /* 0x068000002ecbdfae */ /* 0x0005e2000b901d56 */
[----:B------:R-:W-:-:S02]  /*4a10*/  IADD3 R28, P6, R3, UR30, RZ ;  /* 0x0000001e031c7c10 */ /* 0x000fc4000ffde0ff */
[----:B------:R-:W-:Y:S01]  /*4a20*/  @!P4 LEA.HI.X R41, R3, R29, R38, 0x1, P1 ;  /* 0x0000001d0329c211 */ /* 0x000fe200008f0c26 */
[----:B------:R2:W-:Y:S02]  /*4a30*/  @P4 STS.128 [R203+0x8800], RZ ;  /* 0x008800ffcb004388 */ /* 0x0005e40000000c00 */
[----:B------:R-:W1:Y:S02]  /*4a40*/  @!P3 LDC.64 R20, c[0x0][0x218] ;  /* 0x00008600ff14bb82 */ /* 0x000e640000000a00 */
[----:B------:R-:W-:Y:S01]  /*4a50*/  @!PT LDS RZ, [RZ] ;  /* 0x00000000fffff984 */ /* 0x000fe20000000800 */
[----:B------:R-:W-:Y:S01]  /*4a60*/  @!PT LDS RZ, [RZ] ;  /* 0x00000000fffff984 */ /* 0x000fe20000000800 */
[----:B------:R-:W-:Y:S01]  /*4a70*/  @!PT LDS RZ, [RZ] ;  /* 0x00000000fffff984 */ /* 0x000fe20000000800 */
[----:B------:R2:W-:Y:S01]  /*4a80*/  @!P4 LDGSTS.E.BYPASS.LTC128B.128 [R203+0x8800], desc[UR22][R40.64+0x80] ;  /* 0x0880008028cbcfae */ /* 0x0005e2000b901d56 */
[----:B---3--:R-:W-:-:S03]  /*4a90*/  @!P5 LEA R48, P2, R28, R24, 0x1 ;  /* 0x000000181c30d211 */ /* 0x008fc600078408ff */
[----:B------:R2:W-:Y:S01]  /*4aa0*/  @P3 STS.128 [R203+0xa800], RZ ;  /* 0x00a800ffcb003388 */ /* 0x0005e20000000c00 */
[----:B------:R-:W-:Y:S01]  /*4ab0*/  IADD3.X R24, R38, UR29, RZ, P6, !PT ;  /* 0x0000001d26187c10 */ /* 0x000fe2000b7fe4ff */
[----:B------:R-:W3:Y:S01]  /*4ac0*/  @!P5 LDC.64 R18, c[0x0][0x218] ;  /* 0x00008600ff12db82 */ /* 0x000ee20000000a00 */
[C---:B----4-:R-:W-:Y:S02]  /*4ad0*/  @!P3 LEA R26, P1, R3.reuse, R26, 0x1 ;  /* 0x0000001a031ab211 */ /* 0x050fe400078208ff */
[C---:B------:R-:W-:Y:S02]  /*4ae0*/  @!P5 LEA.HI.X R49, R28.reuse, R25, R24, 0x1, P2 ;  /* 0x000000191c31d211 */ /* 0x040fe400010f0c18 */
[----:B------:R-:W-:Y:S02]  /*4af0*/  @!P3 LEA.HI.X R27, R3, R27, R38, 0x1, P1 ;  /* 0x0000001b031bb211 */ /* 0x000fe400008f0c26 */
[C---:B------:R-:W-:Y:S01]  /*4b00*/  IADD3 R3, P6, R28.reuse, UR30, RZ ;  /* 0x0000001e1c037c10 */ /* 0x040fe2000ffde0ff */
[----:B------:R-:W4:Y:S01]  /*4b10*/  @!P4 LDC.64 R16, c[0x0][0x218] ;  /* 0x00008600ff10cb82 */ /* 0x000f220000000a00 */
[C---:B-----5:R-:W-:Y:S01]  /*4b20*/  @!P4 LEA R22, P2, R28.reuse, R22, 0x1 ;  /* 0x000000161c16c211 */ /* 0x060fe200078408ff */
[----:B------:R-:W-:Y:S01]  /*4b30*/  @!PT LDS RZ, [RZ] ;  /* 0x00000000fffff984 */ /* 0x000fe20000000800 */
[----:B------:R-:W-:Y:S01]  /*4b40*/  @!PT LDS RZ, [RZ] ;  /* 0x00000000fffff984 */ /* 0x000fe20000000800 */
[----:B------:R-:W-:Y:S01]  /*4b50*/  @!PT LDS RZ, [RZ] ;  /* 0x00000000fffff984 */ /* 0x000fe20000000800 */
[----:B------:R2:W-:Y:S03]  /*4b60*/  @!P3 LDGSTS.E.BYPASS.LTC128B.128 [R203+0xa800], desc[UR22][R26.64+0x100] ;  /* 0x0a8001001acbbfae */ /* 0x0005e6000b901d56 */
[C---:B------:R-:W-:Y:S01]  /*4b70*/  @!P4 LEA.HI.X R23, R28.reuse, R23, R24, 0x1, P2 ;  /* 0x000000171c17c211 */ /* 0x040fe200010f0c18 */
[----:B------:R2:W-:Y:S01]  /*4b80*/  @P5 STS.128 [R203+0x7000], RZ ;  /* 0x007000ffcb005388 */ /* 0x0005e20000000c00 */
[----:B-1----:R-:W-:-:S03]  /*4b90*/  @!P3 LEA R20, P1, R28, R20, 0x1 ;  /* 0x000000141c14b211 */ /* 0x002fc600078208ff */
        /* <DEDUP_REMOVED lines=39> */
.L_x_497:
[----:B------:R-:W-:Y:S05]  /*4e10*/  BSYNC B0 ;  /* 0x0000000000007941 */ /* 0x000fea0003800000 */
.L_x_496:
[----:B------:R-:W0:Y:S02]  /*4e20*/  LDGDEPBAR ;  /* 0x00000000000079af */ /* 0x000e240000000000 */
.L_x_495:
[----:B------:R-:W-:Y:S01]  /*4e30*/  FMNMX.FTZ R3, R30, R14, !PT ;  /* 0x0000000e1e037209 */ /* 0x000fe20007810000 */
[----:B------:R-:W-:Y:S01]  /*4e40*/  IMAD.WIDE.U32 R172, R219, -0x326172a9, RZ ;  /* 0xcd9e8d57dbac7825 */ /* 0x000fe200078e00ff */
[----:B--2---:R-:W-:Y:S01]  /*4e50*/  FMNMX.FTZ R18, R31, R37, !PT ;  /* 0x000000251f127209 */ /* 0x004fe20007810000 */
[----:B------:R-:W-:Y:S01]  /*4e60*/  USHF.L.U32 UR6, UR18, 0x1, URZ ;  /* 0x0000000112067899 */ /* 0x000fe2000800063f */
[----:B------:R-:W-:Y:S01]  /*4e70*/  FMNMX.FTZ R3, R36, R3, !PT ;  /* 0x0000000324037209 */ /* 0x000fe20007810000 */
[----:B------:R-:W-:Y:S01]  /*4e80*/  IMAD.WIDE.U32 R226, R222, -0x2daee0ad, RZ ;  /* 0xd2511f53dee27825 */ /* 0x000fe200078e00ff */
[----:B------:R-:W-:Y:S01]  /*4e90*/  FMNMX.FTZ R18, R45, R18, !PT ;  /* 0x000000122d127209 */ /* 0x000fe20007810000 */
[----:B------:R-:W-:Y:S01]  /*4ea0*/  ULDC UR10, c[0x0][0x2ec] ;  /* 0x0000bb00000a7ab9 */ /* 0x000fe20000000800 */
[----:B------:R-:W-:Y:S01]  /*4eb0*/  FMNMX.FTZ R3, R12, R3, !PT ;  /* 0x000000030c037209 */ /* 0x000fe20007810000 */
[----:B------:R-:W-:Y:S01]  /*4ec0*/  VIADD R167, R220, 0x3c6ef372 ;  /* 0x3c6ef372dca77836 */ /* 0x000fe20000000000 */
[----:B------:R-:W-:Y:S01]  /*4ed0*/  FMNMX.FTZ R18, R39, R18, !PT ;  /* 0x0000001227127209 */ /* 0x000fe20007810000 */
[C---:B------:R-:W-:Y:S01]  /*4ee0*/  VIADD R166, R221.reuse, 0x76cf5d0a ;  /* 0x76cf5d0adda67836 */ /* 0x040fe20000000000 */
[----:B------:R-:W-:Y:S01]  /*4ef0*/  FMNMX.FTZ R3, R8, R3, !PT ;  /* 0x0000000308037209 */ /* 0x000fe20007810000 */
[----:B------:R-:W-:Y:S01]  /*4f00*/  VIADD R149, R221, 0x32370b8f ;  /* 0x32370b8fdd957836 */ /* 0x000fe20000000000 */
[----:B------:R-:W-:Y:S01]  /*4f10*/  FMNMX.FTZ R18, R15, R18, !PT ;  /* 0x000000120f127209 */ /* 0x000fe20007810000 */
[----:B------:R-:W-:Y:S01]  /*4f20*/  VIADD R140, R220, 0xdaa66d2b ;  /* 0xdaa66d2bdc8c7836 */ /* 0x000fe20000000000 */
        /* <DEDUP_REMOVED lines=21> */
[----:B------:R-:W-:Y:S02]  /*5080*/  LOP3.LUT R223, R85, R220, RZ, 0x3c, !PT ;  /* 0x000000dc55df7212 */ /* 0x000fe400078e3cff */
[----:B------:R-:W-:Y:S02]  /*5090*/  FMNMX.FTZ R3, R208, R3, !PT ;  /* 0x00000003d0037209 */ /* 0x000fe40007810000 */
[----:B------:R-:W-:Y:S02]  /*50a0*/  LOP3.LUT R168, R173, R223, RZ, 0x3c, !PT ;  /* 0x000000dfada87212 */ /* 0x000fe400078e3cff */
[----:B-1----:R-:W-:Y:S02]  /*50b0*/  FMNMX.FTZ R16, R204, R3, !PT ;  /* 0x00000003cc107209 */ /* 0x002fe40007810000 */
[----:B------:R-:W-:Y:S01]  /*50c0*/  FMNMX.FTZ R3, R177, R18, !PT ;  /* 0x00000012b1037209 */ /* 0x000fe20007810000 */
[----:B------:R-:W-:Y:S01]  /*50d0*/  IMAD.WIDE.U32 R168, R168, -0x2daee0ad, RZ ;  /* 0xd2511f53a8a87825 */ /* 0x000fe200078e00ff */
[----:B------:R-:W-:Y:S01]  /*50e0*/  LEA R196, R0, UR4, 0x1 ;  /* 0x0000000400c47c11 */ /* 0x000fe2000f8e08ff */
[----:B------:R-:W1:Y:S01]  /*50f0*/  SHFL.BFLY PT, R17, R16, 0x2, 0x1f ;  /* 0x0c401f0010117f89 */ /* 0x000e6200000e0000 */
[----:B------:R-:W-:Y:S01]  /*5100*/  FMNMX.FTZ R18, R176, R3, !PT ;  /* 0x00000003b0127209 */ /* 0x000fe20007810000 */
[----:B------:R-:W-:-:S02]  /*5110*/  VIADD R3, R221, 0xbb67ae85 ;  /* 0xbb67ae85dd037836 */ /* 0x000fc40000000000 */
[--C-:B------:R-:W-:Y:S01]  /*5120*/  IMAD R194, R7, 0x2, R196.reuse ;  /* 0x0000000207c27824 */ /* 0x100fe200078e02c4 */
[----:B------:R-:W-:Y:S01]  /*5130*/  FMNMX.FTZ R19, R175, R18, !PT ;  /* 0x00000012af137209 */ /* 0x000fe20007810000 */
[----:B------:R-:W-:Y:S01]  /*5140*/  IMAD R193, R5, 0x2, R196 ;  /* 0x0000000205c17824 */ /* 0x000fe200078e02c4 */
[----:B------:R-:W-:Y:S01]  /*5150*/  LOP3.LUT R3, R169, R226, R3, 0x96, !PT ;  /* 0x000000e2a9037212 */ /* 0x000fe200078e9603 */
[----:B------:R-:W-:Y:S01]  /*5160*/  VIADD R169, R220, 0x9e3779b9 ;  /* 0x9e3779b9dca97836 */ /* 0x000fe20000000000 */
[----:B------:R-:W-:Y:S01]  /*5170*/  LDSM.16.MT88.4 R124, [R196+0xc000] ;  /* 0x00c00000c47c783b */ /* 0x000fe20000004200 */
[----:B------:R-:W-:Y:S02]  /*5180*/  IMAD R192, R5, 0x2, R194 ;  /* 0x0000000205c07824 */ /* 0x000fe400078e02c2 */
[----:B------:R-:W-:Y:S01]  /*5190*/  IMAD.WIDE.U32 R150, R3, -0x326172a9, RZ ;  /* 0xcd9e8d5703967825 */ /* 0x000fe200078e00ff */
[----:B------:R-:W2:Y:S04]  /*51a0*/  SHFL.BFLY PT, R18, R19, 0x2, 0x1f ;  /* 0x0c401f0013127f89 */ /* 0x000ea800000e0000 */
[----:B------:R-:W-:Y:S04]  /*51b0*/  LDSM.16.MT88.4 R48, [R193+0xc000] ;  /* 0x00c00000c130783b */ /* 0x000fe80000004200 */
[----:B------:R-:W-:Y:S01]  /*51c0*/  LDSM.16.MT88.4 R64, [R196+0xe000] ;  /* 0x00e00000c440783b */ /* 0x000fe20000004200 */
[----:B-1----:R-:W-:-:S03]  /*51d0*/  FMNMX.FTZ R17, R16, R17, !PT ;  /* 0x0000001110117209 */ /* 0x002fc60007810000 */
[----:B------:R-:W-:Y:S01]  /*51e0*/  LDSM.16.MT88.4 R72, [R194+0xe000] ;  /* 0x00e00000c248783b */ /* 0x000fe20000004200 */
[C-C-:B------:R-:W-:Y:S01]  /*51f0*/  LOP3.LUT R16, R227.reuse, UR6, R221.reuse, 0x96, !PT ;  /* 0x00000006e3107c12 */ /* 0x140fe2000f8e96dd */
[----:B------:R-:W-:Y:S02]  /*5200*/  UIADD3 UR6, UR6, 0x1, URZ ;  /* 0x0000000106067890 */ /* 0x000fe4000fffe03f */
[----:B------:R-:W1:Y:S02]  /*5210*/  SHFL.BFLY PT, R132, R17, 0x1, 0x1f ;  /* 0x0c201f0011847f89 */ /* 0x000e6400000e0000 */
[----:B------:R-:W-:Y:S02]  /*5220*/  IMAD.WIDE.U32 R22, R16, -0x326172a9, RZ ;  /* 0xcd9e8d5710167825 */ /* 0x000fe400078e00ff */
[----:B------:R-:W-:Y:S01]  /*5230*/  LDSM.16.MT88.4 R56, [R192+0xc000] ;  /* 0x00c00000c038783b */ /* 0x000fe20000004200 */
[----:B------:R-:W-:Y:S02]  /*5240*/  LOP3.LUT R226, R227, UR6, R221, 0x96, !PT ;  /* 0x00000006e3e27c12 */ /* 0x000fe4000f8e96dd */
[----:B------:R-:W-:Y:S01]  /*5250*/  LOP3.LUT R16, R23, R172, R169, 0x96, !PT ;  /* 0x000000ac17107212 */ /* 0x000fe200078e96a9 */
[----:B------:R-:W-:Y:S01]  /*5260*/  LDSM.16.MT88.4 R88, [R192+0xe000] ;  /* 0x00e00000c058783b */ /* 0x000fe20000004200 */
[----:B--2---:R-:W-:Y:S01]  /*5270*/  FMNMX.FTZ R18, R19, R18, !PT ;  /* 0x0000001213127209 */ /* 0x004fe20007810000 */
[----:B------:R-:W-:Y:S01]  /*5280*/  IMAD.WIDE.U32 R226, R226, -0x326172a9, RZ ;  /* 0xcd9e8d57e2e27825 */ /* 0x000fe200078e00ff */
[----:B------:R-:W-:Y:S01]  /*5290*/  LOP3.LUT R22, R151, R22, R167, 0x96, !PT ;  /* 0x0000001697167212 */ /* 0x000fe200078e96a7 */
[----:B------:R-:W-:Y:S02]  /*52a0*/  LDSM.16.MT88.4 R80, [R193+0xe000] ;  /* 0x00e00000c150783b */ /* 0x000fe40000004200 */
[----:B------:R-:W-:Y:S01]  /*52b0*/  IMAD.WIDE.U32 R20, R16, -0x2daee0ad, RZ ;  /* 0xd2511f5310147825 */ /* 0x000fe200078e00ff */
[----:B------:R-:W-:Y:S01]  /*52c0*/  LOP3.LUT R169, R227, R172, R169, 0x96, !PT ;  /* 0x000000ace3a97212 */ /* 0x000fe200078e96a9 */
[----:B------:R-:W2:Y:S02]  /*52d0*/  SHFL.BFLY PT, R3, R18, 0x1, 0x1f ;  /* 0x0c201f0012037f89 */ /* 0x000ea400000e0000 */
[----:B------:R-:W-:Y:S01]  /*52e0*/  IMAD.WIDE.U32 R22, R22, -0x2daee0ad, RZ ;  /* 0xd2511f5316167825 */ /* 0x000fe200078e00ff */
[----:B------:R-:W-:Y:S01]  /*52f0*/  LOP3.LUT R16, R21, R168, R166, 0x96, !PT ;  /* 0x000000a815107212 */ /* 0x000fe200078e96a6 */
[----:B------:R-:W-:Y:S03]  /*5300*/  LDSM.16.MT88.4 R104, [R194+0x10000] ;  /* 0x01000000c268783b */ /* 0x000fe60000004200 */
[----:B------:R-:W-:Y:S01]  /*5310*/  LOP3.LUT R20, R23, R20, R149, 0x96, !PT ;  /* 0x0000001417147212 */ /* 0x000fe200078e9695 */
[----:B------:R-:W-:Y:S01]  /*5320*/  LDSM.16.MT88.4 R96, [R196+0x10000] ;  /* 0x01000000c460783b */ /* 0x000fe20000004200 */
[----:B-1----:R-:W-:Y:S01]  /*5330*/  FMNMX.FTZ R132, R17, R132, !PT ;  /* 0x0000008411847209 */ /* 0x002fe20007810000 */
[----:B------:R-:W-:-:S02]  /*5340*/  IMAD.WIDE.U32 R16, R16, -0x326172a9, RZ ;  /* 0xcd9e8d5710107825 */ /* 0x000fc400078e00ff */
[----:B------:R-:W-:Y:S01]  /*5350*/  LDSM.16.MT88.4 R120, [R193+0x10000] ;  /* 0x01000000c178783b */ /* 0x000fe20000004200 */
[C---:B------:R-:W-:Y:S01]  /*5360*/  FSETP.NEU.FTZ.AND P1, PT, R132.reuse, -INF , PT ;  /* 0xff8000008400780b */ /* 0x040fe20003f3d000 */
[----:B------:R-:W-:Y:S01]  /*5370*/  FMUL.FTZ R207, R132, UR10 ;  /* 0x0000000a84cf7c20 */ /* 0x000fe20008410000 */
[----:B------:R-:W-:Y:S01]  /*5380*/  IMAD.WIDE.U32 R20, R20, -0x326172a9, RZ ;  /* 0xcd9e8d5714147825 */ /* 0x000fe200078e00ff */
[----:B------:R-:W-:Y:S03]  /*5390*/  LDSM.16.MT88.4 R40, [R194+0xc000] ;  /* 0x00c00000c228783b */ /* 0x000fe60000004200 */
[----:B------:R-:W-:Y:S02]  /*53a0*/  FSEL R207, R207, RZ, P1 ;  /* 0x000000ffcfcf7208 */ /* 0x000fe40000800000 */
[----:B------:R-:W-:-:S03]  /*53b0*/  LOP3.LUT R16, R21, R16, R143, 0x96, !PT ;  /* 0x0000001015107212 */ /* 0x000fc600078e968f */
[----:B------:R-:W-:Y:S01]  /*53c0*/  FFMA.FTZ R162, R14, UR10, -R207 ;  /* 0x0000000a0ea27c23 */ /* 0x000fe200080108cf */
[----:B------:R-:W-:Y:S01]  /*53d0*/  LOP3.LUT R14, R17, R150, R140, 0x96, !PT ;  /* 0x00000096110e7212 */ /* 0x000fe200078e968c */
[----:B------:R-:W-:Y:S01]  /*53e0*/  IMAD.WIDE.U32 R16, R16, -0x2daee0ad, RZ ;  /* 0xd2511f5310107825 */ /* 0x000fe200078e00ff */
[----:B--2---:R-:W-:-:S03]  /*53f0*/  FMNMX.FTZ R3, R18, R3, !PT ;  /* 0x0000000312037209 */ /* 0x004fc60007810000 */
[--C-:B------:R-:W-:Y:S01]  /*5400*/  FFMA.FTZ R158, R12, UR10, -R207.reuse ;  /* 0x0000000a0c9e7c23 */ /* 0x100fe200080108cf */
[----:B------:R-:W-:Y:S01]  /*5410*/  FFMA.FTZ R161, R36, UR10, -R207 ;  /* 0x0000000a24a17c23 */ /* 0x000fe200080108cf */
[----:B------:R-:W-:Y:S01]  /*5420*/  IMAD.WIDE.U32 R24, R14, -0x2daee0ad, RZ ;  /* 0xd2511f530e187825 */ /* 0x000fe200078e00ff */
[----:B------:R-:W-:-:S03]  /*5430*/  FSETP.NEU.FTZ.AND P1, PT, R3, -INF , PT ;  /* 0xff8000000300780b */ /* 0x000fc60003f3d000 */
[----:B------:R-:W-:Y:S01]  /*5440*/  FMUL.FTZ R178, R3, UR10 ;  /* 0x0000000a03b27c20 */ /* 0x000fe20008410000 */
[--C-:B------:R-:W-:Y:S01]  /*5450*/  FFMA.FTZ R163, R30, UR10, -R207.reuse ;  /* 0x0000000a1ea37c23 */ /* 0x100fe200080108cf */
[----:B------:R-:W-:Y:S01]  /*5460*/  MUFU.EX2 R158, R158 ;  /* 0x0000009e009e7308 */ /* 0x000fe20000000800 */
[----:B------:R-:W-:Y:S01]  /*5470*/  LOP3.LUT R18, R25, R22, R34, 0x96, !PT ;  /* 0x0000001619127212 */ /* 0x000fe200078e9622 */
[----:B------:R-:W-:Y:S01]  /*5480*/  FFMA.FTZ R153, R6, UR10, -R207 ;  /* 0x0000000a06997c23 */ /* 0x000fe200080108cf */
[----:B------:R-:W-:Y:S01]  /*5490*/  LOP3.LUT R12, R17, R24, R141, 0x96, !PT ;  /* 0x00000018110c7212 */ /* 0x000fe200078e968d */
[----:B------:R-:W-:Y:S01]  /*54a0*/  FFMA.FTZ R157, R8, UR10, -R207 ;  /* 0x0000000a089d7c23 */ /* 0x000fe200080108cf */
[----:B------:R-:W-:Y:S01]  /*54b0*/  FSEL R178, R178, RZ, P1 ;  /* 0x000000ffb2b27208 */ /* 0x000fe20000800000 */
[----:B------:R-:W-:-:S04]  /*54c0*/  IMAD.WIDE.U32 R18, R18, -0x326172a9, RZ ;  /* 0xcd9e8d5712127825 */ /* 0x000fc800078e00ff */
[----:B------:R-:W-:Y:S01]  /*54d0*/  FFMA.FTZ R154, R10, UR10, -R207 ;  /* 0x0000000a0a9a7c23 */ /* 0x000fe200080108cf */
[----:B------:R-:W1:Y:S01]  /*54e0*/  MUFU.EX2 R161, R161 ;  /* 0x000000a100a17308 */ /* 0x000e620000000800 */
[----:B------:R-:W-:Y:S01]  /*54f0*/  LDSM.16.MT88.4 R24, [R194+0xc800] ;  /* 0x00c80000c218783b */ /* 0x000fe20000004200 */
[----:B------:R-:W-:-:S04]  /*5500*/  IMAD.WIDE.U32 R22, R12, -0x326172a9, RZ ;  /* 0xcd9e8d570c167825 */ /* 0x000fc800078e00ff */
[--C-:B------:R-:W-:Y:S01]  /*5510*/  FFMA.FTZ R164, R31, UR10, -R178.reuse ;  /* 0x0000000a1fa47c23 */ /* 0x100fe200080108b2 */
[----:B------:R-:W-:Y:S01]  /*5520*/  FFMA.FTZ R165, R37, UR10, -R178 ;  /* 0x0000000a25a57c23 */ /* 0x000fe200080108b2 */
[----:B------:R-:W-:Y:S01]  /*5530*/  LOP3.LUT R6, R19, R20, R206, 0x96, !PT ;  /* 0x0000001413067212 */ /* 0x000fe200078e96ce */
[----:B------:R-:W-:Y:S01]  /*5540*/  FFMA.FTZ R160, R45, UR10, -R178 ;  /* 0x0000000a2da07c23 */ /* 0x000fe200080108b2 */
[----:B------:R-:W-:Y:S01]  /*5550*/  LOP3.LUT R12, R23, R18, R32, 0x96, !PT ;  /* 0x00000012170c7212 */ /* 0x000fe200078e9620 */
[----:B------:R-:W-:Y:S01]  /*5560*/  MUFU.EX2 R163, R163 ;  /* 0x000000a300a37308 */ /* 0x000fe20000000800 */
[C---:B------:R-:W-:Y:S01]  /*5570*/  LOP3.LUT R14, R22.reuse, 0xffff, RZ, 0xc0, !PT ;  /* 0x0000ffff160e7812 */ /* 0x040fe200078ec0ff */
[--C-:B------:R-:W-:Y:S01]  /*5580*/  FFMA.FTZ R159, R39, UR10, -R178.reuse ;  /* 0x0000000a279f7c23 */ /* 0x100fe200080108b2 */
[----:B------:R-:W-:Y:S01]  /*5590*/  LOP3.LUT R0, R22, 0xff, RZ, 0xc0, !PT ;  /* 0x000000ff16007812 */ /* 0x000fe200078ec0ff */
[----:B------:R-:W-:Y:S01]  /*55a0*/  FFMA.FTZ R152, R13, UR10, -R178 ;  /* 0x0000000a0d987c23 */ /* 0x000fe200080108b2 */
[----:B------:R-:W-:Y:S01]  /*55b0*/  SHF.R.U32.HI R7, RZ, 0x8, R14 ;  /* 0x00000008ff077819 */ /* 0x000fe2000001160e */
[----:B------:R-:W-:Y:S01]  /*55c0*/  FFMA.FTZ R135, R11, UR10, -R178 ;  /* 0x0000000a0b877c23 */ /* 0x000fe200080108b2 */
[----:B------:R-:W-:Y:S01]  /*55d0*/  SHF.R.U32.HI R113, RZ, 0x10, R12 ;  /* 0x00000010ff717819 */ /* 0x000fe2000001160c */
[----:B------:R-:W-:Y:S01]  /*55e0*/  MUFU.EX2 R164, R164 ;  /* 0x000000a400a47308 */ /* 0x000fe20000000800 */
[C---:B------:R-:W-:Y:S01]  /*55f0*/  LOP3.LUT R18, R12.reuse, 0xffff, RZ, 0xc0, !PT ;  /* 0x0000ffff0c127812 */ /* 0x040fe200078ec0ff */
[--C-:B------:R-:W-:Y:S01]  /*5600*/  FFMA.FTZ R156, R15, UR10, -R178.reuse ;  /* 0x0000000a0f9c7c23 */ /* 0x100fe200080108b2 */
[----:B------:R-:W-:Y:S01]  /*5610*/  LOP3.LUT R5, R12, 0xff, RZ, 0xc0, !PT ;  /* 0x000000ff0c057812 */ /* 0x000fe200078ec0ff */
[----:B------:R-:W-:Y:S01]  /*5620*/  FFMA.FTZ R155, R9, UR10, -R178 ;  /* 0x0000000a099b7c23 */ /* 0x000fe200080108b2 */
[----:B------:R-:W-:Y:S01]  /*5630*/  SHF.R.U32.HI R12, RZ, 0x18, R12 ;  /* 0x00000018ff0c7819 */ /* 0x000fe2000001160c */
[--C-:B------:R-:W-:Y:S01]  /*5640*/  FFMA.FTZ R174, R139, UR10, -R178.reuse ;  /* 0x0000000a8bae7c23 */ /* 0x100fe200080108b2 */
[----:B------:R-:W-:Y:S01]  /*5650*/  LOP3.LUT R113, R113, 0xff, RZ, 0xc0, !PT ;  /* 0x000000ff71717812 */ /* 0x000fe200078ec0ff */
[----:B------:R-:W2:Y:S01]  /*5660*/  MUFU.EX2 R165, R165 ;  /* 0x000000a500a57308 */ /* 0x000ea20000000800 */
[----:B------:R-:W-:Y:S01]  /*5670*/  PRMT R7, R0, 0x5410, R7 ;  /* 0x0000541000077816 */ /* 0x000fe20000000007 */
[----:B------:R-:W-:Y:S01]  /*5680*/  FFMA.FTZ R171, R137, UR10, -R178 ;  /* 0x0000000a89ab7c23 */ /* 0x000fe200080108b2 */
[----:B------:R-:W-:Y:S01]  /*5690*/  PRMT R113, R113, 0x5410, R12 ;  /* 0x0000541071717816 */ /* 0x000fe2000000000c */
[----:B------:R-:W-:Y:S01]  /*56a0*/  FFMA.FTZ R173, R35, UR10, -R178 ;  /* 0x0000000a23ad7c23 */ /* 0x000fe200080108b2 */
[----:B------:R-:W-:Y:S01]  /*56b0*/  SHF.R.U32.HI R18, RZ, 0x8, R18 ;  /* 0x00000008ff127819 */ /* 0x000fe20000011612 */
[--C-:B------:R-:W-:Y:S01]  /*56c0*/  FFMA.FTZ R172, R33, UR10, -R178.reuse ;  /* 0x0000000a21ac7c23 */ /* 0x100fe200080108b2 */
[--C-:B------:R-:W-:Y:S01]  /*56d0*/  HSET2.LE.AND R114, R7, R170.reuse, PT ;  /* 0x000000aa07727233 */ /* 0x100fe20003803000 */
[----:B------:R-:W3:Y:S01]  /*56e0*/  MUFU.EX2 R162, R162 ;  /* 0x000000a200a27308 */ /* 0x000ee20000000800 */
[----:B-1----:R-:W-:Y:S01]  /*56f0*/  F2FP.F16.F32.PACK_AB R7, R158, R161 ;  /* 0x000000a19e07723e */ /* 0x002fe200000000ff */
[----:B------:R-:W-:Y:S01]  /*5700*/  LDSM.16.MT88.4 R28, [R192+0x10000] ;  /* 0x01000000c01c783b */ /* 0x000fe20000004200 */
[----:B------:R-:W-:Y:S01]  /*5710*/  HSET2.LE.AND R113, R113, R170, PT ;  /* 0x000000aa71717233 */ /* 0x000fe20003803000 */
[----:B------:R-:W-:Y:S01]  /*5720*/  FFMA.FTZ R225, R175, UR10, -R178 ;  /* 0x0000000aafe17c23 */ /* 0x000fe200080108b2 */
[----:B------:R-:W-:Y:S01]  /*5730*/  LOP3.LUT R114, R114, R7, RZ, 0xc0, !PT ;  /* 0x0000000772727212 */ /* 0x000fe200078ec0ff */
[----:B------:R-:W-:Y:S01]  /*5740*/  IMAD.WIDE.U32 R6, R6, -0x2daee0ad, RZ ;  /* 0xd2511f5306067825 */ /* 0x000fe200078e00ff */
[----:B------:R-:W-:Y:S01]  /*5750*/  PRMT R5, R5, 0x5410, R18 ;  /* 0x0000541005057816 */ /* 0x000fe20000000012 */
[----:B------:R-:W-:Y:S01]  /*5760*/  MUFU.EX2 R160, R160 ;  /* 0x000000a000a07308 */ /* 0x000fe20000000800 */
[----:B--2---:R-:W-:Y:S01]  /*5770*/  F2FP.F16.F32.PACK_AB R0, R165, R164 ;  /* 0x000000a4a500723e */ /* 0x004fe200000000ff */
[----:B------:R-:W-:Y:S01]  /*5780*/  FADD.FTZ R165, R164, R165 ;  /* 0x000000a5a4a57221 */ /* 0x000fe20000010000 */
[----:B------:R-:W-:-:S02]  /*5790*/  SHF.R.U32.HI R17, RZ, 0x10, R22 ;  /* 0x00000010ff117819 */ /* 0x000fc40000011616 */
[----:B------:R-:W-:Y:S01]  /*57a0*/  LOP3.LUT R113, R113, R0, RZ, 0xc0, !PT ;  /* 0x0000000071717212 */ /* 0x000fe200078ec0ff */
[----:B------:R-:W-:Y:S01]  /*57b0*/  FFMA.FTZ R0, R4, UR10, -R207 ;  /* 0x0000000a04007c23 */ /* 0x000fe200080108cf */
[----:B------:R-:W-:Y:S01]  /*57c0*/  LOP3.LUT R4, R6, 0xffff, RZ, 0xc0, !PT ;  /* 0x0000ffff06047812 */ /* 0x000fe200078ec0ff */
[----:B------:R-:W1:Y:S01]  /*57d0*/  MUFU.EX2 R159, R159 ;  /* 0x0000009f009f7308 */ /* 0x000e620000000800 */
[----:B------:R-:W-:Y:S02]  /*57e0*/  HSET2.LE.AND R112, R5, R170, PT ;  /* 0x000000aa05707233 */ /* 0x000fe40003803000 */
[----:B------:R-:W-:Y:S02]  /*57f0*/  SHF.R.U32.HI R115, RZ, 0x18, R22 ;  /* 0x00000018ff737819 */ /* 0x000fe40000011616 */
[----:B------:R-:W-:Y:S02]  /*5800*/  LOP3.LUT R14, R17, 0xff, RZ, 0xc0, !PT ;  /* 0x000000ff110e7812 */ /* 0x000fe400078ec0ff */
[----:B---3--:R-:W-:Y:S01]  /*5810*/  F2FP.F16.F32.PACK_AB R5, R162, R163 ;  /* 0x000000a3a205723e */ /* 0x008fe200000000ff */
[----:B------:R-:W-:Y:S01]  /*5820*/  MUFU.EX2 R153, R153 ;  /* 0x0000009900997308 */ /* 0x000fe20000000800 */
[----:B------:R-:W-:Y:S01]  /*5830*/  SHF.R.U32.HI R4, RZ, 0x8, R4 ;  /* 0x00000008ff047819 */ /* 0x000fe20000011604 */
[----:B------:R-:W-:Y:S01]  /*5840*/  FADD.FTZ R162, R163, R162 ;  /* 0x000000a2a3a27221 */ /* 0x000fe20000010000 */
[----:B------:R-:W-:-:S02]  /*5850*/  LOP3.LUT R21, R6, 0xff, RZ, 0xc0, !PT ;  /* 0x000000ff06157812 */ /* 0x000fc400078ec0ff */
[----:B------:R-:W-:Y:S01]  /*5860*/  PRMT R115, R14, 0x5410, R115 ;  /* 0x000054100e737816 */ /* 0x000fe20000000073 */
[----:B------:R-:W-:Y:S01]  /*5870*/  FADD.FTZ R161, R161, R162 ;  /* 0x000000a2a1a17221 */ /* 0x000fe20000010000 */
[----:B------:R-:W-:Y:S01]  /*5880*/  LOP3.LUT R112, R112, R5, RZ, 0xc0, !PT ;  /* 0x0000000570707212 */ /* 0x000fe200078ec0ff */
[----:B------:R-:W2:Y:S01]  /*5890*/  MUFU.EX2 R0, R0 ;  /* 0x0000000000007308 */ /* 0x000ea20000000800 */
[----:B------:R-:W-:Y:S01]  /*58a0*/  LOP3.LUT R10, R7, R16, R179, 0x96, !PT ;  /* 0x00000010070a7212 */ /* 0x000fe200078e96b3 */
[----:B------:R-:W-:Y:S01]  /*58b0*/  FADD.FTZ R158, R158, R161 ;  /* 0x000000a19e9e7221 */ /* 0x000fe20000010000 */
[--C-:B------:R-:W-:Y:S01]  /*58c0*/  SHF.R.U32.HI R147, RZ, 0x10, R6.reuse ;  /* 0x00000010ff937819 */ /* 0x100fe20000011606 */
[----:B------:R-:W-:Y:S01]  /*58d0*/  LDSM.16.MT88.4 R16, [R196+0xc800] ;  /* 0x00c80000c410783b */ /* 0x000fe20000004200 */
[----:B------:R-:W-:Y:S02]  /*58e0*/  SHF.R.U32.HI R8, RZ, 0x18, R6 ;  /* 0x00000018ff087819 */ /* 0x000fe40000011606 */
[----:B------:R-:W-:Y:S01]  /*58f0*/  PRMT R21, R21, 0x5410, R4 ;  /* 0x0000541015157816 */ /* 0x000fe20000000004 */
[----:B------:R-:W-:Y:S01]  /*5900*/  MUFU.EX2 R157, R157 ;  /* 0x0000009d009d7308 */ /* 0x000fe20000000800 */
[----:B------:R-:W3:Y:S01]  /*5910*/  LDSM.16.MT88.4 R4, [R193+0xc800] ;  /* 0x00c80000c104783b */ /* 0x000ee20000004200 */
[----:B------:R-:W-:-:S02]  /*5920*/  HSET2.LE.AND R115, R115, R170, PT ;  /* 0x000000aa73737233 */ /* 0x000fc40003803000 */
[----:B-1----:R-:W-:Y:S01]  /*5930*/  F2FP.F16.F32.PACK_AB R12, R159, R160 ;  /* 0x000000a09f0c723e */ /* 0x002fe200000000ff */
[----:B------:R-:W-:Y:S01]  /*5940*/  FADD.FTZ R160, R160, R165 ;  /* 0x000000a5a0a07221 */ /* 0x000fe20000010000 */
[C---:B------:R-:W-:Y:S02]  /*5950*/  LOP3.LUT R20, R10.reuse, 0xffff, RZ, 0xc0, !PT ;  /* 0x0000ffff0a147812 */ /* 0x040fe400078ec0ff */
[----:B------:R-:W-:Y:S01]  /*5960*/  LOP3.LUT R115, R115, R12, RZ, 0xc0, !PT ;  /* 0x0000000c73737212 */ /* 0x000fe200078ec0ff */
[----:B------:R-:W1:Y:S01]  /*5970*/  MUFU.EX2 R154, R154 ;  /* 0x0000009a009a7308 */ /* 0x000e620000000800 */
[----:B------:R-:W-:Y:S01]  /*5980*/  SHF.R.U32.HI R145, RZ, 0x10, R10 ;  /* 0x00000010ff917819 */ /* 0x000fe2000001160a */
[----:B------:R-:W-:Y:S01]  /*5990*/  LDSM.16.MT88.4 R12, [R192+0xc800] ;  /* 0x00c80000c00c783b */ /* 0x000fe20000004200 */
[----:B------:R-:W-:Y:S01]  /*59a0*/  LOP3.LUT R11, R10, 0xff, RZ, 0xc0, !PT ;  /* 0x000000ff0a0b7812 */ /* 0x000fe200078ec0ff */
[----:B------:R-:W-:Y:S01]  /*59b0*/  FADD.FTZ R159, R159, R160 ;  /* 0x000000a09f9f7221 */ /* 0x000fe20000010000 */
[----:B------:R-:W-:Y:S01]  /*59c0*/  SHF.R.U32.HI R20, RZ, 0x8, R20 ;  /* 0x00000008ff147819 */ /* 0x000fe20000011614 */
[----:B------:R-:W-:Y:S01]  /*59d0*/  HMMA.16816.F32 R44, R112, R48, RZ ;  /* 0x00000030702c723c */ /* 0x000fe200000018ff */
[----:B------:R-:W-:Y:S01]  /*59e0*/  LOP3.LUT R147, R147, 0xff, RZ, 0xc0, !PT ;  /* 0x000000ff93937812 */ /* 0x000fe200078ec0ff */
[----:B------:R-:W-:Y:S01]  /*59f0*/  MUFU.EX2 R152, R152 ;  /* 0x0000009800987308 */ /* 0x000fe20000000800 */
[----:B------:R-:W-:-:S02]  /*5a00*/  SHF.R.U32.HI R10, RZ, 0x18, R10 ;  /* 0x00000018ff0a7819 */ /* 0x000fc4000001160a */
[----:B------:R-:W-:Y:S01]  /*5a10*/  LOP3.LUT R145, R145, 0xff, RZ, 0xc0, !PT ;  /* 0x000000ff91917812 */ /* 0x000fe200078ec0ff */
[C---:B------:R-:W-:Y:S01]  /*5a20*/  HMMA.16816.F32 R48, R112.reuse, R50, RZ ;  /* 0x000000327030723c */ /* 0x040fe200000018ff */
[----:B------:R-:W-:Y:S02]  /*5a30*/  HSET2.LE.AND R146, R21, R170, PT ;  /* 0x000000aa15927233 */ /* 0x000fe40003803000 */
[----:B------:R-:W-:Y:S01]  /*5a40*/  PRMT R21, R11, 0x5410, R20 ;  /* 0x000054100b157816 */ /* 0x000fe20000000014 */
[----:B------:R-:W4:Y:S01]  /*5a50*/  MUFU.EX2 R135, R135 ;  /* 0x0000008700877308 */ /* 0x000f220000000800 */
[----:B------:R-:W-:Y:S01]  /*5a60*/  PRMT R147, R147, 0x5410, R8 ;  /* 0x0000541093937816 */ /* 0x000fe20000000008 */
[----:B------:R-:W-:Y:S01]  /*5a70*/  HMMA.16816.F32 R128, R112, R124, RZ ;  /* 0x0000007c7080723c */ /* 0x000fe200000018ff */
[----:B------:R-:W-:Y:S02]  /*5a80*/  PRMT R145, R145, 0x5410, R10 ;  /* 0x0000541091917816 */ /* 0x000fe4000000000a */
[----:B--2---:R-:W-:-:S02]  /*5a90*/  F2FP.F16.F32.PACK_AB R9, R0, R153 ;  /* 0x000000990009723e */ /* 0x004fc400000000ff */
[--C-:B------:R-:W-:Y:S01]  /*5aa0*/  HSET2.LE.AND R144, R21, R170.reuse, PT ;  /* 0x000000aa15907233 */ /* 0x100fe20003803000 */
[----:B------:R-:W-:Y:S01]  /*5ab0*/  MUFU.EX2 R156, R156 ;  /* 0x0000009c009c7308 */ /* 0x000fe20000000800 */
[--C-:B------:R-:W-:Y:S01]  /*5ac0*/  HSET2.LE.AND R147, R147, R170.reuse, PT ;  /* 0x000000aa93937233 */ /* 0x100fe20003803000 */
[C---:B------:R-:W-:Y:S01]  /*5ad0*/  HMMA.16816.F32 R124, R112.reuse, R126, RZ ;  /* 0x0000007e707c723c */ /* 0x040fe200000018ff */
[----:B-1----:R-:W-:Y:S01]  /*5ae0*/  F2FP.F16.F32.PACK_AB R21, R154, R157 ;  /* 0x0000009d9a15723e */ /* 0x002fe200000000ff */
[----:B------:R-:W-:Y:S01]  /*5af0*/  FADD.FTZ R157, R157, R158 ;  /* 0x0000009e9d9d7221 */ /* 0x000fe20000010000 */
[----:B------:R-:W-:Y:S02]  /*5b00*/  HSET2.LE.AND R145, R145, R170, PT ;  /* 0x000000aa91917233 */ /* 0x000fe40003803000 */
[----:B------:R-:W-:Y:S01]  /*5b10*/  LOP3.LUT R146, R146, R9, RZ, 0xc0, !PT ;  /* 0x0000000992927212 */ /* 0x000fe200078ec0ff */
[----:B------:R-:W1:Y:S01]  /*5b20*/  MUFU.EX2 R155, R155 ;  /* 0x0000009b009b7308 */ /* 0x000e620000000800 */
[----:B----4-:R-:W-:Y:S01]  /*5b30*/  F2FP.F16.F32.PACK_AB R20, R135, R152 ;  /* 0x000000988714723e */ /* 0x010fe200000000ff */
[----:B------:R-:W2:Y:S01]  /*5b40*/  LDSM.16.MT88.4 R8, [R196+0xe800] ;  /* 0x00e80000c408783b */ /* 0x000ea20000004200 */
[----:B------:R-:W-:Y:S01]  /*5b50*/  LOP3.LUT R144, R144, R21, RZ, 0xc0, !PT ;  /* 0x0000001590907212 */ /* 0x000fe200078ec0ff */
[C---:B------:R-:W-:Y:S01]  /*5b60*/  HMMA.16816.F32 R60, R112.reuse, R64, RZ ;  /* 0x00000040703c723c */ /* 0x040fe200000018ff */
[----:B------:R-:W-:Y:S01]  /*5b70*/  LOP3.LUT R147, R147, R20, RZ, 0xc0, !PT ;  /* 0x0000001493937212 */ /* 0x000fe200078ec0ff */
[----:B------:R-:W-:Y:S01]  /*5b80*/  FADD.FTZ R154, R154, R157 ;  /* 0x0000009d9a9a7221 */ /* 0x000fe20000010000 */
[----:B------:R-:W4:Y:S01]  /*5b90*/  LDSM.16.MT88.4 R20, [R194+0xe800] ;  /* 0x00e80000c214783b */ /* 0x000f220000004200 */
[----:B------:R-:W-:Y:S02]  /*5ba0*/  MUFU.EX2 R174, R174 ;  /* 0x000000ae00ae7308 */ /* 0x000fe40000000800 */
[----:B------:R-:W-:Y:S01]  /*5bb0*/  HMMA.16816.F32 R64, R112, R66, RZ ;  /* 0x000000427040723c */ /* 0x000fe200000018ff */
[----:B------:R-:W-:-:S04]  /*5bc0*/  FADD.FTZ R153, R153, R154 ;  /* 0x0000009a99997221 */ /* 0x000fc80000010000 */
[----:B------:R-:W-:Y:S01]  /*5bd0*/  FADD.FTZ R153, R0, R153 ;  /* 0x0000009900997221 */ /* 0x000fe20000010000 */
[C---:B------:R-:W-:Y:S01]  /*5be0*/  HMMA.16816.F32 R68, R112.reuse, R72, RZ ;  /* 0x000000487044723c */ /* 0x040fe200000018ff */
[----:B-1----:R-:W-:Y:S01]  /*5bf0*/  F2FP.F16.F32.PACK_AB R116, R155, R156 ;  /* 0x0000009c9b74723e */ /* 0x002fe200000000ff */
[----:B------:R-:W1:Y:S01]  /*5c00*/  MUFU.EX2 R171, R171 ;  /* 0x000000ab00ab7308 */ /* 0x000e620000000800 */
[----:B------:R-:W-:Y:S02]  /*5c10*/  FADD.FTZ R156, R156, R159 ;  /* 0x0000009f9c9c7221 */ /* 0x000fe40000010000 */
[----:B------:R-:W-:Y:S01]  /*5c20*/  LOP3.LUT R145, R145, R116, RZ, 0xc0, !PT ;  /* 0x0000007491917212 */ /* 0x000fe200078ec0ff */
[----:B------:R-:W-:Y:S01]  /*5c30*/  HMMA.16816.F32 R52, R112, R56, RZ ;  /* 0x000000387034723c */ /* 0x000fe200000018ff */
[----:B------:R-:W-:-:S03]  /*5c40*/  FADD.FTZ R155, R155, R156 ;  /* 0x0000009c9b9b7221 */ /* 0x000fc60000010000 */
[----:B------:R-:W-:Y:S01]  /*5c50*/  MUFU.EX2 R173, R173 ;  /* 0x000000ad00ad7308 */ /* 0x000fe20000000800 */
[----:B------:R-:W-:Y:S01]  /*5c60*/  FADD.FTZ R152, R152, R155 ;  /* 0x0000009b98987221 */ /* 0x000fe20000010000 */
[----:B---3--:R-:W-:Y:S03]  /*5c70*/  HMMA.16816.F32 R44, R144, R4, R44 ;  /* 0x00000004902c723c */ /* 0x008fe6000000182c */
[----:B------:R-:W-:-:S03]  /*5c80*/  FADD.FTZ R135, R135, R152 ;  /* 0x0000009887877221 */ /* 0x000fc60000010000 */
[----:B------:R-:W-:Y:S01]  /*5c90*/  HMMA.16816.F32 R48, R144, R6, R48 ;  /* 0x000000069030723c */ /* 0x000fe20000001830 */
[----:B------:R-:W3:Y:S01]  /*5ca0*/  LDSM.16.MT88.4 R4, [R192+0xe800] ;  /* 0x00e80000c004783b */ /* 0x000ee20000004200 */
[----:B------:R-:W-:Y:S04]  /*5cb0*/  MUFU.EX2 R172, R172 ;  /* 0x000000ac00ac7308 */ /* 0x000fe80000000800 */
[C---:B------:R-:W-:Y:S04]  /*5cc0*/  HMMA.16816.F32 R56, R112.reuse, R58, RZ ;  /* 0x0000003a7038723c */ /* 0x040fe800000018ff */
[----:B------:R-:W-:Y:S02]  /*5cd0*/  MUFU.EX2 R225, R225 ;  /* 0x000000e100e17308 */ /* 0x000fe40000000800 */
[----:B------:R-:W-:Y:S06]  /*5ce0*/  HMMA.16816.F32 R84, R112, R88, RZ ;  /* 0x000000587054723c */ /* 0x000fec00000018ff */
[C---:B------:R-:W-:Y:S06]  /*5cf0*/  HMMA.16816.F32 R128, R144.reuse, R16, R128 ;  /* 0x000000109080723c */ /* 0x040fec0000001880 */
[----:B------:R-:W-:Y:S01]  /*5d00*/  HMMA.16816.F32 R124, R144, R18, R124 ;  /* 0x00000012907c723c */ /* 0x000fe2000000187c */
[----:B------:R-:W5:Y:S05]  /*5d10*/  LDSM.16.MT88.4 R16, [R193+0xe800] ;  /* 0x00e80000c110783b */ /* 0x000f6a0000004200 */
[----:B------:R-:W-:Y:S06]  /*5d20*/  HMMA.16816.F32 R88, R112, R90, RZ ;  /* 0x0000005a7058723c */ /* 0x000fec00000018ff */
[C---:B--2---:R-:W-:Y:S06]  /*5d30*/  HMMA.16816.F32 R60, R144.reuse, R8, R60 ;  /* 0x00000008903c723c */ /* 0x044fec000000183c */
[C---:B------:R-:W-:Y:S01]  /*5d40*/  HMMA.16816.F32 R64, R144.reuse, R10, R64 ;  /* 0x0000000a9040723c */ /* 0x040fe20000001840 */
[----:B------:R-:W2:Y:S05]  /*5d50*/  LDSM.16.MT88.4 R8, [R194+0x10800] ;  /* 0x01080000c208783b */ /* 0x000eaa0000004200 */
[----:B----4-:R-:W-:Y:S06]  /*5d60*/  HMMA.16816.F32 R68, R144, R20, R68 ;  /* 0x000000149044723c */ /* 0x010fec0000001844 */
[----:B------:R-:W-:Y:S01]  /*5d70*/  HMMA.16816.F32 R76, R112, R80, RZ ;  /* 0x00000050704c723c */ /* 0x000fe200000018ff */
[----:B------:R-:W-:Y:S01]  /*5d80*/  LOP3.LUT R20, R151, R226, R167, 0x96, !PT ;  /* 0x000000e297147212 */ /* 0x000fe200078e96a7 */
[----:B------:R-:W-:-:S04]  /*5d90*/  IMAD.WIDE.U32 R226, R169, -0x2daee0ad, RZ ;  /* 0xd2511f53a9e27825 */ /* 0x000fc800078e00ff */
[----:B------:R-:W-:Y:S01]  /*5da0*/  FFMA.FTZ R167, R142, UR10, -R207 ;  /* 0x0000000a8ea77c23 */ /* 0x000fe200080108cf */
[----:B------:R-:W-:Y:S01]  /*5db0*/  HMMA.16816.F32 R52, R144, R12, R52 ;  /* 0x0000000c9034723c */ /* 0x000fe20000001834 */
[----:B------:R-:W-:Y:S01]  /*5dc0*/  IMAD.WIDE.U32 R20, R20, -0x2daee0ad, RZ ;  /* 0xd2511f5314147825 */ /* 0x000fe200078e00ff */
[----:B------:R-:W-:-:S03]  /*5dd0*/  LOP3.LUT R168, R227, R168, R166, 0x96, !PT ;  /* 0x000000a8e3a87212 */ /* 0x000fc600078e96a6 */
[----:B------:R-:W-:Y:S01]  /*5de0*/  FFMA.FTZ R166, R148, UR10, -R207 ;  /* 0x0000000a94a67c23 */ /* 0x000fe200080108cf */
[----:B------:R-:W-:Y:S01]  /*5df0*/  MUFU.EX2 R167, R167 ;  /* 0x000000a700a77308 */ /* 0x000fe20000000800 */
[----:B------:R-:W-:Y:S01]  /*5e00*/  HMMA.16816.F32 R56, R144, R14, R56 ;  /* 0x0000000e9038723c */ /* 0x000fe20000001838 */
[----:B------:R-:W4:Y:S01]  /*5e10*/  LDSM.16.MT88.4 R12, [R196+0x10800] ;  /* 0x01080000c40c783b */ /* 0x000f220000004200 */
[----:B------:R-:W-:Y:S01]  /*5e20*/  LOP3.LUT R226, R21, R226, R149, 0x96, !PT ;  /* 0x000000e215e27212 */ /* 0x000fe200078e9695 */
[----:B------:R-:W-:-:S03]  /*5e30*/  IMAD.WIDE.U32 R168, R168, -0x326172a9, RZ ;  /* 0xcd9e8d57a8a87825 */ /* 0x000fc600078e00ff */
[----:B---3--:R-:W-:Y:S01]  /*5e40*/  HMMA.16816.F32 R84, R144, R4, R84 ;  /* 0x000000049054723c */ /* 0x008fe20000001854 */
[----:B------:R-:W-:Y:S01]  /*5e50*/  IMAD.WIDE.U32 R226, R226, -0x326172a9, RZ ;  /* 0xcd9e8d57e2e27825 */ /* 0x000fe200078e00ff */
[----:B------:R-:W-:-:S03]  /*5e60*/  LOP3.LUT R140, R169, R150, R140, 0x96, !PT ;  /* 0x00000096a98c7212 */ /* 0x000fc600078e968c */
[----:B------:R-:W-:Y:S01]  /*5e70*/  FFMA.FTZ R169, R136, UR10, -R207 ;  /* 0x0000000a88a97c23 */ /* 0x000fe200080108cf */
[----:B------:R-:W3:Y:S01]  /*5e80*/  MUFU.EX2 R166, R166 ;  /* 0x000000a600a67308 */ /* 0x000ee20000000800 */
[----:B------:R-:W-:Y:S01]  /*5e90*/  LDSM.16.MT88.4 R148, [R192+0x10800] ;  /* 0x01080000c094783b */ /* 0x000fe20000004200 */
[----:B------:R-:W-:Y:S01]  /*5ea0*/  HMMA.16816.F32 R88, R144, R6, R88 ;  /* 0x000000069058723c */ /* 0x000fe20000001858 */
[----:B------:R-:W-:Y:S01]  /*5eb0*/  LOP3.LUT R230, R227, R168, R143, 0x96, !PT ;  /* 0x000000a8e3e67212 */ /* 0x000fe200078e968f */
[--C-:B------:R-:W-:Y:S01]  /*5ec0*/  FFMA.FTZ R168, R138, UR10, -R207.reuse ;  /* 0x0000000a8aa87c23 */ /* 0x100fe200080108cf */
[----:B------:R-:W1:Y:S01]  /*5ed0*/  LDSM.16.MT88.4 R4, [R193+0x10800] ;  /* 0x01080000c104783b */ /* 0x000e620000004200 */
[----:B------:R-:W-:Y:S02]  /*5ee0*/  FFMA.FTZ R227, R204, UR10, -R207 ;  /* 0x0000000acce37c23 */ /* 0x000fe400080108cf */
[C---:B------:R-:W-:Y:S01]  /*5ef0*/  HMMA.16816.F32 R100, R112.reuse, R104, RZ ;  /* 0x000000687064723c */ /* 0x040fe200000018ff */
[----:B------:R-:W-:Y:S01]  /*5f00*/  IMAD.WIDE.U32 R230, R230, -0x2daee0ad, RZ ;  /* 0xd2511f53e6e67825 */ /* 0x000fe200078e00ff */
[----:B------:R-:W-:Y:S01]  /*5f10*/  MUFU.EX2 R168, R168 ;  /* 0x000000a800a87308 */ /* 0x000fe20000000800 */
[----:B------:R-:W-:Y:S03]  /*5f20*/  LDSM.16.MT88.4 R136, [R193+0xd000] ;  /* 0x00d00000c188783b */ /* 0x000fe60000004200 */
[C---:B------:R-:W-:Y:S04]  /*5f30*/  HMMA.16816.F32 R92, R112.reuse, R96, RZ ;  /* 0x00000060705c723c */ /* 0x040fe800000018ff */
[----:B------:R-:W3:Y:S02]  /*5f40*/  MUFU.EX2 R169, R169 ;  /* 0x000000a900a97308 */ /* 0x000ee40000000800 */
[C---:B------:R-:W-:Y:S06]  /*5f50*/  HMMA.16816.F32 R96, R112.reuse, R98, RZ ;  /* 0x000000627060723c */ /* 0x040fec00000018ff */
[----:B------:R-:W-:Y:S01]  /*5f60*/  HMMA.16816.F32 R108, R112, R120, RZ ;  /* 0x00000078706c723c */ /* 0x000fe200000018ff */
[----:B------:R-:W-:Y:S05]  /*5f70*/  MUFU.EX2 R227, R227 ;  /* 0x000000e300e37308 */ /* 0x000fea0000000800 */
[----:B-----5:R-:W-:Y:S06]  /*5f80*/  HMMA.16816.F32 R76, R144, R16, R76 ;  /* 0x00000010904c723c */ /* 0x020fec000000184c */
[----:B------:R-:W-:Y:S01]  /*5f90*/  HMMA.16816.F32 R104, R112, R106, RZ ;  /* 0x0000006a7068723c */ /* 0x000fe200000018ff */
[----:B------:R-:W-:-:S05]  /*5fa0*/  IMAD.WIDE.U32 R16, R140, -0x2daee0ad, RZ ;  /* 0xd2511f538c107825 */ /* 0x000fca00078e00ff */
[----:B------:R-:W-:Y:S01]  /*5fb0*/  HMMA.16816.F32 R120, R112, R122, RZ ;  /* 0x0000007a7078723c */ /* 0x000fe200000018ff */
[----:B------:R-:W-:Y:S02]  /*5fc0*/  LOP3.LUT R141, R231, R16, R141, 0x96, !PT ;  /* 0x00000010e78d7212 */ /* 0x000fe400078e968d */
[----:B------:R-:W-:-:S03]  /*5fd0*/  LOP3.LUT R236, R17, R20, R34, 0x96, !PT ;  /* 0x0000001411ec7212 */ /* 0x000fc600078e9622 */
[C---:B------:R-:W-:Y:S01]  /*5fe0*/  HMMA.16816.F32 R36, R112.reuse, R40, RZ ;  /* 0x000000287024723c */ /* 0x040fe200000018ff */
[----:B------:R-:W-:Y:S02]  /*5ff0*/  IMAD.WIDE.U32 R16, R141, -0x326172a9, RZ ;  /* 0xcd9e8d578d107825 */ /* 0x000fe400078e00ff */
[----:B------:R-:W-:Y:S02]  /*6000*/  LDSM.16.MT88.4 R140, [R196+0xd000] ;  /* 0x00d00000c48c783b */ /* 0x000fe40000004200 */
[----:B------:R-:W-:Y:S01]  /*6010*/  IMAD.WIDE.U32 R236, R236, -0x326172a9, RZ ;  /* 0xcd9e8d57ecec7825 */ /* 0x000fe200078e00ff */
[----:B------:R-:W-:Y:S06]  /*6020*/  HMMA.16816.F32 R40, R112, R42, RZ ;  /* 0x0000002a7028723c */ /* 0x000fec00000018ff */
[----:B--2---:R-:W-:Y:S06]  /*6030*/  HMMA.16816.F32 R100, R144, R8, R100 ;  /* 0x000000089064723c */ /* 0x004fec0000001864 */
[----:B------:R-:W-:Y:S01]  /*6040*/  HMMA.16816.F32 R80, R112, R82, RZ ;  /* 0x000000527050723c */ /* 0x000fe200000018ff */
[----:B------:R-:W-:-:S04]  /*6050*/  SHF.R.U32.HI R8, RZ, 0x10, R16 ;  /* 0x00000010ff087819 */ /* 0x000fc80000011610 */
[----:B------:R-:W-:Y:S01]  /*6060*/  LOP3.LUT R8, R8, 0xff, RZ, 0xc0, !PT ;  /* 0x000000ff08087812 */ /* 0x000fe200078ec0ff */
[C---:B----4-:R-:W-:Y:S06]  /*6070*/  HMMA.16816.F32 R92, R144.reuse, R12, R92 ;  /* 0x0000000c905c723c */ /* 0x050fec000000185c */
[----:B------:R-:W-:Y:S01]  /*6080*/  HMMA.16816.F32 R96, R144, R14, R96 ;  /* 0x0000000e9060723c */ /* 0x000fe20000001860 */
[----:B------:R-:W-:Y:S02]  /*6090*/  SHF.R.U32.HI R13, RZ, 0x18, R16 ;  /* 0x00000018ff0d7819 */ /* 0x000fe40000011610 */
[----:B------:R-:W-:-:S02]  /*60a0*/  LOP3.LUT R12, R17, R236, R32, 0x96, !PT ;  /* 0x000000ec110c7212 */ /* 0x000fc400078e9620 */
[----:B------:R-:W-:Y:S01]  /*60b0*/  PRMT R13, R8, 0x5410, R13 ;  /* 0x00005410080d7816 */ /* 0x000fe2000000000d */
[C---:B------:R-:W-:Y:S01]  /*60c0*/  HMMA.16816.F32 R104, R144.reuse, R10, R104 ;  /* 0x0000000a9068723c */ /* 0x040fe20000001868 */
[C---:B------:R-:W-:Y:S01]  /*60d0*/  LOP3.LUT R14, R16.reuse, 0xffff, RZ, 0xc0, !PT ;  /* 0x0000ffff100e7812 */ /* 0x040fe200078ec0ff */
[----:B------:R-:W2:Y:S01]  /*60e0*/  LDSM.16.MT88.4 R8, [R194+0xd000] ;  /* 0x00d00000c208783b */ /* 0x000ea20000004200 */
[----:B------:R-:W-:Y:S02]  /*60f0*/  LOP3.LUT R15, R16, 0xff, RZ, 0xc0, !PT ;  /* 0x000000ff100f7812 */ /* 0x000fe400078ec0ff */
[----:B------:R-:W-:Y:S01]  /*6100*/  SHF.R.U32.HI R14, RZ, 0x8, R14 ;  /* 0x00000008ff0e7819 */ /* 0x000fe2000001160e */
[----:B-1----:R-:W-:Y:S01]  /*6110*/  HMMA.16816.F32 R108, R144, R4, R108 ;  /* 0x00000004906c723c */ /* 0x002fe2000000186c */
[----:B------:R-:W-:Y:S01]  /*6120*/  HSET2.LE.AND R13, R13, R170, PT ;  /* 0x000000aa0d0d7233 */ /* 0x000fe20003803000 */
[----:B------:R-:W-:Y:S01]  /*6130*/  LDSM.16.MT88.4 R32, [R192+0xd000] ;  /* 0x00d00000c020783b */ /* 0x000fe20000004200 */
[----:B------:R-:W-:-:S02]  /*6140*/  PRMT R15, R15, 0x5410, R14 ;  /* 0x000054100f0f7816 */ /* 0x000fc4000000000e */
[----:B------:R-:W-:Y:S01]  /*6150*/  LOP3.LUT R14, R12, 0xffff, RZ, 0xc0, !PT ;  /* 0x0000ffff0c0e7812 */ /* 0x000fe200078ec0ff */
[C---:B------:R-:W-:Y:S01]  /*6160*/  HMMA.16816.F32 R120, R144.reuse, R6, R120 ;  /* 0x000000069078723c */ /* 0x040fe20000001878 */
[----:B------:R-:W1:Y:S01]  /*6170*/  LDSM.16.MT88.4 R4, [R193+0xf000] ;  /* 0x00f00000c104783b */ /* 0x000e620000004200 */
[----:B------:R-:W-:Y:S02]  /*6180*/  HSET2.LE.AND R15, R15, R170, PT ;  /* 0x000000aa0f0f7233 */ /* 0x000fe40003803000 */
[----:B------:R-:W-:Y:S02]  /*6190*/  SHF.R.U32.HI R14, RZ, 0x8, R14 ;  /* 0x00000008ff0e7819 */ /* 0x000fe4000001160e */
[C---:B------:R-:W-:Y:S06]  /*61a0*/  HMMA.16816.F32 R36, R144.reuse, R24, R36 ;  /* 0x000000189024723c */ /* 0x040fec0000001824 */
[----:B------:R-:W-:Y:S01]  /*61b0*/  HMMA.16816.F32 R40, R144, R26, R40 ;  /* 0x0000001a9028723c */ /* 0x000fe20000001828 */
[----:B------:R-:W-:-:S04]  /*61c0*/  SHF.R.U32.HI R25, RZ, 0x10, R12 ;  /* 0x00000010ff197819 */ /* 0x000fc8000001160c */
[----:B------:R-:W-:Y:S01]  /*61d0*/  LOP3.LUT R25, R25, 0xff, RZ, 0xc0, !PT ;  /* 0x000000ff19197812 */ /* 0x000fe200078ec0ff */
        /* <DEDUP_REMOVED lines=13> */
[----:B---3--:R-:W-:Y:S01]  /*62b0*/  F2FP.F16.F32.PACK_AB R27, R167, R166 ;  /* 0x000000a6a71b723e */ /* 0x008fe200000000ff */
[----:B------:R-:W-:Y:S01]  /*62c0*/  FADD.FTZ R166, R166, R153 ;  /* 0x00000099a6a67221 */ /* 0x000fe20000010000 */
[----:B------:R-:W-:Y:S01]  /*62d0*/  F2FP.F16.F32.PACK_AB R12, R172, R173 ;  /* 0x000000adac0c723e */ /* 0x000fe200000000ff */
        /* <DEDUP_REMOVED lines=11> */
[----:B------:R-:W3:Y:S01]  /*6390*/  LDSM.16.MT88.4 R12, [R196+0x11000] ;  /* 0x01100000c40c783b */ /* 0x000ee20000004200 */
[----:B------:R-:W-:Y:S01]  /*63a0*/  HMMA.16816.F32 R72, R144, R22, R72 ;  /* 0x000000169048723c */ /* 0x000fe20000001848 */
[----:B------:R-:W-:-:S02]  /*63b0*/  FADD.FTZ R169, R169, R168 ;  /* 0x000000a8a9a97221 */ /* 0x000fc40000010000 */
[----:B------:R-:W-:Y:S03]  /*63c0*/  LDSM.16.MT88.4 R20, [R194+0xf000] ;  /* 0x00f00000c214783b */ /* 0x000fe60000004200 */
[C---:B--2---:R-:W-:Y:S06]  /*63d0*/  HMMA.16816.F32 R36, R24.reuse, R8, R36 ;  /* 0x000000081824723c */ /* 0x044fec0000001824 */
[C---:B------:R-:W-:Y:S01]  /*63e0*/  HMMA.16816.F32 R40, R24.reuse, R10, R40 ;  /* 0x0000000a1828723c */ /* 0x040fe20000001828 */
[----:B------:R-:W2:Y:S05]  /*63f0*/  LDSM.16.MT88.4 R8, [R194+0x11000] ;  /* 0x01100000c208783b */ /* 0x000eaa0000004200 */
[C---:B-1----:R-:W-:Y:S06]  /*6400*/  HMMA.16816.F32 R76, R24.reuse, R4, R76 ;  /* 0x00000004184c723c */ /* 0x042fec000000184c */
[----:B------:R-:W-:Y:S01]  /*6410*/  HMMA.16816.F32 R80, R24, R6, R80 ;  /* 0x000000061850723c */ /* 0x000fe20000001850 */
[----:B------:R-:W1:Y:S05]  /*6420*/  LDSM.16.MT88.4 R4, [R193+0x11000] ;  /* 0x01100000c104783b */ /* 0x000e6a0000004200 */
[C---:B------:R-:W-:Y:S06]  /*6430*/  HMMA.16816.F32 R116, R144.reuse, R148, R116 ;  /* 0x000000949074723c */ /* 0x040fec0000001874 */
[----:B------:R-:W-:Y:S06]  /*6440*/  HMMA.16816.F32 R112, R144, R150, R112 ;  /* 0x000000969070723c */ /* 0x000fec0000001870 */
[----:B---3--:R-:W-:Y:S01]  /*6450*/  HMMA.16816.F32 R92, R24, R12, R92 ;  /* 0x0000000c185c723c */ /* 0x008fe2000000185c */
        /* <DEDUP_REMOVED lines=15> */
[----:B--2---:R-:W-:Y:S01]  /*6550*/  HMMA.16816.F32 R100, R24, R8, R100 ;  /* 0x000000081864723c */ /* 0x004fe20000001864 */
[----:B------:R-:W-:-:S05]  /*6560*/  LOP3.LUT R33, R12, 0xff, RZ, 0xc0, !PT ;  /* 0x000000ff0c217812 */ /* 0x000fca00078ec0ff */
[C---:B------:R-:W-:Y:S01]  /*6570*/  HMMA.16816.F32 R104, R24.reuse, R10, R104 ;  /* 0x0000000a1868723c */ /* 0x040fe20000001868 */
[----:B------:R-:W2:Y:S01]  /*6580*/  MUFU.EX2 R141, R141 ;  /* 0x0000008d008d7308 */ /* 0x000ea20000000800 */
[----:B------:R-:W-:Y:S02]  /*6590*/  LOP3.LUT R8, R12, 0xffff, RZ, 0xc0, !PT ;  /* 0x0000ffff0c087812 */ /* 0x000fe400078ec0ff */
[--C-:B------:R-:W-:Y:S02]  /*65a0*/  SHF.R.U32.HI R9, RZ, 0x18, R12.reuse ;  /* 0x00000018ff097819 */ /* 0x100fe4000001160c */
[----:B-1----:R-:W-:Y:S01]  /*65b0*/  HMMA.16816.F32 R108, R24, R4, R108 ;  /* 0x00000004186c723c */ /* 0x002fe2000000186c */
[----:B------:R-:W-:Y:S02]  /*65c0*/  SHF.R.U32.HI R10, RZ, 0x10, R12 ;  /* 0x00000010ff0a7819 */ /* 0x000fe4000001160c */
[----:B------:R-:W-:Y:S01]  /*65d0*/  MUFU.EX2 R142, R142 ;  /* 0x0000008e008e7308 */ /* 0x000fe20000000800 */
[----:B------:R-:W-:-:S02]  /*65e0*/  SHF.R.U32.HI R12, RZ, 0x10, R179 ;  /* 0x00000010ff0c7819 */ /* 0x000fc400000116b3 */
[C---:B------:R-:W-:Y:S01]  /*65f0*/  HMMA.16816.F32 R96, R24.reuse, R14, R96 ;  /* 0x0000000e1860723c */ /* 0x040fe20000001860 */
[C---:B------:R-:W-:Y:S02]  /*6600*/  LOP3.LUT R4, R179.reuse, 0xffff, RZ, 0xc0, !PT ;  /* 0x0000ffffb3047812 */ /* 0x040fe400078ec0ff */
[----:B------:R-:W-:Y:S02]  /*6610*/  LOP3.LUT R11, R179, 0xff, RZ, 0xc0, !PT ;  /* 0x000000ffb30b7812 */ /* 0x000fe400078ec0ff */
[----:B------:R-:W1:Y:S01]  /*6620*/  MUFU.EX2 R143, R143 ;  /* 0x0000008f008f7308 */ /* 0x000e620000000800 */
        /* <DEDUP_REMOVED lines=18> */
[----:B--2---:R-:W-:Y:S01]  /*6750*/  F2FP.F16.F32.PACK_AB R11, R141, R140 ;  /* 0x0000008c8d0b723e */ /* 0x004fe200000000ff */
[C---:B------:R-:W-:Y:S01]  /*6760*/  HMMA.16816.F32 R72, R24.reuse, R22, R72 ;  /* 0x000000161848723c */ /* 0x040fe20000001848 */
[----:B------:R-:W-:Y:S01]  /*6770*/  HSET2.LE.AND R5, R5, R170, PT ;  /* 0x000000aa05057233 */ /* 0x000fe20003803000 */
[----:B------:R-:W2:Y:S01]  /*6780*/  LDSM.16.MT88.4 R20, [R196+0xd800] ;  /* 0x00d80000c414783b */ /* 0x000ea20000004200 */
[----:B-1----:R-:W-:Y:S01]  /*6790*/  F2FP.F16.F32.PACK_AB R10, R144, R143 ;  /* 0x0000008f900a723e */ /* 0x002fe200000000ff */
        /* <DEDUP_REMOVED lines=10> */
[----:B------:R-:W1:Y:S01]  /*6840*/  LDSM.16.MT88.4 R16, [R194+0xd800] ;  /* 0x00d80000c210783b */ /* 0x000e620000004200 */
        /* <DEDUP_REMOVED lines=16> */
[C---:B--2---:R-:W-:Y:S06]  /*6950*/  HMMA.16816.F32 R128, R4.reuse, R20, R128 ;  /* 0x000000140480723c */ /* 0x044fec0000001880 */
[C---:B------:R-:W-:Y:S01]  /*6960*/  HMMA.16816.F32 R124, R4.reuse, R22, R124 ;  /* 0x00000016047c723c */ /* 0x040fe2000000187c */
[----:B------:R-:W2:Y:S05]  /*6970*/  LDSM.16.MT88.4 R20, [R196+0x11800] ;  /* 0x01180000c414783b */ /* 0x000eaa0000004200 */
[C---:B-1----:R-:W-:Y:S06]  /*6980*/  HMMA.16816.F32 R36, R4.reuse, R16, R36 ;  /* 0x000000100424723c */ /* 0x042fec0000001824 */
[C---:B------:R-:W-:Y:S01]  /*6990*/  HMMA.16816.F32 R40, R4.reuse, R18, R40 ;  /* 0x000000120428723c */ /* 0x040fe20000001828 */
[----:B------:R-:W1:Y:S05]  /*69a0*/  LDSM.16.MT88.4 R16, [R194+0x11800] ;  /* 0x01180000c210783b */ /* 0x000e6a0000004200 */
[C---:B------:R-:W-:Y:S06]  /*69b0*/  HMMA.16816.F32 R44, R4.reuse, R12, R44 ;  /* 0x0000000c042c723c */ /* 0x040fec000000182c */
[C---:B------:R-:W-:Y:S01]  /*69c0*/  HMMA.16816.F32 R48, R4.reuse, R14, R48 ;  /* 0x0000000e0430723c */ /* 0x040fe20000001830 */
[----:B------:R-:W1:Y:S05]  /*69d0*/  LDSM.16.MT88.4 R12, [R193+0x11800] ;  /* 0x01180000c10c783b */ /* 0x000e6a0000004200 */
        /* <DEDUP_REMOVED lines=11> */
[C---:B--2---:R-:W-:Y:S06]  /*6a90*/  HMMA.16816.F32 R92, R4.reuse, R20, R92 ;  /* 0x00000014045c723c */ /* 0x044fec000000185c */
[C---:B------:R-:W-:Y:S06]  /*6aa0*/  HMMA.16816.F32 R96, R4.reuse, R22, R96 ;  /* 0x000000160460723c */ /* 0x040fec0000001860 */
[C---:B-1----:R-:W-:Y:S06]  /*6ab0*/  HMMA.16816.F32 R100, R4.reuse, R16, R100 ;  /* 0x000000100464723c */ /* 0x042fec0000001864 */
        /* <DEDUP_REMOVED lines=83> */
[----:B------:R-:W-:Y:S03]  /*6ff0*/  @!P3 LDGSTS.E.BYPASS.LTC128B.128 [R203+0x10800], desc[UR22][R16.64+0x100] ;  /* 0x1080010010cbbfae */ /* 0x000fe6000b901d56 */
[C-C-:B------:R-:W-:Y:S01]  /*7000*/  @!P4 LEA.HI.X R13, R19.reuse, R13, R18.reuse, 0x1, P1 ;  /* 0x0000000d130dc211 */ /* 0x140fe200008f0c12 */
[----:B------:R-:W-:Y:S02]  /*7010*/  @P5 STS.128 [R203+0xd000], RZ ;  /* 0x00d000ffcb005388 */ /* 0x000fe40000000c00 */
[----:B------:R-:W4:Y:S01]  /*7020*/  @!P3 LDC.64 R4, c[0x0][0x220] ;  /* 0x00008800ff04bb82 */ /* 0x000f220000000a00 */
        /* <DEDUP_REMOVED lines=22> */
[----:B----4-:R-:W-:-:S03]  /*7190*/  @!P3 LEA R22, P0, R0, R4, 0x1 ;  /* 0x000000040016b211 */ /* 0x010fc600078008ff */
        /* <DEDUP_REMOVED lines=16> */
[----:B-1----:R-:W1:Y:S04]  /*72a0*/  LDSM.16.M88.4 R12, [R201+0x6000] ;  /* 0x00600000c90c783b */ /* 0x002e680000000200 */
[----:B------:R-:W-:Y:S04]  /*72b0*/  LDSM.16.M88.4 R24, [R200] ;  /* 0x00000000c818783b */ /* 0x000fe80000000200 */
[----:B------:R-:W-:Y:S04]  /*72c0*/  LDSM.16.M88.4 R4, [R199] ;  /* 0x00000000c704783b */ /* 0x000fe80000000200 */
[----:B------:R-:W3:Y:S04]  /*72d0*/  LDSM.16.M88.4 R152, [R201+0x6800] ;  /* 0x00680000c998783b */ /* 0x000ee80000000200 */
[----:B------:R-:W4:Y:S04]  /*72e0*/  LDSM.16.M88.4 R144, [R201+0x7000] ;  /* 0x00700000c990783b */ /* 0x000f280000000200 */
[----:B------:R-:W-:Y:S04]  /*72f0*/  LDSM.16.M88.4 R160, [R198] ;  /* 0x00000000c6a0783b */ /* 0x000fe80000000200 */
[----:B------:R-:W5:Y:S04]  /*7300*/  LDSM.16.M88.4 R28, [R195+0x6000] ;  /* 0x00600000c31c783b */ /* 0x000f680000000200 */
[----:B------:R-:W5:Y:S04]  /*7310*/  LDSM.16.M88.4 R164, [R201+0x7800] ;  /* 0x00780000c9a4783b */ /* 0x000f680000000200 */
[----:B------:R-:W5:Y:S04]  /*7320*/  LDSM.16.M88.4 R136, [R191] ;  /* 0x00000000bf88783b */ /* 0x000f680000000200 */
[----:B------:R-:W5:Y:S01]  /*7330*/  LDSM.16.M88.4 R32, [R190] ;  /* 0x00000000be20783b */ /* 0x000f620000000200 */
[C---:B-1----:R-:W-:Y:S03]  /*7340*/  HMMA.16816.F32 R16, R176.reuse, R12, RZ ;  /* 0x0000000cb010723c */ /* 0x042fe600000018ff */
[----:B------:R-:W-:Y:S04]  /*7350*/  LDSM.16.M88.4 R172, [R197] ;  /* 0x00000000c5ac783b */ /* 0x000fe80000000200 */
[----:B--2---:R-:W-:Y:S01]  /*7360*/  LDSM.16.M88.4 R20, [R195+0x6800] ;  /* 0x00680000c314783b */ /* 0x004fe20000000200 */
        /* <DEDUP_REMOVED lines=9> */
[C---:B----4-:R-:W-:Y:S06]  /*7400*/  HMMA.16816.F32 R148, R176.reuse, R144, RZ ;  /* 0x00000090b094723c */ /* 0x050fec00000018ff */
[----:B------:R-:W-:Y:S06]  /*7410*/  HMMA.16816.F32 R144, R176, R146, RZ ;  /* 0x00000092b090723c */ /* 0x000fec00000018ff */
[----:B------:R-:W-:Y:S01]  /*7420*/  HMMA.16816.F32 R12, R24, R6, R12 ;  /* 0x00000006180c723c */ /* 0x000fe2000000180c */
[----:B------:R-:W1:Y:S05]  /*7430*/  LDSM.16.M88.4 R4, [R188] ;  /* 0x00000000bc04783b */ /* 0x000e6a0000000200 */
[----:B-----5:R-:W-:Y:S06]  /*7440*/  HMMA.16816.F32 R16, R160, R28, R16 ;  /* 0x0000001ca010723c */ /* 0x020fec0000001810 */
[----:B------:R-:W-:Y:S06]  /*7450*/  HMMA.16816.F32 R140, R176, R164, RZ ;  /* 0x000000a4b08c723c */ /* 0x000fec00000018ff */
[C---:B------:R-:W-:Y:S06]  /*7460*/  HMMA.16816.F32 R156, R24.reuse, R136, R156 ;  /* 0x00000088189c723c */ /* 0x040fec000000189c */
[----:B------:R-:W-:Y:S01]  /*7470*/  HMMA.16816.F32 R152, R24, R138, R152 ;  /* 0x0000008a1898723c */ /* 0x000fe20000001898 */
[----:B------:R-:W-:Y:S05]  /*7480*/  LDSM.16.M88.4 R136, [R188+0x800] ;  /* 0x00080000bc88783b */ /* 0x000fea0000000200 */
[----:B------:R-:W-:Y:S01]  /*7490*/  HMMA.16816.F32 R176, R176, R166, RZ ;  /* 0x000000a6b0b0723c */ /* 0x000fe200000018ff */
[----:B------:R-:W-:Y:S05]  /*74a0*/  LDSM.16.M88.4 R164, [R202+0x2000] ;  /* 0x00200000caa4783b */ /* 0x000fea0000000200 */
[C---:B------:R-:W-:Y:S06]  /*74b0*/  HMMA.16816.F32 R148, R24.reuse, R32, R148 ;  /* 0x000000201894723c */ /* 0x040fec0000001894 */
[----:B------:R-:W-:Y:S01]  /*74c0*/  HMMA.16816.F32 R144, R24, R34, R144 ;  /* 0x000000221890723c */ /* 0x000fe20000001890 */
[----:B------:R-:W-:Y:S05]  /*74d0*/  LDSM.16.M88.4 R32, [R188+0x1000] ;  /* 0x00100000bc20783b */ /* 0x000fea0000000200 */
[----:B------:R-:W-:Y:S01]  /*74e0*/  HMMA.16816.F32 R12, R160, R30, R12 ;  /* 0x0000001ea00c723c */ /* 0x000fe2000000180c */
[----:B------:R-:W2:Y:S05]  /*74f0*/  LDSM.16.M88.4 R28, [R201+0x8000] ;  /* 0x00800000c91c783b */ /* 0x000eaa0000000200 */
[----:B-1----:R-:W-:Y:S06]  /*7500*/  HMMA.16816.F32 R16, R172, R4, R16 ;  /* 0x00000004ac10723c */ /* 0x002fec0000001810 */
[C---:B------:R-:W-:Y:S06]  /*7510*/  HMMA.16816.F32 R156, R160.reuse, R20, R156 ;  /* 0x00000014a09c723c */ /* 0x040fec000000189c */
        /* <DEDUP_REMOVED lines=8> */
[----:B------:R-:W-:Y:S05]  /*75a0*/  LDSM.16.M88.4 R8, [R201+0x9000] ;  /* 0x00900000c908783b */ /* 0x000fea0000000200 */
[----:B------:R-:W-:Y:S01]  /*75b0*/  HMMA.16816.F32 R12, R172, R6, R12 ;  /* 0x00000006ac0c723c */ /* 0x000fe2000000180c */
[----:B------:R-:W1:Y:S05]  /*75c0*/  LDSM.16.M88.4 R4, [R187] ;  /* 0x00000000bb04783b */ /* 0x000e6a0000000200 */
[----:B--2---:R-:W-:Y:S06]  /*75d0*/  HMMA.16816.F32 R16, R164, R28, R16 ;  /* 0x0000001ca410723c */ /* 0x004fec0000001810 */
[C---:B------:R-:W-:Y:S06]  /*75e0*/  HMMA.16816.F32 R156, R172.reuse, R136, R156 ;  /* 0x00000088ac9c723c */ /* 0x040fec000000189c */
[----:B------:R-:W-:Y:S01]  /*75f0*/  HMMA.16816.F32 R152, R172, R138, R152 ;  /* 0x0000008aac98723c */ /* 0x000fe20000001898 */
[----:B------:R-:W-:Y:S05]  /*7600*/  LDSM.16.M88.4 R136, [R185] ;  /* 0x00000000b988783b */ /* 0x000fea0000000200 */
[C---:B------:R-:W-:Y:S06]  /*7610*/  HMMA.16816.F32 R140, R160.reuse, R204, R140 ;  /* 0x000000cca08c723c */ /* 0x040fec000000188c */
[----:B------:R-:W-:Y:S01]  /*7620*/  HMMA.16816.F32 R176, R160, R206, R176 ;  /* 0x000000cea0b0723c */ /* 0x000fe200000018b0 */
[----:B------:R-:W-:Y:S04]  /*7630*/  LDSM.16.M88.4 R204, [R198+0x2000] ;  /* 0x00200000c6cc783b */ /* 0x000fe80000000200 */
[----:B------:R-:W-:Y:S01]  /*7640*/  LDSM.16.M88.4 R160, [R186] ;  /* 0x00000000baa0783b */ /* 0x000fe20000000200 */
[C---:B------:R-:W-:Y:S06]  /*7650*/  HMMA.16816.F32 R148, R172.reuse, R32, R148 ;  /* 0x00000020ac94723c */ /* 0x040fec0000001894 */
[----:B------:R-:W-:Y:S01]  /*7660*/  HMMA.16816.F32 R144, R172, R34, R144 ;  /* 0x00000022ac90723c */ /* 0x000fe20000001890 */
[----:B------:R-:W2:Y:S05]  /*7670*/  LDSM.16.M88.4 R32, [R195+0x8000] ;  /* 0x00800000c320783b */ /* 0x000eaa0000000200 */
[----:B------:R-:W-:Y:S01]  /*7680*/  HMMA.16816.F32 R12, R164, R30, R12 ;  /* 0x0000001ea40c723c */ /* 0x000fe2000000180c */
[----:B------:R-:W-:Y:S05]  /*7690*/  LDSM.16.M88.4 R28, [R184] ;  /* 0x00000000b81c783b */ /* 0x000fea0000000200 */
        /* <DEDUP_REMOVED lines=12> */
[----:B------:R-:W1:Y:S05]  /*7760*/  LDSM.16.M88.4 R4, [R188+0x2000] ;  /* 0x00200000bc04783b */ /* 0x000e6a0000000200 */
[----:B--2---:R-:W-:Y:S06]  /*7770*/  HMMA.16816.F32 R16, R204, R32, R16 ;  /* 0x00000020cc10723c */ /* 0x004fec0000001810 */
[C---:B------:R-:W-:Y:S06]  /*7780*/  HMMA.16816.F32 R156, R24.reuse, R160, R156 ;  /* 0x000000a0189c723c */ /* 0x040fec000000189c */
[C---:B------:R-:W-:Y:S01]  /*7790*/  HMMA.16816.F32 R152, R24.reuse, R162, R152 ;  /* 0x000000a21898723c */ /* 0x040fe20000001898 */
[----:B------:R-:W-:Y:S05]  /*77a0*/  LDSM.16.M88.4 R160, [R188+0x3800] ;  /* 0x00380000bca0783b */ /* 0x000fea0000000200 */
[C---:B------:R-:W-:Y:S06]  /*77b0*/  HMMA.16816.F32 R148, R24.reuse, R136, R148 ;  /* 0x000000881894723c */ /* 0x040fec0000001894 */
[----:B------:R-:W-:Y:S01]  /*77c0*/  HMMA.16816.F32 R144, R24, R138, R144 ;  /* 0x0000008a1890723c */ /* 0x000fe20000001890 */
[----:B------:R-:W-:Y:S05]  /*77d0*/  LDSM.16.M88.4 R136, [R202+0x4000] ;  /* 0x00400000ca88783b */ /* 0x000fea0000000200 */
[----:B------:R-:W-:Y:S01]  /*77e0*/  HMMA.16816.F32 R12, R204, R34, R12 ;  /* 0x00000022cc0c723c */ /* 0x000fe2000000180c */
[----:B------:R-:W2:Y:S05]  /*77f0*/  LDSM.16.M88.4 R32, [R201+0xa000] ;  /* 0x00a00000c920783b */ /* 0x000eaa0000000200 */
[C---:B------:R-:W-:Y:S06]  /*7800*/  HMMA.16816.F32 R140, R164.reuse, R168, R140 ;  /* 0x000000a8a48c723c */ /* 0x040fec000000188c */
[----:B------:R-:W-:Y:S01]  /*7810*/  HMMA.16816.F32 R176, R164, R170, R176 ;  /* 0x000000aaa4b0723c */ /* 0x000fe200000018b0 */
[----:B------:R-:W3:Y:S04]  /*7820*/  LDSM.16.M88.4 R168, [R188+0x2800] ;  /* 0x00280000bca8783b */ /* 0x000ee80000000200 */
[----:B------:R-:W4:Y:S01]  /*7830*/  LDSM.16.M88.4 R164, [R188+0x3000] ;  /* 0x00300000bca4783b */ /* 0x000f220000000200 */
[----:B-1----:R-:W-:Y:S06]  /*7840*/  HMMA.16816.F32 R16, R172, R4, R16 ;  /* 0x00000004ac10723c */ /* 0x002fec0000001810 */
[C---:B------:R-:W-:Y:S06]  /*7850*/  HMMA.16816.F32 R156, R204.reuse, R20, R156 ;  /* 0x00000014cc9c723c */ /* 0x040fec000000189c */
[C---:B------:R-:W-:Y:S01]  /*7860*/  HMMA.16816.F32 R152, R204.reuse, R22, R152 ;  /* 0x00000016cc98723c */ /* 0x040fe20000001898 */
[----:B------:R-:W-:Y:S05]  /*7870*/  LDSM.16.M88.4 R20, [R201+0xb800] ;  /* 0x00b80000c914783b */ /* 0x000fea0000000200 */
[C---:B------:R-:W-:Y:S06]  /*7880*/  HMMA.16816.F32 R148, R204.reuse, R8, R148 ;  /* 0x00000008cc94723c */ /* 0x040fec0000001894 */
[----:B------:R-:W-:Y:S01]  /*7890*/  HMMA.16816.F32 R144, R204, R10, R144 ;  /* 0x0000000acc90723c */ /* 0x000fe20000001890 */
[----:B------:R-:W-:Y:S05]  /*78a0*/  LDSM.16.M88.4 R8, [R200+0x4000] ;  /* 0x00400000c808783b */ /* 0x000fea0000000200 */
[----:B------:R-:W-:Y:S01]  /*78b0*/  HMMA.16816.F32 R12, R172, R6, R12 ;  /* 0x00000006ac0c723c */ /* 0x000fe2000000180c */
[----:B------:R-:W1:Y:S05]  /*78c0*/  LDSM.16.M88.4 R4, [R183] ;  /* 0x00000000b704783b */ /* 0x000e6a0000000200 */
[C---:B------:R-:W-:Y:S06]  /*78d0*/  HMMA.16816.F32 R140, R24.reuse, R28, R140 ;  /* 0x0000001c188c723c */ /* 0x040fec000000188c */
[----:B------:R-:W-:Y:S01]  /*78e0*/  HMMA.16816.F32 R176, R24, R30, R176 ;  /* 0x0000001e18b0723c */ /* 0x000fe200000018b0 */
[----:B------:R-:W5:Y:S04]  /*78f0*/  LDSM.16.M88.4 R28, [R201+0xa800] ;  /* 0x00a80000c91c783b */ /* 0x000f680000000200 */
[----:B------:R-:W5:Y:S01]  /*7900*/  LDSM.16.M88.4 R24, [R201+0xb000] ;  /* 0x00b00000c918783b */ /* 0x000f620000000200 */
[----:B--2---:R-:W-:Y:S06]  /*7910*/  HMMA.16816.F32 R16, R136, R32, R16 ;  /* 0x000000208810723c */ /* 0x004fec0000001810 */
[C---:B---3--:R-:W-:Y:S06]  /*7920*/  HMMA.16816.F32 R156, R172.reuse, R168, R156 ;  /* 0x000000a8ac9c723c */ /* 0x048fec000000189c */
[----:B------:R-:W-:Y:S06]  /*7930*/  HMMA.16816.F32 R152, R172, R170, R152 ;  /* 0x000000aaac98723c */ /* 0x000fec0000001898 */
[----:B------:R-:W-:Y:S01]  /*7940*/  HMMA.16816.F32 R168, R136, R34, R12 ;  /* 0x0000002288a8723c */ /* 0x000fe2000000180c */
[----:B------:R-:W-:Y:S04]  /*7950*/  LDSM.16.M88.4 R32, [R198+0x4000] ;  /* 0x00400000c620783b */ /* 0x000fe80000000200 */
[----:B------:R-:W2:Y:S01]  /*7960*/  LDSM.16.M88.4 R12, [R195+0xa000] ;  /* 0x00a00000c30c783b */ /* 0x000ea20000000200 */
[C---:B------:R-:W-:Y:S06]  /*7970*/  HMMA.16816.F32 R140, R204.reuse, R208, R140 ;  /* 0x000000d0cc8c723c */ /* 0x040fec000000188c */
[----:B------:R-:W-:Y:S01]  /*7980*/  HMMA.16816.F32 R176, R204, R210, R176 ;  /* 0x000000d2ccb0723c */ /* 0x000fe200000018b0 */
[----:B------:R-:W-:Y:S05]  /*7990*/  LDSM.16.M88.4 R204, [R181] ;  /* 0x00000000b5cc783b */ /* 0x000fea0000000200 */
[C---:B----4-:R-:W-:Y:S06]  /*79a0*/  HMMA.16816.F32 R148, R172.reuse, R164, R148 ;  /* 0x000000a4ac94723c */ /* 0x050fec0000001894 */
[----:B------:R-:W-:Y:S01]  /*79b0*/  HMMA.16816.F32 R144, R172, R166, R144 ;  /* 0x000000a6ac90723c */ /* 0x000fe20000001890 */
[----:B------:R-:W3:Y:S05]  /*79c0*/  LDSM.16.M88.4 R164, [R182] ;  /* 0x00000000b6a4783b */ /* 0x000eea0000000200 */
[----:B-1----:R-:W-:Y:S06]  /*79d0*/  HMMA.16816.F32 R16, R8, R4, R16 ;  /* 0x000000040810723c */ /* 0x002fec0000001810 */
[C---:B-----5:R-:W-:Y:S06]  /*79e0*/  HMMA.16816.F32 R156, R136.reuse, R28, R156 ;  /* 0x0000001c889c723c */ /* 0x060fec000000189c */
[----:B------:R-:W-:Y:S01]  /*79f0*/  HMMA.16816.F32 R152, R136, R30, R152 ;  /* 0x0000001e8898723c */ /* 0x000fe20000001898 */
[----:B------:R-:W-:Y:S05]  /*7a00*/  LDSM.16.M88.4 R28, [R197+0x4000] ;  /* 0x00400000c51c783b */ /* 0x000fea0000000200 */
[----:B------:R-:W-:Y:S01]  /*7a10*/  HMMA.16816.F32 R168, R8, R6, R168 ;  /* 0x0000000608a8723c */ /* 0x000fe200000018a8 */
[----:B------:R-:W1:Y:S05]  /*7a20*/  LDSM.16.M88.4 R4, [R188+0x4000] ;  /* 0x00400000bc04783b */ /* 0x000e6a0000000200 */
[C---:B------:R-:W-:Y:S06]  /*7a30*/  HMMA.16816.F32 R140, R172.reuse, R160, R140 ;  /* 0x000000a0ac8c723c */ /* 0x040fec000000188c */
[----:B------:R-:W-:Y:S01]  /*7a40*/  HMMA.16816.F32 R176, R172, R162, R176 ;  /* 0x000000a2acb0723c */ /* 0x000fe200000018b0 */
[----:B------:R-:W-:Y:S04]  /*7a50*/  LDSM.16.M88.4 R160, [R180] ;  /* 0x00000000b4a0783b */ /* 0x000fe80000000200 */
[----:B------:R-:W-:Y:S01]  /*7a60*/  LDSM.16.M88.4 R172, [R195+0xb000] ;  /* 0x00b00000c3ac783b */ /* 0x000fe20000000200 */
[C---:B------:R-:W-:Y:S06]  /*7a70*/  HMMA.16816.F32 R148, R136.reuse, R24, R148 ;  /* 0x000000188894723c */ /* 0x040fec0000001894 */
[----:B------:R-:W-:Y:S01]  /*7a80*/  HMMA.16816.F32 R144, R136, R26, R144 ;  /* 0x0000001a8890723c */ /* 0x000fe20000001890 */
[----:B------:R-:W4:Y:S05]  /*7a90*/  LDSM.16.M88.4 R24, [R195+0xa800] ;  /* 0x00a80000c318783b */ /* 0x000f2a0000000200 */
[----:B--2---:R-:W-:Y:S06]  /*7aa0*/  HMMA.16816.F32 R16, R32, R12, R16 ;  /* 0x0000000c2010723c */ /* 0x004fec0000001810 */
[----:B---3--:R-:W-:Y:S06]  /*7ab0*/  HMMA.16816.F32 R156, R8, R164, R156 ;  /* 0x000000a4089c723c */ /* 0x008fec000000189c */
[C---:B------:R-:W-:Y:S06]  /*7ac0*/  HMMA.16816.F32 R140, R136.reuse, R20, R140 ;  /* 0x00000014888c723c */ /* 0x040fec000000188c */
[----:B------:R-:W-:Y:S01]  /*7ad0*/  HMMA.16816.F32 R176, R136, R22, R176 ;  /* 0x0000001688b0723c */ /* 0x000fe200000018b0 */
[----:B------:R-:W2:Y:S04]  /*7ae0*/  LDSM.16.M88.4 R136, [R188+0x4800] ;  /* 0x00480000bc88783b */ /* 0x000ea80000000200 */
[----:B------:R-:W3:Y:S01]  /*7af0*/  LDSM.16.M88.4 R20, [R195+0xb800] ;  /* 0x00b80000c314783b */ /* 0x000ee20000000200 */
[----:B------:R-:W-:Y:S06]  /*7b00*/  HMMA.16816.F32 R168, R32, R14, R168 ;  /* 0x0000000e20a8723c */ /* 0x000fec00000018a8 */
[----:B------:R-:W-:Y:S06]  /*7b10*/  HMMA.16816.F32 R152, R8, R166, R152 ;  /* 0x000000a60898723c */ /* 0x000fec0000001898 */
[----:B-1----:R-:W-:Y:S06]  /*7b20*/  HMMA.16816.F32 R16, R28, R4, R16 ;  /* 0x000000041c10723c */ /* 0x002fec0000001810 */
[----:B------:R-:W-:Y:S01]  /*7b30*/  HMMA.16816.F32 R148, R8, R204, R148 ;  /* 0x000000cc0894723c */ /* 0x000fe20000001894 */
[----:B------:R-:W-:-:S04]  /*7b40*/  IMAD.U32 R5, RZ, RZ, UR18 ;  /* 0x00000012ff057e24 */ /* 0x000fc8000f8e00ff */
[----:B------:R-:W-:Y:S01]  /*7b50*/  IMAD R0, R5, 0x40, R218 ;  /* 0x0000004005007824 */ /* 0x000fe200078e02da */
[----:B----4-:R-:W-:Y:S03]  /*7b60*/  HMMA.16816.F32 R156, R32, R24, R156 ;  /* 0x00000018209c723c */ /* 0x010fe6000000189c */
[C---:B------:R-:W-:Y:S02]  /*7b70*/  VIADD R13, R0.reuse, 0x10 ;  /* 0x00000010000d7836 */ /* 0x040fe40000000000 */
[C---:B------:R-:W-:Y:S01]  /*7b80*/  VIADD R12, R0.reuse, 0x11 ;  /* 0x00000011000c7836 */ /* 0x040fe20000000000 */
[C---:B------:R-:W-:Y:S06]  /*7b90*/  HMMA.16816.F32 R140, R8.reuse, R160, R140 ;  /* 0x000000a0088c723c */ /* 0x040fec000000188c */
[----:B------:R-:W-:Y:S06]  /*7ba0*/  HMMA.16816.F32 R176, R8, R162, R176 ;  /* 0x000000a208b0723c */ /* 0x000fec00000018b0 */
[----:B------:R-:W-:Y:S01]  /*7bb0*/  HMMA.16816.F32 R168, R28, R6, R168 ;  /* 0x000000061ca8723c */ /* 0x000fe200000018a8 */
[----:B------:R-:W1:Y:S05]  /*7bc0*/  LDSM.16.M88.4 R4, [R188+0x5000] ;  /* 0x00500000bc04783b */ /* 0x000e6a0000000200 */
[----:B------:R-:W-:Y:S06]  /*7bd0*/  HMMA.16816.F32 R144, R8, R206, R144 ;  /* 0x000000ce0890723c */ /* 0x000fec0000001890 */
[----:B------:R-:W-:Y:S01]  /*7be0*/  HMMA.16816.F32 R152, R32, R26, R152 ;  /* 0x0000001a2098723c */ /* 0x000fe20000001898 */
[----:B------:R-:W-:-:S02]  /*7bf0*/  VIADD R8, R0, 0x1 ;  /* 0x0000000100087836 */ /* 0x000fc40000000000 */
[----:B------:R-:W-:-:S03]  /*7c00*/  VIADD R9, R0, 0x8 ;  /* 0x0000000800097836 */ /* 0x000fc60000000000 */
[----:B------:R-:W-:Y:S01]  /*7c10*/  I2FP.F32.S32 R10, R8 ;  /* 0x00000008000a7245 */ /* 0x000fe20000201400 */
[----:B------:R-:W-:Y:S01]  /*7c20*/  HMMA.16816.F32 R148, R32, R172, R148 ;  /* 0x000000ac2094723c */ /* 0x000fe20000001894 */
[CC--:B------:R-:W-:Y:S02]  /*7c30*/  ISETP.GE.AND P0, PT, R8.reuse, R134.reuse, PT ;  /* 0x000000860800720c */ /* 0x0c0fe40003f06270 */
[----:B------:R-:W-:Y:S01]  /*7c40*/  ISETP.GE.AND P2, PT, R8, R133, PT ;  /* 0x000000850800720c */ /* 0x000fe20003f46270 */
[C---:B------:R-:W-:Y:S01]  /*7c50*/  FFMA.FTZ R17, R10.reuse, UR5, R17 ;  /* 0x000000050a117c23 */ /* 0x040fe20008010011 */
[----:B------:R-:W-:Y:S01]  /*7c60*/  FFMA.FTZ R19, R10, UR5, R19 ;  /* 0x000000050a137c23 */ /* 0x000fe20008010013 */
[----:B------:R-:W-:Y:S01]  /*7c70*/  VIADD R8, R0, 0x9 ;  /* 0x0000000900087836 */ /* 0x000fe20000000000 */
[----:B--2---:R-:W-:Y:S01]  /*7c80*/  HMMA.16816.F32 R156, R28, R136, R156 ;  /* 0x000000881c9c723c */ /* 0x004fe2000000189c */
[----:B------:R-:W-:Y:S02]  /*7c90*/  ISETP.GE.AND P6, PT, R9, R134, PT ;  /* 0x000000860900720c */ /* 0x000fe40003fc6270 */
[----:B------:R-:W-:-:S02]  /*7ca0*/  FSEL R173, R17, -INF , !P0 ;  /* 0xff80000011ad7808 */ /* 0x000fc40004000000 */
[----:B------:R-:W-:Y:S01]  /*7cb0*/  FSEL R19, R19, -INF , !P2 ;  /* 0xff80000013137808 */ /* 0x000fe20005000000 */
[C---:B---3--:R-:W-:Y:S01]  /*7cc0*/  HMMA.16816.F32 R140, R32.reuse, R20, R140 ;  /* 0x00000014208c723c */ /* 0x048fe2000000188c */
[-C--:B------:R-:W-:Y:S02]  /*7cd0*/  ISETP.GE.AND P1, PT, R9, R133.reuse, PT ;  /* 0x000000850900720c */ /* 0x080fe40003f26270 */
[C---:B------:R-:W-:Y:S02]  /*7ce0*/  ISETP.GE.AND P0, PT, R8.reuse, R134, PT ;  /* 0x000000860800720c */ /* 0x040fe40003f06270 */
[----:B------:R-:W-:Y:S01]  /*7cf0*/  ISETP.GE.AND P2, PT, R8, R133, PT ;  /* 0x000000850800720c */ /* 0x000fe20003f46270 */
[----:B------:R-:W-:Y:S01]  /*7d00*/  HMMA.16816.F32 R176, R32, R22, R176 ;  /* 0x0000001620b0723c */ /* 0x000fe200000018b0 */
[----:B------:R-:W-:Y:S02]  /*7d10*/  I2FP.F32.S32 R9, R9 ;  /* 0x0000000900097245 */ /* 0x000fe40000201400 */
[----:B------:R-:W-:-:S03]  /*7d20*/  I2FP.F32.S32 R8, R8 ;  /* 0x0000000800087245 */ /* 0x000fc60000201400 */
[C---:B------:R-:W-:Y:S01]  /*7d30*/  FFMA.FTZ R168, R9.reuse, UR5, R168 ;  /* 0x0000000509a87c23 */ /* 0x040fe200080100a8 */
[----:B------:R-:W-:Y:S01]  /*7d40*/  FFMA.FTZ R23, R9, UR5, R170 ;  /* 0x0000000509177c23 */ /* 0x000fe200080100aa */
[C---:B------:R-:W-:Y:S01]  /*7d50*/  FFMA.FTZ R169, R8.reuse, UR5, R169 ;  /* 0x0000000508a97c23 */ /* 0x040fe200080100a9 */
[----:B------:R-:W-:Y:S01]  /*7d60*/  FFMA.FTZ R21, R8, UR5, R171 ;  /* 0x0000000508157c23 */ /* 0x000fe200080100ab */
[----:B------:R-:W-:Y:S01]  /*7d70*/  HMMA.16816.F32 R144, R32, R174, R144 ;  /* 0x000000ae2090723c */ /* 0x000fe20000001890 */
[----:B------:R-:W2:Y:S01]  /*7d80*/  LDSM.16.M88.4 R8, [R188+0x5800] ;  /* 0x00580000bc08783b */ /* 0x000ea20000000200 */
[----:B------:R-:W-:Y:S01]  /*7d90*/  FSEL R245, R168, -INF , !P6 ;  /* 0xff800000a8f57808 */ /* 0x000fe20007000000 */
[----:B------:R-:W-:-:S04]  /*7da0*/  DEPBAR.LE SB0, 0x0 ;  /* 0x000080000000791a */ /* 0x000fc80000000000 */
[C---:B------:R-:W-:Y:S01]  /*7db0*/  HMMA.16816.F32 R152, R28.reuse, R138, R152 ;  /* 0x0000008a1c98723c */ /* 0x040fe20000001898 */
[----:B------:R-:W-:Y:S02]  /*7dc0*/  FSEL R23, R23, -INF , !P1 ;  /* 0xff80000017177808 */ /* 0x000fe40004800000 */
[CC--:B------:R-:W-:Y:S01]  /*7dd0*/  ISETP.GE.AND P6, PT, R13.reuse, R134.reuse, PT ;  /* 0x000000860d00720c */ /* 0x0c0fe20003fc6270 */
[----:B------:R-:W-:Y:S01]  /*7de0*/  BAR.SYNC.DEFER_BLOCKING 0x0 ;  /* 0x0000000000007b1d */ /* 0x000fe20000010000 */
[----:B------:R-:W-:Y:S01]  /*7df0*/  ISETP.GE.AND P1, PT, R13, R133, PT ;  /* 0x000000850d00720c */ /* 0x000fe20003f26270 */
[C---:B-1----:R-:W-:Y:S01]  /*7e00*/  HMMA.16816.F32 R148, R28.reuse, R4, R148 ;  /* 0x000000041c94723c */ /* 0x042fe20000001894 */
[----:B------:R-:W-:Y:S02]  /*7e10*/  I2FP.F32.S32 R13, R13 ;  /* 0x0000000d000d7245 */ /* 0x000fe40000201400 */
[----:B------:R-:W-:Y:S02]  /*7e20*/  FSEL R175, R169, -INF , !P0 ;  /* 0xff800000a9af7808 */ /* 0x000fe40004000000 */
[----:B------:R-:W-:Y:S01]  /*7e30*/  FSEL R21, R21, -INF , !P2 ;  /* 0xff80000015157808 */ /* 0x000fe20005000000 */
[C---:B------:R-:W-:Y:S01]  /*7e40*/  FFMA.FTZ R156, R13.reuse, UR5, R156 ;  /* 0x000000050d9c7c23 */ /* 0x040fe2000801009c */
[C---:B------:R-:W-:Y:S01]  /*7e50*/  ISETP.GE.AND P0, PT, R12.reuse, R134, PT ;  /* 0x000000860c00720c */ /* 0x040fe20003f06270 */
[----:B------:R-:W-:Y:S01]  /*7e60*/  FFMA.FTZ R27, R13, UR5, R158 ;  /* 0x000000050d1b7c23 */ /* 0x000fe2000801009e */
[----:B------:R-:W-:Y:S01]  /*7e70*/  ISETP.GE.AND P2, PT, R12, R133, PT ;  /* 0x000000850c00720c */ /* 0x000fe20003f46270 */
[C---:B------:R-:W-:Y:S01]  /*7e80*/  VIADD R5, R0.reuse, 0x18 ;  /* 0x0000001800057836 */ /* 0x040fe20000000000 */
[----:B------:R-:W-:Y:S01]  /*7e90*/  I2FP.F32.S32 R12, R12 ;  /* 0x0000000c000c7245 */ /* 0x000fe20000201400 */
[----:B------:R-:W-:Y:S01]  /*7ea0*/  VIADD R4, R0, 0x19 ;  /* 0x0000001900047836 */ /* 0x000fe20000000000 */
[----:B------:R-:W-:Y:S01]  /*7eb0*/  FSEL R171, R156, -INF , !P6 ;  /* 0xff8000009cab7808 */ /* 0x000fe20007000000 */
[----:B------:R-:W-:Y:S01]  /*7ec0*/  HMMA.16816.F32 R144, R28, R6, R144 ;  /* 0x000000061c90723c */ /* 0x000fe20000001890 */
[----:B------:R-:W-:Y:S01]  /*7ed0*/  FSEL R27, R27, -INF , !P1 ;  /* 0xff8000001b1b7808 */ /* 0x000fe20004800000 */
[C---:B------:R-:W-:Y:S01]  /*7ee0*/  FFMA.FTZ R135, R12.reuse, UR5, R157 ;  /* 0x000000050c877c23 */ /* 0x040fe2000801009d */
[----:B------:R-:W-:Y:S01]  /*7ef0*/  FFMA.FTZ R159, R12, UR5, R159 ;  /* 0x000000050c9f7c23 */ /* 0x000fe2000801009f */
[----:B------:R-:W-:-:S02]  /*7f00*/  ISETP.GE.AND P6, PT, R5, R134, PT ;  /* 0x000000860500720c */ /* 0x000fc40003fc6270 */
[----:B------:R-:W-:Y:S02]  /*7f10*/  ISETP.GE.AND P1, PT, R5, R133, PT ;  /* 0x000000850500720c */ /* 0x000fe40003f26270 */
[----:B------:R-:W-:Y:S02]  /*7f20*/  I2FP.F32.S32 R5, R5 ;  /* 0x0000000500057245 */ /* 0x000fe40000201400 */
[----:B------:R-:W-:Y:S02]  /*7f30*/  FSEL R135, R135, -INF , !P0 ;  /* 0xff80000087877808 */ /* 0x000fe40004000000 */
[----:B------:R-:W-:Y:S01]  /*7f40*/  FSEL R241, R159, -INF , !P2 ;  /* 0xff8000009ff17808 */ /* 0x000fe20005000000 */
[C---:B------:R-:W-:Y:S01]  /*7f50*/  FFMA.FTZ R35, R5.reuse, UR5, R152 ;  /* 0x0000000505237c23 */ /* 0x040fe20008010098 */
[C---:B------:R-:W-:Y:S01]  /*7f60*/  ISETP.GE.AND P0, PT, R4.reuse, R134, PT ;  /* 0x000000860400720c */ /* 0x040fe20003f06270 */
[----:B------:R-:W-:Y:S01]  /*7f70*/  FFMA.FTZ R25, R5, UR5, R154 ;  /* 0x0000000505197c23 */ /* 0x000fe2000801009a */
[----:B------:R-:W-:Y:S01]  /*7f80*/  ISETP.GE.AND P2, PT, R4, R133, PT ;  /* 0x000000850400720c */ /* 0x000fe20003f46270 */
[----:B------:R-:W-:Y:S01]  /*7f90*/  VIADD R5, R0, 0x20 ;  /* 0x0000002000057836 */ /* 0x000fe20000000000 */
[----:B------:R-:W-:Y:S01]  /*7fa0*/  I2FP.F32.S32 R4, R4 ;  /* 0x0000000400047245 */ /* 0x000fe20000201400 */
[----:B--2---:R-:W-:Y:S01]  /*7fb0*/  HMMA.16816.F32 R140, R28, R8, R140 ;  /* 0x000000081c8c723c */ /* 0x004fe2000000188c */
[----:B------:R-:W-:-:S02]  /*7fc0*/  FSEL R35, R35, -INF , !P6 ;  /* 0xff80000023237808 */ /* 0x000fc40007000000 */
[----:B------:R-:W-:Y:S01]  /*7fd0*/  FSEL R25, R25, -INF , !P1 ;  /* 0xff80000019197808 */ /* 0x000fe20004800000 */
[C---:B------:R-:W-:Y:S01]  /*7fe0*/  FFMA.FTZ R33, R4.reuse, UR5, R153 ;  /* 0x0000000504217c23 */ /* 0x040fe20008010099 */
[----:B------:R-:W-:Y:S01]  /*7ff0*/  FFMA.FTZ R155, R4, UR5, R155 ;  /* 0x00000005049b7c23 */ /* 0x000fe2000801009b */
[CC--:B------:R-:W-:Y:S01]  /*8000*/  ISETP.GE.AND P6, PT, R5.reuse, R134.reuse, PT ;  /* 0x000000860500720c */ /* 0x0c0fe20003fc6270 */
[----:B------:R-:W-:Y:S01]  /*8010*/  VIADD R4, R0, 0x21 ;  /* 0x0000002100047836 */ /* 0x000fe20000000000 */
[----:B------:R-:W-:Y:S01]  /*8020*/  ISETP.GE.AND P1, PT, R5, R133, PT ;  /* 0x000000850500720c */ /* 0x000fe20003f26270 */
[----:B------:R-:W-:Y:S01]  /*8030*/  HMMA.16816.F32 R176, R28, R10, R176 ;  /* 0x0000000a1cb0723c */ /* 0x000fe200000018b0 */
        /* <DEDUP_REMOVED lines=8> */
[----:B------:R-:W-:-:S02]  /*80c0*/  I2FP.F32.S32 R4, R4 ;  /* 0x0000000400047245 */ /* 0x000fc40000201400 */
[----:B------:R-:W-:Y:S02]  /*80d0*/  FSEL R211, R148, -INF , !P6 ;  /* 0xff80000094d37808 */ /* 0x000fe40007000000 */
[----:B------:R-:W-:Y:S01]  /*80e0*/  FSEL R137, R137, -INF , !P1 ;  /* 0xff80000089897808 */ /* 0x000fe20004800000 */
[C---:B------:R-:W-:Y:S01]  /*80f0*/  FFMA.FTZ R139, R4.reuse, UR5, R149 ;  /* 0x00000005048b7c23 */ /* 0x040fe20008010095 */
[----:B------:R-:W-:Y:S01]  /*8100*/  FFMA.FTZ R151, R4, UR5, R151 ;  /* 0x0000000504977c23 */ /* 0x000fe20008010097 */
[C---:B------:R-:W-:Y:S01]  /*8110*/  ISETP.GE.AND P6, PT, R5.reuse, R134, PT ;  /* 0x000000860500720c */ /* 0x040fe20003fc6270 */
[----:B------:R-:W-:Y:S01]  /*8120*/  VIADD R4, R0, 0x29 ;  /* 0x0000002900047836 */ /* 0x000fe20000000000 */
[----:B------:R-:W-:Y:S02]  /*8130*/  ISETP.GE.AND P1, PT, R5, R133, PT ;  /* 0x000000850500720c */ /* 0x000fe40003f26270 */
[----:B------:R-:W-:Y:S02]  /*8140*/  I2FP.F32.S32 R5, R5 ;  /* 0x0000000500057245 */ /* 0x000fe40000201400 */
[----:B------:R-:W-:-:S02]  /*8150*/  FSEL R139, R139, -INF , !P0 ;  /* 0xff8000008b8b7808 */ /* 0x000fc40004000000 */
[----:B------:R-:W-:Y:S01]  /*8160*/  FSEL R205, R151, -INF , !P2 ;  /* 0xff80000097cd7808 */ /* 0x000fe20005000000 */
[C---:B------:R-:W-:Y:S01]  /*8170*/  FFMA.FTZ R144, R5.reuse, UR5, R144 ;  /* 0x0000000505907c23 */ /* 0x040fe20008010090 */
[C---:B------:R-:W-:Y:S01]  /*8180*/  ISETP.GE.AND P0, PT, R4.reuse, R134, PT ;  /* 0x000000860400720c */ /* 0x040fe20003f06270 */
[----:B------:R-:W-:Y:S01]  /*8190*/  FFMA.FTZ R146, R5, UR5, R146 ;  /* 0x0000000505927c23 */ /* 0x000fe20008010092 */
[----:B------:R-:W-:Y:S01]  /*81a0*/  ISETP.GE.AND P2, PT, R4, R133, PT ;  /* 0x000000850400720c */ /* 0x000fe20003f46270 */
[----:B------:R-:W-:Y:S01]  /*81b0*/  VIADD R5, R0, 0x30 ;  /* 0x0000003000057836 */ /* 0x000fe20000000000 */
[----:B------:R-:W-:Y:S02]  /*81c0*/  I2FP.F32.S32 R4, R4 ;  /* 0x0000000400047245 */ /* 0x000fe40000201400 */
[----:B------:R-:W-:Y:S02]  /*81d0*/  FSEL R209, R146, -INF , !P1 ;  /* 0xff80000092d17808 */ /* 0x000fe40004800000 */
[----:B------:R-:W-:Y:S01]  /*81e0*/  I2FP.F32.S32 R7, R5 ;  /* 0x0000000500077245 */ /* 0x000fe20000201400 */
[C---:B------:R-:W-:Y:S01]  /*81f0*/  FFMA.FTZ R145, R4.reuse, UR5, R145 ;  /* 0x0000000504917c23 */ /* 0x040fe20008010091 */
[----:B------:R-:W-:Y:S01]  /*8200*/  FFMA.FTZ R207, R4, UR5, R147 ;  /* 0x0000000504cf7c23 */ /* 0x000fe20008010093 */
[----:B------:R-:W-:Y:S01]  /*8210*/  VIADD R4, R0, 0x31 ;  /* 0x0000003100047836 */ /* 0x000fe20000000000 */
[----:B------:R-:W-:Y:S01]  /*8220*/  FSEL R147, R144, -INF , !P6 ;  /* 0xff80000090937808 */ /* 0x000fe20007000000 */
[----:B------:R-:W-:Y:S01]  /*8230*/  FFMA.FTZ R140, R7, UR5, R140 ;  /* 0x00000005078c7c23 */ /* 0x000fe2000801008c */
[----:B------:R-:W-:Y:S01]  /*8240*/  ISETP.GE.AND P6, PT, R5, R134, PT ;  /* 0x000000860500720c */ /* 0x000fe20003fc6270 */
[----:B------:R-:W-:Y:S01]  /*8250*/  FFMA.FTZ R142, R7, UR5, R142 ;  /* 0x00000005078e7c23 */ /* 0x000fe2000801008e */
[----:B------:R-:W-:Y:S01]  /*8260*/  ISETP.GE.AND P1, PT, R5, R133, PT ;  /* 0x000000850500720c */ /* 0x000fe20003f26270 */
[----:B------:R-:W-:Y:S01]  /*8270*/  VIADD R5, R0, 0x38 ;  /* 0x0000003800057836 */ /* 0x000fe20000000000 */
[----:B------:R-:W-:-:S02]  /*8280*/  FSEL R145, R145, -INF , !P0 ;  /* 0xff80000091917808 */ /* 0x000fc40004000000 */
[----:B------:R-:W-:Y:S02]  /*8290*/  FSEL R207, R207, -INF , !P2 ;  /* 0xff800000cfcf7808 */ /* 0x000fe40005000000 */
[C---:B------:R-:W-:Y:S02]  /*82a0*/  ISETP.GE.AND P0, PT, R4.reuse, R134, PT ;  /* 0x000000860400720c */ /* 0x040fe40003f06270 */
[----:B------:R-:W-:Y:S02]  /*82b0*/  ISETP.GE.AND P2, PT, R4, R133, PT ;  /* 0x000000850400720c */ /* 0x000fe40003f46270 */
[----:B------:R-:W-:Y:S02]  /*82c0*/  I2FP.F32.S32 R4, R4 ;  /* 0x0000000400047245 */ /* 0x000fe40000201400 */
[----:B------:R-:W-:Y:S02]  /*82d0*/  FSEL R169, R140, -INF , !P6 ;  /* 0xff8000008ca97808 */ /* 0x000fe40007000000 */
[----:B------:R-:W-:Y:S01]  /*82e0*/  FSEL R163, R142, -INF , !P1 ;  /* 0xff8000008ea37808 */ /* 0x000fe20004800000 */
[C---:B------:R-:W-:Y:S01]  /*82f0*/  FFMA.FTZ R141, R4.reuse, UR5, R141 ;  /* 0x00000005048d7c23 */ /* 0x040fe2000801008d */
[----:B------:R-:W-:Y:S01]  /*8300*/  ISETP.GE.AND P6, PT, R5, R134, PT ;  /* 0x000000860500720c */ /* 0x000fe20003fc6270 */
[----:B------:R-:W-:Y:S01]  /*8310*/  FFMA.FTZ R143, R4, UR5, R143 ;  /* 0x00000005048f7c23 */ /* 0x000fe2000801008f */
[----:B------:R-:W-:-:S02]  /*8320*/  I2FP.F32.S32 R7, R5 ;  /* 0x0000000500077245 */ /* 0x000fc40000201400 */
[-C--:B------:R-:W-:Y:S02]  /*8330*/  ISETP.GE.AND P1, PT, R5, R133.reuse, PT ;  /* 0x000000850500720c */ /* 0x080fe40003f26270 */
[----:B------:R-:W-:Y:S01]  /*8340*/  I2FP.F32.S32 R5, R0 ;  /* 0x0000000000057245 */ /* 0x000fe20000201400 */
[----:B------:R-:W-:Y:S01]  /*8350*/  FFMA.FTZ R165, R7, UR5, R176 ;  /* 0x0000000507a57c23 */ /* 0x000fe200080100b0 */
[----:B------:R-:W-:Y:S01]  /*8360*/  FSEL R167, R141, -INF , !P0 ;  /* 0xff8000008da77808 */ /* 0x000fe20004000000 */
[----:B------:R-:W-:Y:S01]  /*8370*/  FFMA.FTZ R160, R7, UR5, R178 ;  /* 0x0000000507a07c23 */ /* 0x000fe200080100b2 */
[C---:B------:R-:W-:Y:S01]  /*8380*/  ISETP.GE.AND P0, PT, R0.reuse, R134, PT ;  /* 0x000000860000720c */ /* 0x040fe20003f06270 */
        /* <DEDUP_REMOVED lines=53> */
[----:B------:R3:W-:Y:S02]  /*86e0*/  @!P4 LDGSTS.E.BYPASS.LTC128B.128 [R203+0x8000], desc[UR22][R150.64+0x80] ;  /* 0x0800008096cbcfae */ /* 0x0007e4000b901d56 */
        /* <DEDUP_REMOVED lines=18> */
[----:B------:R-:W-:-:S05]  /*8810*/  @!P4 LEA.HI.X R149, R0, R17, R20, 0x1, P1 ;  /* 0x000000110095c211 */ /* 0x000fca00008f0c14 */
[----:B------:R-:W1:Y:S01]  /*8820*/  @!P5 LDC.64 R6, c[0x0][0x218] ;  /* 0x00008600ff06db82 */ /* 0x000e620000000a00 */
[----:B---3--:R-:W-:Y:S01]  /*8830*/  @!P5 LEA R150, P2, R16, R12, 0x1 ;  /* 0x0000000c1096d211 */ /* 0x008fe200078408ff */
[----:B------:R-:W-:Y:S01]  /*8840*/  @!PT LDS RZ, [RZ] ;  /* 0x00000000fffff984 */ /* 0x000fe20000000800 */
[----:B------:R-:W-:Y:S01]  /*8850*/  @!PT LDS RZ, [RZ] ;  /* 0x00000000fffff984 */ /* 0x000fe20000000800 */
[----:B------:R-:W-:Y:S01]  /*8860*/  @!PT LDS RZ, [RZ] ;  /* 0x00000000fffff984 */ /* 0x000fe20000000800 */
[----:B------:R3:W-:Y:S01]  /*8870*/  @!P4 LDGSTS.E.BYPASS.LTC128B.128 [R203+0x8800], desc[UR22][R148.64+0x80] ;  /* 0x0880008094cbcfae */ /* 0x0007e2000b901d56 */
[----:B----4-:R-:W-:Y:S02]  /*8880*/  @!P3 LEA R14, P1, R0, R14, 0x1 ;  /* 0x0000000e000eb211 */ /* 0x010fe400078208ff */
[----:B------:R-:W-:Y:S01]  /*8890*/  IADD3.X R12, R20, UR29, RZ, P6, !PT ;  /* 0x0000001d140c7c10 */ /* 0x000fe2000b7fe4ff */
[----:B------:R3:W-:Y:S01]  /*88a0*/  @P3 STS.128 [R203+0xa800], RZ ;  /* 0x00a800ffcb003388 */ /* 0x0007e20000000c00 */
[----:B------:R-:W-:Y:S01]  /*88b0*/  @!P3 LEA.HI.X R15, R0, R15, R20, 0x1, P1 ;  /* 0x0000000f000fb211 */ /* 0x000fe200008f0c14 */
[----:B------:R-:W4:Y:S01]  /*88c0*/  @!P4 LDC.64 R4, c[0x0][0x218] ;  /* 0x00008600ff04cb82 */ /* 0x000f220000000a00 */
[C---:B------:R-:W-:Y:S02]  /*88d0*/  @!P5 LEA.HI.X R151, R16.reuse, R13, R12, 0x1, P2 ;  /* 0x0000000d1097d211 */ /* 0x040fe400010f0c0c */
        /* <DEDUP_REMOVED lines=16> */
[----:B-1----:R-:W-:-:S03]  /*89e0*/  @!P5 LEA R6, P2, R0, R6, 0x1 ;  /* 0x000000060006d211 */ /* 0x002fc600078408ff */
[----:B------:R-:W-:Y:S01]  /*89f0*/  @!PT LDS RZ, [RZ] ;  /* 0x00000000fffff984 */ /* 0x000fe20000000800 */
[----:B------:R-:W-:Y:S01]  /*8a00*/  @!PT LDS RZ, [RZ] ;  /* 0x00000000fffff984 */ /* 0x000fe20000000800 */
[----:B------:R-:W-:Y:S01]  /*8a10*/  @!PT LDS RZ, [RZ] ;  /* 0x00000000fffff984 */ /* 0x000fe20000000800 */
[----:B------:R3:W-:Y:S01]  /*8a20*/  @!P4 LDGSTS.E.BYPASS.LTC128B.128 [R203+0x9000], desc[UR22][R10.64+0x80] ;  /* 0x090000800acbcfae */ /* 0x0007e2000b901d56 */
[C-C-:B------:R-:W-:Y:S02]  /*8a30*/  @!P5 LEA.HI.X R7, R0.reuse, R7, R9.reuse, 0x1, P2 ;  /* 0x000000070007d211 */ /* 0x140fe400010f0c09 */
[C---:B----4-:R-:W-:Y:S01]  /*8a40*/  @!P4 LEA R4, P1, R0.reuse, R4, 0x1 ;  /* 0x000000040004c211 */ /* 0x050fe200078208ff */
[----:B------:R3:W-:Y:S03]  /*8a50*/  @P3 STS.128 [R203+0xb000], RZ ;  /* 0x00b000ffcb003388 */ /* 0x0007e60000000c00 */
[----:B------:R-:W-:Y:S01]  /*8a60*/  @!P4 LEA.HI.X R5, R0, R5, R9, 0x1, P1 ;  /* 0x000000050005c211 */ /* 0x000fe200008f0c09 */
        /* <DEDUP_REMOVED lines=23> */
.L_x_501:
[----:B------:R-:W-:Y:S05]  /*8be0*/  BSYNC B0 ;  /* 0x0000000000007941 */ /* 0x000fea0003800000 */
.L_x_500:
[----:B------:R-:W0:Y:S02]  /*8bf0*/  LDGDEPBAR ;  /* 0x00000000000079af */ /* 0x000e240000000000 */
.L_x_499:
[----:B------:R-:W-:Y:S01]  /*8c00*/  FMNMX.FTZ R0, R132, R29, !PT ;  /* 0x0000001d84007209 */ /* 0x000fe20007810000 */
[----:B------:R-:W-:Y:S01]  /*8c10*/  IMAD.WIDE.U32 R236, R219, -0x326172a9, RZ ;  /* 0xcd9e8d57dbec7825 */ /* 0x000fe200078e00ff */
[----:B-1-3--:R-:W-:Y:S01]  /*8c20*/  FMNMX.FTZ R4, R3, R31, !PT ;  /* 0x0000001f03047209 */ /* 0x00afe20007810000 */
[----:B------:R-:W-:Y:S01]  /*8c30*/  USHF.L.U32 UR4, UR18, 0x1, URZ ;  /* 0x0000000112047899 */ /* 0x000fe2000800063f */
[----:B------:R-:W-:Y:S01]  /*8c40*/  FMNMX.FTZ R0, R173, R0, !PT ;  /* 0x00000000ad007209 */ /* 0x000fe20007810000 */
[----:B------:R-:W-:Y:S01]  /*8c50*/  IMAD.WIDE.U32 R238, R222, -0x2daee0ad, RZ ;  /* 0xd2511f53deee7825 */ /* 0x000fe200078e00ff */
[----:B------:R-:W-:Y:S01]  /*8c60*/  FMNMX.FTZ R4, R19, R4, !PT ;  /* 0x0000000413047209 */ /* 0x000fe20007810000 */
[----:B------:R-:W-:Y:S01]  /*8c70*/  LDSM.16.MT88.4 R12, [R196+0xc000] ;  /* 0x00c00000c40c783b */ /* 0x000fe20000004200 */
[----:B------:R-:W-:Y:S01]  /*8c80*/  FMNMX.FTZ R0, R245, R0, !PT ;  /* 0x00000000f5007209 */ /* 0x000fe20007810000 */
[----:B------:R-:W-:Y:S01]  /*8c90*/  VIADD R144, R221, 0x32370b8f ;  /* 0x32370b8fdd907836 */ /* 0x000fe20000000000 */
[----:B------:R-:W-:Y:S01]  /*8ca0*/  FMNMX.FTZ R4, R23, R4, !PT ;  /* 0x0000000417047209 */ /* 0x000fe20007810000 */
[----:B------:R-:W-:Y:S01]  /*8cb0*/  VIADD R136, R221, 0xa9066899 ;  /* 0xa9066899dd887836 */ /* 0x000fe20000000000 */
[----:B------:R-:W-:Y:S01]  /*8cc0*/  FMNMX.FTZ R0, R175, R0, !PT ;  /* 0x00000000af007209 */ /* 0x000fe20007810000 */
[----:B------:R-:W-:Y:S01]  /*8cd0*/  @UP0 UIADD3 UR19, UR19, -0x3, URZ ;  /* 0xfffffffd13130890 */ /* 0x000fe2000fffe03f */
        /* <DEDUP_REMOVED lines=20> */
[----:B------:R-:W-:Y:S02]  /*8e20*/  LOP3.LUT R230, R237, R223, RZ, 0x3c, !PT ;  /* 0x000000dfede67212 */ /* 0x000fe400078e3cff */
[----:B------:R-:W-:Y:S02]  /*8e30*/  FMNMX.FTZ R5, R165, R0, !PT ;  /* 0x00000000a5057209 */ /* 0x000fe40007810000 */
[----:B------:R-:W-:Y:S01]  /*8e40*/  IADD3 R7, R221, -0x4498517b, RZ ;  /* 0xbb67ae85dd077810 */ /* 0x000fe20007ffe0ff */
[----:B------:R-:W-:Y:S01]  /*8e50*/  IMAD.WIDE.U32 R230, R230, -0x2daee0ad, RZ ;  /* 0xd2511f53e6e67825 */ /* 0x000fe200078e00ff */
[----:B------:R-:W-:Y:S02]  /*8e60*/  FMNMX.FTZ R0, R164, R5, !PT ;  /* 0x00000005a4007209 */ /* 0x000fe40007810000 */
[----:B------:R-:W-:-:S02]  /*8e70*/  FMNMX.FTZ R5, R159, R4, !PT ;  /* 0x000000049f057209 */ /* 0x000fc40007810000 */
[----:B------:R-:W-:Y:S01]  /*8e80*/  LOP3.LUT R142, R231, R238, R7, 0x96, !PT ;  /* 0x000000eee78e7212 */ /* 0x000fe200078e9607 */
[----:B------:R-:W1:Y:S01]  /*8e90*/  SHFL.BFLY PT, R9, R0, 0x2, 0x1f ;  /* 0x0c401f0000097f89 */ /* 0x000e6200000e0000 */
[----:B------:R-:W-:Y:S02]  /*8ea0*/  FMNMX.FTZ R4, R160, R5, !PT ;  /* 0x00000005a0047209 */ /* 0x000fe40007810000 */
[----:B------:R-:W-:Y:S01]  /*8eb0*/  IADD3 R178, R220, -0x61c88647, RZ ;  /* 0x9e3779b9dcb27810 */ /* 0x000fe20007ffe0ff */
[----:B------:R-:W-:Y:S01]  /*8ec0*/  IMAD.WIDE.U32 R142, R142, -0x326172a9, RZ ;  /* 0xcd9e8d578e8e7825 */ /* 0x000fe200078e00ff */
[----:B------:R-:W-:Y:S02]  /*8ed0*/  FMNMX.FTZ R4, R161, R4, !PT ;  /* 0x00000004a1047209 */ /* 0x000fe40007810000 */
[C---:B------:R-:W-:Y:S02]  /*8ee0*/  IADD3 R179, R220.reuse, 0x3c6ef372, RZ ;  /* 0x3c6ef372dcb37810 */ /* 0x040fe40007ffe0ff */
[----:B------:R-:W-:Y:S01]  /*8ef0*/  IADD3 R146, R221, 0x76cf5d0a, RZ ;  /* 0x76cf5d0add927810 */ /* 0x000fe20007ffe0ff */
[----:B------:R-:W2:Y:S01]  /*8f00*/  SHFL.BFLY PT, R5, R4, 0x2, 0x1f ;  /* 0x0c401f0004057f89 */ /* 0x000ea200000e0000 */
[----:B------:R-:W-:-:S02]  /*8f10*/  IADD3 R141, R220, -0x255992d5, RZ ;  /* 0xdaa66d2bdc8d7810 */ /* 0x000fc40007ffe0ff */
[C---:B------:R-:W-:Y:S02]  /*8f20*/  IADD3 R140, R220.reuse, 0x78dde6e4, RZ ;  /* 0x78dde6e4dc8c7810 */ /* 0x040fe40007ffe0ff */
[C---:B------:R-:W-:Y:S02]  /*8f30*/  IADD3 R138, R221.reuse, -0x126145ec, RZ ;  /* 0xed9eba14dd8a7810 */ /* 0x040fe40007ffe0ff */
[----:B------:R-:W-:Y:S02]  /*8f40*/  IADD3 R176, R220, -0x4ab325aa, RZ ;  /* 0xb54cda56dcb07810 */ /* 0x000fe40007ffe0ff */
[----:B------:R-:W-:Y:S02]  /*8f50*/  PRMT R157, R2, 0x7054, R2 ;  /* 0x00007054029d7816 */ /* 0x000fe40000000002 */
[----:B------:R-:W-:Y:S02]  /*8f60*/  IADD3 R206, R220, 0x1715609d, RZ ;  /* 0x1715609ddcce7810 */ /* 0x000fe40007ffe0ff */
[----:B------:R-:W-:-:S02]  /*8f70*/  IADD3 R210, R221, 0x646e171e, RZ ;  /* 0x646e171eddd27810 */ /* 0x000fc40007ffe0ff */
[----:B-1----:R-:W-:Y:S02]  /*8f80*/  FMNMX.FTZ R9, R0, R9, !PT ;  /* 0x0000000900097209 */ /* 0x002fe40007810000 */
[C-C-:B------:R-:W-:Y:S01]  /*8f90*/  LOP3.LUT R0, R239.reuse, UR4, R221.reuse, 0x96, !PT ;  /* 0x00000004ef007c12 */ /* 0x140fe2000f8e96dd */
[----:B------:R-:W-:Y:S02]  /*8fa0*/  UIADD3 UR4, UR4, 0x1, URZ ;  /* 0x0000000104047890 */ /* 0x000fe4000fffe03f */
[----:B------:R-:W1:Y:S02]  /*8fb0*/  SHFL.BFLY PT, R148, R9, 0x1, 0x1f ;  /* 0x0c201f0009947f89 */ /* 0x000e6400000e0000 */
[----:B------:R-:W-:Y:S01]  /*8fc0*/  IMAD.WIDE.U32 R6, R0, -0x326172a9, RZ ;  /* 0xcd9e8d5700067825 */ /* 0x000fe200078e00ff */
[----:B--2---:R-:W-:Y:S02]  /*8fd0*/  FMNMX.FTZ R5, R4, R5, !PT ;  /* 0x0000000504057209 */ /* 0x004fe40007810000 */
[----:B------:R-:W-:-:S02]  /*8fe0*/  LOP3.LUT R238, R239, UR4, R221, 0x96, !PT ;  /* 0x00000004efee7c12 */ /* 0x000fc4000f8e96dd */
[----:B------:R-:W-:Y:S01]  /*8ff0*/  LOP3.LUT R4, R7, R236, R178, 0x96, !PT ;  /* 0x000000ec07047212 */ /* 0x000fe200078e96b2 */
[----:B------:R-:W2:Y:S01]  /*9000*/  SHFL.BFLY PT, R0, R5, 0x1, 0x1f ;  /* 0x0c201f0005007f89 */ /* 0x000ea200000e0000 */
[----:B------:R-:W-:Y:S01]  /*9010*/  LOP3.LUT R6, R143, R6, R179, 0x96, !PT ;  /* 0x000000068f067212 */ /* 0x000fe200078e96b3 */
[----:B------:R-:W-:-:S04]  /*9020*/  IMAD.WIDE.U32 R238, R238, -0x326172a9, RZ ;  /* 0xcd9e8d57eeee7825 */ /* 0x000fc800078e00ff */
[----:B------:R-:W-:Y:S01]  /*9030*/  IMAD.WIDE.U32 R6, R6, -0x2daee0ad, RZ ;  /* 0xd2511f5306067825 */ /* 0x000fe200078e00ff */
[----:B------:R-:W-:Y:S02]  /*9040*/  LOP3.LUT R178, R239, R236, R178, 0x96, !PT ;  /* 0x000000ecefb27212 */ /* 0x000fe400078e96b2 */
[----:B-1----:R-:W-:Y:S01]  /*9050*/  FMNMX.FTZ R148, R9, R148, !PT ;  /* 0x0000009409947209 */ /* 0x002fe20007810000 */
[----:B------:R-:W-:-:S03]  /*9060*/  IMAD.WIDE.U32 R8, R4, -0x2daee0ad, RZ ;  /* 0xd2511f5304087825 */ /* 0x000fc600078e00ff */
[C---:B------:R-:W-:Y:S01]  /*9070*/  FSETP.NEU.FTZ.AND P2, PT, R148.reuse, -INF , PT ;  /* 0xff8000009400780b */ /* 0x040fe20003f5d000 */
[----:B------:R-:W-:Y:S01]  /*9080*/  FMUL.FTZ R166, R148, UR10 ;  /* 0x0000000a94a67c20 */ /* 0x000fe20008410000 */
[----:B------:R-:W-:Y:S02]  /*9090*/  LOP3.LUT R4, R9, R230, R146, 0x96, !PT ;  /* 0x000000e609047212 */ /* 0x000fe400078e9692 */
[----:B------:R-:W-:Y:S02]  /*90a0*/  LOP3.LUT R172, R7, R8, R144, 0x96, !PT ;  /* 0x0000000807ac7212 */ /* 0x000fe400078e9690 */
[----:B------:R-:W-:Y:S02]  /*90b0*/  FSEL R166, R166, RZ, P2 ;  /* 0x000000ffa6a67208 */ /* 0x000fe40001000000 */
[----:B--2---:R-:W-:Y:S02]  /*90c0*/  FMNMX.FTZ R0, R5, R0, !PT ;  /* 0x0000000005007209 */ /* 0x004fe40007810000 */
[----:B------:R-:W-:Y:S01]  /*90d0*/  FSEL R155, R148, RZ, P2 ;  /* 0x000000ff949b7208 */ /* 0x000fe20001000000 */
[--C-:B------:R-:W-:Y:S01]  /*90e0*/  FFMA.FTZ R156, R29, UR10, -R166.reuse ;  /* 0x0000000a1d9c7c23 */ /* 0x100fe200080108a6 */
[----:B------:R-:W-:Y:S01]  /*90f0*/  FFMA.FTZ R153, R173, UR10, -R166 ;  /* 0x0000000aad997c23 */ /* 0x000fe200080108a6 */
[----:B------:R-:W-:-:S04]  /*9100*/  IMAD.WIDE.U32 R28, R4, -0x326172a9, RZ ;  /* 0xcd9e8d57041c7825 */ /* 0x000fc800078e00ff */
[C---:B------:R-:W-:Y:S01]  /*9110*/  FMUL.FTZ R162, R0.reuse, UR10 ;  /* 0x0000000a00a27c20 */ /* 0x040fe20008410000 */
[----:B------:R-:W-:Y:S01]  /*9120*/  FSETP.NEU.FTZ.AND P1, PT, R0, -INF , PT ;  /* 0xff8000000000780b */ /* 0x000fe20003f3d000 */
[----:B------:R-:W-:Y:S01]  /*9130*/  FFMA.FTZ R154, R245, UR10, -R166 ;  /* 0x0000000af59a7c23 */ /* 0x000fe200080108a6 */
[----:B------:R-:W-:Y:S01]  /*9140*/  IMAD.WIDE.U32 R172, R172, -0x326172a9, RZ ;  /* 0xcd9e8d57acac7825 */ /* 0x000fe200078e00ff */
[----:B------:R-:W-:-:S03]  /*9150*/  LOP3.LUT R4, R29, R142, R141, 0x96, !PT ;  /* 0x0000008e1d047212 */ /* 0x000fc600078e968d */
[----:B------:R-:W-:Y:S01]  /*9160*/  FFMA.FTZ R151, R175, UR10, -R166 ;  /* 0x0000000aaf977c23 */ /* 0x000fe200080108a6 */
[----:B------:R-:W-:Y:S01]  /*9170*/  FSEL R162, R162, RZ, P1 ;  /* 0x000000ffa2a27208 */ /* 0x000fe20000800000 */
[----:B------:R-:W-:Y:S01]  /*9180*/  FADD.FTZ R155, R132, -R155 ;  /* 0x8000009b849b7221 */ /* 0x000fe20000010000 */
[----:B------:R-:W-:Y:S01]  /*9190*/  LOP3.LUT R28, R173, R28, R140, 0x96, !PT ;  /* 0x0000001cad1c7212 */ /* 0x000fe200078e968c */
[----:B------:R-:W-:Y:S01]  /*91a0*/  IMAD.WIDE.U32 R4, R4, -0x2daee0ad, RZ ;  /* 0xd2511f5304047825 */ /* 0x000fe200078e00ff */
[----:B------:R-:W-:Y:S03]  /*91b0*/  MUFU.EX2 R156, R156 ;  /* 0x0000009c009c7308 */ /* 0x000fe60000000800 */
[--C-:B------:R-:W-:Y:S01]  /*91c0*/  FFMA.FTZ R152, R31, UR10, -R162.reuse ;  /* 0x0000000a1f987c23 */ /* 0x100fe200080108a2 */
[----:B------:R-:W-:Y:S01]  /*91d0*/  FFMA.FTZ R150, R19, UR10, -R162 ;  /* 0x0000000a13967c23 */ /* 0x000fe200080108a2 */
[----:B------:R-:W-:Y:S01]  /*91e0*/  IMAD.WIDE.U32 R28, R28, -0x2daee0ad, RZ ;  /* 0xd2511f531c1c7825 */ /* 0x000fe200078e00ff */
[----:B------:R-:W-:-:S03]  /*91f0*/  LOP3.LUT R30, R5, R6, R138, 0x96, !PT ;  /* 0x00000006051e7212 */ /* 0x000fc600078e968a */
[--C-:B------:R-:W-:Y:S01]  /*9200*/  FFMA.FTZ R149, R23, UR10, -R162.reuse ;  /* 0x0000000a17957c23 */ /* 0x100fe200080108a2 */
[----:B------:R-:W-:Y:S01]  /*9210*/  FFMA.FTZ R158, R21, UR10, -R162 ;  /* 0x0000000a159e7c23 */ /* 0x000fe200080108a2 */
[----:B------:R-:W-:Y:S01]  /*9220*/  FMUL.FTZ R155, R155, UR10 ;  /* 0x0000000a9b9b7c20 */ /* 0x000fe20008410000 */
[----:B------:R-:W-:Y:S01]  /*9230*/  LOP3.LUT R4, R29, R4, R136, 0x96, !PT ;  /* 0x000000041d047212 */ /* 0x000fe200078e9688 */
[----:B------:R-:W-:Y:S01]  /*9240*/  IMAD.WIDE.U32 R30, R30, -0x326172a9, RZ ;  /* 0xcd9e8d571e1e7825 */ /* 0x000fe200078e00ff */
[----:B------:R-:W-:Y:S01]  /*9250*/  LDSM.16.MT88.4 R20, [R193+0xc000] ;  /* 0x00c00000c114783b */ /* 0x000fe20000004200 */
[----:B------:R-:W-:Y:S02]  /*9260*/  MUFU.EX2 R153, R153 ;  /* 0x0000009900997308 */ /* 0x000fe40000000800 */
[----:B------:R-:W-:Y:S01]  /*9270*/  FFMA.FTZ R168, R171, UR10, -R166 ;  /* 0x0000000aaba87c23 */ /* 0x000fe200080108a6 */
[----:B------:R-:W-:Y:S01]  /*9280*/  IMAD.WIDE.U32 R6, R4, -0x326172a9, RZ ;  /* 0xcd9e8d5704067825 */ /* 0x000fe200078e00ff */
[----:B------:R-:W-:-:S03]  /*9290*/  FSEL R4, R0, RZ, P1 ;  /* 0x000000ff00047208 */ /* 0x000fc60000800000 */
[--C-:B------:R-:W-:Y:S01]  /*92a0*/  FFMA.FTZ R171, R135, UR10, -R166.reuse ;  /* 0x0000000a87ab7c23 */ /* 0x100fe200080108a6 */
[----:B------:R-:W-:Y:S01]  /*92b0*/  FFMA.FTZ R173, R35, UR10, -R166 ;  /* 0x0000000a23ad7c23 */ /* 0x000fe200080108a6 */
[----:B------:R-:W-:Y:S01]  /*92c0*/  LDSM.16.MT88.4 R132, [R192+0x10000] ;  /* 0x01000000c084783b */ /* 0x000fe20000004200 */
[----:B------:R-:W-:Y:S01]  /*92d0*/  LOP3.LUT R5, R7, R30, R176, 0x96, !PT ;  /* 0x0000001e07057212 */ /* 0x000fe200078e96b0 */
[----:B------:R-:W-:Y:S01]  /*92e0*/  FADD.FTZ R3, R3, -R4 ;  /* 0x8000000403037221 */ /* 0x000fe20000010000 */
[C---:B------:R-:W-:Y:S01]  /*92f0*/  LOP3.LUT R7, R6.reuse, 0xffff, RZ, 0xc0, !PT ;  /* 0x0000ffff06077812 */ /* 0x040fe200078ec0ff */
[----:B------:R-:W-:Y:S01]  /*9300*/  MUFU.EX2 R154, R154 ;  /* 0x0000009a009a7308 */ /* 0x000fe20000000800 */
[----:B------:R-:W-:Y:S01]  /*9310*/  LOP3.LUT R10, R6, 0xff, RZ, 0xc0, !PT ;  /* 0x000000ff060a7812 */ /* 0x000fe200078ec0ff */
[----:B------:R-:W-:Y:S01]  /*9320*/  FMUL.FTZ R3, R3, UR10 ;  /* 0x0000000a03037c20 */ /* 0x000fe20008410000 */
[----:B------:R-:W-:Y:S01]  /*9330*/  SHF.R.U32.HI R7, RZ, 0x8, R7 ;  /* 0x00000008ff077819 */ /* 0x000fe20000011607 */
[----:B------:R-:W-:Y:S01]  /*9340*/  FFMA.FTZ R170, R33, UR10, -R166 ;  /* 0x0000000a21aa7c23 */ /* 0x000fe200080108a6 */
[----:B------:R-:W-:Y:S01]  /*9350*/  SHF.R.U32.HI R16, RZ, 0x10, R5 ;  /* 0x00000010ff107819 */ /* 0x000fe20000011605 */
[--C-:B------:R-:W-:Y:S01]  /*9360*/  FFMA.FTZ R175, R25, UR10, -R162.reuse ;  /* 0x0000000a19af7c23 */ /* 0x100fe200080108a2 */
[----:B------:R-:W-:Y:S01]  /*9370*/  PRMT R10, R10, 0x5410, R7 ;  /* 0x000054100a0a7816 */ /* 0x000fe20000000007 */
[----:B------:R-:W1:Y:S01]  /*9380*/  MUFU.EX2 R151, R151 ;  /* 0x0000009700977308 */ /* 0x000e620000000800 */
[----:B------:R-:W-:Y:S01]  /*9390*/  LOP3.LUT R7, R5, 0xffff, RZ, 0xc0, !PT ;  /* 0x0000ffff05077812 */ /* 0x000fe200078ec0ff */
[--C-:B------:R-:W-:Y:S01]  /*93a0*/  FFMA.FTZ R174, R27, UR10, -R162.reuse ;  /* 0x0000000a1bae7c23 */ /* 0x100fe200080108a2 */
[----:B------:R-:W-:Y:S01]  /*93b0*/  LOP3.LUT R8, R5, 0xff, RZ, 0xc0, !PT ;  /* 0x000000ff05087812 */ /* 0x000fe200078ec0ff */
[----:B------:R-:W-:Y:S01]  /*93c0*/  FFMA.FTZ R177, R241, UR10, -R162 ;  /* 0x0000000af1b17c23 */ /* 0x000fe200080108a2 */
[----:B------:R-:W-:Y:S01]  /*93d0*/  SHF.R.U32.HI R5, RZ, 0x18, R5 ;  /* 0x00000018ff057819 */ /* 0x000fe20000011605 */
[----:B------:R-:W-:Y:S01]  /*93e0*/  LDSM.16.MT88.4 R24, [R193+0xc800] ;  /* 0x00c80000c118783b */ /* 0x000fe20000004200 */
[----:B------:R-:W-:Y:S01]  /*93f0*/  SHF.R.U32.HI R7, RZ, 0x8, R7 ;  /* 0x00000008ff077819 */ /* 0x000fe20000011607 */
[----:B------:R-:W-:Y:S01]  /*9400*/  MUFU.EX2 R152, R152 ;  /* 0x0000009800987308 */ /* 0x000fe20000000800 */
[----:B------:R-:W-:Y:S01]  /*9410*/  LOP3.LUT R16, R16, 0xff, RZ, 0xc0, !PT ;  /* 0x000000ff10107812 */ /* 0x000fe200078ec0ff */
[----:B------:R-:W-:Y:S01]  /*9420*/  LDSM.16.MT88.4 R32, [R196+0xc800] ;  /* 0x00c80000c420783b */ /* 0x000fe20000004200 */
[----:B------:R-:W-:Y:S01]  /*9430*/  SHF.R.U32.HI R9, RZ, 0x10, R6 ;  /* 0x00000010ff097819 */ /* 0x000fe20000011606 */
[----:B------:R-:W-:Y:S01]  /*9440*/  FFMA.FTZ R163, R163, UR10, -R162 ;  /* 0x0000000aa3a37c23 */ /* 0x000fe200080108a2 */
[----:B------:R-:W-:Y:S01]  /*9450*/  SHF.R.U32.HI R18, RZ, 0x18, R6 ;  /* 0x00000018ff127819 */ /* 0x000fe20000011606 */
[--C-:B------:R-:W-:Y:S01]  /*9460*/  FFMA.FTZ R169, R169, UR10, -R166.reuse ;  /* 0x0000000aa9a97c23 */ /* 0x100fe200080108a6 */
[----:B------:R-:W-:Y:S01]  /*9470*/  PRMT R8, R8, 0x5410, R7 ;  /* 0x0000541008087816 */ /* 0x000fe20000000007 */
[----:B------:R-:W2:Y:S01]  /*9480*/  MUFU.EX2 R150, R150 ;  /* 0x0000009600967308 */ /* 0x000ea20000000800 */
[----:B------:R-:W-:Y:S01]  /*9490*/  PRMT R16, R16, 0x5410, R5 ;  /* 0x0000541010107816 */ /* 0x000fe20000000005 */
[--C-:B------:R-:W-:Y:S01]  /*94a0*/  FFMA.FTZ R165, R165, UR10, -R166.reuse ;  /* 0x0000000aa5a57c23 */ /* 0x100fe200080108a6 */
[----:B------:R-:W3:Y:S01]  /*94b0*/  LDSM.16.MT88.4 R4, [R194+0xc000] ;  /* 0x00c00000c204783b */ /* 0x000ee20000004200 */
[----:B------:R-:W-:Y:S01]  /*94c0*/  LOP3.LUT R9, R9, 0xff, RZ, 0xc0, !PT ;  /* 0x000000ff09097812 */ /* 0x000fe200078ec0ff */
[----:B------:R-:W-:Y:S01]  /*94d0*/  FFMA.FTZ R164, R164, UR10, -R166 ;  /* 0x0000000aa4a47c23 */ /* 0x000fe200080108a6 */
[----:B------:R-:W-:-:S02]  /*94e0*/  HSET2.LE.AND R10, R10, R157, PT ;  /* 0x0000009d0a0a7233 */ /* 0x000fc40003803000 */
[----:B------:R-:W-:Y:S01]  /*94f0*/  MUFU.EX2 R149, R149 ;  /* 0x0000009500957308 */ /* 0x000fe20000000800 */
[----:B------:R-:W-:Y:S02]  /*9500*/  PRMT R18, R9, 0x5410, R18 ;  /* 0x0000541009127816 */ /* 0x000fe40000000012 */
[--C-:B------:R-:W-:Y:S02]  /*9510*/  HSET2.LE.AND R8, R8, R157.reuse, PT ;  /* 0x0000009d08087233 */ /* 0x100fe40003803000 */
[--C-:B------:R-:W-:Y:S02]  /*9520*/  HSET2.LE.AND R9, R16, R157.reuse, PT ;  /* 0x0000009d10097233 */ /* 0x100fe40003803000 */
[----:B------:R-:W-:Y:S01]  /*9530*/  HSET2.LE.AND R11, R18, R157, PT ;  /* 0x0000009d120b7233 */ /* 0x000fe20003803000 */
[----:B------:R-:W4:Y:S01]  /*9540*/  MUFU.EX2 R158, R158 ;  /* 0x0000009e009e7308 */ /* 0x000f220000000800 */
[----:B-1----:R-:W-:Y:S02]  /*9550*/  F2FP.F16.F32.PACK_AB R19, R151, R154 ;  /* 0x0000009a9713723e */ /* 0x002fe400000000ff */
[----:B------:R-:W-:-:S02]  /*9560*/  F2FP.F16.F32.PACK_AB R17, R153, R156 ;  /* 0x0000009c9911723e */ /* 0x000fc400000000ff */
[----:B--2---:R-:W-:Y:S02]  /*9570*/  F2FP.F16.F32.PACK_AB R16, R150, R152 ;  /* 0x000000989610723e */ /* 0x004fe400000000ff */
[----:B------:R-:W-:Y:S01]  /*9580*/  LOP3.LUT R10, R10, R19, RZ, 0xc0, !PT ;  /* 0x000000130a0a7212 */ /* 0x000fe200078ec0ff */
[----:B------:R-:W1:Y:S01]  /*9590*/  MUFU.EX2 R155, R155 ;  /* 0x0000009b009b7308 */ /* 0x000e620000000800 */
[----:B------:R-:W-:Y:S02]  /*95a0*/  LOP3.LUT R8, R8, R17, RZ, 0xc0, !PT ;  /* 0x0000001108087212 */ /* 0x000fe400078ec0ff */
[----:B------:R-:W-:Y:S02]  /*95b0*/  LOP3.LUT R9, R9, R16, RZ, 0xc0, !PT ;  /* 0x0000001009097212 */ /* 0x000fe400078ec0ff */
[----:B------:R-:W-:Y:S01]  /*95c0*/  LOP3.LUT R30, R31, R172, R206, 0x96, !PT ;  /* 0x000000ac1f1e7212 */ /* 0x000fe200078e96ce */
[----:B------:R-:W-:Y:S02]  /*95d0*/  FFMA.FTZ R172, R243, UR10, -R162 ;  /* 0x0000000af3ac7c23 */ /* 0x000fe400080108a2 */
[----:B------:R-:W2:Y:S01]  /*95e0*/  MUFU.EX2 R3, R3 ;  /* 0x0000000300037308 */ /* 0x000ea20000000800 */
[----:B----4-:R-:W-:Y:S01]  /*95f0*/  F2FP.F16.F32.PACK_AB R18, R158, R149 ;  /* 0x000000959e12723e */ /* 0x010fe200000000ff */
[----:B------:R-:W-:-:S03]  /*9600*/  IMAD.WIDE.U32 R30, R30, -0x2daee0ad, RZ ;  /* 0xd2511f531e1e7825 */ /* 0x000fc600078e00ff */
[----:B------:R-:W-:Y:S02]  /*9610*/  LOP3.LUT R11, R11, R18, RZ, 0xc0, !PT ;  /* 0x000000120b0b7212 */ /* 0x000fe400078ec0ff */
[----:B------:R-:W4:Y:S01]  /*9620*/  LDSM.16.MT88.4 R16, [R192+0xc000] ;  /* 0x00c00000c010783b */ /* 0x000f220000004200 */
        /* <DEDUP_REMOVED lines=9> */
[-C--:B--2---:R-:W-:Y:S01]  /*96c0*/  FMUL.FTZ R38, R38, R3.reuse ;  /* 0x0000000326267220 */ /* 0x084fe20000410000 */
[-C--:B------:R-:W-:Y:S01]  /*96d0*/  FMUL.FTZ R39, R39, R3.reuse ;  /* 0x0000000327277220 */ /* 0x080fe20000410000 */
[-C--:B------:R-:W-:Y:S01]  /*96e0*/  FMUL.FTZ R42, R42, R3.reuse ;  /* 0x000000032a2a7220 */ /* 0x080fe20000410000 */
[-C--:B------:R-:W-:Y:S01]  /*96f0*/  FMUL.FTZ R43, R43, R3.reuse ;  /* 0x000000032b2b7220 */ /* 0x080fe20000410000 */
[-C--:B------:R-:W-:Y:S01]  /*9700*/  FMUL.FTZ R130, R130, R3.reuse ;  /* 0x0000000382827220 */ /* 0x080fe20000410000 */
[-C--:B------:R-:W-:Y:S01]  /*9710*/  FMUL.FTZ R131, R131, R3.reuse ;  /* 0x0000000383837220 */ /* 0x080fe20000410000 */
[-C--:B------:R-:W-:Y:S01]  /*9720*/  FMUL.FTZ R126, R126, R3.reuse ;  /* 0x000000037e7e7220 */ /* 0x080fe20000410000 */
[----:B------:R-:W-:Y:S01]  /*9730*/  FMUL.FTZ R127, R127, R3 ;  /* 0x000000037f7f7220 */ /* 0x000fe20000410000 */
[C---:B---3--:R-:W-:Y:S01]  /*9740*/  HMMA.16816.F32 R36, R8.reuse, R4, R36 ;  /* 0x000000040824723c */ /* 0x048fe20000001824 */
        /* <DEDUP_REMOVED lines=30> */
[----:B------:R-:W3:Y:S01]  /*9930*/  LDSM.16.MT88.4 R20, [R193+0xe000] ;  /* 0x00e00000c114783b */ /* 0x000ee20000004200 */
[----:B------:R-:W-:Y:S01]  /*9940*/  FMUL.FTZ R75, R75, R3 ;  /* 0x000000034b4b7220 */ /* 0x000fe20000410000 */
[-C--:B------:R-:W-:Y:S01]  /*9950*/  FMUL.FTZ R60, R60, R155.reuse ;  /* 0x0000009b3c3c7220 */ /* 0x080fe20000410000 */
        /* <DEDUP_REMOVED lines=47> */
[----:B------:R-:W5:Y:S01]  /*9c50*/  MUFU.EX2 R170, R170 ;  /* 0x000000aa00aa7308 */ /* 0x000f620000000800 */
[-C--:B------:R-:W-:Y:S01]  /*9c60*/  FMUL.FTZ R96, R96, R155.reuse ;  /* 0x0000009b60607220 */ /* 0x080fe20000410000 */
[----:B------:R-:W-:Y:S01]  /*9c70*/  FMUL.FTZ R97, R97, R155 ;  /* 0x0000009b61617220 */ /* 0x000fe20000410000 */
[C---:B----4-:R-:W-:Y:S01]  /*9c80*/  HMMA.16816.F32 R84, R8.reuse, R16, R84 ;  /* 0x000000100854723c */ /* 0x050fe20000001854 */
        /* <DEDUP_REMOVED lines=18> */
[----:B------:R-:W-:Y:S01]  /*9db0*/  SHF.R.U32.HI R5, RZ, 0x10, R30 ;  /* 0x00000010ff057819 */ /* 0x000fe2000001161e */
[-C--:B------:R-:W-:Y:S01]  /*9dc0*/  FMUL.FTZ R112, R112, R155.reuse ;  /* 0x0000009b70707220 */ /* 0x080fe20000410000 */
[----:B------:R-:W-:Y:S01]  /*9dd0*/  FMUL.FTZ R113, R113, R155 ;  /* 0x0000009b71717220 */ /* 0x000fe20000410000 */
[-C--:B------:R-:W-:Y:S01]  /*9de0*/  FMUL.FTZ R114, R114, R3.reuse ;  /* 0x0000000372727220 */ /* 0x080fe20000410000 */
[----:B------:R-:W-:Y:S01]  /*9df0*/  FMUL.FTZ R115, R115, R3 ;  /* 0x0000000373737220 */ /* 0x000fe20000410000 */
[C---:B--2---:R-:W-:Y:S01]  /*9e00*/  HMMA.16816.F32 R92, R8.reuse, R12, R92 ;  /* 0x0000000c085c723c */ /* 0x044fe2000000185c */
[C---:B------:R-:W-:Y:S01]  /*9e10*/  LOP3.LUT R7, R30.reuse, 0xffff, RZ, 0xc0, !PT ;  /* 0x0000ffff1e077812 */ /* 0x040fe200078ec0ff */
[----:B------:R-:W-:Y:S01]  /*9e20*/  MUFU.EX2 R175, R175 ;  /* 0x000000af00af7308 */ /* 0x000fe20000000800 */
[----:B------:R-:W-:Y:S01]  /*9e30*/  LOP3.LUT R6, R30, 0xff, RZ, 0xc0, !PT ;  /* 0x000000ff1e067812 */ /* 0x000fe200078ec0ff */
[----:B------:R-:W-:Y:S01]  /*9e40*/  FFMA.FTZ R156, R227, R155, R156 ;  /* 0x0000009be39c7223 */ /* 0x000fe2000001009c */
[----:B------:R-:W-:Y:S01]  /*9e50*/  SHF.R.U32.HI R7, RZ, 0x8, R7 ;  /* 0x00000008ff077819 */ /* 0x000fe20000011607 */
[C---:B------:R-:W-:Y:S01]  /*9e60*/  HMMA.16816.F32 R96, R8.reuse, R14, R96 ;  /* 0x0000000e0860723c */ /* 0x040fe20000001860 */
[----:B------:R-:W-:Y:S01]  /*9e70*/  LOP3.LUT R13, R5, 0xff, RZ, 0xc0, !PT ;  /* 0x000000ff050d7812 */ /* 0x000fe200078ec0ff */
[----:B------:R-:W-:Y:S01]  /*9e80*/  FFMA.FTZ R3, R225, R3, R152 ;  /* 0x00000003e1037223 */ /* 0x000fe20000010098 */
[----:B------:R-:W-:Y:S01]  /*9e90*/  LOP3.LUT R5, R31, R28, R210, 0x96, !PT ;  /* 0x0000001c1f057212 */ /* 0x000fe200078e96d2 */
[----:B------:R-:W1:Y:S01]  /*9ea0*/  MUFU.EX2 R172, R172 ;  /* 0x000000ac00ac7308 */ /* 0x000e620000000800 */
[----:B------:R-:W-:Y:S01]  /*9eb0*/  PRMT R6, R6, 0x5410, R7 ;  /* 0x0000541006067816 */ /* 0x000fe20000000007 */
[C---:B---3--:R-:W-:Y:S01]  /*9ec0*/  HMMA.16816.F32 R108, R8.reuse, R20, R108 ;  /* 0x00000014086c723c */ /* 0x048fe2000000186c */
[----:B------:R-:W-:Y:S01]  /*9ed0*/  LOP3.LUT R7, R5, 0xffff, RZ, 0xc0, !PT ;  /* 0x0000ffff05077812 */ /* 0x000fe200078ec0ff */
[----:B------:R-:W-:Y:S01]  /*9ee0*/  FADD.FTZ R153, R153, R156 ;  /* 0x0000009c99997221 */ /* 0x000fe20000010000 */
[----:B------:R-:W-:Y:S01]  /*9ef0*/  SHF.R.U32.HI R204, RZ, 0x10, R5 ;  /* 0x00000010ffcc7819 */ /* 0x000fe20000011605 */
[----:B------:R-:W-:Y:S01]  /*9f00*/  FADD.FTZ R150, R150, R3 ;  /* 0x0000000396967221 */ /* 0x000fe20000010000 */
[----:B------:R-:W-:Y:S01]  /*9f10*/  SHF.R.U32.HI R4, RZ, 0x18, R30 ;  /* 0x00000018ff047819 */ /* 0x000fe2000001161e */
[----:B------:R-:W-:Y:S01]  /*9f20*/  MUFU.EX2 R168, R168 ;  /* 0x000000a800a87308 */ /* 0x000fe20000000800 */
[C---:B------:R-:W-:Y:S01]  /*9f30*/  HMMA.16816.F32 R120, R8.reuse, R22, R120 ;  /* 0x000000160878723c */ /* 0x040fe20000001878 */
[----:B------:R-:W-:Y:S01]  /*9f40*/  LOP3.LUT R208, R5, 0xff, RZ, 0xc0, !PT ;  /* 0x000000ff05d07812 */ /* 0x000fe200078ec0ff */
[----:B------:R-:W-:Y:S01]  /*9f50*/  LDSM.16.MT88.4 R20, [R192+0xc800] ;  /* 0x00c80000c014783b */ /* 0x000fe20000004200 */
[----:B------:R-:W-:Y:S01]  /*9f60*/  SHF.R.U32.HI R5, RZ, 0x18, R5 ;  /* 0x00000018ff057819 */ /* 0x000fe20000011605 */
[----:B------:R-:W-:Y:S01]  /*9f70*/  FADD.FTZ R154, R154, R153 ;  /* 0x000000999a9a7221 */ /* 0x000fe20000010000 */
[----:B------:R-:W-:Y:S01]  /*9f80*/  SHF.R.U32.HI R7, RZ, 0x8, R7 ;  /* 0x00000008ff077819 */ /* 0x000fe20000011607 */
[C---:B------:R-:W-:Y:S01]  /*9f90*/  HMMA.16816.F32 R116, R8.reuse, R132, R116 ;  /* 0x000000840874723c */ /* 0x040fe20000001874 */
[----:B------:R-:W2:Y:S01]  /*9fa0*/  MUFU.EX2 R171, R171 ;  /* 0x000000ab00ab7308 */ /* 0x000ea20000000800 */
[----:B------:R-:W-:Y:S01]  /*9fb0*/  LOP3.LUT R204, R204, 0xff, RZ, 0xc0, !PT ;  /* 0x000000ffcccc7812 */ /* 0x000fe200078ec0ff */
[----:B------:R-:W-:Y:S01]  /*9fc0*/  LDSM.16.MT88.4 R28, [R194+0xc800] ;  /* 0x00c80000c21c783b */ /* 0x000fe20000004200 */
[----:B------:R-:W-:Y:S01]  /*9fd0*/  PRMT R4, R13, 0x5410, R4 ;  /* 0x000054100d047816 */ /* 0x000fe20000000004 */
[----:B------:R-:W-:Y:S01]  /*9fe0*/  FADD.FTZ R3, R149, R150 ;  /* 0x0000009695037221 */ /* 0x000fe20000010000 */
[----:B------:R-:W-:Y:S01]  /*9ff0*/  HMMA.16816.F32 R112, R8, R134, R112 ;  /* 0x000000860870723c */ /* 0x000fe20000001870 */
[----:B------:R-:W3:Y:S01]  /*a000*/  LDSM.16.MT88.4 R8, [R193+0xe800] ;  /* 0x00e80000c108783b */ /* 0x000ee20000004200 */
[----:B------:R-:W-:Y:S01]  /*a010*/  HSET2.LE.AND R6, R6, R157, PT ;  /* 0x0000009d06067233 */ /* 0x000fe20003803000 */
[----:B------:R-:W-:Y:S01]  /*a020*/  MUFU.EX2 R174, R174 ;  /* 0x000000ae00ae7308 */ /* 0x000fe20000000800 */
[----:B-----5:R-:W-:Y:S01]  /*a030*/  F2FP.F16.F32.PACK_AB R13, R170, R173 ;  /* 0x000000adaa0d723e */ /* 0x020fe200000000ff */
[----:B------:R-:W-:Y:S01]  /*a040*/  FADD.FTZ R151, R151, R154 ;  /* 0x0000009a97977221 */ /* 0x000fe20000010000 */
[----:B------:R-:W-:Y:S01]  /*a050*/  PRMT R208, R208, 0x5410, R7 ;  /* 0x00005410d0d07816 */ /* 0x000fe20000000007 */
[----:B------:R-:W-:Y:S01]  /*a060*/  FADD.FTZ R3, R158, R3 ;  /* 0x000000039e037221 */ /* 0x000fe20000010000 */
[----:B------:R-:W-:-:S02]  /*a070*/  PRMT R204, R204, 0x5410, R5 ;  /* 0x00005410cccc7816 */ /* 0x000fc40000000005 */
[----:B------:R-:W-:Y:S01]  /*a080*/  LOP3.LUT R6, R6, R13, RZ, 0xc0, !PT ;  /* 0x0000000d06067212 */ /* 0x000fe200078ec0ff */
[----:B------:R-:W5:Y:S01]  /*a090*/  MUFU.EX2 R177, R177 ;  /* 0x000000b100b17308 */ /* 0x000f620000000800 */
[--C-:B------:R-:W-:Y:S01]  /*a0a0*/  HSET2.LE.AND R4, R4, R157.reuse, PT ;  /* 0x0000009d04047233 */ /* 0x100fe20003803000 */
[----:B------:R-:W3:Y:S01]  /*a0b0*/  LDSM.16.MT88.4 R12, [R194+0xe800] ;  /* 0x00e80000c20c783b */ /* 0x000ee20000004200 */
[----:B-1----:R-:W-:Y:S02]  /*a0c0*/  F2FP.F16.F32.PACK_AB R7, R172, R175 ;  /* 0x000000afac07723e */ /* 0x002fe400000000ff */
[--C-:B------:R-:W-:Y:S02]  /*a0d0*/  HSET2.LE.AND R208, R208, R157.reuse, PT ;  /* 0x0000009dd0d07233 */ /* 0x100fe40003803000 */
[----:B------:R-:W-:Y:S01]  /*a0e0*/  HSET2.LE.AND R5, R204, R157, PT ;  /* 0x0000009dcc057233 */ /* 0x000fe20003803000 */
[----:B------:R-:W-:Y:S01]  /*a0f0*/  FFMA.FTZ R204, R147, UR10, -R166 ;  /* 0x0000000a93cc7c23 */ /* 0x000fe200080108a6 */
[----:B--2---:R-:W-:Y:S01]  /*a100*/  F2FP.F16.F32.PACK_AB R133, R171, R168 ;  /* 0x000000a8ab85723e */ /* 0x004fe200000000ff */
[----:B------:R-:W-:Y:S01]  /*a110*/  MUFU.EX2 R169, R169 ;  /* 0x000000a900a97308 */ /* 0x000fe20000000800 */
[----:B------:R-:W-:-:S02]  /*a120*/  LOP3.LUT R7, R4, R7, RZ, 0xc0, !PT ;  /* 0x0000000704077212 */ /* 0x000fc400078ec0ff */
[----:B------:R-:W-:Y:S01]  /*a130*/  LOP3.LUT R4, R208, R133, RZ, 0xc0, !PT ;  /* 0x00000085d0047212 */ /* 0x000fe200078ec0ff */
[----:B------:R-:W-:Y:S01]  /*a140*/  FFMA.FTZ R208, R207, UR10, -R162 ;  /* 0x0000000acfd07c23 */ /* 0x000fe200080108a2 */
[----:B-----5:R-:W-:-:S03]  /*a150*/  F2FP.F16.F32.PACK_AB R132, R177, R174 ;  /* 0x000000aeb184723e */ /* 0x020fc600000000ff */
[----:B------:R-:W-:Y:S01]  /*a160*/  MUFU.EX2 R204, R204 ;  /* 0x000000cc00cc7308 */ /* 0x000fe20000000800 */
[----:B------:R-:W-:Y:S01]  /*a170*/  FADD.FTZ R174, R174, R3 ;  /* 0x00000003aeae7221 */ /* 0x000fe20000010000 */
[----:B------:R-:W-:Y:S02]  /*a180*/  LOP3.LUT R5, R5, R132, RZ, 0xc0, !PT ;  /* 0x0000008405057212 */ /* 0x000fe400078ec0ff */
[----:B------:R-:W-:Y:S01]  /*a190*/  LDSM.16.MT88.4 R132, [R194+0xd000] ;  /* 0x00d00000c284783b */ /* 0x000fe20000004200 */
[----:B------:R-:W-:-:S03]  /*a1a0*/  FADD.FTZ R174, R177, R174 ;  /* 0x000000aeb1ae7221 */ /* 0x000fc60000010000 */
[----:B------:R-:W-:Y:S01]  /*a1b0*/  MUFU.EX2 R208, R208 ;  /* 0x000000d000d07308 */ /* 0x000fe20000000800 */
[----:B----4-:R-:W-:Y:S01]  /*a1c0*/  HMMA.16816.F32 R60, R4, R16, R60 ;  /* 0x00000010043c723c */ /* 0x010fe2000000183c */
[----:B------:R-:W-:-:S04]  /*a1d0*/  FADD.FTZ R175, R175, R174 ;  /* 0x000000aeafaf7221 */ /* 0x000fc80000010000 */
[----:B------:R-:W-:Y:S01]  /*a1e0*/  FADD.FTZ R172, R172, R175 ;  /* 0x000000afacac7221 */ /* 0x000fe20000010000 */
[C---:B------:R-:W-:Y:S01]  /*a1f0*/  HMMA.16816.F32 R64, R4.reuse, R18, R64 ;  /* 0x000000120440723c */ /* 0x040fe20000001840 */
[----:B------:R-:W1:Y:S01]  /*a200*/  LDSM.16.MT88.4 R16, [R196+0x10800] ;  /* 0x01080000c410783b */ /* 0x000e620000004200 */
[----:B------:R-:W-:Y:S04]  /*a210*/  MUFU.EX2 R165, R165 ;  /* 0x000000a500a57308 */ /* 0x000fe80000000800 */
[C---:B---3--:R-:W-:Y:S04]  /*a220*/  HMMA.16816.F32 R76, R4.reuse, R8, R76 ;  /* 0x00000008044c723c */ /* 0x048fe8000000184c */
[----:B------:R-:W-:Y:S02]  /*a230*/  MUFU.EX2 R164, R164 ;  /* 0x000000a400a47308 */ /* 0x000fe40000000800 */
[----:B------:R-:W-:Y:S01]  /*a240*/  HMMA.16816.F32 R80, R4, R10, R80 ;  /* 0x0000000a0450723c */ /* 0x000fe20000001850 */
[----:B------:R-:W-:Y:S01]  /*a250*/  LOP3.LUT R8, R143, R238, R179, 0x96, !PT ;  /* 0x000000ee8f087212 */ /* 0x000fe200078e96b3 */
[----:B------:R-:W-:-:S04]  /*a260*/  FFMA.FTZ R179, R139, UR10, -R166 ;  /* 0x0000000a8bb37c23 */ /* 0x000fc800080108a6 */
[----:B------:R-:W-:Y:S01]  /*a270*/  IMAD.WIDE.U32 R8, R8, -0x2daee0ad, RZ ;  /* 0xd2511f5308087825 */ /* 0x000fe200078e00ff */
[----:B------:R-:W-:Y:S01]  /*a280*/  HMMA.16816.F32 R68, R4, R12, R68 ;  /* 0x0000000c0444723c */ /* 0x000fe20000001844 */
[----:B------:R-:W-:Y:S02]  /*a290*/  MUFU.EX2 R179, R179 ;  /* 0x000000b300b37308 */ /* 0x000fe40000000800 */
[----:B------:R-:W-:-:S04]  /*a2a0*/  IMAD.WIDE.U32 R10, R178, -0x2daee0ad, RZ ;  /* 0xd2511f53b20a7825 */ /* 0x000fc800078e00ff */
[--C-:B------:R-:W-:Y:S01]  /*a2b0*/  FFMA.FTZ R178, R211, UR10, -R166.reuse ;  /* 0x0000000ad3b27c23 */ /* 0x100fe200080108a6 */
[----:B------:R-:W-:Y:S01]  /*a2c0*/  FFMA.FTZ R211, R145, UR10, -R166 ;  /* 0x0000000a91d37c23 */ /* 0x000fe200080108a6 */
[C---:B------:R-:W-:Y:S01]  /*a2d0*/  HMMA.16816.F32 R72, R4.reuse, R14, R72 ;  /* 0x0000000e0448723c */ /* 0x040fe20000001848 */
[----:B------:R-:W2:Y:S01]  /*a2e0*/  LDSM.16.MT88.4 R12, [R194+0x10800] ;  /* 0x01080000c20c783b */ /* 0x000ea20000004200 */
[----:B------:R-:W-:Y:S01]  /*a2f0*/  LOP3.LUT R146, R11, R230, R146, 0x96, !PT ;  /* 0x000000e60b927212 */ /* 0x000fe200078e9692 */
[----:B------:R-:W-:Y:S01]  /*a300*/  MUFU.EX2 R163, R163 ;  /* 0x000000a300a37308 */ /* 0x000fe20000000800 */
[----:B------:R-:W-:Y:S02]  /*a310*/  LOP3.LUT R230, R9, R10, R144, 0x96, !PT ;  /* 0x0000000a09e67212 */ /* 0x000fe400078e9690 */
[C---:B------:R-:W-:Y:S01]  /*a320*/  HMMA.16816.F32 R44, R4.reuse, R24, R44 ;  /* 0x00000018042c723c */ /* 0x040fe2000000182c */
[----:B------:R-:W-:Y:S02]  /*a330*/  IMAD.WIDE.U32 R236, R146, -0x326172a9, RZ ;  /* 0xcd9e8d5792ec7825 */ /* 0x000fe400078e00ff */
[----:B------:R-:W-:Y:S02]  /*a340*/  LDSM.16.MT88.4 R144, [R193+0x10800] ;  /* 0x01080000c190783b */ /* 0x000fe40000004200 */
[----:B------:R-:W-:Y:S01]  /*a350*/  IMAD.WIDE.U32 R230, R230, -0x326172a9, RZ ;  /* 0xcd9e8d57e6e67825 */ /* 0x000fe200078e00ff */
[----:B------:R-:W-:Y:S01]  /*a360*/  LOP3.LUT R141, R237, R142, R141, 0x96, !PT ;  /* 0x0000008eed8d7212 */ /* 0x000fe200078e968d */
[----:B------:R-:W-:Y:S01]  /*a370*/  HMMA.16816.F32 R48, R4, R26, R48 ;  /* 0x0000001a0430723c */ /* 0x000fe20000001830 */
[----:B------:R-:W3:Y:S01]  /*a380*/  LDSM.16.MT88.4 R24, [R192+0xe800] ;  /* 0x00e80000c018783b */ /* 0x000ee20000004200 */
[----:B------:R-:W4:Y:S01]  /*a390*/  MUFU.EX2 R178, R178 ;  /* 0x000000b200b27308 */ /* 0x000f220000000800 */
[----:B------:R-:W-:Y:S01]  /*a3a0*/  LOP3.LUT R236, R231, R236, R140, 0x96, !PT ;  /* 0x000000ece7ec7212 */ /* 0x000fe200078e968c */
[----:B------:R-:W-:-:S02]  /*a3b0*/  FFMA.FTZ R231, R137, UR10, -R162 ;  /* 0x0000000a89e77c23 */ /* 0x000fc400080108a2 */
[C---:B-1----:R-:W-:Y:S02]  /*a3c0*/  HMMA.16816.F32 R92, R4.reuse, R16, R92 ;  /* 0x00000010045c723c */ /* 0x042fe4000000185c */
[----:B------:R-:W-:Y:S02]  /*a3d0*/  IMAD.WIDE.U32 R236, R236, -0x2daee0ad, RZ ;  /* 0xd2511f53ecec7825 */ /* 0x000fe400078e00ff */
[----:B------:R-:W-:Y:S02]  /*a3e0*/  MUFU.EX2 R231, R231 ;  /* 0x000000e700e77308 */ /* 0x000fe40000000800 */
[C---:B------:R-:W-:Y:S01]  /*a3f0*/  HMMA.16816.F32 R96, R4.reuse, R18, R96 ;  /* 0x000000120460723c */ /* 0x040fe20000001860 */
[----:B------:R-:W-:Y:S02]  /*a400*/  IMAD.WIDE.U32 R16, R141, -0x2daee0ad, RZ ;  /* 0xd2511f538d107825 */ /* 0x000fe400078e00ff */
[----:B------:R-:W1:Y:S03]  /*a410*/  LDSM.16.MT88.4 R140, [R192+0x10800] ;  /* 0x01080000c08c783b */ /* 0x000e660000004200 */
[----:B------:R-:W-:Y:S01]  /*a420*/  LOP3.LUT R238, R17, R8, R138, 0x96, !PT ;  /* 0x0000000811ee7212 */ /* 0x000fe200078e968a */
[----:B------:R-:W-:Y:S01]  /*a430*/  HMMA.16816.F32 R52, R4, R20, R52 ;  /* 0x000000140434723c */ /* 0x000fe20000001834 */
[----:B------:R-:W-:Y:S01]  /*a440*/  LOP3.LUT R16, R237, R16, R136, 0x96, !PT ;  /* 0x00000010ed107212 */ /* 0x000fe200078e9688 */
[----:B------:R-:W-:Y:S01]  /*a450*/  MUFU.EX2 R211, R211 ;  /* 0x000000d300d37308 */ /* 0x000fe20000000800 */
[----:B------:R-:W-:Y:S01]  /*a460*/  LDSM.16.MT88.4 R136, [R196+0xd000] ;  /* 0x00d00000c488783b */ /* 0x000fe20000004200 */
[----:B------:R-:W-:-:S02]  /*a470*/  IMAD.WIDE.U32 R238, R238, -0x326172a9, RZ ;  /* 0xcd9e8d57eeee7825 */ /* 0x000fc400078e00ff */
[----:B------:R-:W-:Y:S01]  /*a480*/  HMMA.16816.F32 R56, R4, R22, R56 ;  /* 0x000000160438723c */ /* 0x000fe20000001838 */
[----:B------:R-:W5:Y:S01]  /*a490*/  LDSM.16.MT88.4 R20, [R194+0xf000] ;  /* 0x00f00000c214783b */ /* 0x000f620000004200 */
[----:B------:R-:W-:Y:S01]  /*a4a0*/  IMAD.WIDE.U32 R16, R16, -0x326172a9, RZ ;  /* 0xcd9e8d5710107825 */ /* 0x000fe200078e00ff */
[----:B------:R-:W-:-:S03]  /*a4b0*/  LOP3.LUT R206, R239, R230, R206, 0x96, !PT ;  /* 0x000000e6efce7212 */ /* 0x000fc600078e96ce */
[C---:B--2---:R-:W-:Y:S01]  /*a4c0*/  HMMA.16816.F32 R100, R4.reuse, R12, R100 ;  /* 0x0000000c0464723c */ /* 0x044fe20000001864 */
[----:B------:R-:W-:Y:S01]  /*a4d0*/  LOP3.LUT R10, R17, R238, R176, 0x96, !PT ;  /* 0x000000ee110a7212 */ /* 0x000fe200078e96b0 */
[--C-:B------:R-:W-:Y:S01]  /*a4e0*/  FFMA.FTZ R176, R205, UR10, -R162.reuse ;  /* 0x0000000acdb07c23 */ /* 0x100fe200080108a2 */
[----:B------:R-:W-:Y:S01]  /*a4f0*/  LOP3.LUT R8, R16, 0xffff, RZ, 0xc0, !PT ;  /* 0x0000ffff10087812 */ /* 0x000fe200078ec0ff */
[----:B------:R-:W-:Y:S01]  /*a500*/  FFMA.FTZ R205, R209, UR10, -R162 ;  /* 0x0000000ad1cd7c23 */ /* 0x000fe200080108a2 */
[C---:B------:R-:W-:Y:S01]  /*a510*/  LOP3.LUT R19, R10.reuse, 0xffff, RZ, 0xc0, !PT ;  /* 0x0000ffff0a137812 */ /* 0x040fe200078ec0ff */
[C---:B------:R-:W-:Y:S01]  /*a520*/  HMMA.16816.F32 R104, R4.reuse, R14, R104 ;  /* 0x0000000e0468723c */ /* 0x040fe20000001868 */
[--C-:B------:R-:W-:Y:S01]  /*a530*/  SHF.R.U32.HI R17, RZ, 0x10, R10.reuse ;  /* 0x00000010ff117819 */ /* 0x100fe2000001160a */
[----:B------:R-:W2:Y:S01]  /*a540*/  MUFU.EX2 R176, R176 ;  /* 0x000000b000b07308 */ /* 0x000ea20000000800 */
[----:B------:R-:W-:Y:S01]  /*a550*/  LOP3.LUT R12, R10, 0xff, RZ, 0xc0, !PT ;  /* 0x000000ff0a0c7812 */ /* 0x000fe200078ec0ff */
[----:B------:R-:W-:Y:S01]  /*a560*/  IMAD.WIDE.U32 R206, R206, -0x2daee0ad, RZ ;  /* 0xd2511f53cece7825 */ /* 0x000fe200078e00ff */
[----:B------:R-:W-:Y:S01]  /*a570*/  SHF.R.U32.HI R19, RZ, 0x8, R19 ;  /* 0x00000008ff137819 */ /* 0x000fe20000011613 */
[----:B---3--:R-:W-:Y:S01]  /*a580*/  HMMA.16816.F32 R84, R4, R24, R84 ;  /* 0x000000180454723c */ /* 0x008fe20000001854 */
[----:B------:R-:W-:-:S02]  /*a590*/  SHF.R.U32.HI R10, RZ, 0x18, R10 ;  /* 0x00000018ff0a7819 */ /* 0x000fc4000001160a */
[----:B------:R-:W-:Y:S01]  /*a5a0*/  LOP3.LUT R17, R17, 0xff, RZ, 0xc0, !PT ;  /* 0x000000ff11117812 */ /* 0x000fe200078ec0ff */
[----:B------:R-:W3:Y:S01]  /*a5b0*/  MUFU.EX2 R205, R205 ;  /* 0x000000cd00cd7308 */ /* 0x000ee20000000800 */
[----:B------:R-:W-:Y:S01]  /*a5c0*/  SHF.R.U32.HI R13, RZ, 0x10, R16 ;  /* 0x00000010ff0d7819 */ /* 0x000fe20000011610 */
[C---:B------:R-:W-:Y:S01]  /*a5d0*/  HMMA.16816.F32 R88, R4.reuse, R26, R88 ;  /* 0x0000001a0458723c */ /* 0x040fe20000001858 */
[----:B------:R-:W-:Y:S01]  /*a5e0*/  PRMT R12, R12, 0x5410, R19 ;  /* 0x000054100c0c7816 */ /* 0x000fe20000000013 */
[----:B------:R-:W-:Y:S01]  /*a5f0*/  LDSM.16.MT88.4 R24, [R196+0xf000] ;  /* 0x00f00000c418783b */ /* 0x000fe20000004200 */
[----:B------:R-:W-:Y:S02]  /*a600*/  PRMT R10, R17, 0x5410, R10 ;  /* 0x00005410110a7816 */ /* 0x000fe4000000000a */
[----:B------:R-:W-:Y:S01]  /*a610*/  SHF.R.U32.HI R11, RZ, 0x18, R16 ;  /* 0x00000018ff0b7819 */ /* 0x000fe20000011610 */
[----:B------:R-:W-:Y:S01]  /*a620*/  HMMA.16816.F32 R108, R4, R144, R108 ;  /* 0x00000090046c723c */ /* 0x000fe2000000186c */
[----:B------:R-:W-:-:S02]  /*a630*/  LOP3.LUT R14, R13, 0xff, RZ, 0xc0, !PT ;  /* 0x000000ff0d0e7812 */ /* 0x000fc400078ec0ff */
[----:B------:R-:W-:Y:S02]  /*a640*/  SHF.R.U32.HI R224, RZ, 0x8, R8 ;  /* 0x00000008ffe07819 */ /* 0x000fe40000011608 */
[--C-:B------:R-:W-:Y:S01]  /*a650*/  HSET2.LE.AND R8, R12, R157.reuse, PT ;  /* 0x0000009d0c087233 */ /* 0x100fe20003803000 */
[C---:B------:R-:W-:Y:S01]  /*a660*/  HMMA.16816.F32 R128, R4.reuse, R32, R128 ;  /* 0x000000200480723c */ /* 0x040fe20000001880 */
[----:B------:R-:W-:Y:S02]  /*a670*/  LOP3.LUT R9, R16, 0xff, RZ, 0xc0, !PT ;  /* 0x000000ff10097812 */ /* 0x000fe400078ec0ff */
[--C-:B------:R-:W-:Y:S01]  /*a680*/  HSET2.LE.AND R13, R10, R157.reuse, PT ;  /* 0x0000009d0a0d7233 */ /* 0x100fe20003803000 */
[----:B------:R-:W5:Y:S01]  /*a690*/  LDSM.16.MT88.4 R16, [R193+0xf000] ;  /* 0x00f00000c110783b */ /* 0x000f620000004200 */
[----:B----4-:R-:W-:Y:S01]  /*a6a0*/  F2FP.F16.F32.PACK_AB R15, R179, R178 ;  /* 0x000000b2b30f723e */ /* 0x010fe200000000ff */
[C---:B------:R-:W-:Y:S01]  /*a6b0*/  HMMA.16816.F32 R124, R4.reuse, R34, R124 ;  /* 0x00000022047c723c */ /* 0x040fe2000000187c */
[----:B------:R-:W-:Y:S01]  /*a6c0*/  PRMT R12, R14, 0x5410, R11 ;  /* 0x000054100e0c7816 */ /* 0x000fe2000000000b */
[----:B------:R-:W-:Y:S01]  /*a6d0*/  LDSM.16.MT88.4 R32, [R193+0xd000] ;  /* 0x00d00000c120783b */ /* 0x000fe20000004200 */
[----:B--2---:R-:W-:Y:S01]  /*a6e0*/  F2FP.F16.F32.PACK_AB R226, R176, R231 ;  /* 0x000000e7b0e2723e */ /* 0x004fe200000000ff */
        /* <DEDUP_REMOVED lines=9> */
[----:B------:R-:W2:Y:S01]  /*a780*/  LDSM.16.MT88.4 R12, [R192+0xf000] ;  /* 0x00f00000c00c783b */ /* 0x000ea20000004200 */
[----:B------:R-:W-:Y:S01]  /*a790*/  HSET2.LE.AND R10, R10, R157, PT ;  /* 0x0000009d0a0a7233 */ /* 0x000fe20003803000 */
[----:B------:R-:W-:Y:S01]  /*a7a0*/  MUFU.EX2 R224, R224 ;  /* 0x000000e000e07308 */ /* 0x000fe20000000800 */
[----:B------:R-:W-:Y:S01]  /*a7b0*/  F2FP.F16.F32.PACK_AB R145, R211, R204 ;  /* 0x000000ccd391723e */ /* 0x000fe200000000ff */
[----:B------:R-:W-:Y:S01]  /*a7c0*/  LDSM.16.MT88.4 R28, [R192+0xd000] ;  /* 0x00d00000c01c783b */ /* 0x000fe20000004200 */
[----:B---3--:R-:W-:Y:S01]  /*a7d0*/  F2FP.F16.F32.PACK_AB R144, R208, R205 ;  /* 0x000000cdd090723e */ /* 0x008fe200000000ff */
[----:B------:R-:W-:Y:S01]  /*a7e0*/  HMMA.16816.F32 R120, R4, R146, R120 ;  /* 0x000000920478723c */ /* 0x000fe20000001878 */
[----:B------:R-:W-:Y:S01]  /*a7f0*/  LOP3.LUT R10, R10, R145, RZ, 0xc0, !PT ;  /* 0x000000910a0a7212 */ /* 0x000fe200078ec0ff */
[----:B------:R-:W-:Y:S01]  /*a800*/  FADD.FTZ R205, R205, R176 ;  /* 0x000000b0cdcd7221 */ /* 0x000fe20000010000 */
[----:B------:R-:W-:-:S02]  /*a810*/  LOP3.LUT R11, R11, R144, RZ, 0xc0, !PT ;  /* 0x000000900b0b7212 */ /* 0x000fc400078ec0ff */
[----:B------:R-:W-:Y:S01]  /*a820*/  LDSM.16.MT88.4 R144, [R192+0x11000] ;  /* 0x01100000c090783b */ /* 0x000fe20000004200 */
[----:B-1----:R-:W-:Y:S01]  /*a830*/  HMMA.16816.F32 R116, R4, R140, R116 ;  /* 0x0000008c0474723c */ /* 0x002fe20000001874 */
[----:B------:R-:W-:Y:S01]  /*a840*/  LOP3.LUT R210, R207, R236, R210, 0x96, !PT ;  /* 0x000000eccfd27212 */ /* 0x000fe200078e96d2 */
[----:B------:R-:W-:-:S03]  /*a850*/  FADD.FTZ R208, R208, R205 ;  /* 0x000000cdd0d07221 */ /* 0x000fc60000010000 */
[----:B------:R-:W-:Y:S01]  /*a860*/  SHF.R.U32.HI R166, RZ, 0x10, R210 ;  /* 0x00000010ffa67819 */ /* 0x000fe200000116d2 */
[----:B------:R-:W-:Y:S01]  /*a870*/  HMMA.16816.F32 R112, R4, R142, R112 ;  /* 0x0000008e0470723c */ /* 0x000fe20000001870 */
[----:B------:R-:W1:Y:S02]  /*a880*/  LDSM.16.MT88.4 R4, [R196+0x11000] ;  /* 0x01100000c404783b */ /* 0x000e640000004200 */
[----:B------:R-:W-:Y:S02]  /*a890*/  LOP3.LUT R166, R166, 0xff, RZ, 0xc0, !PT ;  /* 0x000000ffa6a67812 */ /* 0x000fe400078ec0ff */
[----:B------:R-:W-:Y:S01]  /*a8a0*/  LDSM.16.MT88.4 R140, [R196+0xd800] ;  /* 0x00d80000c48c783b */ /* 0x000fe20000004200 */
[C---:B-----5:R-:W-:Y:S06]  /*a8b0*/  HMMA.16816.F32 R68, R8.reuse, R20, R68 ;  /* 0x000000140844723c */ /* 0x060fec0000001844 */
[C---:B------:R-:W-:Y:S01]  /*a8c0*/  HMMA.16816.F32 R72, R8.reuse, R22, R72 ;  /* 0x000000160848723c */ /* 0x040fe20000001848 */
[----:B------:R-:W3:Y:S05]  /*a8d0*/  LDSM.16.MT88.4 R20, [R194+0x11000] ;  /* 0x01100000c214783b */ /* 0x000eea0000004200 */
[C---:B------:R-:W-:Y:S06]  /*a8e0*/  HMMA.16816.F32 R76, R8.reuse, R16, R76 ;  /* 0x00000010084c723c */ /* 0x040fec000000184c */
[----:B--2---:R-:W-:Y:S01]  /*a8f0*/  HMMA.16816.F32 R84, R8, R12, R84 ;  /* 0x0000000c0854723c */ /* 0x004fe20000001854 */
[--C-:B------:R-:W-:Y:S01]  /*a900*/  FFMA.FTZ R16, R159, UR10, -R162.reuse ;  /* 0x0000000a9f107c23 */ /* 0x100fe200080108a2 */
[--C-:B------:R-:W-:Y:S01]  /*a910*/  FFMA.FTZ R159, R160, UR10, -R162.reuse ;  /* 0x0000000aa09f7c23 */ /* 0x100fe200080108a2 */
[----:B------:R-:W-:-:S02]  /*a920*/  FFMA.FTZ R162, R161, UR10, -R162 ;  /* 0x0000000aa1a27c23 */ /* 0x000fc400080108a2 */
[----:B------:R-:W2:Y:S01]  /*a930*/  MUFU.EX2 R160, R16 ;  /* 0x0000001000a07308 */ /* 0x000ea20000000800 */
[C---:B------:R-:W-:Y:S01]  /*a940*/  HMMA.16816.F32 R88, R8.reuse, R14, R88 ;  /* 0x0000000e0858723c */ /* 0x040fe20000001858 */
[----:B------:R-:W4:Y:S05]  /*a950*/  LDSM.16.MT88.4 R12, [R193+0x11000] ;  /* 0x01100000c10c783b */ /* 0x000f2a0000004200 */
[C---:B------:R-:W-:Y:S01]  /*a960*/  HMMA.16816.F32 R128, R8.reuse, R136, R128 ;  /* 0x000000880880723c */ /* 0x040fe20000001880 */
[----:B------:R-:W-:Y:S05]  /*a970*/  MUFU.EX2 R159, R159 ;  /* 0x0000009f009f7308 */ /* 0x000fea0000000800 */
[C---:B-1----:R-:W-:Y:S03]  /*a980*/  HMMA.16816.F32 R92, R8.reuse, R4, R92 ;  /* 0x00000004085c723c */ /* 0x042fe6000000185c */
[----:B------:R-:W1:Y:S03]  /*a990*/  MUFU.EX2 R162, R162 ;  /* 0x000000a200a27308 */ /* 0x000e660000000800 */
[----:B------:R-:W-:Y:S01]  /*a9a0*/  HMMA.16816.F32 R96, R8, R6, R96 ;  /* 0x000000060860723c */ /* 0x000fe20000001860 */
[----:B------:R-:W-:-:S02]  /*a9b0*/  SHF.R.U32.HI R5, RZ, 0x10, R206 ;  /* 0x00000010ff057819 */ /* 0x000fc400000116ce */
[C---:B------:R-:W-:Y:S02]  /*a9c0*/  LOP3.LUT R4, R206.reuse, 0xff, RZ, 0xc0, !PT ;  /* 0x000000ffce047812 */ /* 0x040fe400078ec0ff */
[----:B------:R-:W-:Y:S01]  /*a9d0*/  LOP3.LUT R17, R5, 0xff, RZ, 0xc0, !PT ;  /* 0x000000ff05117812 */ /* 0x000fe200078ec0ff */
[C---:B------:R-:W-:Y:S01]  /*a9e0*/  HMMA.16816.F32 R124, R8.reuse, R138, R124 ;  /* 0x0000008a087c723c */ /* 0x040fe2000000187c */
[----:B------:R-:W-:Y:S01]  /*a9f0*/  SHF.R.U32.HI R6, RZ, 0x18, R206 ;  /* 0x00000018ff067819 */ /* 0x000fe200000116ce */
[----:B------:R-:W-:Y:S01]  /*aa00*/  LDSM.16.MT88.4 R136, [R194+0xd800] ;  /* 0x00d80000c288783b */ /* 0x000fe20000004200 */
[----:B------:R-:W-:Y:S02]  /*aa10*/  LOP3.LUT R7, R206, 0xffff, RZ, 0xc0, !PT ;  /* 0x0000ffffce077812 */ /* 0x000fe400078ec0ff */
[----:B------:R-:W-:Y:S01]  /*aa20*/  PRMT R6, R17, 0x5410, R6 ;  /* 0x0000541011067816 */ /* 0x000fe20000000006 */
[----:B------:R-:W-:Y:S01]  /*aa30*/  HMMA.16816.F32 R36, R8, R132, R36 ;  /* 0x000000840824723c */ /* 0x000fe20000001824 */
[----:B------:R-:W-:-:S02]  /*aa40*/  SHF.R.U32.HI R7, RZ, 0x8, R7 ;  /* 0x00000008ff077819 */ /* 0x000fc40000011607 */
[----:B------:R-:W-:Y:S02]  /*aa50*/  LOP3.LUT R206, R210, 0xff, RZ, 0xc0, !PT ;  /* 0x000000ffd2ce7812 */ /* 0x000fe400078ec0ff */
[----:B------:R-:W-:Y:S01]  /*aa60*/  PRMT R4, R4, 0x5410, R7 ;  /* 0x0000541004047816 */ /* 0x000fe20000000007 */
[C---:B------:R-:W-:Y:S01]  /*aa70*/  HMMA.16816.F32 R40, R8.reuse, R134, R40 ;  /* 0x000000860828723c */ /* 0x040fe20000001828 */
[----:B------:R-:W-:Y:S01]  /*aa80*/  LOP3.LUT R7, R210, 0xffff, RZ, 0xc0, !PT ;  /* 0x0000ffffd2077812 */ /* 0x000fe200078ec0ff */
[----:B------:R-:W-:Y:S01]  /*aa90*/  LDSM.16.MT88.4 R132, [R192+0xd800] ;  /* 0x00d80000c084783b */ /* 0x000fe20000004200 */
[----:B------:R-:W-:Y:S02]  /*aaa0*/  SHF.R.U32.HI R5, RZ, 0x18, R210 ;  /* 0x00000018ff057819 */ /* 0x000fe400000116d2 */
[----:B------:R-:W-:Y:S01]  /*aab0*/  SHF.R.U32.HI R7, RZ, 0x8, R7 ;  /* 0x00000008ff077819 */ /* 0x000fe20000011607 */
[----:B------:R-:W-:Y:S01]  /*aac0*/  HMMA.16816.F32 R44, R8, R32, R44 ;  /* 0x00000020082c723c */ /* 0x000fe2000000182c */
[----:B------:R-:W-:-:S02]  /*aad0*/  PRMT R166, R166, 0x5410, R5 ;  /* 0x00005410a6a67816 */ /* 0x000fc40000000005 */
[----:B------:R-:W-:Y:S02]  /*aae0*/  PRMT R206, R206, 0x5410, R7 ;  /* 0x00005410cece7816 */ /* 0x000fe40000000007 */
[--C-:B------:R-:W-:Y:S01]  /*aaf0*/  HSET2.LE.AND R161, R4, R157.reuse, PT ;  /* 0x0000009d04a17233 */ /* 0x100fe20003803000 */
[C---:B------:R-:W-:Y:S01]  /*ab00*/  HMMA.16816.F32 R48, R8.reuse, R34, R48 ;  /* 0x000000220830723c */ /* 0x040fe20000001830 */
[--C-:B------:R-:W-:Y:S01]  /*ab10*/  HSET2.LE.AND R7, R6, R157.reuse, PT ;  /* 0x0000009d06077233 */ /* 0x100fe20003803000 */
[----:B------:R-:W-:Y:S01]  /*ab20*/  LDSM.16.MT88.4 R32, [R196+0xf800] ;  /* 0x00f80000c420783b */ /* 0x000fe20000004200 */
[--C-:B------:R-:W-:Y:S02]  /*ab30*/  HSET2.LE.AND R4, R206, R157.reuse, PT ;  /* 0x0000009dce047233 */ /* 0x100fe40003803000 */
[----:B------:R-:W-:Y:S01]  /*ab40*/  HSET2.LE.AND R5, R166, R157, PT ;  /* 0x0000009da6057233 */ /* 0x000fe20003803000 */
[----:B------:R-:W-:Y:S01]  /*ab50*/  HMMA.16816.F32 R52, R8, R28, R52 ;  /* 0x0000001c0834723c */ /* 0x000fe20000001834 */
[----:B--2---:R-:W-:Y:S01]  /*ab60*/  F2FP.F16.F32.PACK_AB R166, R160, R163 ;  /* 0x000000a3a0a6723e */ /* 0x004fe200000000ff */
[----:B------:R-:W-:Y:S01]  /*ab70*/  FADD.FTZ R163, R163, R208 ;  /* 0x000000d0a3a37221 */ /* 0x000fe20000010000 */
[----:B------:R-:W-:-:S02]  /*ab80*/  F2FP.F16.F32.PACK_AB R6, R164, R165 ;  /* 0x000000a5a406723e */ /* 0x000fc400000000ff */
[----:B------:R-:W-:Y:S01]  /*ab90*/  LOP3.LUT R5, R5, R166, RZ, 0xc0, !PT ;  /* 0x000000a605057212 */ /* 0x000fe200078ec0ff */
[----:B------:R-:W-:Y:S01]  /*aba0*/  HMMA.16816.F32 R56, R8, R30, R56 ;  /* 0x0000001e0838723c */ /* 0x000fe20000001838 */
[----:B------:R-:W-:Y:S01]  /*abb0*/  LOP3.LUT R6, R161, R6, RZ, 0xc0, !PT ;  /* 0x00000006a1067212 */ /* 0x000fe200078ec0ff */
[----:B------:R-:W-:Y:S01]  /*abc0*/  LDSM.16.MT88.4 R28, [R194+0xf800] ;  /* 0x00f80000c21c783b */ /* 0x000fe20000004200 */
[----:B------:R-:W-:-:S03]  /*abd0*/  FADD.FTZ R160, R160, R163 ;  /* 0x000000a3a0a07221 */ /* 0x000fc60000010000 */
[C---:B------:R-:W-:Y:S06]  /*abe0*/  HMMA.16816.F32 R60, R8.reuse, R24, R60 ;  /* 0x00000018083c723c */ /* 0x040fec000000183c */
[C---:B------:R-:W-:Y:S01]  /*abf0*/  HMMA.16816.F32 R64, R8.reuse, R26, R64 ;  /* 0x0000001a0840723c */ /* 0x040fe20000001840 */
[----:B------:R-:W2:Y:S05]  /*ac00*/  LDSM.16.MT88.4 R24, [R193+0xd800] ;  /* 0x00d80000c118783b */ /* 0x000eaa0000004200 */
[C---:B------:R-:W-:Y:S01]  /*ac10*/  HMMA.16816.F32 R80, R8.reuse, R18, R80 ;  /* 0x000000120850723c */ /* 0x040fe20000001850 */
[----:B------:R-:W5:Y:S05]  /*ac20*/  LDSM.16.MT88.4 R16, [R192+0xf800] ;  /* 0x00f80000c010783b */ /* 0x000f6a0000004200 */
[C---:B---3--:R-:W-:Y:S06]  /*ac30*/  HMMA.16816.F32 R100, R8.reuse, R20, R100 ;  /* 0x000000140864723c */ /* 0x048fec0000001864 */
[C---:B------:R-:W-:Y:S01]  /*ac40*/  HMMA.16816.F32 R104, R8.reuse, R22, R104 ;  /* 0x000000160868723c */ /* 0x040fe20000001868 */
[----:B------:R-:W-:Y:S05]  /*ac50*/  LDSM.16.MT88.4 R20, [R193+0xf800] ;  /* 0x00f80000c114783b */ /* 0x000fea0000004200 */
[C---:B----4-:R-:W-:Y:S06]  /*ac60*/  HMMA.16816.F32 R108, R8.reuse, R12, R108 ;  /* 0x0000000c086c723c */ /* 0x050fec000000186c */
[C---:B------:R-:W-:Y:S01]  /*ac70*/  HMMA.16816.F32 R120, R8.reuse, R14, R120 ;  /* 0x0000000e0878723c */ /* 0x040fe20000001878 */
[----:B------:R-:W-:Y:S05]  /*ac80*/  LDSM.16.MT88.4 R12, [R196+0x11800] ;  /* 0x01180000c40c783b */ /* 0x000fea0000004200 */
[C---:B------:R-:W-:Y:S06]  /*ac90*/  HMMA.16816.F32 R116, R8.reuse, R144, R116 ;  /* 0x000000900874723c */ /* 0x040fec0000001874 */
[----:B------:R-:W-:Y:S01]  /*aca0*/  HMMA.16816.F32 R112, R8, R146, R112 ;  /* 0x000000920870723c */ /* 0x000fe20000001870 */
[----:B------:R-:W3:Y:S01]  /*acb0*/  LDSM.16.MT88.4 R8, [R194+0x11800] ;  /* 0x01180000c208783b */ /* 0x000ee20000004200 */
[----:B------:R-:W-:-:S02]  /*acc0*/  F2FP.F16.F32.PACK_AB R145, R224, R169 ;  /* 0x000000a9e091723e */ /* 0x000fc400000000ff */
[----:B-1----:R-:W-:Y:S01]  /*acd0*/  F2FP.F16.F32.PACK_AB R144, R162, R159 ;  /* 0x0000009fa290723e */ /* 0x002fe200000000ff */
[----:B------:R-:W-:Y:S01]  /*ace0*/  FADD.FTZ R159, R159, R160 ;  /* 0x000000a09f9f7221 */ /* 0x000fe20000010000 */
[----:B------:R-:W-:Y:S02]  /*acf0*/  LOP3.LUT R4, R4, R145, RZ, 0xc0, !PT ;  /* 0x0000009104047212 */ /* 0x000fe400078ec0ff */
[----:B------:R-:W-:Y:S01]  /*ad00*/  LOP3.LUT R7, R7, R144, RZ, 0xc0, !PT ;  /* 0x0000009007077212 */ /* 0x000fe200078ec0ff */
[----:B------:R-:W-:-:S06]  /*ad10*/  FADD.FTZ R225, R162, R159 ;  /* 0x0000009fa2e17221 */ /* 0x000fcc0000010000 */
[C---:B--2---:R-:W-:Y:S06]  /*ad20*/  HMMA.16816.F32 R44, R4.reuse, R24, R44 ;  /* 0x00000018042c723c */ /* 0x044fec000000182c */
[C---:B------:R-:W-:Y:S01]  /*ad30*/  HMMA.16816.F32 R48, R4.reuse, R26, R48 ;  /* 0x0000001a0430723c */ /* 0x040fe20000001830 */
[----:B------:R-:W1:Y:S05]  /*ad40*/  LDSM.16.MT88.4 R24, [R193+0x11800] ;  /* 0x01180000c118783b */ /* 0x000e6a0000004200 */
[C---:B-----5:R-:W-:Y:S06]  /*ad50*/  HMMA.16816.F32 R84, R4.reuse, R16, R84 ;  /* 0x000000100454723c */ /* 0x060fec0000001854 */
[C---:B------:R-:W-:Y:S01]  /*ad60*/  HMMA.16816.F32 R88, R4.reuse, R18, R88 ;  /* 0x000000120458723c */ /* 0x040fe20000001858 */
[----:B------:R-:W2:Y:S05]  /*ad70*/  LDSM.16.MT88.4 R16, [R192+0x11800] ;  /* 0x01180000c010783b */ /* 0x000eaa0000004200 */
        /* <DEDUP_REMOVED lines=11> */
[----:B------:R-:W-:Y:S01]  /*ae30*/  IMAD.MOV.U32 R3, RZ, RZ, R0 ;  /* 0x000000ffff037224 */ /* 0x000fe200078e0000 */
[----:B------:R-:W-:Y:S01]  /*ae40*/  @P0 MOV R3, R0 ;  /* 0x0000000000030202 */ /* 0x000fe20000000f00 */
[----:B------:R-:W-:-:S03]  /*ae50*/  FADD.FTZ R179, R179, R178 ;  /* 0x000000b2b3b37221 */ /* 0x000fc60000010000 */
[C---:B------:R-:W-:Y:S01]  /*ae60*/  HMMA.16816.F32 R56, R4.reuse, R134, R56 ;  /* 0x000000860438723c */ /* 0x040fe20000001838 */
[----:B------:R-:W-:Y:S01]  /*ae70*/  FADD.FTZ R8, R204, R179 ;  /* 0x000000b3cc087221 */ /* 0x000fe20000010000 */
[-C--:B------:R-:W-:Y:S02]  /*ae80*/  MOV R132, R148.reuse ;  /* 0x0000009400847202 */ /* 0x080fe40000000f00 */
[----:B------:R-:W-:Y:S01]  /*ae90*/  @P0 MOV R132, R148 ;  /* 0x0000009400840202 */ /* 0x000fe20000000f00 */
        /* <DEDUP_REMOVED lines=20> */
.L_x_498:
[----:B------:R-:W-:-:S12]  /*afe0*/  UIADD3 UR19, UR18, -0x1, URZ ;  /* 0xffffffff12137890 */ /* 0x000fd8000fffe03f */
.L_x_502:
[----:B------:R-:W-:-:S13]  /*aff0*/  ISETP.LE.AND P0, PT, RZ, UR19, PT ;  /* 0x00000013ff007c0c */ /* 0x000fda000bf03270 */
[----:B------:R-:W-:Y:S05]  /*b000*/  @!P0 BRA `(.L_x_503) ;  /* 0x0000004000248947 */ /* 0x000fea0003800000 */
[----:B------:R-:W-:Y:S01]  /*b010*/  ULDC UR4, c[0x0][0x2d0] ;  /* 0x0000b40000047ab9 */ /* 0x000fe20000000800 */
[----:B------:R-:W-:Y:S01]  /*b020*/  IMAD.WIDE.U32 R230, R222, -0x2daee0ad, RZ ;  /* 0xd2511f53dee67825 */ /* 0x000fe200078e00ff */
[----:B------:R-:W-:Y:S01]  /*b030*/  ISETP.GE.AND P4, PT, R228, UR4, PT ;  /* 0x00000004e4007c0c */ /* 0x000fe2000bf86270 */
[----:B------:R-:W-:Y:S01]  /*b040*/  ULDC UR8, c[0x0][0x2d0] ;  /* 0x0000b40000087ab9 */ /* 0x000fe20000000800 */
[----:B------:R-:W-:Y:S01]  /*b050*/  MOV R0, R3 ;  /* 0x0000000300007202 */ /* 0x000fe20000000f00 */
[----:B------:R-:W-:Y:S01]  /*b060*/  IMAD.WIDE.U32 R228, R219, -0x326172a9, RZ ;  /* 0xcd9e8d57dbe47825 */ /* 0x000fe200078e00ff */
[----:B------:R-:W-:Y:S01]  /*b070*/  PRMT R219, R2, 0x7054, R2 ;  /* 0x0000705402db7816 */ /* 0x000fe20000000002 */
[----:B------:R-:W-:Y:S01]  /*b080*/  ULDC UR4, c[0x0][0x2ec] ;  /* 0x0000bb0000047ab9 */ /* 0x000fe20000000800 */
[----:B------:R-:W-:Y:S01]  /*b090*/  MOV R133, R132 ;  /* 0x0000008400857202 */ /* 0x000fe20000000f00 */
[----:B------:R-:W-:Y:S01]  /*b0a0*/  ULDC.64 UR6, c[0x0][0x248] ;  /* 0x0000920000067ab9 */ /* 0x000fe20000000a00 */
[----:B------:R-:W-:-:S02]  /*b0b0*/  LOP3.LUT R223, R229, R223, RZ, 0x3c, !PT ;  /* 0x000000dfe5df7212 */ /* 0x000fc400078e3cff */
[----:B------:R-:W-:-:S03]  /*b0c0*/  MOV R233, R235 ;  /* 0x000000eb00e97202 */ /* 0x000fc60000000f00 */
[----:B------:R-:W1:Y:S01]  /*b0d0*/  @!P4 LDC.64 R210, c[0x0][0x220] ;  /* 0x00008800ffd2cb82 */ /* 0x000e620000000a00 */
[----:B------:R-:W-:-:S07]  /*b0e0*/  IMAD.WIDE.U32 R222, R223, -0x2daee0ad, RZ ;  /* 0xd2511f53dfde7825 */ /* 0x000fce00078e00ff */
[----:B------:R-:W2:Y:S08]  /*b0f0*/  @!P4 LDC.64 R208, c[0x0][0x220] ;  /* 0x00008800ffd0cb82 */ /* 0x000eb00000000a00 */
[----:B------:R-:W3:Y:S08]  /*b100*/  @!P4 LDC.64 R206, c[0x0][0x220] ;  /* 0x00008800ffcecb82 */ /* 0x000ef00000000a00 */
[----:B------:R-:W4:Y:S01]  /*b110*/  @!P4 LDC.64 R204, c[0x0][0x220] ;  /* 0x00008800ffcccb82 */ /* 0x000f220000000a00 */
[----:B------:R-:W-:Y:S05]  /*b120*/  BRA `(.L_x_504) ;  /* 0x0000000400cc7947 */ /* 0x000fea0003800000 */
.L_x_506:
        /* <DEDUP_REMOVED lines=29> */
[----:B------:R-:W-:Y:S01]  /*b300*/  @!P4 LDGSTS.E.BYPASS.LTC128B.128 [R203+0x6000], desc[UR22][R160.64] ;  /* 0x06000000a0cbcfae */ /* 0x000fe2000b901d56 */
        /* <DEDUP_REMOVED lines=9> */
[----:B------:R-:W-:Y:S03]  /*b3a0*/  @!P3 LDGSTS.E.BYPASS.LTC128B.128 [R203+0x8000], desc[UR22][R158.64+0x80] ;  /* 0x080000809ecbbfae */ /* 0x000fe6000b901d56 */
        /* <DEDUP_REMOVED lines=12> */
[----:B------:R-:W-:Y:S01]  /*b470*/  IADD3.X R150, R150, UR29, RZ, P1, !PT ;  /* 0x0000001d96967c10 */ /* 0x000fe20008ffe4ff */
[----:B------:R-:W3:Y:S01]  /*b480*/  @!P3 LDC.64 R136, c[0x0][0x218] ;  /* 0x00008600ff88bb82 */ /* 0x000ee20000000a00 */
[C---:B--2---:R-:W-:Y:S01]  /*b490*/  @!P3 LEA R142, P6, R149.reuse, R142, 0x1 ;  /* 0x0000008e958eb211 */ /* 0x044fe200078c08ff */
[----:B------:R-:W-:Y:S01]  /*b4a0*/  @!PT LDS RZ, [RZ] ;  /* 0x00000000fffff984 */ /* 0x000fe20000000800 */
[----:B------:R-:W-:Y:S01]  /*b4b0*/  @!PT LDS RZ, [RZ] ;  /* 0x00000000fffff984 */ /* 0x000fe20000000800 */
[----:B------:R-:W-:Y:S01]  /*b4c0*/  @!PT LDS RZ, [RZ] ;  /* 0x00000000fffff984 */ /* 0x000fe20000000800 */
[----:B------:R2:W-:Y:S03]  /*b4d0*/  @!P4 LDGSTS.E.BYPASS.LTC128B.128 [R203+0x6800], desc[UR22][R152.64] ;  /* 0x0680000098cbcfae */ /* 0x0005e6000b901d56 */
[C-C-:B------:R-:W-:Y:S01]  /*b4e0*/  @!P3 LEA.HI.X R143, R149.reuse, R143, R150.reuse, 0x1, P6 ;  /* 0x0000008f958fb211 */ /* 0x140fe200030f0c96 */
[----:B------:R2:W-:Y:S02]  /*b4f0*/  @P3 STS.128 [R203+0x8800], RZ ;  /* 0x008800ffcb003388 */ /* 0x0005e40000000c00 */
[----:B------:R-:W2:Y:S01]  /*b500*/  @!P2 LDC.64 R134, c[0x0][0x218] ;  /* 0x00008600ff86ab82 */ /* 0x000ea20000000a00 */
[C---:B-1----:R-:W-:Y:S01]  /*b510*/  @!P2 LEA R140, P1, R149.reuse, R140, 0x1 ;  /* 0x0000008c958ca211 */ /* 0x042fe200078208ff */
[----:B------:R-:W-:Y:S01]  /*b520*/  @!PT LDS RZ, [RZ] ;  /* 0x00000000fffff984 */ /* 0x000fe20000000800 */
[----:B------:R-:W-:Y:S01]  /*b530*/  @!PT LDS RZ, [RZ] ;  /* 0x00000000fffff984 */ /* 0x000fe20000000800 */
[----:B------:R-:W-:Y:S01]  /*b540*/  @!PT LDS RZ, [RZ] ;  /* 0x00000000fffff984 */ /* 0x000fe20000000800 */
[----:B------:R1:W-:Y:S03]  /*b550*/  @!P3 LDGSTS.E.BYPASS.LTC128B.128 [R203+0x8800], desc[UR22][R154.64+0x80] ;  /* 0x088000809acbbfae */ /* 0x0003e6000b901d56 */
[C-C-:B------:R-:W-:Y:S01]  /*b560*/  @!P2 LEA.HI.X R141, R149.reuse, R141, R150.reuse, 0x1, P1 ;  /* 0x0000008d958da211 */ /* 0x140fe200008f0c96 */
[----:B------:R1:W-:Y:S04]  /*b570*/  @P2 STS.128 [R203+0xa800], RZ ;  /* 0x00a800ffcb002388 */ /* 0x0003e80000000c00 */
[----:B------:R-:W-:Y:S01]  /*b580*/  @!PT LDS RZ, [RZ] ;  /* 0x00000000fffff984 */ /* 0x000fe20000000800 */
[----:B------:R-:W-:Y:S01]  /*b590*/  @!PT LDS RZ, [RZ] ;  /* 0x00000000fffff984 */ /* 0x000fe20000000800 */
[----:B------:R-:W-:Y:S01]  /*b5a0*/  @!PT LDS RZ, [RZ] ;  /* 0x00000000fffff984 */ /* 0x000fe20000000800 */
[----:B------:R1:W-:Y:S01]  /*b5b0*/  @!P2 LDGSTS.E.BYPASS.LTC128B.128 [R203+0xa800], desc[UR22][R146.64+0x100] ;  /* 0x0a80010092cbafae */ /* 0x0003e2000b901d56 */
[C---:B-----5:R-:W-:Y:S03]  /*b5c0*/  @!P4 LEA R156, P0, R149.reuse, R144, 0x1 ;  /* 0x00000090959cc211 */ /* 0x060fe600078008ff */
[----:B------:R1:W-:Y:S01]  /*b5d0*/  @P4 STS.128 [R203+0x7000], RZ ;  /* 0x007000ffcb004388 */ /* 0x0003e20000000c00 */
[C---:B------:R-:W-:Y:S02]  /*b5e0*/  @!P4 LEA.HI.X R157, R149.reuse, R145, R150, 0x1, P0 ;  /* 0x00000091959dc211 */ /* 0x040fe400000f0c96 */
[----:B------:R-:W-:Y:S03]  /*b5f0*/  IADD3 R144, P0, R149, UR30, RZ ;  /* 0x0000001e95907c10 */ /* 0x000fe6000ff1e0ff */
[----:B------:R-:W-:Y:S01]  /*b600*/  @!PT LDS RZ, [RZ] ;  /* 0x00000000fffff984 */ /* 0x000fe20000000800 */
[----:B------:R-:W-:Y:S01]  /*b610*/  @!PT LDS RZ, [RZ] ;  /* 0x00000000fffff984 */ /* 0x000fe20000000800 */
[----:B------:R-:W-:Y:S01]  /*b620*/  @!PT LDS RZ, [RZ] ;  /* 0x00000000fffff984 */ /* 0x000fe20000000800 */
[----:B------:R1:W-:Y:S01]  /*b630*/  @!P4 LDGSTS.E.BYPASS.LTC128B.128 [R203+0x7000], desc[UR22][R156.64] ;  /* 0x070000009ccbcfae */ /* 0x0003e2000b901d56 */
[C---:B----4-:R-:W-:Y:S02]  /*b640*/  @!P4 LEA R138, P6, R144.reuse, R138, 0x1 ;  /* 0x0000008a908ac211 */ /* 0x050fe400078c08ff */
[----:B---3--:R-:W-:Y:S01]  /*b650*/  @!P3 LEA R136, P1, R144, R136, 0x1 ;  /* 0x000000889088b211 */ /* 0x008fe200078208ff */
[----:B------:R1:W-:Y:S01]  /*b660*/  @P3 STS.128 [R203+0x9000], RZ ;  /* 0x009000ffcb003388 */ /* 0x0003e20000000c00 */
[----:B------:R-:W-:Y:S02]  /*b670*/  IADD3.X R150, R150, UR29, RZ, P0, !PT ;  /* 0x0000001d96967c10 */ /* 0x000fe400087fe4ff */
[C---:B--2---:R-:W-:Y:S01]  /*b680*/  @!P2 LEA R134, P0, R144.reuse, R134, 0x1 ;  /* 0x000000869086a211 */ /* 0x044fe200078008ff */
[----:B------:R-:W-:Y:S01]  /*b690*/  @!PT LDS RZ, [RZ] ;  /* 0x00000000fffff984 */ /* 0x000fe20000000800 */
[----:B------:R-:W-:Y:S01]  /*b6a0*/  @!PT LDS RZ, [RZ] ;  /* 0x00000000fffff984 */ /* 0x000fe20000000800 */
[----:B------:R-:W-:Y:S01]  /*b6b0*/  @!PT LDS RZ, [RZ] ;  /* 0x00000000fffff984 */ /* 0x000fe20000000800 */
[----:B------:R1:W-:Y:S01]  /*b6c0*/  @!P3 LDGSTS.E.BYPASS.LTC128B.128 [R203+0x9000], desc[UR22][R142.64+0x80] ;  /* 0x090000808ecbbfae */ /* 0x0003e2000b901d56 */
[C-C-:B------:R-:W-:Y:S02]  /*b6d0*/  @!P4 LEA.HI.X R139, R144.reuse, R139, R150.reuse, 0x1, P6 ;  /* 0x0000008b908bc211 */ /* 0x140fe400030f0c96 */
[C-C-:B------:R-:W-:Y:S01]  /*b6e0*/  @!P3 LEA.HI.X R137, R144.reuse, R137, R150.reuse, 0x1, P1 ;  /* 0x000000899089b211 */ /* 0x140fe200008f0c96 */
        /* <DEDUP_REMOVED lines=23> */
.L_x_504:
        /* <DEDUP_REMOVED lines=39> */
[----:B------:R-:W5:Y:S01]  /*bad0*/  @!P3 LDC.64 R178, c[0x0][0x220] ;  /* 0x00008800ffb2bb82 */ /* 0x000f620000000a00 */
        /* <DEDUP_REMOVED lines=9> */
[C---:B------:R-:W-:Y:S01]  /*bb70*/  IADD3 R226, P1, R132.reuse, UR21, RZ ;  /* 0x0000001584e27c10 */ /* 0x040fe2000ff3e0ff */
[----:B------:R-:W3:Y:S01]  /*bb80*/  @!P3 LDC.64 R134, c[0x0][0x220] ;  /* 0x00008800ff86bb82 */ /* 0x000ee20000000a00 */
[----:B------:R-:W-:Y:S01]  /*bb90*/  @!P2 LEA.HI.X R235, R132, R235, R224, 0x1, P0 ;  /* 0x000000eb84eba211 */ /* 0x000fe200000f0ce0 */
[----:B------:R-:W-:Y:S01]  /*bba0*/  @P3 STS.128 [R203+0xe800], RZ ;  /* 0x00e800ffcb003388 */ /* 0x000fe20000000c00 */
[----:B------:R-:W-:Y:S02]  /*bbb0*/  IADD3.X R224, R224, UR20, RZ, P1, !PT ;  /* 0x00000014e0e07c10 */ /* 0x000fe40008ffe4ff */
[C---:B------:R-:W-:Y:S01]  /*bbc0*/  IADD3 R132, P5, R226.reuse, UR21, RZ ;  /* 0x00000015e2847c10 */ /* 0x040fe2000ffbe0ff */
[----:B------:R-:W-:Y:S01]  /*bbd0*/  @!PT LDS RZ, [RZ] ;  /* 0x00000000fffff984 */ /* 0x000fe20000000800 */
[----:B------:R-:W-:Y:S01]  /*bbe0*/  @!PT LDS RZ, [RZ] ;  /* 0x00000000fffff984 */ /* 0x000fe20000000800 */
[----:B------:R-:W-:Y:S01]  /*bbf0*/  @!PT LDS RZ, [RZ] ;  /* 0x00000000fffff984 */ /* 0x000fe20000000800 */
[----:B------:R4:W-:Y:S02]  /*bc00*/  @!P3 LDGSTS.E.BYPASS.LTC128B.128 [R203+0xe800], desc[UR22][R236.64+0x80] ;  /* 0x0e800080eccbbfae */ /* 0x0009e4000b901d56 */
[----:B------:R-:W4:Y:S02]  /*bc10*/  @!P2 LDC.64 R2, c[0x0][0x220] ;  /* 0x00008800ff02ab82 */ /* 0x000f240000000a00 */
[----:B------:R-:W-:Y:S04]  /*bc20*/  @P2 STS.128 [R203+0x10800], RZ ;  /* 0x010800ffcb002388 */ /* 0x000fe80000000c00 */
[----:B------:R-:W-:Y:S01]  /*bc30*/  @!PT LDS RZ, [RZ] ;  /* 0x00000000fffff984 */ /* 0x000fe20000000800 */
[----:B------:R-:W-:Y:S01]  /*bc40*/  @!PT LDS RZ, [RZ] ;  /* 0x00000000fffff984 */ /* 0x000fe20000000800 */
[----:B------:R-:W-:Y:S01]  /*bc50*/  @!PT LDS RZ, [RZ] ;  /* 0x00000000fffff984 */ /* 0x000fe20000000800 */
[----:B------:R-:W-:Y:S01]  /*bc60*/  @!P2 LDGSTS.E.BYPASS.LTC128B.128 [R203+0x10800], desc[UR22][R234.64+0x100] ;  /* 0x10800100eacbafae */ /* 0x000fe2000b901d56 */
[C---:B-----5:R-:W-:Y:S02]  /*bc70*/  @!P3 LEA R178, P1, R226.reuse, R178, 0x1 ;  /* 0x000000b2e2b2b211 */ /* 0x060fe400078208ff */
[C---:B--2---:R-:W-:Y:S01]  /*bc80*/  @!P4 LEA R240, P0, R226.reuse, R206, 0x1 ;  /* 0x000000cee2f0c211 */ /* 0x044fe200078008ff */
[----:B------:R-:W-:Y:S01]  /*bc90*/  @P4 STS.128 [R203+0xd000], RZ ;  /* 0x00d000ffcb004388 */ /* 0x000fe20000000c00 */
[C-C-:B------:R-:W-:Y:S02]  /*bca0*/  @!P3 LEA.HI.X R179, R226.reuse, R179, R224.reuse, 0x1, P1 ;  /* 0x000000b3e2b3b211 */ /* 0x140fe400008f0ce0 */
[C-C-:B------:R-:W-:Y:S02]  /*bcb0*/  @!P4 LEA.HI.X R241, R226.reuse, R207, R224.reuse, 0x1, P0 ;  /* 0x000000cfe2f1c211 */ /* 0x140fe400000f0ce0 */
[----:B-1----:R-:W-:Y:S02]  /*bcc0*/  @!P2 LEA R176, P0, R226, R176, 0x1 ;  /* 0x000000b0e2b0a211 */ /* 0x002fe400078008ff */
[----:B---3--:R-:W-:Y:S01]  /*bcd0*/  @!P3 LEA R134, P1, R132, R134, 0x1 ;  /* 0x000000868486b211 */ /* 0x008fe200078208ff */
[----:B------:R-:W-:Y:S01]  /*bce0*/  @!PT LDS RZ, [RZ] ;  /* 0x00000000fffff984 */ /* 0x000fe20000000800 */
[----:B------:R-:W-:Y:S01]  /*bcf0*/  @!PT LDS RZ, [RZ] ;  /* 0x00000000fffff984 */ /* 0x000fe20000000800 */
[----:B------:R-:W-:Y:S01]  /*bd00*/  @!PT LDS RZ, [RZ] ;  /* 0x00000000fffff984 */ /* 0x000fe20000000800 */
[----:B------:R-:W-:Y:S01]  /*bd10*/  @!P4 LDGSTS.E.BYPASS.LTC128B.128 [R203+0xd000], desc[UR22][R240.64] ;  /* 0x0d000000f0cbcfae */ /* 0x000fe2000b901d56 */
[----:B------:R-:W-:Y:S02]  /*bd20*/  @!P2 LEA.HI.X R177, R226, R177, R224, 0x1, P0 ;  /* 0x000000b1e2b1a211 */ /* 0x000fe400000f0ce0 */
[----:B------:R-:W-:Y:S01]  /*bd30*/  IADD3.X R224, R224, UR20, RZ, P5, !PT ;  /* 0x00000014e0e07c10 */ /* 0x000fe2000affe4ff */
[----:B------:R-:W-:Y:S01]  /*bd40*/  @P3 STS.128 [R203+0xf000], RZ ;  /* 0x00f000ffcb003388 */ /* 0x000fe20000000c00 */
[C---:B----4-:R-:W-:Y:S03]  /*bd50*/  @!P2 LEA R2, P0, R132.reuse, R2, 0x1 ;  /* 0x000000028402a211 */ /* 0x050fe600078008ff */
[----:B------:R-:W-:Y:S01]  /*bd60*/  @!PT LDS RZ, [RZ] ;  /* 0x00000000fffff984 */ /* 0x000fe20000000800 */
[----:B------:R-:W-:Y:S01]  /*bd70*/  @!PT LDS RZ, [RZ] ;  /* 0x00000000fffff984 */ /* 0x000fe20000000800 */
[----:B------:R-:W-:Y:S01]  /*bd80*/  @!PT LDS RZ, [RZ] ;  /* 0x00000000fffff984 */ /* 0x000fe20000000800 */
[----:B------:R-:W-:Y:S01]  /*bd90*/  @!P3 LDGSTS.E.BYPASS.LTC128B.128 [R203+0xf000], desc[UR22][R178.64+0x80] ;  /* 0x0f000080b2cbbfae */ /* 0x000fe2000b901d56 */
[C---:B------:R-:W-:Y:S02]  /*bda0*/  @!P4 LEA R236, P5, R132.reuse, R204, 0x1 ;  /* 0x000000cc84ecc211 */ /* 0x040fe400078a08ff */
[C-C-:B------:R-:W-:Y:S01]  /*bdb0*/  @!P3 LEA.HI.X R135, R132.reuse, R135, R224.reuse, 0x1, P1 ;  /* 0x000000878487b211 */ /* 0x140fe200008f0ce0 */
[----:B------:R-:W-:Y:S01]  /*bdc0*/  @P2 STS.128 [R203+0x11000], RZ ;  /* 0x011000ffcb002388 */ /* 0x000fe20000000c00 */
[C-C-:B------:R-:W-:Y:S02]  /*bdd0*/  @!P4 LEA.HI.X R237, R132.reuse, R205, R224.reuse, 0x1, P5 ;  /* 0x000000cd84edc211 */ /* 0x140fe400028f0ce0 */
[----:B------:R-:W-:Y:S01]  /*bde0*/  @!P2 LEA.HI.X R3, R132, R3, R224, 0x1, P0 ;  /* 0x000000038403a211 */ /* 0x000fe200000f0ce0 */
[----:B------:R-:W-:Y:S01]  /*bdf0*/  @!PT LDS RZ, [RZ] ;  /* 0x00000000fffff984 */ /* 0x000fe20000000800 */
[----:B------:R-:W-:Y:S01]  /*be00*/  @!PT LDS RZ, [RZ] ;  /* 0x00000000fffff984 */ /* 0x000fe20000000800 */
[----:B------:R-:W-:Y:S01]  /*be10*/  @!PT LDS RZ, [RZ] ;  /* 0x00000000fffff984 */ /* 0x000fe20000000800 */
[----:B------:R-:W-:Y:S01]  /*be20*/  @!P2 LDGSTS.E.BYPASS.LTC128B.128 [R203+0x11000], desc[UR22][R176.64+0x100] ;  /* 0x11000100b0cbafae */ /* 0x000fe2000b901d56 */
[----:B------:R-:W-:Y:S03]  /*be30*/  ISETP.LT.AND P5, PT, RZ, UR19, PT ;  /* 0x00000013ff007c0c */ /* 0x000fe6000bfa1270 */
        /* <DEDUP_REMOVED lines=29> */
[----:B------:R-:W1:Y:S01]  /*c010*/  LDSM.16.M88.4 R168, [R190] ;  /* 0x00000000bea8783b */ /* 0x000e620000000200 */
[----:B------:R-:W-:Y:S01]  /*c020*/  I2FP.F32.S32 R132, R132 ;  /* 0x0000008400847245 */ /* 0x000fe20000201400 */
[----:B------:R-:W-:Y:S02]  /*c030*/  VIADD R134, R2, 0x9 ;  /* 0x0000000902867836 */ /* 0x000fe40000000000 */
[----:B------:R-:W-:Y:S01]  /*c040*/  LDSM.16.M88.4 R172, [R195+0x6800] ;  /* 0x00680000c3ac783b */ /* 0x000fe20000000200 */
[C---:B--2---:R-:W-:Y:S03]  /*c050*/  HMMA.16816.F32 R4, R136.reuse, R140, RZ ;  /* 0x0000008c8804723c */ /* 0x044fe600000018ff */
[----:B------:R-:W-:Y:S03]  /*c060*/  LDSM.16.M88.4 R176, [R195+0x8800] ;  /* 0x00880000c3b0783b */ /* 0x000fe60000000200 */
        /* <DEDUP_REMOVED lines=17> */
[----:B------:R-:W1:Y:S05]  /*c180*/  LDSM.16.M88.4 R164, [R188] ;  /* 0x00000000bca4783b */ /* 0x000e6a0000000200 */
        /* <DEDUP_REMOVED lines=44> */
[----:B------:R-:W-:Y:S04]  /*c450*/  LDSM.16.M88.4 R152, [R197+0x2000] ;  /* 0x00200000c598783b */ /* 0x000fe80000000200 */
        /* <DEDUP_REMOVED lines=13> */
[----:B------:R-:W4:Y:S01]  /*c530*/  LDSM.16.M88.4 R164, [R188+0x3800] ;  /* 0x00380000bca4783b */ /* 0x000f220000000200 */
[C---:B------:R-:W-:Y:S06]  /*c540*/  HMMA.16816.F32 R4, R160.reuse, R172, R4 ;  /* 0x000000aca004723c */ /* 0x040fec0000001804 */
[C---:B------:R-:W-:Y:S01]  /*c550*/  HMMA.16816.F32 R8, R160.reuse, R174, R8 ;  /* 0x000000aea008723c */ /* 0x040fe20000001808 */
[----:B------:R-:W4:Y:S05]  /*c560*/  LDSM.16.M88.4 R172, [R201+0xa000] ;  /* 0x00a00000c9ac783b */ /* 0x000f2a0000000200 */
[C---:B------:R-:W-:Y:S06]  /*c570*/  HMMA.16816.F32 R12, R160.reuse, R176, R12 ;  /* 0x000000b0a00c723c */ /* 0x040fec000000180c */
[C---:B------:R-:W-:Y:S01]  /*c580*/  HMMA.16816.F32 R16, R160.reuse, R178, R16 ;  /* 0x000000b2a010723c */ /* 0x040fe20000001810 */
[----:B------:R-:W-:Y:S05]  /*c590*/  LDSM.16.M88.4 R176, [R195+0xa000] ;  /* 0x00a00000c3b0783b */ /* 0x000fea0000000200 */
[C---:B-----5:R-:W-:Y:S06]  /*c5a0*/  HMMA.16816.F32 R20, R160.reuse, R144, R20 ;  /* 0x00000090a014723c */ /* 0x060fec0000001814 */
[C---:B------:R-:W-:Y:S01]  /*c5b0*/  HMMA.16816.F32 R24, R160.reuse, R146, R24 ;  /* 0x00000092a018723c */ /* 0x040fe20000001818 */
[----:B------:R-:W-:Y:S05]  /*c5c0*/  LDSM.16.M88.4 R144, [R201+0xb000] ;  /* 0x00b00000c990783b */ /* 0x000fea0000000200 */
[C---:B-1----:R-:W-:Y:S06]  /*c5d0*/  HMMA.16816.F32 R28, R160.reuse, R140, R28 ;  /* 0x0000008ca01c723c */ /* 0x042fec000000181c */
[----:B------:R-:W-:Y:S01]  /*c5e0*/  HMMA.16816.F32 R32, R160, R142, R32 ;  /* 0x0000008ea020723c */ /* 0x000fe20000001820 */
[----:B------:R-:W1:Y:S04]  /*c5f0*/  LDSM.16.M88.4 R140, [R201+0xa800] ;  /* 0x00a80000c98c783b */ /* 0x000e680000000200 */
[----:B------:R-:W-:Y:S01]  /*c600*/  LDSM.16.M88.4 R160, [R183] ;  /* 0x00000000b7a0783b */ /* 0x000fe20000000200 */
[C---:B------:R-:W-:Y:S06]  /*c610*/  HMMA.16816.F32 R4, R152.reuse, R156, R4 ;  /* 0x0000009c9804723c */ /* 0x040fec0000001804 */
[C---:B------:R-:W-:Y:S01]  /*c620*/  HMMA.16816.F32 R8, R152.reuse, R158, R8 ;  /* 0x0000009e9808723c */ /* 0x040fe20000001808 */
[----:B------:R-:W5:Y:S05]  /*c630*/  LDSM.16.M88.4 R156, [R201+0xb800] ;  /* 0x00b80000c99c783b */ /* 0x000f6a0000000200 */
        /* <DEDUP_REMOVED lines=9> */
[----:B------:R-:W4:Y:S01]  /*c6d0*/  LDSM.16.M88.4 R164, [R180] ;  /* 0x00000000b4a4783b */ /* 0x000f220000000200 */
[C---:B------:R-:W-:Y:S06]  /*c6e0*/  HMMA.16816.F32 R4, R168.reuse, R172, R4 ;  /* 0x000000aca804723c */ /* 0x040fec0000001804 */
[C---:B------:R-:W-:Y:S01]  /*c6f0*/  HMMA.16816.F32 R8, R168.reuse, R174, R8 ;  /* 0x000000aea808723c */ /* 0x040fe20000001808 */
[----:B------:R-:W4:Y:S05]  /*c700*/  LDSM.16.M88.4 R172, [R198+0x4000] ;  /* 0x00400000c6ac783b */ /* 0x000f2a0000000200 */
[C---:B-1----:R-:W-:Y:S06]  /*c710*/  HMMA.16816.F32 R12, R168.reuse, R140, R12 ;  /* 0x0000008ca80c723c */ /* 0x042fec000000180c */
[C---:B------:R-:W-:Y:S01]  /*c720*/  HMMA.16816.F32 R16, R168.reuse, R142, R16 ;  /* 0x0000008ea810723c */ /* 0x040fe20000001810 */
[----:B------:R-:W1:Y:S05]  /*c730*/  LDSM.16.M88.4 R140, [R195+0xa800] ;  /* 0x00a80000c38c783b */ /* 0x000e6a0000000200 */
[C---:B------:R-:W-:Y:S06]  /*c740*/  HMMA.16816.F32 R20, R168.reuse, R144, R20 ;  /* 0x00000090a814723c */ /* 0x040fec0000001814 */
[C---:B------:R-:W-:Y:S01]  /*c750*/  HMMA.16816.F32 R24, R168.reuse, R146, R24 ;  /* 0x00000092a818723c */ /* 0x040fe20000001818 */
[----:B------:R-:W1:Y:S05]  /*c760*/  LDSM.16.M88.4 R144, [R195+0xb000] ;  /* 0x00b00000c390783b */ /* 0x000e6a0000000200 */
[C---:B-----5:R-:W-:Y:S06]  /*c770*/  HMMA.16816.F32 R28, R168.reuse, R156, R28 ;  /* 0x0000009ca81c723c */ /* 0x060fec000000181c */
        /* <DEDUP_REMOVED lines=8> */
[----:B------:R-:W3:Y:S05]  /*c800*/  LDSM.16.M88.4 R136, [R188+0x4800] ;  /* 0x00480000bc88783b */ /* 0x000eea0000000200 */
[C---:B----4-:R-:W-:Y:S06]  /*c810*/  HMMA.16816.F32 R20, R148.reuse, R152, R20 ;  /* 0x000000989414723c */ /* 0x050fec0000001814 */
[C---:B------:R-:W-:Y:S06]  /*c820*/  HMMA.16816.F32 R24, R148.reuse, R154, R24 ;  /* 0x0000009a9418723c */ /* 0x040fec0000001818 */
[C---:B------:R-:W-:Y:S06]  /*c830*/  HMMA.16816.F32 R28, R148.reuse, R164, R28 ;  /* 0x000000a4941c723c */ /* 0x040fec000000181c */
[----:B------:R-:W-:Y:S06]  /*c840*/  HMMA.16816.F32 R32, R148, R166, R32 ;  /* 0x000000a69420723c */ /* 0x000fec0000001820 */
[C---:B------:R-:W-:Y:S06]  /*c850*/  HMMA.16816.F32 R4, R172.reuse, R176, R4 ;  /* 0x000000b0ac04723c */ /* 0x040fec0000001804 */
[C---:B------:R-:W-:Y:S06]  /*c860*/  HMMA.16816.F32 R8, R172.reuse, R178, R8 ;  /* 0x000000b2ac08723c */ /* 0x040fec0000001808 */
[C---:B-1----:R-:W-:Y:S06]  /*c870*/  HMMA.16816.F32 R12, R172.reuse, R140, R12 ;  /* 0x0000008cac0c723c */ /* 0x042fec000000180c */
[C---:B------:R-:W-:Y:S01]  /*c880*/  HMMA.16816.F32 R16, R172.reuse, R142, R16 ;  /* 0x0000008eac10723c */ /* 0x040fe20000001810 */
[----:B------:R-:W1:Y:S05]  /*c890*/  LDSM.16.M88.4 R140, [R188+0x5000] ;  /* 0x00500000bc8c783b */ /* 0x000e6a0000000200 */
[C---:B------:R-:W-:Y:S06]  /*c8a0*/  HMMA.16816.F32 R20, R172.reuse, R144, R20 ;  /* 0x00000090ac14723c */ /* 0x040fec0000001814 */
[C---:B------:R-:W-:Y:S01]  /*c8b0*/  HMMA.16816.F32 R24, R172.reuse, R146, R24 ;  /* 0x00000092ac18723c */ /* 0x040fe20000001818 */
[----:B------:R-:W4:Y:S01]  /*c8c0*/  LDSM.16.M88.4 R144, [R188+0x5800] ;  /* 0x00580000bc90783b */ /* 0x000f220000000200 */
[----:B------:R-:W-:Y:S04]  /*c8d0*/  DEPBAR.LE SB0, 0x0 ;  /* 0x000080000000791a */ /* 0x000fe80000000000 */
[C---:B-----5:R-:W-:Y:S01]  /*c8e0*/  HMMA.16816.F32 R28, R172.reuse, R156, R28 ;  /* 0x0000009cac1c723c */ /* 0x060fe2000000181c */
[----:B------:R-:W-:Y:S05]  /*c8f0*/  BAR.SYNC.DEFER_BLOCKING 0x0 ;  /* 0x0000000000007b1d */ /* 0x000fea0000010000 */
[----:B------:R-:W-:Y:S06]  /*c900*/  HMMA.16816.F32 R32, R172, R158, R32 ;  /* 0x0000009eac20723c */ /* 0x000fec0000001820 */
[C---:B--2---:R-:W-:Y:S06]  /*c910*/  HMMA.16816.F32 R4, R160.reuse, R168, R4 ;  /* 0x000000a8a004723c */ /* 0x044fec0000001804 */
[C---:B------:R-:W-:Y:S06]  /*c920*/  HMMA.16816.F32 R8, R160.reuse, R170, R8 ;  /* 0x000000aaa008723c */ /* 0x040fec0000001808 */
[C---:B---3--:R-:W-:Y:S06]  /*c930*/  HMMA.16816.F32 R12, R160.reuse, R136, R12 ;  /* 0x00000088a00c723c */ /* 0x048fec000000180c */
[C---:B------:R-:W-:Y:S06]  /*c940*/  HMMA.16816.F32 R16, R160.reuse, R138, R16 ;  /* 0x0000008aa010723c */ /* 0x040fec0000001810 */
[C---:B-1----:R-:W-:Y:S05]  /*c950*/  HMMA.16816.F32 R20, R160.reuse, R140, R20 ;  /* 0x0000008ca014723c */ /* 0x042fea0000001814 */
[C---:B------:R-:W-:Y:S01]  /*c960*/  FFMA.FTZ R4, R135.reuse, UR5, R4 ;  /* 0x0000000587047c23 */ /* 0x040fe20008010004 */
[----:B------:R-:W-:Y:S01]  /*c970*/  FFMA.FTZ R6, R135, UR5, R6 ;  /* 0x0000000587067c23 */ /* 0x000fe20008010006 */
[----:B------:R-:W-:Y:S01]  /*c980*/  I2FP.F32.S32 R135, R3 ;  /* 0x0000000300877245 */ /* 0x000fe20000201400 */
[----:B------:R-:W-:Y:S01]  /*c990*/  FFMA.FTZ R5, R132, UR5, R5 ;  /* 0x0000000584057c23 */ /* 0x000fe20008010005 */
[C---:B------:R-:W-:Y:S03]  /*c9a0*/  HMMA.16816.F32 R24, R160.reuse, R142, R24 ;  /* 0x0000008ea018723c */ /* 0x040fe60000001818 */
[----:B------:R-:W-:Y:S01]  /*c9b0*/  FMNMX.FTZ R176, R6, R0, !PT ;  /* 0x0000000006b07209 */ /* 0x000fe20007810000 */
[----:B------:R-:W-:Y:S01]  /*c9c0*/  FFMA.FTZ R7, R132, UR5, R7 ;  /* 0x0000000584077c23 */ /* 0x000fe20008010007 */
[----:B------:R-:W-:Y:S01]  /*c9d0*/  I2FP.F32.S32 R132, R134 ;  /* 0x0000008600847245 */ /* 0x000fe20000201400 */
[C---:B------:R-:W-:Y:S02]  /*c9e0*/  VIADD R3, R2.reuse, 0x10 ;  /* 0x0000001002037836 */ /* 0x040fe40000000000 */
[----:B------:R-:W-:Y:S03]  /*c9f0*/  FFMA.FTZ R8, R135, UR5, R8 ;  /* 0x0000000587087c23 */ /* 0x000fe60008010008 */
[----:B------:R-:W-:Y:S01]  /*ca00*/  VIADD R134, R2, 0x11 ;  /* 0x0000001102867836 */ /* 0x000fe20000000000 */
[C---:B----4-:R-:W-:Y:S03]  /*ca10*/  HMMA.16816.F32 R28, R160.reuse, R144, R28 ;  /* 0x00000090a01c723c */ /* 0x050fe6000000181c */
[----:B------:R-:W-:Y:S01]  /*ca20*/  I2FP.F32.S32 R3, R3 ;  /* 0x0000000300037245 */ /* 0x000fe20000201400 */
[C---:B------:R-:W-:Y:S01]  /*ca30*/  FFMA.FTZ R9, R132.reuse, UR5, R9 ;  /* 0x0000000584097c23 */ /* 0x040fe20008010009 */
[----:B------:R-:W-:Y:S01]  /*ca40*/  I2FP.F32.S32 R134, R134 ;  /* 0x0000008600867245 */ /* 0x000fe20000201400 */
[----:B------:R-:W-:Y:S01]  /*ca50*/  FFMA.FTZ R11, R132, UR5, R11 ;  /* 0x00000005840b7c23 */ /* 0x000fe2000801000b */
[----:B------:R-:W-:Y:S01]  /*ca60*/  FMNMX.FTZ R177, R7, R176, !PT ;  /* 0x000000b007b17209 */ /* 0x000fe20007810000 */
[----:B------:R-:W-:Y:S01]  /*ca70*/  VIADD R132, R2, 0x19 ;  /* 0x0000001902847836 */ /* 0x000fe20000000000 */
[----:B------:R-:W-:Y:S03]  /*ca80*/  HMMA.16816.F32 R32, R160, R146, R32 ;  /* 0x00000092a020723c */ /* 0x000fe60000001820 */
[C---:B------:R-:W-:Y:S01]  /*ca90*/  FFMA.FTZ R12, R3.reuse, UR5, R12 ;  /* 0x00000005030c7c23 */ /* 0x040fe2000801000c */
[----:B------:R-:W-:Y:S01]  /*caa0*/  I2FP.F32.S32 R132, R132 ;  /* 0x0000008400847245 */ /* 0x000fe20000201400 */
[----:B------:R-:W-:Y:S01]  /*cab0*/  FFMA.FTZ R14, R3, UR5, R14 ;  /* 0x00000005030e7c23 */ /* 0x000fe2000801000e */
[C---:B------:R-:W-:Y:S01]  /*cac0*/  FFMA.FTZ R13, R134.reuse, UR5, R13 ;  /* 0x00000005860d7c23 */ /* 0x040fe2000801000d */
[----:B------:R-:W-:Y:S01]  /*cad0*/  FFMA.FTZ R15, R134, UR5, R15 ;  /* 0x00000005860f7c23 */ /* 0x000fe2000801000f */
[C---:B------:R-:W-:Y:S03]  /*cae0*/  VIADD R3, R2.reuse, 0x20 ;  /* 0x0000002002037836 */ /* 0x040fe60000000000 */
[C---:B------:R-:W-:Y:S02]  /*caf0*/  VIADD R134, R2.reuse, 0x21 ;  /* 0x0000002102867836 */ /* 0x040fe40000000000 */
[----:B------:R-:W-:Y:S01]  /*cb00*/  FFMA.FTZ R10, R135, UR5, R10 ;  /* 0x00000005870a7c23 */ /* 0x000fe2000801000a */
[----:B------:R-:W-:Y:S01]  /*cb10*/  I2FP.F32.S32 R3, R3 ;  /* 0x0000000300037245 */ /* 0x000fe20000201400 */
[----:B------:R-:W-:Y:S02]  /*cb20*/  VIADD R135, R2, 0x18 ;  /* 0x0000001802877836 */ /* 0x000fe40000000000 */
[C---:B------:R-:W-:Y:S01]  /*cb30*/  FFMA.FTZ R17, R132.reuse, UR5, R17 ;  /* 0x0000000584117c23 */ /* 0x040fe20008010011 */
[----:B------:R-:W-:Y:S01]  /*cb40*/  FFMA.FTZ R19, R132, UR5, R19 ;  /* 0x0000000584137c23 */ /* 0x000fe20008010013 */
[----:B------:R-:W-:Y:S01]  /*cb50*/  I2FP.F32.S32 R132, R134 ;  /* 0x0000008600847245 */ /* 0x000fe20000201400 */
[C---:B------:R-:W-:Y:S01]  /*cb60*/  FFMA.FTZ R20, R3.reuse, UR5, R20 ;  /* 0x0000000503147c23 */ /* 0x040fe20008010014 */
[----:B------:R-:W-:Y:S01]  /*cb70*/  FMNMX.FTZ R134, R4, R133, !PT ;  /* 0x0000008504867209 */ /* 0x000fe20007810000 */
[----:B------:R-:W-:Y:S01]  /*cb80*/  FFMA.FTZ R22, R3, UR5, R22 ;  /* 0x0000000503167c23 */ /* 0x000fe20008010016 */
[----:B------:R-:W-:Y:S01]  /*cb90*/  I2FP.F32.S32 R135, R135 ;  /* 0x0000008700877245 */ /* 0x000fe20000201400 */
[C---:B------:R-:W-:Y:S01]  /*cba0*/  FFMA.FTZ R21, R132.reuse, UR5, R21 ;  /* 0x0000000584157c23 */ /* 0x040fe20008010015 */
[----:B------:R-:W-:Y:S01]  /*cbb0*/  FMNMX.FTZ R3, R5, R134, !PT ;  /* 0x0000008605037209 */ /* 0x000fe20007810000 */
[----:B------:R-:W-:Y:S01]  /*cbc0*/  FFMA.FTZ R23, R132, UR5, R23 ;  /* 0x0000000584177c23 */ /* 0x000fe20008010017 */
[----:B------:R-:W-:Y:S01]  /*cbd0*/  FMNMX.FTZ R132, R10, R177, !PT ;  /* 0x000000b10a847209 */ /* 0x000fe20007810000 */
[C---:B------:R-:W-:Y:S01]  /*cbe0*/  FFMA.FTZ R16, R135.reuse, UR5, R16 ;  /* 0x0000000587107c23 */ /* 0x040fe20008010010 */
[----:B------:R-:W-:Y:S01]  /*cbf0*/  FMNMX.FTZ R176, R8, R3, !PT ;  /* 0x0000000308b07209 */ /* 0x000fe20007810000 */
[----:B------:R-:W-:Y:S01]  /*cc00*/  FFMA.FTZ R18, R135, UR5, R18 ;  /* 0x0000000587127c23 */ /* 0x000fe20008010012 */
[----:B------:R-:W-:Y:S01]  /*cc10*/  FMNMX.FTZ R177, R11, R132, !PT ;  /* 0x000000840bb17209 */ /* 0x000fe20007810000 */
[C---:B------:R-:W-:Y:S01]  /*cc20*/  VIADD R135, R2.reuse, 0x28 ;  /* 0x0000002802877836 */ /* 0x040fe20000000000 */
[----:B------:R-:W-:Y:S01]  /*cc30*/  FMNMX.FTZ R179, R9, R176, !PT ;  /* 0x000000b009b37209 */ /* 0x000fe20007810000 */
[C---:B------:R-:W-:Y:S02]  /*cc40*/  VIADD R134, R2.reuse, 0x29 ;  /* 0x0000002902867836 */ /* 0x040fe40000000000 */
[----:B------:R-:W-:Y:S01]  /*cc50*/  VIADD R3, R2, 0x30 ;  /* 0x0000003002037836 */ /* 0x000fe20000000000 */
[----:B------:R-:W-:Y:S02]  /*cc60*/  I2FP.F32.S32 R135, R135 ;  /* 0x0000008700877245 */ /* 0x000fe40000201400 */
[----:B------:R-:W-:Y:S02]  /*cc70*/  FMNMX.FTZ R132, R12, R179, !PT ;  /* 0x000000b30c847209 */ /* 0x000fe40007810000 */
[----:B------:R-:W-:Y:S01]  /*cc80*/  I2FP.F32.S32 R134, R134 ;  /* 0x0000008600867245 */ /* 0x000fe20000201400 */
[C---:B------:R-:W-:Y:S01]  /*cc90*/  FFMA.FTZ R24, R135.reuse, UR5, R24 ;  /* 0x0000000587187c23 */ /* 0x040fe20008010018 */
[----:B------:R-:W-:Y:S01]  /*cca0*/  I2FP.F32.S32 R3, R3 ;  /* 0x0000000300037245 */ /* 0x000fe20000201400 */
[----:B------:R-:W-:Y:S01]  /*ccb0*/  FFMA.FTZ R26, R135, UR5, R26 ;  /* 0x00000005871a7c23 */ /* 0x000fe2000801001a */
[----:B------:R-:W-:Y:S01]  /*ccc0*/  FMNMX.FTZ R135, R13, R132, !PT ;  /* 0x000000840d877209 */ /* 0x000fe20007810000 */
[----:B------:R-:W-:Y:S01]  /*ccd0*/  FFMA.FTZ R25, R134, UR5, R25 ;  /* 0x0000000586197c23 */ /* 0x000fe20008010019 */
[----:B------:R-:W-:Y:S01]  /*cce0*/  FMNMX.FTZ R132, R14, R177, !PT ;  /* 0x000000b10e847209 */ /* 0x000fe20007810000 */
[----:B------:R-:W-:Y:S01]  /*ccf0*/  FFMA.FTZ R27, R134, UR5, R27 ;  /* 0x00000005861b7c23 */ /* 0x000fe2000801001b */
[----:B------:R-:W-:Y:S01]  /*cd00*/  FMNMX.FTZ R134, R16, R135, !PT ;  /* 0x0000008710867209 */ /* 0x000fe20007810000 */
[----:B------:R-:W-:Y:S01]  /*cd10*/  FFMA.FTZ R28, R3, UR5, R28 ;  /* 0x00000005031c7c23 */ /* 0x000fe2000801001c */
[----:B------:R-:W-:Y:S01]  /*cd20*/  FMNMX.FTZ R135, R15, R132, !PT ;  /* 0x000000840f877209 */ /* 0x000fe20007810000 */
[----:B------:R-:W-:Y:S01]  /*cd30*/  VIADD R132, R2, 0x31 ;  /* 0x0000003102847836 */ /* 0x000fe20000000000 */
        /* <DEDUP_REMOVED lines=23> */
[----:B------:R-:W-:Y:S01]  /*ceb0*/  FFMA.FTZ R33, R2, UR5, R33 ;  /* 0x0000000502217c23 */ /* 0x000fe20008010021 */
[----:B------:R-:W-:Y:S02]  /*cec0*/  FMNMX.FTZ R132, R30, R3, !PT ;  /* 0x000000031e847209 */ /* 0x000fe40007810000 */
[----:B------:R-:W-:Y:S02]  /*ced0*/  FMNMX.FTZ R134, R32, R135, !PT ;  /* 0x0000008720867209 */ /* 0x000fe40007810000 */
[----:B------:R-:W-:Y:S02]  /*cee0*/  FMNMX.FTZ R3, R31, R132, !PT ;  /* 0x000000841f037209 */ /* 0x000fe40007810000 */
[----:B------:R-:W-:Y:S01]  /*cef0*/  FMNMX.FTZ R132, R33, R134, !PT ;  /* 0x0000008621847209 */ /* 0x000fe20007810000 */
[----:B------:R-:W-:Y:S06]  /*cf00*/  @P5 BRA `(.L_x_506) ;  /* 0xffffffe000885947 */ /* 0x000fec000383ffff */
.L_x_505:
[----:B------:R-:W-:Y:S01]  /*cf10*/  FFMA.FTZ R35, R2, UR5, R35 ;  /* 0x0000000502237c23 */ /* 0x000fe20008010023 */
[----:B-1----:R-:W1:Y:S01]  /*cf20*/  SHFL.BFLY PT, R137, R132, 0x2, 0x1f ;  /* 0x0c401f0084897f89 */ /* 0x002e6200000e0000 */
        /* <DEDUP_REMOVED lines=10> */
[C---:B------:R-:W-:Y:S02]  /*cfd0*/  IADD3 R155, R220.reuse, 0x78dde6e4, RZ ;  /* 0x78dde6e4dc9b7810 */ /* 0x040fe40007ffe0ff */
[C---:B------:R-:W-:Y:S05]  /*cfe0*/  IADD3 R173, R220.reuse, -0x255992d5, RZ ;  /* 0xdaa66d2bdcad7810 */ /* 0x040fea0007ffe0ff */
        /* <DEDUP_REMOVED lines=18> */
[----:B------:R-:W-:Y:S05]  /*d110*/  LOP3.LUT R166, R175, R166, R179, 0x96, !PT ;  /* 0x000000a6afa67212 */ /* 0x000fea00078e96b3 */
[----:B------:R-:W-:Y:S01]  /*d120*/  IMAD.WIDE.U32 R166, R166, -0x2daee0ad, RZ ;  /* 0xd2511f53a6a67825 */ /* 0x000fe200078e00ff */
[----:B-1----:R-:W-:Y:S04]  /*d130*/  FMNMX.FTZ R132, R139, R136, !PT ;  /* 0x000000888b847209 */ /* 0x002fe80007810000 */
[C---:B------:R-:W-:Y:S01]  /*d140*/  FSETP.NEU.FTZ.AND P0, PT, R132.reuse, -INF , PT ;  /* 0xff8000008400780b */ /* 0x040fe20003f1d000 */
[C---:B------:R-:W-:Y:S01]  /*d150*/  FMUL.FTZ R164, R132.reuse, UR4 ;  /* 0x0000000484a47c20 */ /* 0x040fe20008410000 */
[----:B------:R-:W-:Y:S01]  /*d160*/  FADD.FTZ R133, -R132, R133 ;  /* 0x0000008584857221 */ /* 0x000fe20000010100 */
[----:B--2---:R-:W-:Y:S01]  /*d170*/  FMNMX.FTZ R3, R134, R3, !PT ;  /* 0x0000000386037209 */ /* 0x004fe20007810000 */
[----:B------:R-:W-:Y:S03]  /*d180*/  IMAD.WIDE.U32 R134, R135, -0x2daee0ad, RZ ;  /* 0xd2511f5387867825 */ /* 0x000fe600078e00ff */
[----:B------:R-:W-:Y:S02]  /*d190*/  FSEL R164, R164, RZ, P0 ;  /* 0x000000ffa4a47208 */ /* 0x000fe40000000000 */
[C---:B------:R-:W-:Y:S01]  /*d1a0*/  FSETP.NEU.FTZ.AND P0, PT, R3.reuse, -INF , PT ;  /* 0xff8000000300780b */ /* 0x040fe20003f1d000 */
[----:B------:R-:W-:Y:S01]  /*d1b0*/  FMUL.FTZ R162, R3, UR4 ;  /* 0x0000000403a27c20 */ /* 0x000fe20008410000 */
[----:B------:R-:W-:Y:S01]  /*d1c0*/  LOP3.LUT R134, R167, R134, R176, 0x96, !PT ;  /* 0x00000086a7867212 */ /* 0x000fe200078e96b0 */
[--C-:B------:R-:W-:Y:S01]  /*d1d0*/  FFMA.FTZ R158, R8, UR4, -R164.reuse ;  /* 0x00000004089e7c23 */ /* 0x100fe200080108a4 */
[----:B------:R-:W-:Y:S01]  /*d1e0*/  LOP3.LUT R8, R135, R222, R177, 0x96, !PT ;  /* 0x000000de87087212 */ /* 0x000fe200078e96b1 */
[--C-:B------:R-:W-:Y:S01]  /*d1f0*/  FFMA.FTZ R157, R9, UR4, -R164.reuse ;  /* 0x00000004099d7c23 */ /* 0x100fe200080108a4 */
[----:B------:R-:W-:Y:S01]  /*d200*/  FSEL R162, R162, RZ, P0 ;  /* 0x000000ffa2a27208 */ /* 0x000fe20000000000 */
[----:B------:R-:W-:Y:S04]  /*d210*/  IMAD.WIDE.U32 R134, R134, -0x326172a9, RZ ;  /* 0xcd9e8d5786867825 */ /* 0x000fe800078e00ff */
[--C-:B------:R-:W-:Y:S01]  /*d220*/  FFMA.FTZ R163, R4, UR4, -R164.reuse ;  /* 0x0000000404a37c23 */ /* 0x100fe200080108a4 */
[----:B------:R-:W-:Y:S01]  /*d230*/  MUFU.EX2 R158, R158 ;  /* 0x0000009e009e7308 */ /* 0x000fe20000000800 */
[----:B------:R-:W-:Y:S01]  /*d240*/  FFMA.FTZ R159, R5, UR4, -R164 ;  /* 0x00000004059f7c23 */ /* 0x000fe200080108a4 */
[----:B------:R-:W-:Y:S04]  /*d250*/  IMAD.WIDE.U32 R170, R8, -0x326172a9, RZ ;  /* 0xcd9e8d5708aa7825 */ /* 0x000fe800078e00ff */
[--C-:B------:R-:W-:Y:S01]  /*d260*/  FFMA.FTZ R156, R10, UR4, -R162.reuse ;  /* 0x000000040a9c7c23 */ /* 0x100fe200080108a2 */
[--C-:B------:R-:W-:Y:S01]  /*d270*/  FFMA.FTZ R10, R11, UR4, -R162.reuse ;  /* 0x000000040b0a7c23 */ /* 0x100fe200080108a2 */
[--C-:B------:R-:W-:Y:S01]  /*d280*/  FFMA.FTZ R161, R6, UR4, -R162.reuse ;  /* 0x0000000406a17c23 */ /* 0x100fe200080108a2 */
[----:B------:R-:W-:Y:S01]  /*d290*/  LOP3.LUT R170, R135, R170, R155, 0x96, !PT ;  /* 0x000000aa87aa7212 */ /* 0x000fe200078e969b */
[----:B------:R-:W-:Y:S01]  /*d2a0*/  FFMA.FTZ R160, R7, UR4, -R162 ;  /* 0x0000000407a07c23 */ /* 0x000fe200080108a2 */
[----:B------:R-:W-:Y:S01]  /*d2b0*/  LOP3.LUT R8, R171, R174, R173, 0x96, !PT ;  /* 0x000000aeab087212 */ /* 0x000fe200078e96ad */
[----:B------:R1:W-:Y:S01]  /*d2c0*/  MUFU.EX2 R135, R10 ;  /* 0x0000000a00877308 */ /* 0x0003e20000000800 */
[----:B------:R-:W-:Y:S01]  /*d2d0*/  FMUL.FTZ R2, R133, UR4 ;  /* 0x0000000485027c20 */ /* 0x000fe20008410000 */
[----:B------:R-:W-:Y:S04]  /*d2e0*/  IMAD.WIDE.U32 R170, R170, -0x2daee0ad, RZ ;  /* 0xd2511f53aaaa7825 */ /* 0x000fe800078e00ff */
[----:B------:R-:W-:Y:S01]  /*d2f0*/  FFMA.FTZ R165, R16, UR4, -R164 ;  /* 0x0000000410a57c23 */ /* 0x000fe200080108a4 */
[----:B------:R-:W-:Y:S01]  /*d300*/  FFMA.FTZ R168, R18, UR4, -R162 ;  /* 0x0000000412a87c23 */ /* 0x000fe200080108a2 */
[----:B------:R-:W-:Y:S04]  /*d310*/  IMAD.WIDE.U32 R8, R8, -0x2daee0ad, RZ ;  /* 0xd2511f5308087825 */ /* 0x000fe800078e00ff */
[----:B------:R-:W-:Y:S01]  /*d320*/  FFMA.FTZ R169, R12, UR4, -R164 ;  /* 0x000000040ca97c23 */ /* 0x000fe200080108a4 */
[----:B------:R-:W2:Y:S01]  /*d330*/  MUFU.EX2 R157, R157 ;  /* 0x0000009d009d7308 */ /* 0x000ea20000000800 */
[--C-:B------:R-:W-:Y:S01]  /*d340*/  FFMA.FTZ R172, R14, UR4, -R162.reuse ;  /* 0x000000040eac7c23 */ /* 0x100fe200080108a2 */
[----:B------:R-:W-:Y:S01]  /*d350*/  LOP3.LUT R8, R171, R8, R153, 0x96, !PT ;  /* 0x00000008ab087212 */ /* 0x000fe200078e9699 */
[----:B------:R-:W-:Y:S01]  /*d360*/  FFMA.FTZ R171, R15, UR4, -R162 ;  /* 0x000000040fab7c23 */ /* 0x000fe200080108a2 */
[----:B------:R-:W-:Y:S03]  /*d370*/  LOP3.LUT R166, R9, R166, R154, 0x96, !PT ;  /* 0x000000a609a67212 */ /* 0x000fe600078e969a */
[----:B------:R-:W-:Y:S03]  /*d380*/  IMAD.WIDE.U32 R8, R8, -0x326172a9, RZ ;  /* 0xcd9e8d5708087825 */ /* 0x000fe600078e00ff */
[----:B------:R-:W3:Y:S01]  /*d390*/  MUFU.EX2 R156, R156 ;  /* 0x0000009c009c7308 */ /* 0x000ee20000000800 */
[----:B------:R-:W-:Y:S01]  /*d3a0*/  IMAD.WIDE.U32 R166, R166, -0x326172a9, RZ ;  /* 0xcd9e8d57a6a67825 */ /* 0x000fe200078e00ff */
[----:B------:R-:W-:Y:S02]  /*d3b0*/  SHF.R.U32.HI R4, RZ, 0x10, R8 ;  /* 0x00000010ff047819 */ /* 0x000fe40000011608 */
[----:B------:R-:W-:Y:S02]  /*d3c0*/  LOP3.LUT R11, R8, 0xffff, RZ, 0xc0, !PT ;  /* 0x0000ffff080b7812 */ /* 0x000fe400078ec0ff */
[----:B------:R-:W-:Y:S01]  /*d3d0*/  LOP3.LUT R6, R4, 0xff, RZ, 0xc0, !PT ;  /* 0x000000ff04067812 */ /* 0x000fe200078ec0ff */
[----:B------:R-:W-:Y:S01]  /*d3e0*/  FADD.FTZ R4, -R3, R0 ;  /* 0x0000000003047221 */ /* 0x000fe20000010100 */
[----:B------:R-:W-:Y:S02]  /*d3f0*/  LOP3.LUT R5, R9, R166, R152, 0x96, !PT ;  /* 0x000000a609057212 */ /* 0x000fe400078e9698 */
[----:B------:R-:W-:Y:S01]  /*d400*/  MUFU.EX2 R163, R163 ;  /* 0x000000a300a37308 */ /* 0x000fe20000000800 */
[----:B------:R-:W-:Y:S01]  /*d410*/  SHF.R.U32.HI R9, RZ, 0x18, R8 ;  /* 0x00000018ff097819 */ /* 0x000fe20000011608 */
[----:B------:R-:W-:Y:S01]  /*d420*/  FMUL.FTZ R0, R4, UR4 ;  /* 0x0000000404007c20 */ /* 0x000fe20008410000 */
[----:B------:R-:W-:Y:S01]  /*d430*/  LOP3.LUT R138, R8, 0xff, RZ, 0xc0, !PT ;  /* 0x000000ff088a7812 */ /* 0x000fe200078ec0ff */
[----:B------:R-:W-:Y:S01]  /*d440*/  FFMA.FTZ R166, R17, UR4, -R164 ;  /* 0x0000000411a67c23 */ /* 0x000fe200080108a4 */
[C---:B-1----:R-:W-:Y:S02]  /*d450*/  LOP3.LUT R10, R5.reuse, 0xffff, RZ, 0xc0, !PT ;  /* 0x0000ffff050a7812 */ /* 0x042fe400078ec0ff */
[----:B------:R-:W-:Y:S03]  /*d460*/  SHF.R.U32.HI R8, RZ, 0x10, R5 ;  /* 0x00000010ff087819 */ /* 0x000fe60000011605 */
[----:B------:R-:W1:Y:S01]  /*d470*/  MUFU.EX2 R159, R159 ;  /* 0x0000009f009f7308 */ /* 0x000e620000000800 */
[----:B------:R-:W-:Y:S02]  /*d480*/  LOP3.LUT R136, R5, 0xff, RZ, 0xc0, !PT ;  /* 0x000000ff05887812 */ /* 0x000fe400078ec0ff */
[----:B------:R-:W-:Y:S02]  /*d490*/  SHF.R.U32.HI R11, RZ, 0x8, R11 ;  /* 0x00000008ff0b7819 */ /* 0x000fe4000001160b */
[----:B------:R-:W-:Y:S02]  /*d4a0*/  SHF.R.U32.HI R7, RZ, 0x8, R10 ;  /* 0x00000008ff077819 */ /* 0x000fe4000001160a */
[----:B------:R-:W-:Y:S03]  /*d4b0*/  LOP3.LUT R8, R8, 0xff, RZ, 0xc0, !PT ;  /* 0x000000ff08087812 */ /* 0x000fe600078ec0ff */
[----:B------:R-:W-:Y:S01]  /*d4c0*/  MUFU.EX2 R161, R161 ;  /* 0x000000a100a17308 */ /* 0x000fe20000000800 */
[----:B------:R-:W-:Y:S02]  /*d4d0*/  SHF.R.U32.HI R5, RZ, 0x18, R5 ;  /* 0x00000018ff057819 */ /* 0x000fe40000011605 */
[----:B------:R-:W-:Y:S02]  /*d4e0*/  PRMT R138, R138, 0x5410, R11 ;  /* 0x000054108a8a7816 */ /* 0x000fe4000000000b */
[----:B------:R-:W-:Y:S02]  /*d4f0*/  PRMT R6, R6, 0x5410, R9 ;  /* 0x0000541006067816 */ /* 0x000fe40000000009 */
[----:B------:R-:W-:Y:S03]  /*d500*/  PRMT R4, R8, 0x5410, R5 ;  /* 0x0000541008047816 */ /* 0x000fe60000000005 */
[----:B------:R-:W4:Y:S01]  /*d510*/  MUFU.EX2 R160, R160 ;  /* 0x000000a000a07308 */ /* 0x000f220000000800 */
[----:B------:R-:W-:Y:S02]  /*d520*/  PRMT R136, R136, 0x5410, R7 ;  /* 0x0000541088887816 */ /* 0x000fe40000000007 */
[--C-:B------:R-:W-:Y:S02]  /*d530*/  HSET2.LE.AND R138, R138, R219.reuse, PT ;  /* 0x000000db8a8a7233 */ /* 0x100fe40003803000 */
[--C-:B------:R-:W-:Y:S02]  /*d540*/  HSET2.LE.AND R139, R6, R219.reuse, PT ;  /* 0x000000db068b7233 */ /* 0x100fe40003803000 */
[--C-:B------:R-:W-:Y:S03]  /*d550*/  HSET2.LE.AND R136, R136, R219.reuse, PT ;  /* 0x000000db88887233 */ /* 0x100fe60003803000 */
[----:B------:R-:W5:Y:S01]  /*d560*/  MUFU.EX2 R2, R2 ;  /* 0x0000000200027308 */ /* 0x000f620000000800 */
[--C-:B------:R-:W-:Y:S02]  /*d570*/  HSET2.LE.AND R137, R4, R219.reuse, PT ;  /* 0x000000db04897233 */ /* 0x100fe40003803000 */
[----:B--2---:R-:W-:Y:S02]  /*d580*/  F2FP.F16.F32.PACK_AB R7, R157, R158 ;  /* 0x0000009e9d07723e */ /* 0x004fe400000000ff */
[----:B---3--:R-:W-:Y:S02]  /*d590*/  F2FP.F16.F32.PACK_AB R6, R135, R156 ;  /* 0x0000009c8706723e */ /* 0x008fe400000000ff */
[----:B-1----:R-:W-:Y:S03]  /*d5a0*/  F2FP.F16.F32.PACK_AB R5, R159, R163 ;  /* 0x000000a39f05723e */ /* 0x002fe600000000ff */
[----:B------:R-:W1:Y:S01]  /*d5b0*/  MUFU.EX2 R0, R0 ;  /* 0x0000000000007308 */ /* 0x000e620000000800 */
[----:B----4-:R-:W-:Y:S02]  /*d5c0*/  F2FP.F16.F32.PACK_AB R4, R160, R161 ;  /* 0x000000a1a004723e */ /* 0x010fe400000000ff */
[----:B------:R-:W-:Y:S02]  /*d5d0*/  LOP3.LUT R138, R138, R7, RZ, 0xc0, !PT ;  /* 0x000000078a8a7212 */ /* 0x000fe400078ec0ff */
[----:B------:R-:W-:Y:S02]  /*d5e0*/  LOP3.LUT R139, R139, R6, RZ, 0xc0, !PT ;  /* 0x000000068b8b7212 */ /* 0x000fe400078ec0ff */
[----:B------:R-:W-:Y:S03]  /*d5f0*/  LOP3.LUT R136, R136, R5, RZ, 0xc0, !PT ;  /* 0x0000000588887212 */ /* 0x000fe600078ec0ff */
[----:B------:R-:W-:Y:S01]  /*d600*/  MUFU.EX2 R169, R169 ;  /* 0x000000a900a97308 */ /* 0x000fe20000000800 */
[----:B------:R-:W-:Y:S01]  /*d610*/  LOP3.LUT R137, R137, R4, RZ, 0xc0, !PT ;  /* 0x0000000489897212 */ /* 0x000fe200078ec0ff */
[C---:B-----5:R-:W-:Y:S01]  /*d620*/  FMUL.FTZ R4, R2.reuse, R128 ;  /* 0x0000008002047220 */ /* 0x060fe20000410000 */
        /* <DEDUP_REMOVED lines=9> */
[----:B------:R-:W1:Y:S01]  /*d6c0*/  LDSM.16.MT88.4 R128, [R192+0xc000] ;  /* 0x00c00000c080783b */ /* 0x000e620000004200 */
[----:B------:R-:W-:Y:S01]  /*d6d0*/  FMUL.FTZ R11, R0, R127 ;  /* 0x0000007f000b7220 */ /* 0x000fe20000410000 */
[----:B------:R-:W-:Y:S01]  /*d6e0*/  FMUL.FTZ R16, R2, R120 ;  /* 0x0000007802107220 */ /* 0x000fe20000410000 */
[C---:B------:R-:W-:Y:S01]  /*d6f0*/  FMUL.FTZ R18, R0.reuse, R122 ;  /* 0x0000007a00127220 */ /* 0x040fe20000410000 */
[C---:B------:R-:W-:Y:S01]  /*d700*/  FMUL.FTZ R38, R0.reuse, R38 ;  /* 0x0000002600267220 */ /* 0x040fe20000410000 */
[C---:B------:R-:W-:Y:S01]  /*d710*/  HMMA.16816.F32 R4, R136.reuse, R140, R4 ;  /* 0x0000008c8804723c */ /* 0x040fe20000001804 */
[----:B------:R-:W-:Y:S02]  /*d720*/  MUFU.EX2 R172, R172 ;  /* 0x000000ac00ac7308 */ /* 0x000fe40000000800 */
[----:B------:R-:W2:Y:S02]  /*d730*/  LDSM.16.MT88.4 R124, [R196+0xe000] ;  /* 0x00e00000c47c783b */ /* 0x000ea40000004200 */
[----:B------:R-:W-:Y:S01]  /*d740*/  FMUL.FTZ R39, R0, R39 ;  /* 0x0000002700277220 */ /* 0x000fe20000410000 */
[C---:B------:R-:W-:Y:S05]  /*d750*/  HMMA.16816.F32 R8, R136.reuse, R142, R8 ;  /* 0x0000008e8808723c */ /* 0x040fea0000001808 */
[----:B------:R-:W-:Y:S01]  /*d760*/  MUFU.EX2 R171, R171 ;  /* 0x000000ab00ab7308 */ /* 0x000fe20000000800 */
[----:B------:R-:W-:Y:S01]  /*d770*/  FMUL.FTZ R41, R2, R41 ;  /* 0x0000002902297220 */ /* 0x000fe20000410000 */
[C---:B------:R-:W-:Y:S01]  /*d780*/  HMMA.16816.F32 R36, R136.reuse, R144, R36 ;  /* 0x000000908824723c */ /* 0x040fe20000001824 */
[----:B------:R-:W3:Y:S03]  /*d790*/  LDSM.16.MT88.4 R140, [R194+0xe000] ;  /* 0x00e00000c28c783b */ /* 0x000ee60000004200 */
[C---:B------:R-:W-:Y:S01]  /*d7a0*/  FMUL.FTZ R42, R0.reuse, R42 ;  /* 0x0000002a002a7220 */ /* 0x040fe20000410000 */
[----:B------:R-:W-:Y:S01]  /*d7b0*/  FMUL.FTZ R43, R0, R43 ;  /* 0x0000002b002b7220 */ /* 0x000fe20000410000 */
[C---:B------:R-:W-:Y:S01]  /*d7c0*/  FMUL.FTZ R44, R2.reuse, R44 ;  /* 0x0000002c022c7220 */ /* 0x040fe20000410000 */
[----:B------:R-:W-:Y:S01]  /*d7d0*/  FMUL.FTZ R45, R2, R45 ;  /* 0x0000002d022d7220 */ /* 0x000fe20000410000 */
[----:B------:R-:W-:Y:S03]  /*d7e0*/  MUFU.EX2 R165, R165 ;  /* 0x000000a500a57308 */ /* 0x000fe60000000800 */
[C---:B------:R-:W-:Y:S01]  /*d7f0*/  FMUL.FTZ R46, R0.reuse, R46 ;  /* 0x0000002e002e7220 */ /* 0x040fe20000410000 */
[----:B------:R-:W-:Y:S01]  /*d800*/  FMUL.FTZ R47, R0, R47 ;  /* 0x0000002f002f7220 */ /* 0x000fe20000410000 */
[C---:B------:R-:W-:Y:S01]  /*d810*/  HMMA.16816.F32 R40, R136.reuse, R146, R40 ;  /* 0x000000928828723c */ /* 0x040fe20000001828 */
[----:B------:R-:W-:Y:S02]  /*d820*/  LDSM.16.MT88.4 R144, [R192+0xe000] ;  /* 0x00e00000c090783b */ /* 0x000fe40000004200 */
        /* <DEDUP_REMOVED lines=15> */
[C---:B-1----:R-:W-:Y:S05]  /*d920*/  HMMA.16816.F32 R52, R136.reuse, R128, R52 ;  /* 0x000000808834723c */ /* 0x042fea0000001834 */
[----:B------:R-:W-:Y:S01]  /*d930*/  FMUL.FTZ R59, R0, R59 ;  /* 0x0000003b003b7220 */ /* 0x000fe20000410000 */
[C---:B------:R-:W-:Y:S01]  /*d940*/  FMUL.FTZ R60, R2.reuse, R60 ;  /* 0x0000003c023c7220 */ /* 0x040fe20000410000 */
[----:B------:R-:W-:Y:S01]  /*d950*/  FMUL.FTZ R61, R2, R61 ;  /* 0x0000003d023d7220 */ /* 0x000fe20000410000 */
[C---:B------:R-:W-:Y:S03]  /*d960*/  FMUL.FTZ R62, R0.reuse, R62 ;  /* 0x0000003e003e7220 */ /* 0x040fe60000410000 */
[----:B------:R-:W-:Y:S01]  /*d970*/  FMUL.FTZ R63, R0, R63 ;  /* 0x0000003f003f7220 */ /* 0x000fe20000410000 */
[C---:B------:R-:W-:Y:S01]  /*d980*/  HMMA.16816.F32 R56, R136.reuse, R130, R56 ;  /* 0x000000828838723c */ /* 0x040fe20000001838 */
[----:B------:R-:W1:Y:S02]  /*d990*/  LDSM.16.MT88.4 R128, [R193+0xe000] ;  /* 0x00e00000c180783b */ /* 0x000e640000004200 */
[C---:B------:R-:W-:Y:S01]  /*d9a0*/  FMUL.FTZ R64, R2.reuse, R64 ;  /* 0x0000004002407220 */ /* 0x040fe20000410000 */
[----:B------:R-:W-:Y:S01]  /*d9b0*/  FMUL.FTZ R65, R2, R65 ;  /* 0x0000004102417220 */ /* 0x000fe20000410000 */
[C---:B------:R-:W-:Y:S01]  /*d9c0*/  FMUL.FTZ R66, R0.reuse, R66 ;  /* 0x0000004200427220 */ /* 0x040fe20000410000 */
[C---:B--2---:R-:W-:Y:S05]  /*d9d0*/  HMMA.16816.F32 R60, R136.reuse, R124, R60 ;  /* 0x0000007c883c723c */ /* 0x044fea000000183c */
[----:B------:R-:W-:Y:S01]  /*d9e0*/  FMUL.FTZ R67, R0, R67 ;  /* 0x0000004300437220 */ /* 0x000fe20000410000 */
[C---:B------:R-:W-:Y:S01]  /*d9f0*/  FMUL.FTZ R68, R2.reuse, R68 ;  /* 0x0000004402447220 */ /* 0x040fe20000410000 */
[----:B------:R-:W-:Y:S01]  /*da00*/  FMUL.FTZ R69, R2, R69 ;  /* 0x0000004502457220 */ /* 0x000fe20000410000 */
[C---:B------:R-:W-:Y:S03]  /*da10*/  FMUL.FTZ R70, R0.reuse, R70 ;  /* 0x0000004600467220 */ /* 0x040fe60000410000 */
[----:B------:R-:W-:Y:S01]  /*da20*/  FMUL.FTZ R71, R0, R71 ;  /* 0x0000004700477220 */ /* 0x000fe20000410000 */
[C---:B------:R-:W-:Y:S01]  /*da30*/  HMMA.16816.F32 R64, R136.reuse, R126, R64 ;  /* 0x0000007e8840723c */ /* 0x040fe20000001840 */
[----:B------:R-:W2:Y:S02]  /*da40*/  LDSM.16.MT88.4 R124, [R196+0x10000] ;  /* 0x01000000c47c783b */ /* 0x000ea40000004200 */
[C---:B------:R-:W-:Y:S01]  /*da50*/  FMUL.FTZ R72, R2.reuse, R72 ;  /* 0x0000004802487220 */ /* 0x040fe20000410000 */
[----:B------:R-:W-:Y:S01]  /*da60*/  FMUL.FTZ R73, R2, R73 ;  /* 0x0000004902497220 */ /* 0x000fe20000410000 */
[C---:B------:R-:W-:Y:S01]  /*da70*/  FMUL.FTZ R74, R0.reuse, R74 ;  /* 0x0000004a004a7220 */ /* 0x040fe20000410000 */
[C---:B---3--:R-:W-:Y:S05]  /*da80*/  HMMA.16816.F32 R68, R136.reuse, R140, R68 ;  /* 0x0000008c8844723c */ /* 0x048fea0000001844 */
[----:B------:R-:W-:Y:S01]  /*da90*/  FMUL.FTZ R75, R0, R75 ;  /* 0x0000004b004b7220 */ /* 0x000fe20000410000 */
[C---:B------:R-:W-:Y:S01]  /*daa0*/  FMUL.FTZ R76, R2.reuse, R76 ;  /* 0x0000004c024c7220 */ /* 0x040fe20000410000 */
[----:B------:R-:W-:Y:S01]  /*dab0*/  FMUL.FTZ R77, R2, R77 ;  /* 0x0000004d024d7220 */ /* 0x000fe20000410000 */
[C---:B------:R-:W-:Y:S03]  /*dac0*/  FMUL.FTZ R78, R0.reuse, R78 ;  /* 0x0000004e004e7220 */ /* 0x040fe60000410000 */
[----:B------:R-:W-:Y:S01]  /*dad0*/  FMUL.FTZ R79, R0, R79 ;  /* 0x0000004f004f7220 */ /* 0x000fe20000410000 */
[C---:B------:R-:W-:Y:S01]  /*dae0*/  HMMA.16816.F32 R72, R136.reuse, R142, R72 ;  /* 0x0000008e8848723c */ /* 0x040fe20000001848 */
[----:B------:R-:W3:Y:S02]  /*daf0*/  LDSM.16.MT88.4 R140, [R194+0x10000] ;  /* 0x01000000c28c783b */ /* 0x000ee40000004200 */
        /* <DEDUP_REMOVED lines=14> */
[C---:B------:R-:W-:Y:S05]  /*dbe0*/  HMMA.16816.F32 R84, R136.reuse, R144, R84 ;  /* 0x000000908854723c */ /* 0x040fea0000001854 */
[----:B------:R-:W-:Y:S01]  /*dbf0*/  FMUL.FTZ R91, R0, R91 ;  /* 0x0000005b005b7220 */ /* 0x000fe20000410000 */
[C---:B------:R-:W-:Y:S01]  /*dc00*/  FMUL.FTZ R92, R2.reuse, R92 ;  /* 0x0000005c025c7220 */ /* 0x040fe20000410000 */
[----:B------:R-:W-:Y:S01]  /*dc10*/  FMUL.FTZ R93, R2, R93 ;  /* 0x0000005d025d7220 */ /* 0x000fe20000410000 */
[C---:B------:R-:W-:Y:S03]  /*dc20*/  FMUL.FTZ R94, R0.reuse, R94 ;  /* 0x0000005e005e7220 */ /* 0x040fe60000410000 */
[----:B------:R-:W-:Y:S01]  /*dc30*/  FMUL.FTZ R95, R0, R95 ;  /* 0x0000005f005f7220 */ /* 0x000fe20000410000 */
[C---:B------:R-:W-:Y:S01]  /*dc40*/  HMMA.16816.F32 R88, R136.reuse, R146, R88 ;  /* 0x000000928858723c */ /* 0x040fe20000001858 */
[----:B------:R-:W-:Y:S02]  /*dc50*/  LDSM.16.MT88.4 R144, [R192+0xc800] ;  /* 0x00c80000c090783b */ /* 0x000fe40000004200 */
        /* <DEDUP_REMOVED lines=20> */
[C---:B------:R-:W-:Y:S03]  /*dda0*/  HMMA.16816.F32 R104, R136.reuse, R142, R104 ;  /* 0x0000008e8868723c */ /* 0x040fe60000001868 */
[----:B------:R-:W-:Y:S01]  /*ddb0*/  LOP3.LUT R134, R167, R134, R178, 0x96, !PT ;  /* 0x00000086a7867212 */ /* 0x000fe200078e96b2 */
[----:B------:R-:W-:Y:S01]  /*ddc0*/  FMUL.FTZ R17, R2, R121 ;  /* 0x0000007902117220 */ /* 0x000fe20000410000 */
[----:B------:R-:W-:Y:S01]  /*ddd0*/  FFMA.FTZ R167, R19, UR4, -R162 ;  /* 0x0000000413a77c23 */ /* 0x000fe200080108a2 */
[C---:B-1----:R-:W-:Y:S05]  /*dde0*/  HMMA.16816.F32 R108, R136.reuse, R128, R108 ;  /* 0x00000080886c723c */ /* 0x042fea000000186c */
[----:B------:R-:W-:Y:S06]  /*ddf0*/  IMAD.WIDE.U32 R150, R134, -0x2daee0ad, RZ ;  /* 0xd2511f5386967825 */ /* 0x000fec00078e00ff */
[----:B------:R-:W-:Y:S01]  /*de00*/  FMUL.FTZ R19, R0, R123 ;  /* 0x0000007b00137220 */ /* 0x000fe20000410000 */
[----:B------:R-:W-:Y:S01]  /*de10*/  MUFU.EX2 R167, R167 ;  /* 0x000000a700a77308 */ /* 0x000fe20000000800 */
[----:B------:R-:W-:Y:S01]  /*de20*/  FMUL.FTZ R12, R2, R116 ;  /* 0x00000074020c7220 */ /* 0x000fe20000410000 */
[--C-:B------:R-:W-:Y:S01]  /*de30*/  SHF.R.U32.HI R128, RZ, 0x10, R150.reuse ;  /* 0x00000010ff807819 */ /* 0x100fe20000011696 */
[----:B------:R-:W-:Y:S03]  /*de40*/  FMUL.FTZ R14, R0, R118 ;  /* 0x00000076000e7220 */ /* 0x000fe60000410000 */
[C---:B------:R-:W-:Y:S03]  /*de50*/  HMMA.16816.F32 R16, R136.reuse, R130, R16 ;  /* 0x000000828810723c */ /* 0x040fe60000001810 */
[----:B------:R-:W-:Y:S01]  /*de60*/  LOP3.LUT R121, R128, 0xff, RZ, 0xc0, !PT ;  /* 0x000000ff80797812 */ /* 0x000fe200078ec0ff */
[----:B------:R-:W-:Y:S01]  /*de70*/  FMUL.FTZ R15, R0, R119 ;  /* 0x00000077000f7220 */ /* 0x000fe20000410000 */
[----:B------:R-:W-:Y:S01]  /*de80*/  SHF.R.U32.HI R134, RZ, 0x18, R150 ;  /* 0x00000018ff867819 */ /* 0x000fe20000011696 */
[----:B------:R-:W-:Y:S01]  /*de90*/  FMUL.FTZ R112, R2, R112 ;  /* 0x0000007002707220 */ /* 0x000fe20000410000 */
[----:B------:R-:W-:Y:S01]  /*dea0*/  LOP3.LUT R129, R150, 0xffff, RZ, 0xc0, !PT ;  /* 0x0000ffff96817812 */ /* 0x000fe200078ec0ff */
[----:B------:R-:W-:Y:S03]  /*deb0*/  FMUL.FTZ R113, R2, R113 ;  /* 0x0000007102717220 */ /* 0x000fe60000410000 */
[----:B------:R-:W-:Y:S01]  /*dec0*/  PRMT R134, R121, 0x5410, R134 ;  /* 0x0000541079867816 */ /* 0x000fe20000000086 */
[----:B------:R-:W-:Y:S01]  /*ded0*/  FMUL.FTZ R114, R0, R114 ;  /* 0x0000007200727220 */ /* 0x000fe20000410000 */
[----:B------:R-:W1:Y:S01]  /*dee0*/  LDSM.16.MT88.4 R120, [R196+0xc800] ;  /* 0x00c80000c478783b */ /* 0x000e620000004200 */
[----:B------:R-:W-:Y:S01]  /*def0*/  LOP3.LUT R148, R150, 0xff, RZ, 0xc0, !PT ;  /* 0x000000ff96947812 */ /* 0x000fe200078ec0ff */
[----:B------:R-:W-:Y:S01]  /*df00*/  FMUL.FTZ R115, R0, R115 ;  /* 0x0000007300737220 */ /* 0x000fe20000410000 */
[----:B------:R-:W-:Y:S01]  /*df10*/  LOP3.LUT R150, R151, R170, R224, 0x96, !PT ;  /* 0x000000aa97967212 */ /* 0x000fe200078e96e0 */
[----:B------:R-:W-:Y:S01]  /*df20*/  FFMA.FTZ R170, R13, UR4, -R164 ;  /* 0x000000040daa7c23 */ /* 0x000fe200080108a4 */
[----:B------:R-:W-:Y:S01]  /*df30*/  SHF.R.U32.HI R129, RZ, 0x8, R129 ;  /* 0x00000008ff817819 */ /* 0x000fe20000011681 */
[C---:B------:R-:W-:Y:S01]  /*df40*/  FMUL.FTZ R13, R2.reuse, R117 ;  /* 0x00000075020d7220 */ /* 0x040fe20000410000 */
[--C-:B------:R-:W-:Y:S01]  /*df50*/  SHF.R.U32.HI R140, RZ, 0x10, R150.reuse ;  /* 0x00000010ff8c7819 */ /* 0x100fe20000011696 */
[----:B------:R-:W-:Y:S01]  /*df60*/  FFMA.FTZ R163, R2, R227, R163 ;  /* 0x000000e302a37223 */ /* 0x000fe200000100a3 */
[----:B------:R-:W-:Y:S01]  /*df70*/  PRMT R148, R148, 0x5410, R129 ;  /* 0x0000541094947816 */ /* 0x000fe20000000081 */
[----:B------:R-:W3:Y:S01]  /*df80*/  MUFU.EX2 R170, R170 ;  /* 0x000000aa00aa7308 */ /* 0x000ee20000000800 */
[----:B------:R-:W4:Y:S01]  /*df90*/  LDSM.16.MT88.4 R128, [R194+0xc800] ;  /* 0x00c80000c280783b */ /* 0x000f220000004200 */
[C---:B------:R-:W-:Y:S01]  /*dfa0*/  LOP3.LUT R226, R150.reuse, 0xffff, RZ, 0xc0, !PT ;  /* 0x0000ffff96e27812 */ /* 0x040fe200078ec0ff */
[C---:B--2---:R-:W-:Y:S03]  /*dfb0*/  HMMA.16816.F32 R12, R136.reuse, R124, R12 ;  /* 0x0000007c880c723c */ /* 0x044fe6000000180c */
[----:B------:R-:W-:Y:S01]  /*dfc0*/  LOP3.LUT R133, R150, 0xff, RZ, 0xc0, !PT ;  /* 0x000000ff96857812 */ /* 0x000fe200078ec0ff */
[----:B------:R-:W-:Y:S01]  /*dfd0*/  FFMA.FTZ R161, R0, R225, R161 ;  /* 0x000000e100a17223 */ /* 0x000fe200000100a1 */
[----:B------:R-:W-:Y:S01]  /*dfe0*/  LOP3.LUT R117, R140, 0xff, RZ, 0xc0, !PT ;  /* 0x000000ff8c757812 */ /* 0x000fe200078ec0ff */
[----:B------:R-:W-:Y:S01]  /*dff0*/  HMMA.16816.F32 R112, R136, R126, R112 ;  /* 0x0000007e8870723c */ /* 0x000fe20000001870 */
[----:B------:R-:W2:Y:S04]  /*e000*/  LDSM.16.MT88.4 R140, [R193+0xc800] ;  /* 0x00c80000c18c783b */ /* 0x000ea80000004200 */
[----:B------:R-:W-:Y:S01]  /*e010*/  SHF.R.U32.HI R150, RZ, 0x18, R150 ;  /* 0x00000018ff967819 */ /* 0x000fe20000011696 */
[----:B------:R-:W-:Y:S01]  /*e020*/  FADD.FTZ R163, R159, R163 ;  /* 0x000000a39fa37221 */ /* 0x000fe20000010000 */
[----:B------:R-:W-:Y:S01]  /*e030*/  SHF.R.U32.HI R226, RZ, 0x8, R226 ;  /* 0x00000008ffe27819 */ /* 0x000fe200000116e2 */
[----:B------:R-:W-:Y:S01]  /*e040*/  FADD.FTZ R161, R160, R161 ;  /* 0x000000a1a0a17221 */ /* 0x000fe20000010000 */
[----:B------:R-:W-:Y:S02]  /*e050*/  LDSM.16.MT88.4 R136, [R196+0x10800] ;  /* 0x01080000c488783b */ /* 0x000fe40000004200 */
[----:B------:R-:W-:Y:S01]  /*e060*/  PRMT R150, R117, 0x5410, R150 ;  /* 0x0000541075967816 */ /* 0x000fe20000000096 */
[----:B------:R-:W-:Y:S01]  /*e070*/  FADD.FTZ R158, R158, R163 ;  /* 0x000000a39e9e7221 */ /* 0x000fe20000010000 */
[----:B------:R-:W-:Y:S01]  /*e080*/  PRMT R116, R133, 0x5410, R226 ;  /* 0x0000541085747816 */ /* 0x000fe200000000e2 */
[----:B------:R-:W-:Y:S01]  /*e090*/  FFMA.FTZ R226, R25, UR4, -R164 ;  /* 0x0000000419e27c23 */ /* 0x000fe200080108a4 */
[--C-:B------:R-:W-:Y:S01]  /*e0a0*/  HSET2.LE.AND R118, R148, R219.reuse, PT ;  /* 0x000000db94767233 */ /* 0x100fe20003803000 */
[----:B------:R-:W-:Y:S01]  /*e0b0*/  FADD.FTZ R156, R156, R161 ;  /* 0x000000a19c9c7221 */ /* 0x000fe20000010000 */
[--C-:B------:R-:W-:Y:S01]  /*e0c0*/  HSET2.LE.AND R117, R150, R219.reuse, PT ;  /* 0x000000db96757233 */ /* 0x100fe20003803000 */
[----:B------:R-:W-:Y:S01]  /*e0d0*/  FADD.FTZ R158, R157, R158 ;  /* 0x0000009e9d9e7221 */ /* 0x000fe20000010000 */
[--C-:B------:R-:W-:Y:S01]  /*e0e0*/  HSET2.LE.AND R119, R134, R219.reuse, PT ;  /* 0x000000db86777233 */ /* 0x100fe20003803000 */
[----:B------:R-:W5:Y:S01]  /*e0f0*/  LDSM.16.MT88.4 R148, [R196+0xe800] ;  /* 0x00e80000c494783b */ /* 0x000f620000004200 */
[--C-:B------:R-:W-:Y:S01]  /*e100*/  HSET2.LE.AND R116, R116, R219.reuse, PT ;  /* 0x000000db74747233 */ /* 0x100fe20003803000 */
[----:B------:R-:W-:Y:S01]  /*e110*/  MUFU.EX2 R226, R226 ;  /* 0x000000e200e27308 */ /* 0x000fe20000000800 */
[----:B---3--:R-:W-:Y:S01]  /*e120*/  F2FP.F16.F32.PACK_AB R125, R170, R169 ;  /* 0x000000a9aa7d723e */ /* 0x008fe200000000ff */
[----:B------:R-:W-:Y:S01]  /*e130*/  FADD.FTZ R135, R135, R156 ;  /* 0x0000009c87877221 */ /* 0x000fe20000010000 */
[----:B------:R-:W-:Y:S01]  /*e140*/  F2FP.F16.F32.PACK_AB R124, R171, R172 ;  /* 0x000000acab7c723e */ /* 0x000fe200000000ff */
[----:B------:R-:W-:Y:S01]  /*e150*/  FADD.FTZ R169, R169, R158 ;  /* 0x0000009ea9a97221 */ /* 0x000fe20000010000 */
        /* <DEDUP_REMOVED lines=13> */
[----:B------:R-:W-:Y:S01]  /*e230*/  LOP3.LUT R133, R231, UR9, R221, 0x96, !PT ;  /* 0x00000009e7857c12 */ /* 0x000fe2000f8e96dd */
[----:B------:R-:W-:Y:S01]  /*e240*/  FADD.FTZ R168, R167, R168 ;  /* 0x000000a8a7a87221 */ /* 0x000fe20000010000 */
[----:B------:R-:W-:Y:S02]  /*e250*/  MOV R0, R3 ;  /* 0x0000000300007202 */ /* 0x000fe40000000f00 */
[C---:B-1----:R-:W-:Y:S06]  /*e260*/  HMMA.16816.F32 R4, R116.reuse, R120, R4 ;  /* 0x000000787404723c */ /* 0x042fec0000001804 */
[C---:B------:R-:W-:Y:S01]  /*e270*/  HMMA.16816.F32 R8, R116.reuse, R122, R8 ;  /* 0x0000007a7408723c */ /* 0x040fe20000001808 */
[----:B------:R-:W1:Y:S05]  /*e280*/  LDSM.16.MT88.4 R120, [R193+0xe800] ;  /* 0x00e80000c178783b */ /* 0x000e6a0000004200 */
[C---:B----4-:R-:W-:Y:S06]  /*e290*/  HMMA.16816.F32 R36, R116.reuse, R128, R36 ;  /* 0x000000807424723c */ /* 0x050fec0000001824 */
[C---:B------:R-:W-:Y:S01]  /*e2a0*/  HMMA.16816.F32 R40, R116.reuse, R130, R40 ;  /* 0x000000827428723c */ /* 0x040fe20000001828 */
[----:B------:R-:W4:Y:S05]  /*e2b0*/  LDSM.16.MT88.4 R128, [R192+0xe800] ;  /* 0x00e80000c080783b */ /* 0x000f2a0000004200 */
[C---:B--2---:R-:W-:Y:S06]  /*e2c0*/  HMMA.16816.F32 R44, R116.reuse, R140, R44 ;  /* 0x0000008c742c723c */ /* 0x044fec000000182c */
[C---:B------:R-:W-:Y:S05]  /*e2d0*/  HMMA.16816.F32 R48, R116.reuse, R142, R48 ;  /* 0x0000008e7430723c */ /* 0x040fea0000001830 */
[----:B------:R-:W-:Y:S01]  /*e2e0*/  IMAD.WIDE.U32 R140, R133, -0x326172a9, RZ ;  /* 0xcd9e8d57858c7825 */ /* 0x000fe200078e00ff */
[C---:B------:R-:W-:Y:S05]  /*e2f0*/  HMMA.16816.F32 R52, R116.reuse, R144, R52 ;  /* 0x000000907434723c */ /* 0x040fea0000001834 */
[----:B------:R-:W-:Y:S01]  /*e300*/  FFMA.FTZ R133, R20, UR4, -R164 ;  /* 0x0000000414857c23 */ /* 0x000fe200080108a4 */
[C---:B------:R-:W-:Y:S01]  /*e310*/  HMMA.16816.F32 R56, R116.reuse, R146, R56 ;  /* 0x000000927438723c */ /* 0x040fe20000001838 */
[----:B------:R-:W-:Y:S04]  /*e320*/  LDSM.16.MT88.4 R144, [R196+0xf000] ;  /* 0x00f00000c490783b */ /* 0x000fe80000004200 */
[----:B------:R-:W-:Y:S01]  /*e330*/  LOP3.LUT R235, R141, R228, R235, 0x96, !PT ;  /* 0x000000e48deb7212 */ /* 0x000fe200078e96eb */
[C---:B-----5:R-:W-:Y:S01]  /*e340*/  HMMA.16816.F32 R60, R116.reuse, R148, R60 ;  /* 0x00000094743c723c */ /* 0x060fe2000000183c */
[----:B------:R-:W-:Y:S04]  /*e350*/  MUFU.EX2 R133, R133 ;  /* 0x0000008500857308 */ /* 0x000fe80000000800 */
[----:B------:R-:W-:Y:S01]  /*e360*/  LOP3.LUT R140, R175, R140, R179, 0x96, !PT ;  /* 0x0000008caf8c7212 */ /* 0x000fe200078e96b3 */
[C---:B------:R-:W-:Y:S05]  /*e370*/  HMMA.16816.F32 R64, R116.reuse, R150, R64 ;  /* 0x000000967440723c */ /* 0x040fea0000001840 */
[----:B------:R-:W-:Y:S01]  /*e380*/  IMAD.WIDE.U32 R140, R140, -0x2daee0ad, RZ ;  /* 0xd2511f538c8c7825 */ /* 0x000fe200078e00ff */
[C---:B---3--:R-:W-:Y:S05]  /*e390*/  HMMA.16816.F32 R68, R116.reuse, R124, R68 ;  /* 0x0000007c7444723c */ /* 0x048fea0000001844 */
[----:B------:R-:W-:Y:S01]  /*e3a0*/  IMAD.WIDE.U32 R238, R235, -0x2daee0ad, RZ ;  /* 0xd2511f53ebee7825 */ /* 0x000fe200078e00ff */
[C---:B------:R-:W-:Y:S01]  /*e3b0*/  HMMA.16816.F32 R72, R116.reuse, R126, R72 ;  /* 0x0000007e7448723c */ /* 0x040fe20000001848 */
[----:B------:R-:W2:Y:S04]  /*e3c0*/  LDSM.16.MT88.4 R124, [R194+0x10800] ;  /* 0x01080000c27c783b */ /* 0x000ea80000004200 */
[----:B------:R-:W-:Y:S01]  /*e3d0*/  LOP3.LUT R238, R141, R238, R176, 0x96, !PT ;  /* 0x000000ee8dee7212 */ /* 0x000fe200078e96b0 */
[C---:B-1----:R-:W-:Y:S05]  /*e3e0*/  HMMA.16816.F32 R76, R116.reuse, R120, R76 ;  /* 0x00000078744c723c */ /* 0x042fea000000184c */
[----:B------:R-:W-:Y:S01]  /*e3f0*/  LOP3.LUT R177, R239, R222, R177, 0x96, !PT ;  /* 0x000000deefb17212 */ /* 0x000fe200078e96b1 */
[C---:B------:R-:W-:Y:S05]  /*e400*/  HMMA.16816.F32 R80, R116.reuse, R122, R80 ;  /* 0x0000007a7450723c */ /* 0x040fea0000001850 */
[----:B------:R-:W-:Y:S01]  /*e410*/  IMAD.WIDE.U32 R236, R177, -0x326172a9, RZ ;  /* 0xcd9e8d57b1ec7825 */ /* 0x000fe200078e00ff */
[C---:B----4-:R-:W-:Y:S05]  /*e420*/  HMMA.16816.F32 R84, R116.reuse, R128, R84 ;  /* 0x000000807454723c */ /* 0x050fea0000001854 */
[----:B------:R-:W-:Y:S01]  /*e430*/  IMAD.WIDE.U32 R238, R238, -0x326172a9, RZ ;  /* 0xcd9e8d57eeee7825 */ /* 0x000fe200078e00ff */
[C---:B------:R-:W-:Y:S01]  /*e440*/  HMMA.16816.F32 R88, R116.reuse, R130, R88 ;  /* 0x000000827458723c */ /* 0x040fe20000001858 */
[----:B------:R-:W-:Y:S04]  /*e450*/  LDSM.16.MT88.4 R128, [R196+0xd000] ;  /* 0x00d00000c480783b */ /* 0x000fe80000004200 */
[----:B------:R-:W-:Y:S01]  /*e460*/  LOP3.LUT R236, R239, R236, R155, 0x96, !PT ;  /* 0x000000ecefec7212 */ /* 0x000fe200078e969b */
[C---:B------:R-:W-:Y:S05]  /*e470*/  HMMA.16816.F32 R92, R116.reuse, R136, R92 ;  /* 0x00000088745c723c */ /* 0x040fea000000185c */
[----:B------:R-:W-:Y:S01]  /*e480*/  LOP3.LUT R173, R237, R174, R173, 0x96, !PT ;  /* 0x000000aeedad7212 */ /* 0x000fe200078e96ad */
[C---:B------:R-:W-:Y:S01]  /*e490*/  HMMA.16816.F32 R96, R116.reuse, R138, R96 ;  /* 0x0000008a7460723c */ /* 0x040fe20000001860 */
[----:B------:R-:W-:Y:S04]  /*e4a0*/  LDSM.16.MT88.4 R136, [R193+0xd000] ;  /* 0x00d00000c188783b */ /* 0x000fe80000004200 */
[----:B------:R-:W-:Y:S01]  /*e4b0*/  IMAD.WIDE.U32 R120, R173, -0x2daee0ad, RZ ;  /* 0xd2511f53ad787825 */ /* 0x000fe200078e00ff */
[C---:B--2---:R-:W-:Y:S05]  /*e4c0*/  HMMA.16816.F32 R100, R116.reuse, R124, R100 ;  /* 0x0000007c7464723c */ /* 0x044fea0000001864 */
[----:B------:R-:W-:Y:S01]  /*e4d0*/  IMAD.WIDE.U32 R236, R236, -0x2daee0ad, RZ ;  /* 0xd2511f53ecec7825 */ /* 0x000fe200078e00ff */
[C---:B------:R-:W-:Y:S01]  /*e4e0*/  HMMA.16816.F32 R104, R116.reuse, R126, R104 ;  /* 0x0000007e7468723c */ /* 0x040fe20000001868 */
[----:B------:R-:W-:Y:S04]  /*e4f0*/  LDSM.16.MT88.4 R124, [R194+0xd000] ;  /* 0x00d00000c27c783b */ /* 0x000fe80000004200 */
[----:B------:R-:W-:Y:S01]  /*e500*/  LOP3.LUT R234, R121, R140, R154, 0x96, !PT ;  /* 0x0000008c79ea7212 */ /* 0x000fe200078e969a */
[----:B------:R-:W-:Y:S01]  /*e510*/  FFMA.FTZ R174, R21, UR4, -R164 ;  /* 0x0000000415ae7c23 */ /* 0x000fe200080108a4 */
[----:B------:R-:W-:Y:S01]  /*e520*/  LOP3.LUT R120, R237, R120, R153, 0x96, !PT ;  /* 0x00000078ed787212 */ /* 0x000fe200078e9699 */
[--C-:B------:R-:W-:Y:S01]  /*e530*/  FFMA.FTZ R173, R22, UR4, -R162.reuse ;  /* 0x0000000416ad7c23 */ /* 0x100fe200080108a2 */
[----:B------:R-:W-:Y:S02]  /*e540*/  LDSM.16.MT88.4 R140, [R192+0xd000] ;  /* 0x00d00000c08c783b */ /* 0x000fe40000004200 */
[----:B------:R-:W-:Y:S04]  /*e550*/  IMAD.WIDE.U32 R234, R234, -0x326172a9, RZ ;  /* 0xcd9e8d57eaea7825 */ /* 0x000fe800078e00ff */
[----:B------:R-:W-:Y:S01]  /*e560*/  FFMA.FTZ R176, R23, UR4, -R162 ;  /* 0x0000000417b07c23 */ /* 0x000fe200080108a2 */
[----:B------:R-:W1:Y:S01]  /*e570*/  MUFU.EX2 R174, R174 ;  /* 0x000000ae00ae7308 */ /* 0x000e620000000800 */
[----:B------:R-:W-:Y:S01]  /*e580*/  FFMA.FTZ R175, R24, UR4, -R164 ;  /* 0x0000000418af7c23 */ /* 0x000fe200080108a4 */
[----:B------:R-:W-:Y:S04]  /*e590*/  IMAD.WIDE.U32 R120, R120, -0x326172a9, RZ ;  /* 0xcd9e8d5778787825 */ /* 0x000fe800078e00ff */
[----:B------:R-:W-:Y:S01]  /*e5a0*/  FFMA.FTZ R177, R27, UR4, -R162 ;  /* 0x000000041bb17c23 */ /* 0x000fe200080108a2 */
[----:B------:R-:W2:Y:S01]  /*e5b0*/  LDSM.16.MT88.4 R20, [R193+0x10800] ;  /* 0x01080000c114783b */ /* 0x000ea20000004200 */
[----:B------:R-:W-:Y:S02]  /*e5c0*/  LOP3.LUT R178, R235, R238, R178, 0x96, !PT ;  /* 0x000000eeebb27212 */ /* 0x000fe400078e96b2 */
[----:B------:R-:W-:Y:S01]  /*e5d0*/  LOP3.LUT R152, R121, R234, R152, 0x96, !PT ;  /* 0x000000ea79987212 */ /* 0x000fe200078e9698 */
[----:B------:R-:W-:Y:S01]  /*e5e0*/  FFMA.FTZ R234, R26, UR4, -R162 ;  /* 0x000000041aea7c23 */ /* 0x000fe200080108a2 */
[----:B------:R-:W-:Y:S01]  /*e5f0*/  LOP3.LUT R151, R120, 0xffff, RZ, 0xc0, !PT ;  /* 0x0000ffff78977812 */ /* 0x000fe200078ec0ff */
[----:B------:R-:W-:Y:S01]  /*e600*/  MUFU.EX2 R173, R173 ;  /* 0x000000ad00ad7308 */ /* 0x000fe20000000800 */
[----:B------:R-:W-:Y:S01]  /*e610*/  LOP3.LUT R121, R152, 0xffff, RZ, 0xc0, !PT ;  /* 0x0000ffff98797812 */ /* 0x000fe200078ec0ff */
[----:B------:R-:W-:Y:S01]  /*e620*/  IMAD.WIDE.U32 R178, R178, -0x2daee0ad, RZ ;  /* 0xd2511f53b2b27825 */ /* 0x000fe200078e00ff */
        /* <DEDUP_REMOVED lines=8> */
[----:B------:R-:W5:Y:S01]  /*e6b0*/  MUFU.EX2 R175, R175 ;  /* 0x000000af00af7308 */ /* 0x000f620000000800 */
[----:B------:R-:W-:Y:S02]  /*e6c0*/  SHF.R.U32.HI R25, RZ, 0x10, R152 ;  /* 0x00000010ff197819 */ /* 0x000fe40000011698 */
[----:B------:R-:W-:Y:S02]  /*e6d0*/  SHF.R.U32.HI R151, RZ, 0x8, R151 ;  /* 0x00000008ff977819 */ /* 0x000fe40000011697 */
[----:B------:R-:W-:Y:S02]  /*e6e0*/  LOP3.LUT R149, R149, 0xff, RZ, 0xc0, !PT ;  /* 0x000000ff95957812 */ /* 0x000fe400078ec0ff */
[----:B------:R-:W-:Y:S03]  /*e6f0*/  PRMT R26, R148, 0x5410, R151 ;  /* 0x00005410941a7816 */ /* 0x000fe60000000097 */
[----:B------:R-:W-:Y:S01]  /*e700*/  MUFU.EX2 R234, R234 ;  /* 0x000000ea00ea7308 */ /* 0x000fe20000000800 */
[----:B------:R-:W-:Y:S02]  /*e710*/  PRMT R134, R149, 0x5410, R134 ;  /* 0x0000541095867816 */ /* 0x000fe40000000086 */
[----:B------:R-:W4:Y:S01]  /*e720*/  LDSM.16.MT88.4 R148, [R194+0xf000] ;  /* 0x00f00000c294783b */ /* 0x000f220000004200 */
[----:B------:R-:W-:Y:S02]  /*e730*/  SHF.R.U32.HI R152, RZ, 0x18, R152 ;  /* 0x00000018ff987819 */ /* 0x000fe40000011698 */
[----:B------:R-:W-:Y:S04]  /*e740*/  LOP3.LUT R27, R25, 0xff, RZ, 0xc0, !PT ;  /* 0x000000ff191b7812 */ /* 0x000fe800078ec0ff */
[----:B------:R-:W4:Y:S01]  /*e750*/  MUFU.EX2 R177, R177 ;  /* 0x000000b100b17308 */ /* 0x000f220000000800 */
[--C-:B------:R-:W-:Y:S01]  /*e760*/  HSET2.LE.AND R24, R24, R219.reuse, PT ;  /* 0x000000db18187233 */ /* 0x100fe20003803000 */
[C---:B--2---:R-:W-:Y:S03]  /*e770*/  HMMA.16816.F32 R108, R116.reuse, R20, R108 ;  /* 0x00000014746c723c */ /* 0x044fe6000000186c */
[----:B------:R-:W-:Y:S02]  /*e780*/  PRMT R152, R27, 0x5410, R152 ;  /* 0x000054101b987816 */ /* 0x000fe40000000098 */
[----:B-1----:R-:W-:Y:S01]  /*e790*/  F2FP.F16.F32.PACK_AB R25, R174, R133 ;  /* 0x00000085ae19723e */ /* 0x002fe200000000ff */
[C---:B------:R-:W-:Y:S05]  /*e7a0*/  HMMA.16816.F32 R16, R116.reuse, R22, R16 ;  /* 0x000000167410723c */ /* 0x040fea0000001810 */
[----:B------:R-:W-:Y:S01]  /*e7b0*/  LOP3.LUT R24, R24, R25, RZ, 0xc0, !PT ;  /* 0x0000001918187212 */ /* 0x000fe200078ec0ff */
[----:B------:R-:W-:Y:S01]  /*e7c0*/  FADD.FTZ R133, R133, R166 ;  /* 0x000000a685857221 */ /* 0x000fe20000010000 */
[--C-:B------:R-:W-:Y:S02]  /*e7d0*/  HSET2.LE.AND R25, R152, R219.reuse, PT ;  /* 0x000000db98197233 */ /* 0x100fe40003803000 */
[----:B------:R-:W1:Y:S02]  /*e7e0*/  LDSM.16.MT88.4 R152, [R193+0xf000] ;  /* 0x00f00000c198783b */ /* 0x000e640000004200 */
[----:B---3--:R-:W-:Y:S01]  /*e7f0*/  F2FP.F16.F32.PACK_AB R20, R176, R173 ;  /* 0x000000adb014723e */ /* 0x008fe200000000ff */
[----:B------:R-:W-:Y:S01]  /*e800*/  FADD.FTZ R173, R173, R168 ;  /* 0x000000a8adad7221 */ /* 0x000fe20000010000 */
[----:B-----5:R-:W-:Y:S01]  /*e810*/  F2FP.F16.F32.PACK_AB R21, R226, R175 ;  /* 0x000000afe215723e */ /* 0x020fe200000000ff */
        /* <DEDUP_REMOVED lines=9> */
[----:B------:R-:W-:Y:S01]  /*e8b0*/  LOP3.LUT R25, R25, R20, RZ, 0xc0, !PT ;  /* 0x0000001419197212 */ /* 0x000fe200078ec0ff */
[----:B------:R-:W-:Y:S01]  /*e8c0*/  FADD.FTZ R234, R234, R173 ;  /* 0x000000adeaea7221 */ /* 0x000fe20000010000 */
[----:B------:R-:W-:Y:S02]  /*e8d0*/  LDSM.16.MT88.4 R120, [R194+0x11000] ;  /* 0x01100000c278783b */ /* 0x000fe40000004200 */
[----:B------:R-:W-:Y:S01]  /*e8e0*/  LOP3.LUT R26, R26, R21, RZ, 0xc0, !PT ;  /* 0x000000151a1a7212 */ /* 0x000fe200078ec0ff */
[----:B------:R-:W-:Y:S01]  /*e8f0*/  FADD.FTZ R175, R226, R175 ;  /* 0x000000afe2af7221 */ /* 0x000fe20000010000 */
[----:B------:R-:W-:Y:S01]  /*e900*/  LOP3.LUT R27, R27, R134, RZ, 0xc0, !PT ;  /* 0x000000861b1b7212 */ /* 0x000fe200078ec0ff */
[----:B------:R-:W-:Y:S01]  /*e910*/  FFMA.FTZ R134, R28, UR4, -R164 ;  /* 0x000000041c867c23 */ /* 0x000fe200080108a4 */
[----:B------:R-:W-:Y:S01]  /*e920*/  LOP3.LUT R224, R179, R236, R224, 0x96, !PT ;  /* 0x000000ecb3e07212 */ /* 0x000fe200078e96e0 */
[----:B------:R-:W-:Y:S01]  /*e930*/  FADD.FTZ R177, R177, R234 ;  /* 0x000000eab1b17221 */ /* 0x000fe20000010000 */
[----:B------:R-:W2:Y:S01]  /*e940*/  LDSM.16.MT88.4 R20, [R192+0xf000] ;  /* 0x00f00000c014783b */ /* 0x000ea20000004200 */
[----:B------:R-:W-:Y:S02]  /*e950*/  SHF.R.U32.HI R28, RZ, 0x18, R178 ;  /* 0x00000018ff1c7819 */ /* 0x000fe400000116b2 */
[C---:B------:R-:W-:Y:S01]  /*e960*/  HMMA.16816.F32 R4, R24.reuse, R128, R4 ;  /* 0x000000801804723c */ /* 0x040fe20000001804 */
[----:B------:R-:W-:Y:S04]  /*e970*/  MUFU.EX2 R134, R134 ;  /* 0x0000008600867308 */ /* 0x000fe80000000800 */
[----:B------:R-:W-:Y:S01]  /*e980*/  MOV R133, R132 ;  /* 0x0000008400857202 */ /* 0x000fe20000000f00 */
[C---:B------:R-:W-:Y:S05]  /*e990*/  HMMA.16816.F32 R8, R24.reuse, R130, R8 ;  /* 0x000000821808723c */ /* 0x040fea0000001808 */
[----:B------:R-:W-:Y:S01]  /*e9a0*/  SHF.R.U32.HI R129, RZ, 0x10, R224 ;  /* 0x00000010ff817819 */ /* 0x000fe200000116e0 */
[C---:B------:R-:W-:Y:S05]  /*e9b0*/  HMMA.16816.F32 R36, R24.reuse, R124, R36 ;  /* 0x0000007c1824723c */ /* 0x040fea0000001824 */
[----:B------:R-:W-:Y:S01]  /*e9c0*/  LOP3.LUT R129, R129, 0xff, RZ, 0xc0, !PT ;  /* 0x000000ff81817812 */ /* 0x000fe200078ec0ff */
        /* <DEDUP_REMOVED lines=8> */
[C---:B------:R-:W-:Y:S06]  /*ea50*/  HMMA.16816.F32 R60, R24.reuse, R144, R60 ;  /* 0x00000090183c723c */ /* 0x040fec000000183c */
[C---:B------:R-:W-:Y:S05]  /*ea60*/  HMMA.16816.F32 R64, R24.reuse, R146, R64 ;  /* 0x000000921840723c */ /* 0x040fea0000001840 */
[--C-:B------:R-:W-:Y:S01]  /*ea70*/  FFMA.FTZ R145, R29, UR4, -R164.reuse ;  /* 0x000000041d917c23 */ /* 0x100fe200080108a4 */
[C---:B------:R-:W-:Y:S05]  /*ea80*/  HMMA.16816.F32 R68, R24.reuse, R148, R68 ;  /* 0x000000941844723c */ /* 0x040fea0000001844 */
[--C-:B------:R-:W-:Y:S01]  /*ea90*/  FFMA.FTZ R146, R32, UR4, -R164.reuse ;  /* 0x0000000420927c23 */ /* 0x100fe200080108a4 */
[C---:B------:R-:W-:Y:S01]  /*eaa0*/  HMMA.16816.F32 R72, R24.reuse, R150, R72 ;  /* 0x000000961848723c */ /* 0x040fe20000001848 */
[----:B------:R-:W-:Y:S04]  /*eab0*/  MUFU.EX2 R145, R145 ;  /* 0x0000009100917308 */ /* 0x000fe80000000800 */
[----:B------:R-:W-:Y:S01]  /*eac0*/  FFMA.FTZ R164, R33, UR4, -R164 ;  /* 0x0000000421a47c23 */ /* 0x000fe200080108a4 */
[C---:B-1----:R-:W-:Y:S05]  /*ead0*/  HMMA.16816.F32 R76, R24.reuse, R152, R76 ;  /* 0x00000098184c723c */ /* 0x042fea000000184c */
[----:B------:R-:W-:Y:S01]  /*eae0*/  MUFU.EX2 R146, R146 ;  /* 0x0000009200927308 */ /* 0x000fe20000000800 */
[--C-:B------:R-:W-:Y:S01]  /*eaf0*/  FFMA.FTZ R151, R34, UR4, -R162.reuse ;  /* 0x0000000422977c23 */ /* 0x100fe200080108a2 */
[C---:B------:R-:W-:Y:S04]  /*eb00*/  HMMA.16816.F32 R80, R24.reuse, R154, R80 ;  /* 0x0000009a1850723c */ /* 0x040fe80000001850 */
[--C-:B------:R-:W-:Y:S02]  /*eb10*/  FFMA.FTZ R144, R30, UR4, -R162.reuse ;  /* 0x000000041e907c23 */ /* 0x100fe400080108a2 */
[C---:B--2---:R-:W-:Y:S02]  /*eb20*/  HMMA.16816.F32 R84, R24.reuse, R20, R84 ;  /* 0x000000141854723c */ /* 0x044fe40000001854 */
        /* <DEDUP_REMOVED lines=13> */
[----:B------:R-:W-:Y:S01]  /*ec00*/  SHF.R.U32.HI R31, RZ, 0x10, R178 ;  /* 0x00000010ff1f7819 */ /* 0x000fe200000116b2 */
[C---:B------:R-:W-:Y:S01]  /*ec10*/  HMMA.16816.F32 R104, R24.reuse, R122, R104 ;  /* 0x0000007a1868723c */ /* 0x040fe20000001868 */
[----:B------:R-:W4:Y:S06]  /*ec20*/  LDSM.16.MT88.4 R120, [R193+0xd800] ;  /* 0x00d80000c178783b */ /* 0x000f2c0000004200 */
[----:B------:R-:W5:Y:S01]  /*ec30*/  MUFU.EX2 R147, R147 ;  /* 0x0000009300937308 */ /* 0x000f620000000800 */
[----:B------:R-:W-:Y:S01]  /*ec40*/  LOP3.LUT R31, R31, 0xff, RZ, 0xc0, !PT ;  /* 0x000000ff1f1f7812 */ /* 0x000fe200078ec0ff */
[C---:B---3--:R-:W-:Y:S03]  /*ec50*/  HMMA.16816.F32 R108, R24.reuse, R124, R108 ;  /* 0x0000007c186c723c */ /* 0x048fe6000000186c */
[----:B------:R-:W-:Y:S03]  /*ec60*/  LOP3.LUT R30, R178, 0xffff, RZ, 0xc0, !PT ;  /* 0x0000ffffb21e7812 */ /* 0x000fe600078ec0ff */
[C---:B------:R-:W-:Y:S05]  /*ec70*/  HMMA.16816.F32 R16, R24.reuse, R126, R16 ;  /* 0x0000007e1810723c */ /* 0x040fea0000001810 */
[C---:B------:R-:W-:Y:S01]  /*ec80*/  LOP3.LUT R125, R224.reuse, 0xffff, RZ, 0xc0, !PT ;  /* 0x0000ffffe07d7812 */ /* 0x040fe200078ec0ff */
[C---:B--2---:R-:W-:Y:S05]  /*ec90*/  HMMA.16816.F32 R12, R24.reuse, R20, R12 ;  /* 0x00000014180c723c */ /* 0x044fea000000180c */
[----:B------:R-:W-:Y:S01]  /*eca0*/  LOP3.LUT R124, R224, 0xff, RZ, 0xc0, !PT ;  /* 0x000000ffe07c7812 */ /* 0x000fe200078ec0ff */
[----:B------:R-:W-:Y:S01]  /*ecb0*/  HMMA.16816.F32 R112, R24, R22, R112 ;  /* 0x000000161870723c */ /* 0x000fe20000001870 */
[----:B------:R-:W-:Y:S04]  /*ecc0*/  LDSM.16.MT88.4 R24, [R196+0x11800] ;  /* 0x01180000c418783b */ /* 0x000fe80000004200 */
[----:B------:R-:W-:Y:S02]  /*ecd0*/  SHF.R.U32.HI R224, RZ, 0x18, R224 ;  /* 0x00000018ffe07819 */ /* 0x000fe400000116e0 */
[----:B------:R-:W-:Y:S04]  /*ece0*/  SHF.R.U32.HI R125, RZ, 0x8, R125 ;  /* 0x00000008ff7d7819 */ /* 0x000fe8000001167d */
        /* <DEDUP_REMOVED lines=34> */
[C---:B------:R-:W-:Y:S06]  /*ef10*/  HMMA.16816.F32 R44, R28.reuse, R120, R44 ;  /* 0x000000781c2c723c */ /* 0x040fec000000182c */
[C---:B------:R-:W-:Y:S01]  /*ef20*/  HMMA.16816.F32 R48, R28.reuse, R122, R48 ;  /* 0x0000007a1c30723c */ /* 0x040fe20000001830 */
[----:B------:R-:W5:Y:S05]  /*ef30*/  LDSM.16.MT88.4 R120, [R193+0x11800] ;  /* 0x01180000c178783b */ /* 0x000f6a0000004200 */
        /* <DEDUP_REMOVED lines=22> */
.L_x_503:
        /* <DEDUP_REMOVED lines=240> */
.L_x_507:
        /* <DEDUP_REMOVED lines=54> */
.L_x_508:
[----:B------:R-:W-:Y:S05]  /*10300*/  @P1 BRA `(.L_x_509) ;  /* 0x0000000000181947 */ /* 0x000fea0003800000 */
[----:B------:R-:W1:Y:S01]  /*10310*/  LDC R24, c[0x0][0x2c4] ;  /* 0x0000b100ff187b82 */ /* 0x000e620000000800 */
[----:B------:R-:W-:Y:S02]  /*10320*/  ISETP.NE.AND P1, PT, RZ, UR9, PT ;  /* 0x00000009ff007c0c */ /* 0x000fe4000bf25270 */
[----:B------:R-:W-:-:S05]  /*10330*/  MOV R22, 0x1 ;  /* 0x0000000100167802 */ /* 0x000fca0000000f00 */
[----:B------:R-:W2:Y:S08]  /*10340*/  LDC R25, c[0x0][0x270] ;  /* 0x00009c00ff197b82 */ /* 0x000eb00000000800 */
[----:B-1----:R-:W2:Y:S02]  /*10350*/  @P1 LDC R24, c[0x0][0x2e4] ;  /* 0x0000b900ff181b82 */ /* 0x002ea40000000800 */
[----:B--2---:R-:W-:-:S07]  /*10360*/  IMAD R25, R24, R25, RZ ;  /* 0x0000001918197224 */ /* 0x004fce00078e02ff */
.L_x_509:
        /* <DEDUP_REMOVED lines=57> */
.L_x_511:
[----:B------:R-:W-:Y:S05]  /*10700*/  BSYNC B0 ;  /* 0x0000000000007941 */ /* 0x000fea0003800000 */
.L_x_510:
        /* <DEDUP_REMOVED lines=36> */
.L_x_513:
[----:B------:R-:W-:Y:S05]  /*10950*/  BSYNC B0 ;  /* 0x0000000000007941 */ /* 0x000fea0003800000 */
.L_x_512:
        /* <DEDUP_REMOVED lines=24> */
.L_x_515:
[----:B------:R-:W-:Y:S05]  /*10ae0*/  BSYNC B0 ;  /* 0x0000000000007941 */ /* 0x000fea0003800000 */
.L_x_514:
        /* <DEDUP_REMOVED lines=24> */
.L_x_517:
[----:B------:R-:W-:Y:S05]  /*10c70*/  BSYNC B0 ;  /* 0x0000000000007941 */ /* 0x000fea0003800000 */
.L_x_516:
        /* <DEDUP_REMOVED lines=23> */
.L_x_468:
        /* <DEDUP_REMOVED lines=86> */
.L_x_519:
[----:B------:R-:W-:Y:S05]  /*11350*/  BSYNC B0 ;  /* 0x0000000000007941 */ /* 0x000fea0003800000 */
.L_x_518:
        /* <DEDUP_REMOVED lines=22> */
.L_x_521:
[----:B------:R-:W-:Y:S05]  /*114c0*/  BSYNC B0 ;  /* 0x0000000000007941 */ /* 0x000fea0003800000 */
.L_x_520:
        /* <DEDUP_REMOVED lines=22> */
.L_x_523:
[----:B------:R-:W-:Y:S05]  /*11630*/  BSYNC B0 ;  /* 0x0000000000007941 */ /* 0x000fea0003800000 */
.L_x_522:
        /* <DEDUP_REMOVED lines=23> */
.L_x_525:
[----:B------:R-:W-:Y:S05]  /*117b0*/  BSYNC B0 ;  /* 0x0000000000007941 */ /* 0x000fea0003800000 */
.L_x_524:
        /* <DEDUP_REMOVED lines=10> */
.L_x_527:
[----:B------:R-:W-:Y:S05]  /*11860*/  BSYNC B0 ;  /* 0x0000000000007941 */ /* 0x000fea0003800000 */
.L_x_526:
        /* <DEDUP_REMOVED lines=10> */
.L_x_529:
[----:B------:R-:W-:Y:S05]  /*11910*/  BSYNC B0 ;  /* 0x0000000000007941 */ /* 0x000fea0003800000 */
.L_x_528:
        /* <DEDUP_REMOVED lines=10> */
.L_x_531:
[----:B------:R-:W-:Y:S05]  /*119c0*/  BSYNC B0 ;  /* 0x0000000000007941 */ /* 0x000fea0003800000 */
.L_x_530:
        /* <DEDUP_REMOVED lines=10> */
.L_x_532:
        /* <DEDUP_REMOVED lines=9> */
.L_x_808:


//--------------------- .text._ZN5flash16flash_fwd_kernelI23Flash_fwd_kernel_traitsILi192ELi64ELi64ELi4ELb0ELb0EN7cutlass6half_tE19Flash_kernel_traitsILi192ELi64ELi64ELi4ES3_EELb1ELb1ELb0ELb0ELb0ELb0ELb0ELb1EEEvNS_16Flash_fwd_paramsE --------------------------
	.section	.text._ZN5flash16flash_fwd_kernelI23Flash_fwd_kernel_traitsILi192ELi64ELi64ELi4ELb0ELb0EN7cutlass6half_tE19Flash_kernel_traitsILi192ELi64ELi64ELi4ES3_EELb1ELb1ELb0ELb0ELb0ELb0ELb0ELb1EEEvNS_16Flash_fwd_paramsE,"ax",@progbits
	.align	128
        .global         _ZN5flash16flash_fwd_kernelI23Flash_fwd_kernel_traitsILi192ELi64ELi64ELi4ELb0ELb0EN7cutlass6half_tE19Flash_kernel_traitsILi192ELi64ELi64ELi4ES3_EELb1ELb1ELb0ELb0ELb0ELb0ELb0ELb1EEEvNS_16Flash_fwd_paramsE
        .type           _ZN5flash16flash_fwd_kernelI23Flash_fwd_kernel_traitsILi192ELi64ELi64ELi4ELb0ELb0EN7cutlass6half_tE19Flash_kernel_traitsILi192ELi64ELi64ELi4ES3_EELb1ELb1ELb0ELb0ELb0ELb0ELb0ELb1EEEvNS_16Flash_fwd_paramsE,@function
        .size           _ZN5flash16flash_fwd_kernelI23Flash_fwd_kernel_traitsILi192ELi64ELi64ELi4ELb0ELb0EN7cutlass6half_tE19Flash_kernel_traitsILi192ELi64ELi64ELi4ES3_EELb1ELb1ELb0ELb0ELb0ELb0ELb0ELb1EEEvNS_16Flash_fwd_paramsE,(.L_x_809 - _ZN5flash16flash_fwd_kernelI23Flash_fwd_kernel_traitsILi192ELi64ELi64ELi4ELb0ELb0EN7cutlass6half_tE19Flash_kernel_traitsILi192ELi64ELi64ELi4ES3_EELb1ELb1ELb0ELb0ELb0ELb0ELb0ELb1EEEvNS_16Flash_fwd_paramsE)
        .other          _ZN5flash16flash_fwd_kernelI23Flash_fwd_kernel_traitsILi192ELi64ELi64ELi4ELb0ELb0EN7cutlass6half_tE19Flash_kernel_traitsILi192ELi64ELi64ELi4ES3_EELb1ELb1ELb0ELb0ELb0ELb0ELb0ELb1EEEvNS_16Flash_fwd_paramsE,@"STO_CUDA_ENTRY STV_DEFAULT"
_ZN5flash16flash_fwd_kernelI23Flash_fwd_kernel_traitsILi192ELi64ELi64ELi4ELb0ELb0EN7cutlass6half_tE19Flash_kernel_traitsILi192ELi64ELi64ELi4ES3_EELb1ELb1ELb0ELb0ELb0ELb0ELb0ELb1EEEvNS_16Flash_fwd_paramsE:
.text._ZN5flash16flash_fwd_kernelI23Flash_fwd_kernel_traitsILi192ELi64ELi64ELi4ELb0ELb0EN7cutlass6half_tE19Flash_kernel_traitsILi192ELi64ELi64ELi4ES3_EELb1ELb1ELb0ELb0ELb0ELb0ELb0ELb1EEEvNS_16Flash_fwd_paramsE:
[----:B------:R-:W1:Y:S08]  /*0000*/  LDC R1, c[0x0][0x28] ;  /* 0x00000a00ff017b82 */ /* 0x000e700000000800 */
[----:B------:R-:W2:Y:S01]  /*0010*/  LDC R9, c[0x0][0x3a8] ;  /* 0x0000ea00ff097b82 */ /* 0x000ea20000000800 */
[----:B------:R-:W-:Y:S01]  /*0020*/  ULDC.U8 UR4, c[0x0][0x3b4] ;  /* 0x0000ed0000047ab9 */ /* 0x000fe20000000000 */
[----:B------:R-:W-:Y:S01]  /*0030*/  ULDC.64 UR24, c[0x0][0x3a0] ;  /* 0x0000e80000187ab9 */ /* 0x000fe20000000a00 */
[----:B------:R-:W-:Y:S01]  /*0040*/  ISETP.NE.AND P2, PT, RZ, UR4, PT ;  /* 0x00000004ff007c0c */ /* 0x000fe2000bf45270 */
[----:B------:R-:W-:Y:S01]  /*0050*/  IMAD.U32 R2, RZ, RZ, UR24 ;  /* 0x00000018ff027e24 */ /* 0x000fe2000f8e00ff */
[----:B------:R-:W-:Y:S01]  /*0060*/  ULDC.64 UR20, c[0x0][0x208] ;  /* 0x0000820000147ab9 */ /* 0x000fe20000000a00 */
[----:B------:R-:W-:-:S02]  /*0070*/  IMAD.U32 R3, RZ, RZ, UR25 ;  /* 0x00000019ff037e24 */ /* 0x000fc4000f8e00ff */
[----:B------:R-:W3:Y:S01]  /*0080*/  LDC R8, c[0x0][0x3ac] ;  /* 0x0000eb00ff087b82 */ /* 0x000ee20000000800 */
[----:B------:R-:W4:Y:S01]  /*0090*/  S2R R109, SR_TID.X ;  /* 0x00000000006d7919 */ /* 0x000f220000002100 */
[----:B------:R-:W-:Y:S01]  /*00a0*/  ULDC.64 UR8, c[0x0][0x2f0] ;  /* 0x0000bc0000087ab9 */ /* 0x000fe20000000a00 */
[----:B------:R-:W-:Y:S01]  /*00b0*/  ULDC.64 UR6, c[0x0][0x300] ;  /* 0x0000c00000067ab9 */ /* 0x000fe20000000a00 */
[----:B-1----:R-:W-:-:S04]  /*00c0*/  VIADD R1, R1, 0xffffff50 ;  /* 0xffffff5001017836 */ /* 0x002fc80000000000 */
[----:B------:R2:W5:Y:S01]  /*00d0*/  @P2 LDG.E.64 R4, desc[UR20][R2.64] ;  /* 0x0000001402042981 */ /* 0x000562000c1e1b00 */
[----:B------:R-:W-:Y:S08]  /*00e0*/  S2UR UR13, SR_CTAID.X ;  /* 0x00000000000d79c3 */ /* 0x000ff00000002500 */
[----:B------:R-:W-:Y:S08]  /*00f0*/  S2UR UR26, SR_CTAID.Y ;  /* 0x00000000001a79c3 */ /* 0x000ff00000002600 */
[----:B------:R-:W1:Y:S01]  /*0100*/  S2UR UR4, SR_CTAID.Z ;  /* 0x00000000000479c3 */ /* 0x000e620000002700 */
[----:B--2---:R-:W-:-:S07]  /*0110*/  @P2 IMAD.MOV.U32 R2, RZ, RZ, R9 ;  /* 0x000000ffff022224 */ /* 0x004fce00078e0009 */
[----:B------:R-:W2:Y:S01]  /*0120*/  @P2 LDC R0, c[0x0][0x3b0] ;  /* 0x0000ec00ff002b82 */ /* 0x000ea20000000800 */
[----:B---3--:R-:W-:-:S06]  /*0130*/  @P2 IMAD.MOV.U32 R3, RZ, RZ, R8 ;  /* 0x000000ffff032224 */ /* 0x008fcc00078e0008 */
[----:B------:R-:W2:Y:S01]  /*0140*/  @P2 LDG.E.64 R2, desc[UR20][R2.64] ;  /* 0x0000001402022981 */ /* 0x000ea2000c1e1b00 */
[----:B------:R-:W-:Y:S02]  /*0150*/  UISETP.NE.U32.AND UP2, UPT, UR8, URZ, UPT ;  /* 0x0000003f0800728c */ /* 0x000fe4000bf45070 */
[----:B------:R-:W-:Y:S02]  /*0160*/  UISETP.NE.U32.AND UP1, UPT, UR6, URZ, UPT ;  /* 0x0000003f0600728c */ /* 0x000fe4000bf25070 */
[----:B------:R-:W-:Y:S02]  /*0170*/  UISETP.NE.AND.EX UP2, UPT, UR9, URZ, UPT, UP2 ;  /* 0x0000003f0900728c */ /* 0x000fe4000bf45320 */
[----:B------:R-:W-:Y:S02]  /*0180*/  UISETP.NE.AND.EX UP1, UPT, UR7, URZ, UPT, UP1 ;  /* 0x0000003f0700728c */ /* 0x000fe4000bf25310 */
[----:B-1----:R-:W-:Y:S01]  /*0190*/  ULOP3.LUT UR5, UR4, UR13, UR26, 0xfe, !UPT ;  /* 0x0000000d04057292 */ /* 0x002fe2000f8efe1a */
[----:B------:R-:W-:Y:S01]  /*01a0*/  ULDC.64 UR8, c[0x0][0x2f0] ;  /* 0x0000bc0000087ab9 */ /* 0x000fe20000000a00 */
[----:B------:R-:W-:Y:S01]  /*01b0*/  PLOP3.LUT P0, PT, PT, PT, UP2, 0x80, 0x0 ;  /* 0x000000000000781c */ /* 0x000fe20003f0f028 */
[----:B------:R-:W-:-:S03]  /*01c0*/  UIMAD.WIDE UR8, UR26, 0x4, UR8 ;  /* 0x000000041a0878a5 */ /* 0x000fc6000f8e0208 */
[----:B----4-:R-:W-:Y:S01]  /*01d0*/  LOP3.LUT P3, RZ, R109, UR5, RZ, 0xfc, !PT ;  /* 0x000000056dff7c12 */ /* 0x010fe2000f86fcff */
[----:B------:R-:W-:Y:S01]  /*01e0*/  ULDC.U8 UR5, c[0x0][0x3c2] ;  /* 0x0000f08000057ab9 */ /* 0x000fe20000000000 */
[----:B------:R-:W-:Y:S01]  /*01f0*/  ULDC.64 UR6, c[0x0][0x2f8] ;  /* 0x0000be0000067ab9 */ /* 0x000fe20000000a00 */
[----:B------:R-:W-:Y:S02]  /*0200*/  UISETP.NE.AND UP3, UPT, UR5, URZ, UPT ;  /* 0x0000003f0500728c */ /* 0x000fe4000bf65270 */
[----:B------:R-:W-:Y:S01]  /*0210*/  UISETP.EQ.U32.AND UP0, UPT, UR6, URZ, UPT ;  /* 0x0000003f0600728c */ /* 0x000fe2000bf02070 */
[----:B------:R-:W-:Y:S01]  /*0220*/  @UP1 ULDC.64 UR10, c[0x0][0x300] ;  /* 0x0000c000000a1ab9 */ /* 0x000fe20000000a00 */
[----:B------:R-:W-:Y:S02]  /*0230*/  UMOV UR12, 0xffffffff ;  /* 0xffffffff000c7882 */ /* 0x000fe40000000000 */
[----:B------:R-:W-:-:S04]  /*0240*/  UISETP.EQ.OR.EX UP0, UPT, UR7, URZ, !UP3, UP0 ;  /* 0x0000003f0700728c */ /* 0x000fc8000df02700 */
[----:B------:R-:W1:Y:S01]  /*0250*/  @!P3 LDC.64 R6, c[0x0][0x3b8] ;  /* 0x0000ee00ff06bb82 */ /* 0x000e620000000a00 */
[----:B------:R-:W-:Y:S01]  /*0260*/  @UP1 UIMAD.WIDE UR10, UR26, 0x4, UR10 ;  /* 0x000000041a0a18a5 */ /* 0x000fe2000f8e020a */
[----:B------:R-:W-:Y:S01]  /*0270*/  SHF.R.S32.HI R24, RZ, 0x1f, R109 ;  /* 0x0000001fff187819 */ /* 0x000fe2000001146d */
[----:B------:R-:W-:Y:S01]  /*0280*/  UMOV UR27, URZ ;  /* 0x0000003f001b7c82 */ /* 0x000fe20008000000 */
[----:B------:R-:W-:Y:S01]  /*0290*/  ULDC.U8 UR5, c[0x0][0x388] ;  /* 0x0000e20000057ab9 */ /* 0x000fe20000000000 */
[----:B-----5:R-:W-:Y:S02]  /*02a0*/  @P2 R2UR UR24, R4 ;  /* 0x00000000041822ca */ /* 0x020fe400000e0000 */
[----:B------:R-:W-:-:S11]  /*02b0*/  @P2 R2UR UR25, R5 ;  /* 0x00000000051922ca */ /* 0x000fd600000e0000 */
[----:B------:R-:W-:Y:S02]  /*02c0*/  IMAD.U32 R4, RZ, RZ, UR24 ;  /* 0x00000018ff047e24 */ /* 0x000fe4000f8e00ff */
[----:B------:R-:W-:-:S05]  /*02d0*/  IMAD.U32 R5, RZ, RZ, UR25 ;  /* 0x00000019ff057e24 */ /* 0x000fca000f8e00ff */
[----:B-1----:R1:W-:Y:S01]  /*02e0*/  @!P3 STG.E.64 desc[UR20][R6.64], R4 ;  /* 0x000000040600b986 */ /* 0x0023e2000c101b14 */
[----:B--2---:R-:W-:Y:S01]  /*02f0*/  @P2 IADD3 R9, P1, R2, R0, RZ ;  /* 0x0000000002092210 */ /* 0x004fe20007f3e0ff */
[----:B------:R-:W-:-:S04]  /*0300*/  IMAD.U32 R2, RZ, RZ, UR8 ;  /* 0x00000008ff027e24 */ /* 0x000fc8000f8e00ff */
[----:B------:R-:W-:Y:S01]  /*0310*/  @P2 IMAD.X R8, RZ, RZ, R3, P1 ;  /* 0x000000ffff082224 */ /* 0x000fe200008e0603 */
[----:B------:R-:W-:Y:S01]  /*0320*/  PLOP3.LUT P1, PT, PT, PT, UP1, 0x80, 0x0 ;  /* 0x000000000000781c */ /* 0x000fe20003f2f018 */
[----:B------:R-:W-:Y:S01]  /*0330*/  IMAD.U32 R3, RZ, RZ, UR9 ;  /* 0x00000009ff037e24 */ /* 0x000fe2000f8e00ff */
[----:B------:R-:W-:Y:S01]  /*0340*/  ULDC.64 UR8, c[0x0][0x2f8] ;  /* 0x0000be0000087ab9 */ /* 0x000fe20000000a00 */
[----:B-1----:R-:W-:Y:S02]  /*0350*/  @!P3 IMAD.MOV.U32 R4, RZ, RZ, R9 ;  /* 0x000000ffff04b224 */ /* 0x002fe400078e0009 */
[----:B------:R-:W-:-:S05]  /*0360*/  @!P3 IMAD.MOV.U32 R5, RZ, RZ, R8 ;  /* 0x000000ffff05b224 */ /* 0x000fca00078e0008 */
[----:B------:R1:W-:Y:S01]  /*0370*/  @!P3 STG.E.64 desc[UR20][R6.64+0x8], R4 ;  /* 0x000008040600b986 */ /* 0x0003e2000c101b14 */
[----:B------:R-:W-:Y:S01]  /*0380*/  PLOP3.LUT P2, PT, PT, PT, UP0, 0x80, 0x0 ;  /* 0x000000000000781c */ /* 0x000fe20003f4f008 */
[----:B------:R-:W-:Y:S02]  /*0390*/  UIMAD.WIDE UR8, UR26, 0x4, UR8 ;  /* 0x000000041a0878a5 */ /* 0x000fe4000f8e0208 */
[----:B-1----:R-:W2:Y:S04]  /*03a0*/  @P0 LDG.E R7, desc[UR20][R2.64] ;  /* 0x0000001402070981 */ /* 0x002ea8000c1e1900 */
[----:B------:R1:W3:Y:S01]  /*03b0*/  @P0 LDG.E R6, desc[UR20][R2.64+0x4] ;  /* 0x0000041402060981 */ /* 0x0002e2000c1e1900 */
[----:B------:R-:W-:Y:S02]  /*03c0*/  IMAD.U32 R4, RZ, RZ, UR10 ;  /* 0x0000000aff047e24 */ /* 0x000fe4000f8e00ff */
[----:B------:R-:W-:-:S05]  /*03d0*/  IMAD.U32 R5, RZ, RZ, UR11 ;  /* 0x0000000bff057e24 */ /* 0x000fca000f8e00ff */
[----:B------:R4:W5:Y:S01]  /*03e0*/  @P1 LDG.E R4, desc[UR20][R4.64] ;  /* 0x0000001404041981 */ /* 0x000962000c1e1900 */
[----:B-1----:R-:W-:Y:S02]  /*03f0*/  IMAD.U32 R2, RZ, RZ, UR8 ;  /* 0x00000008ff027e24 */ /* 0x002fe4000f8e00ff */
[----:B------:R-:W-:-:S05]  /*0400*/  IMAD.U32 R3, RZ, RZ, UR9 ;  /* 0x00000009ff037e24 */ /* 0x000fca000f8e00ff */
[----:B------:R-:W5:Y:S01]  /*0410*/  @!P2 LDG.E R0, desc[UR20][R2.64] ;  /* 0x000000140200a981 */ /* 0x000f62000c1e1900 */
[----:B------:R-:W-:Y:S01]  /*0420*/  UMOV UR8, 0xffffffff ;  /* 0xffffffff00087882 */ /* 0x000fe20000000000 */
[----:B----4-:R-:W-:Y:S02]  /*0430*/  LEA.HI R5, R24, R109, RZ, 0x5 ;  /* 0x0000006d18057211 */ /* 0x010fe400078f28ff */
[----:B--2---:R-:W-:Y:S02]  /*0440*/  @P0 R2UR UR12, R7 ;  /* 0x00000000070c02ca */ /* 0x004fe400000e0000 */
[----:B---3--:R-:W-:Y:S02]  /*0450*/  @P0 R2UR UR14, R6 ;  /* 0x00000000060e02ca */ /* 0x008fe400000e0000 */
[----:B------:R-:W-:-:S04]  /*0460*/  ISETP.NE.U32.AND P0, PT, RZ, UR6, PT ;  /* 0x00000006ff007c0c */ /* 0x000fc8000bf05070 */
[----:B------:R-:W-:-:S07]  /*0470*/  ISETP.NE.AND.EX P0, PT, RZ, UR7, PT, P0 ;  /* 0x00000007ff007c0c */ /* 0x000fce000bf05300 */
[----:B------:R-:W-:Y:S01]  /*0480*/  @UP2 UIADD3 UR14, UR14, -UR12, URZ ;  /* 0x8000000c0e0e2290 */ /* 0x000fe2000fffe03f */
[----:B-----5:R-:W-:-:S06]  /*0490*/  @P1 R2UR UR27, R4 ;  /* 0x00000000041b12ca */ /* 0x020fcc00000e0000 */
[----:B------:R-:W-:Y:S01]  /*04a0*/  @!UP2 ULDC UR14, c[0x0][0x2c4] ;  /* 0x0000b100000eaab9 */ /* 0x000fe20000000800 */
[----:B------:R-:W-:Y:S01]  /*04b0*/  @!P2 R2UR UR8, R0 ;  /* 0x000000000008a2ca */ /* 0x000fe200000e0000 */
[----:B------:R-:W-:-:S14]  /*04c0*/  @!P0 BRA `(.L_x_533) ;  /* 0x00000000001c8947 */ /* 0x000fdc0003800000 */
[----:B------:R-:W-:-:S13]  /*04d0*/  PLOP3.LUT P0, PT, PT, PT, UP3, 0x80, 0x0 ;  /* 0x000000000000781c */ /* 0x000fda0003f0f038 */
[----:B------:R-:W2:Y:S04]  /*04e0*/  @P0 LDG.E R0, desc[UR20][R2.64+0x4] ;  /* 0x0000041402000981 */ /* 0x000ea8000c1e1900 */
[----:B------:R-:W3:Y:S01]  /*04f0*/  @!P0 LDG.E R2, desc[UR20][R2.64] ;  /* 0x0000001402028981 */ /* 0x000ee2000c1e1900 */
[----:B--2---:R-:W-:-:S13]  /*0500*/  @P0 R2UR UR9, R0 ;  /* 0x00000000000902ca */ /* 0x004fda00000e0000 */
[----:B------:R-:W-:-:S07]  /*0510*/  @UP3 UIADD3 UR9, UR9, -UR8, URZ ;  /* 0x8000000809093290 */ /* 0x000fce000fffe03f */
[----:B---3--:R-:W-:Y:S01]  /*0520*/  @!P0 R2UR UR9, R2 ;  /* 0x00000000020982ca */ /* 0x008fe200000e0000 */
[----:B------:R-:W-:-:S14]  /*0530*/  BRA `(.L_x_534) ;  /* 0x0000000000047947 */ /* 0x000fdc0003800000 */
.L_x_533:
[----:B------:R-:W-:-:S05]  /*0540*/  ULDC UR9, c[0x0][0x2c8] ;  /* 0x0000b20000097ab9 */ /* 0x000fca0000000800 */
.L_x_534:
        /* <DEDUP_REMOVED lines=38> */
[----:B------:R-:W-:Y:S01]  /*07b0*/  ULDC UR9, c[0x0][0x270] ;  /* 0x00009c0000097ab9 */ /* 0x000fe20000000800 */
[----:B------:R-:W-:Y:S01]  /*07c0*/  UISETP.NE.AND UP1, UPT, UR12, -0x1, UPT ;  /* 0xffffffff0c00788c */ /* 0x000fe2000bf25270 */
[----:B------:R-:W-:Y:S01]  /*07d0*/  LOP3.LUT R4, R5, 0xffffffe0, RZ, 0xc0, !PT ;  /* 0xffffffe005047812 */ /* 0x000fe200078ec0ff */
[----:B------:R-:W-:Y:S01]  /*07e0*/  UIMAD UR9, UR26, UR9, UR4 ;  /* 0x000000091a0972a4 */ /* 0x000fe2000f8e0204 */
[----:B------:R-:W-:Y:S01]  /*07f0*/  SHF.R.S32.HI R30, RZ, 0x5, R5 ;  /* 0x00000005ff1e7819 */ /* 0x000fe20000011405 */
[----:B------:R-:W-:Y:S01]  /*0800*/  UISETP.NE.AND UP0, UPT, UR8, -0x1, UPT ;  /* 0xffffffff0800788c */ /* 0x000fe2000bf05270 */
[----:B------:R-:W-:Y:S01]  /*0810*/  IMAD.U32 R12, RZ, RZ, UR13 ;  /* 0x0000000dff0c7e24 */ /* 0x000fe2000f8e00ff */
[----:B------:R-:W-:Y:S01]  /*0820*/  USHF.L.U32 UR11, UR9, 0x5, URZ ;  /* 0x00000005090b7899 */ /* 0x000fe2000800063f */
[----:B------:R-:W-:-:S03]  /*0830*/  ULDC UR17, c[0x0][0x2d8] ;  /* 0x0000b60000117ab9 */ /* 0x000fc60000000800 */
[----:B------:R-:W-:Y:S01]  /*0840*/  USHF.R.S32.HI UR10, URZ, 0x1f, UR11 ;  /* 0x0000001f3f0a7899 */ /* 0x000fe2000801140b */
[----:B------:R-:W-:Y:S02]  /*0850*/  @UP1 ULDC.64 UR6, c[0x0][0x240] ;  /* 0x0000900000061ab9 */ /* 0x000fe40000000a00 */
[----:B------:R-:W-:-:S04]  /*0860*/  @UP1 UIMAD.WIDE.U32 UR30, UR12, UR6, URZ ;  /* 0x000000060c1e12a5 */ /* 0x000fc8000f8e003f */
[----:B------:R-:W-:Y:S02]  /*0870*/  @UP1 UIMAD UR15, UR12, UR7, UR31 ;  /* 0x000000070c0f12a4 */ /* 0x000fe4000f8e021f */
[----:B------:R-:W-:Y:S01]  /*0880*/  @UP0 UIADD3 UR31, UR27, UR8, URZ ;  /* 0x000000081b1f0290 */ /* 0x000fe2000fffe03f */
[----:B-1----:R-:W-:Y:S01]  /*0890*/  IABS R0, R15 ;  /* 0x0000000f00007213 */ /* 0x002fe20000000000 */
[----:B------:R-:W-:Y:S02]  /*08a0*/  @!UP1 ULDC.64 UR6, c[0x0][0x228] ;  /* 0x00008a0000069ab9 */ /* 0x000fe40000000a00 */
[----:B------:R-:W-:Y:S02]  /*08b0*/  @!UP1 UIMAD.WIDE.U32 UR28, UR26, UR6, URZ ;  /* 0x000000061a1c92a5 */ /* 0x000fe4000f8e003f */
[----:B------:R-:W-:-:S04]  /*08c0*/  IMAD.MOV.U32 R14, RZ, RZ, R0 ;  /* 0x000000ffff0e7224 */ /* 0x000fc800078e0000 */
[----:B------:R-:W1:Y:S01]  /*08d0*/  I2F.RP R2, R14 ;  /* 0x0000000e00027306 */ /* 0x000e620000209400 */
[----:B--2---:R-:W-:Y:S01]  /*08e0*/  IABS R6, R6 ;  /* 0x0000000600067213 */ /* 0x004fe20000000000 */
[----:B------:R-:W-:-:S06]  /*08f0*/  @!UP1 UMOV UR30, UR28 ;  /* 0x0000001c001e9c82 */ /* 0x000fcc0008000000 */
[----:B-1----:R-:W1:Y:S02]  /*0900*/  MUFU.RCP R2, R2 ;  /* 0x0000000200027308 */ /* 0x002e640000001000 */
[----:B-1----:R-:W-:-:S06]  /*0910*/  VIADD R2, R2, 0xffffffe ;  /* 0x0ffffffe02027836 */ /* 0x002fcc0000000000 */
[----:B------:R-:W1:Y:S02]  /*0920*/  F2I.FTZ.U32.TRUNC.NTZ R3, R2 ;  /* 0x0000000200037305 */ /* 0x000e64000021f000 */
[----:B-1----:R-:W-:Y:S02]  /*0930*/  IMAD.MOV R0, RZ, RZ, -R3 ;  /* 0x000000ffff007224 */ /* 0x002fe400078e0a03 */
[----:B------:R-:W-:Y:S02]  /*0940*/  IMAD.MOV.U32 R2, RZ, RZ, RZ ;  /* 0x000000ffff027224 */ /* 0x000fe400078e00ff */
[----:B------:R-:W-:-:S04]  /*0950*/  IMAD R0, R0, R14, RZ ;  /* 0x0000000e00007224 */ /* 0x000fc800078e02ff */
[----:B------:R-:W-:-:S04]  /*0960*/  IMAD.HI.U32 R0, R3, R0, R2 ;  /* 0x0000000003007227 */ /* 0x000fc800078e0002 */
[----:B------:R-:W-:Y:S01]  /*0970*/  IMAD.IADD R2, R109, 0x1, -R4 ;  /* 0x000000016d027824 */ /* 0x000fe200078e0a04 */
[----:B------:R-:W-:Y:S01]  /*0980*/  LEA.HI R4, R24, R109, RZ, 0x3 ;  /* 0x0000006d18047211 */ /* 0x000fe200078f18ff */
[----:B------:R-:W-:-:S03]  /*0990*/  IMAD.HI.U32 R0, R0, R6, RZ ;  /* 0x0000000600007227 */ /* 0x000fc600078e00ff */
[--C-:B------:R-:W-:Y:S02]  /*09a0*/  SHF.R.S32.HI R3, RZ, 0x1f, R2.reuse ;  /* 0x0000001fff037819 */ /* 0x100fe40000011402 */
[----:B------:R-:W-:Y:S02]  /*09b0*/  IADD3 R112, P1, P0, R9, UR11, R2 ;  /* 0x0000000b09707c10 */ /* 0x000fe4000f83e002 */
[----:B------:R-:W-:Y:S02]  /*09c0*/  SHF.R.S32.HI R10, RZ, 0x3, R4 ;  /* 0x00000003ff0a7819 */ /* 0x000fe40000011404 */
[----:B------:R-:W-:Y:S01]  /*09d0*/  IADD3.X R111, R8, UR10, R3, P1, P0 ;  /* 0x0000000a086f7c10 */ /* 0x000fe20008fe0403 */
[----:B------:R-:W-:Y:S01]  /*09e0*/  @!UP1 USHF.R.S32.HI UR10, URZ, 0x1f, UR26 ;  /* 0x0000001f3f0a9899 */ /* 0x000fe2000801141a */
[----:B------:R1:W-:Y:S01]  /*09f0*/  STL [R1+0x98], R112 ;  /* 0x0000987001007387 */ /* 0x0003e20000100800 */
[----:B------:R-:W-:Y:S01]  /*0a00*/  PLOP3.LUT P0, PT, PT, PT, UP0, 0x80, 0x0 ;  /* 0x000000000000781c */ /* 0x000fe20003f0f008 */
[----:B------:R-:W-:Y:S01]  /*0a10*/  IMAD.MOV R3, RZ, RZ, -R0 ;  /* 0x000000ffff037224 */ /* 0x000fe200078e0a00 */
[----:B------:R-:W-:Y:S01]  /*0a20*/  @!UP1 UIMAD UR10, UR10, UR6, URZ ;  /* 0x000000060a0a92a4 */ /* 0x000fe2000f8e023f */
[----:B------:R-:W-:-:S02]  /*0a30*/  LOP3.LUT R4, R4, 0xfffffff8, RZ, 0xc0, !PT ;  /* 0xfffffff804047812 */ /* 0x000fc400078ec0ff */
[----:B------:R-:W-:Y:S01]  /*0a40*/  SHF.R.S32.HI R8, RZ, 0x1f, R5 ;  /* 0x0000001fff087819 */ /* 0x000fe20000011405 */
[----:B------:R-:W-:Y:S01]  /*0a50*/  @!UP1 UIMAD UR7, UR26, UR7, UR10 ;  /* 0x000000071a0792a4 */ /* 0x000fe2000f8e020a */
[----:B------:R-:W-:Y:S01]  /*0a60*/  IMAD.SHL.U32 R5, R10, 0x40, RZ ;  /* 0x000000400a057824 */ /* 0x000fe200078e00ff */
[----:B------:R-:W-:Y:S01]  /*0a70*/  ULDC UR6, c[0x0][0x2d4] ;  /* 0x0000b50000067ab9 */ /* 0x000fe20000000800 */
[----:B------:R-:W-:Y:S01]  /*0a80*/  @UP0 ULDC.64 UR10, c[0x0][0x248] ;  /* 0x00009200000a0ab9 */ /* 0x000fe20000000a00 */
[----:B------:R-:W-:Y:S01]  /*0a90*/  IMAD.IADD R22, R109, 0x1, -R4 ;  /* 0x000000016d167824 */ /* 0x000fe200078e0a04 */
[----:B------:R-:W-:Y:S01]  /*0aa0*/  @UP0 UIMAD.WIDE.U32 UR32, UR31, UR10, URZ ;  /* 0x0000000a1f2002a5 */ /* 0x000fe2000f8e003f */
[----:B------:R-:W-:Y:S01]  /*0ab0*/  SHF.R.S32.HI R4, RZ, 0x1f, R2 ;  /* 0x0000001fff047819 */ /* 0x000fe20000011402 */
[----:B------:R-:W-:Y:S01]  /*0ac0*/  UIMAD UR6, UR9, UR6, UR19 ;  /* 0x00000006090672a4 */ /* 0x000fe2000f8e0213 */
[----:B------:R-:W-:Y:S01]  /*0ad0*/  IMAD.SHL.U32 R28, R22, 0x8, RZ ;  /* 0x00000008161c7824 */ /* 0x000fe200078e00ff */
[----:B------:R-:W-:Y:S01]  /*0ae0*/  @UP0 UIMAD UR31, UR31, UR11, URZ ;  /* 0x0000000b1f1f02a4 */ /* 0x000fe2000f8e023f */
[----:B------:R-:W-:Y:S01]  /*0af0*/  SHF.R.S32.HI R11, RZ, 0x1f, R10 ;  /* 0x0000001fff0b7819 */ /* 0x000fe2000001140a */
[----:B------:R-:W-:Y:S01]  /*0b00*/  IMAD R3, R14, R3, R6 ;  /* 0x000000030e037224 */ /* 0x000fe200078e0206 */
[----:B------:R-:W-:Y:S01]  /*0b10*/  LOP3.LUT R5, R5, 0x1c0, RZ, 0xc0, !PT ;  /* 0x000001c005057812 */ /* 0x000fe200078ec0ff */
[----:B------:R-:W-:Y:S01]  /*0b20*/  UIMAD UR23, UR6, UR17, URZ ;  /* 0x00000011061772a4 */ /* 0x000fe2000f8e023f */
[----:B------:R-:W-:Y:S01]  /*0b30*/  LEA.HI R4, R4, R2, RZ, 0x2 ;  /* 0x0000000204047211 */ /* 0x000fe200078f10ff */
[----:B------:R-:W-:Y:S01]  /*0b40*/  @UP0 UIADD3 UR31, UR33, UR31, URZ ;  /* 0x0000001f211f0290 */ /* 0x000fe2000fffe03f */
[----:B------:R-:W-:Y:S01]  /*0b50*/  LOP3.LUT R7, R5, 0x38, R28, 0xf8, !PT ;  /* 0x0000003805077812 */ /* 0x000fe200078ef81c */
[----:B------:R-:W-:Y:S01]  /*0b60*/  @!UP1 UIADD3 UR15, UR29, UR7, URZ ;  /* 0x000000071d0f9290 */ /* 0x000fe2000fffe03f */
[----:B------:R-:W-:Y:S01]  /*0b70*/  SHF.R.U32.HI R6, RZ, 0x3, R5 ;  /* 0x00000003ff067819 */ /* 0x000fe20000011605 */
[----:B------:R-:W-:Y:S01]  /*0b80*/  IMAD.WIDE R12, R12, 0x40, R10 ;  /* 0x000000400c0c7825 */ /* 0x000fe200078e020a */
[----:B------:R-:W-:-:S02]  /*0b90*/  LEA.HI R8, R8, R30, RZ, 0x2 ;  /* 0x0000001e08087211 */ /* 0x000fc400078f10ff */
[----:B------:R-:W-:Y:S02]  /*0ba0*/  ISETP.GT.U32.AND P2, PT, R14, R3, PT ;  /* 0x000000030e00720c */ /* 0x000fe40003f44070 */
[----:B------:R-:W-:Y:S01]  /*0bb0*/  LOP3.LUT R5, R4, 0x7ffffffc, RZ, 0xc0, !PT ;  /* 0x7ffffffc04057812 */ /* 0x000fe200078ec0ff */
[----:B-1----:R-:W-:Y:S10]  /*0bc0*/  @P0 BRA `(.L_x_536) ;  /* 0x0000000000340947 */ /* 0x002ff40003800000 */
        /* <DEDUP_REMOVED lines=8> */
[----:B------:R-:W-:Y:S01]  /*0c50*/  UIMAD UR9, UR9, UR6, URZ ;  /* 0x00000006090972a4 */ /* 0x000fe2000f8e023f */
[----:B------:R-:W-:-:S03]  /*0c60*/  UMOV UR28, UR32 ;  /* 0x00000020001c7c82 */ /* 0x000fc60008000000 */
[----:B------:R-:W-:Y:S02]  /*0c70*/  UIMAD UR7, UR26, UR7, UR9 ;  /* 0x000000071a0772a4 */ /* 0x000fe4000f8e0209 */
[----:B------:R-:W-:-:S04]  /*0c80*/  UIMAD.WIDE.U32 UR32, UR26, UR6, UR28 ;  /* 0x000000061a2072a5 */ /* 0x000fc8000f8e001c */
[----:B------:R-:W-:-:S12]  /*0c90*/  UIADD3 UR31, UR33, UR7, URZ ;  /* 0x00000007211f7290 */ /* 0x000fd8000fffe03f */
.L_x_536:
[----:B------:R-:W-:Y:S01]  /*0ca0*/  IMAD.IADD R5, R2, 0x1, -R5 ;  /* 0x0000000102057824 */ /* 0x000fe200078e0a05 */
[----:B------:R-:W-:Y:S01]  /*0cb0*/  LOP3.LUT R2, R8, 0xffffffc, RZ, 0xc0, !PT ;  /* 0x0ffffffc08027812 */ /* 0x000fe200078ec0ff */
[----:B------:R-:W-:Y:S01]  /*0cc0*/  @UP0 UIADD3 UR7, UR27, UR8, URZ ;  /* 0x000000081b070290 */ /* 0x000fe2000fffe03f */
[----:B------:R-:W-:Y:S01]  /*0cd0*/  LOP3.LUT R6, R7, R6, RZ, 0x3c, !PT ;  /* 0x0000000607067212 */ /* 0x000fe200078e3cff */
[----:B------:R-:W-:Y:S01]  /*0ce0*/  @!P2 IMAD.IADD R3, R3, 0x1, -R14 ;  /* 0x000000010303a824 */ /* 0x000fe200078e0a0e */
[----:B------:R-:W-:Y:S01]  /*0cf0*/  @UP0 ULDC.64 UR8, c[0x0][0x250] ;  /* 0x0000940000080ab9 */ /* 0x000fe20000000a00 */
[----:B------:R-:W-:Y:S01]  /*0d00*/  LEA.HI R7, R24, R109, RZ, 0x6 ;  /* 0x0000006d18077211 */ /* 0x000fe200078f30ff */
[----:B------:R-:W-:Y:S01]  /*0d10*/  @UP0 UIMAD.WIDE.U32 UR34, UR7, UR8, URZ ;  /* 0x00000008072202a5 */ /* 0x000fe2000f8e003f */
[----:B------:R-:W-:Y:S01]  /*0d20*/  SHF.R.S32.HI R20, RZ, 0x2, R4 ;  /* 0x00000002ff147819 */ /* 0x000fe20000011404 */
[----:B------:R-:W-:Y:S01]  /*0d30*/  IMAD.IADD R2, R30, 0x1, -R2 ;  /* 0x000000011e027824 */ /* 0x000fe200078e0a02 */
[----:B------:R-:W-:Y:S01]  /*0d40*/  @UP0 UIMAD UR7, UR7, UR9, URZ ;  /* 0x00000009070702a4 */ /* 0x000fe2000f8e023f */
[----:B------:R-:W-:Y:S01]  /*0d50*/  ISETP.GE.U32.AND P4, PT, R3, R14, PT ;  /* 0x0000000e0300720c */ /* 0x000fe20003f86070 */
[----:B------:R-:W-:Y:S01]  /*0d60*/  IMAD.SHL.U32 R4, R7, 0x8, RZ ;  /* 0x0000000807047824 */ /* 0x000fe200078e00ff */
[----:B------:R-:W-:Y:S01]  /*0d70*/  LOP3.LUT R9, R15, UR4, RZ, 0x3c, !PT ;  /* 0x000000040f097c12 */ /* 0x000fe2000f8e3cff */
[----:B------:R-:W-:Y:S01]  /*0d80*/  IMAD R3, R2, 0x10, R20 ;  /* 0x0000001002037824 */ /* 0x000fe200078e0214 */
[----:B------:R-:W-:Y:S01]  /*0d90*/  USHF.R.S32.HI UR28, URZ, 0x1f, UR4 ;  /* 0x0000001f3f1c7899 */ /* 0x000fe20008011404 */
[----:B------:R-:W-:Y:S01]  /*0da0*/  IMAD.SHL.U32 R2, R5, 0x2, RZ ;  /* 0x0000000205027824 */ /* 0x000fe200078e00ff */
[----:B------:R-:W-:Y:S01]  /*0db0*/  @UP0 UIADD3 UR7, UR35, UR7, URZ ;  /* 0x0000000723070290 */ /* 0x000fe2000fffe03f */
[----:B------:R-:W-:Y:S01]  /*0dc0*/  ISETP.GE.AND P1, PT, R9, RZ, PT ;  /* 0x000000ff0900720c */ /* 0x000fe20003f26270 */
[----:B------:R-:W-:Y:S01]  /*0dd0*/  @UP0 UMOV UR6, UR34 ;  /* 0x0000002200060c82 */ /* 0x000fe20008000000 */
[----:B------:R-:W-:Y:S01]  /*0de0*/  ISETP.NE.AND P3, PT, R15, RZ, PT ;  /* 0x000000ff0f00720c */ /* 0x000fe20003f65270 */
[----:B------:R-:W-:Y:S01]  /*0df0*/  IMAD R108, R3, UR17, R2 ;  /* 0x00000011036c7c24 */ /* 0x000fe2000f8e0202 */
[----:B------:R-:W-:-:S02]  /*0e00*/  SHF.R.S32.HI R29, RZ, 0x1f, R28 ;  /* 0x0000001fff1d7819 */ /* 0x000fc4000001141c */
[----:B------:R-:W-:Y:S01]  /*0e10*/  LOP3.LUT R203, R6, 0xfffffe00, R4, 0xf8, !PT ;  /* 0xfffffe0006cb7812 */ /* 0x000fe200078ef804 */
        /* <DEDUP_REMOVED lines=14> */
.L_x_537:
[C---:B------:R-:W-:Y:S01]  /*0f00*/  IMAD R6, R11.reuse, UR10, RZ ;  /* 0x0000000a0b067c24 */ /* 0x040fe2000f8e02ff */
[----:B------:R-:W-:Y:S01]  /*0f10*/  @!P2 IADD3 R0, R0, 0x1, RZ ;  /* 0x000000010000a810 */ /* 0x000fe20007ffe0ff */
[--C-:B------:R-:W-:Y:S01]  /*0f20*/  IMAD.WIDE.U32 R4, R10, UR10, R28.reuse ;  /* 0x0000000a0a047c25 */ /* 0x100fe2000f8e001c */
[----:B------:R-:W1:Y:S01]  /*0f30*/  S2UR UR29, SR_CgaCtaId ;  /* 0x00000000001d79c3 */ /* 0x000e620000008800 */
[----:B------:R-:W-:Y:S01]  /*0f40*/  ULDC.64 UR26, c[0x0][0x260] ;  /* 0x00009800001a7ab9 */ /* 0x000fe20000000a00 */
[----:B------:R-:W-:Y:S01]  /*0f50*/  @P4 IADD3 R0, R0, 0x1, RZ ;  /* 0x0000000100004810 */ /* 0x000fe20007ffe0ff */
[----:B------:R-:W-:Y:S01]  /*0f60*/  IMAD.WIDE.U32 R2, R10, UR8, R28 ;  /* 0x000000080a027c25 */ /* 0x000fe2000f8e001c */
[----:B------:R-:W-:Y:S01]  /*0f70*/  IADD3 R116, R28, 0x80, RZ ;  /* 0x000000801c747810 */ /* 0x000fe20007ffe0ff */
[----:B------:R-:W-:Y:S01]  /*0f80*/  BSSY B0, `(.L_x_538) ;  /* 0x000004b000007945 */ /* 0x000fe20003800000 */
[----:B------:R-:W-:Y:S01]  /*0f90*/  IADD3 R18, R10, 0x20, RZ ;  /* 0x000000200a127810 */ /* 0x000fe20007ffe0ff */
[----:B------:R-:W-:-:S02]  /*0fa0*/  IMAD R7, R11, UR8, RZ ;  /* 0x000000080b077c24 */ /* 0x000fc4000f8e02ff */
[----:B------:R-:W-:Y:S01]  /*0fb0*/  IMAD R9, R10, UR11, R6 ;  /* 0x0000000b0a097c24 */ /* 0x000fe2000f8e0206 */
[----:B------:R-:W-:Y:S01]  /*0fc0*/  IADD3 R6, P2, R4, UR32, RZ ;  /* 0x0000002004067c10 */ /* 0x000fe2000ff5e0ff */
[----:B------:R-:W-:Y:S01]  /*0fd0*/  IMAD R8, R10, UR9, R7 ;  /* 0x000000090a087c24 */ /* 0x000fe2000f8e0207 */
[----:B------:R-:W-:Y:S01]  /*0fe0*/  IADD3 R4, P0, R2, UR6, RZ ;  /* 0x0000000602047c10 */ /* 0x000fe2000ff1e0ff */
[----:B------:R-:W-:Y:S01]  /*0ff0*/  @!P1 IMAD.MOV R0, RZ, RZ, -R0 ;  /* 0x000000ffff009224 */ /* 0x000fe200078e0a00 */
[----:B------:R-:W-:Y:S01]  /*1000*/  IADD3.X R7, R5, UR31, R9, P2, !PT ;  /* 0x0000001f05077c10 */ /* 0x000fe200097fe409 */
[C---:B------:R-:W-:Y:S01]  /*1010*/  VIADD R118, R28.reuse, 0x40 ;  /* 0x000000401c767836 */ /* 0x040fe20000000000 */
[----:B------:R-:W-:Y:S01]  /*1020*/  IADD3.X R5, R3, UR7, R8, P0, !PT ;  /* 0x0000000703057c10 */ /* 0x000fe200087fe408 */
[----:B------:R-:W-:Y:S01]  /*1030*/  ULDC.64 UR6, c[0x0][0x258] ;  /* 0x0000960000067ab9 */ /* 0x000fe20000000a00 */
[----:B------:R-:W-:Y:S01]  /*1040*/  IADD3 R2, P1, R28, UR30, RZ ;  /* 0x0000001e1c027c10 */ /* 0x000fe2000ff3e0ff */
[----:B------:R-:W-:Y:S01]  /*1050*/  UIMAD UR30, UR28, UR6, URZ ;  /* 0x000000061c1e72a4 */ /* 0x000fe2000f8e023f */
[----:B------:R-:W-:Y:S01]  /*1060*/  @!P3 LOP3.LUT R0, RZ, R15, RZ, 0x33, !PT ;  /* 0x0000000fff00b212 */ /* 0x000fe200078e33ff */
[----:B------:R-:W-:Y:S01]  /*1070*/  UIADD3 UR28, -UR19, UR14, URZ ;  /* 0x0000000e131c7290 */ /* 0x000fe2000fffe13f */
[----:B------:R-:W-:Y:S01]  /*1080*/  MOV R14, UR6 ;  /* 0x00000006000e7c02 */ /* 0x000fe20008000f00 */
[----:B------:R-:W-:Y:S01]  /*1090*/  UIMAD UR30, UR4, UR7, UR30 ;  /* 0x00000007041e72a4 */ /* 0x000fe2000f8e021e */
[----:B------:R-:W-:Y:S01]  /*10a0*/  IADD3.X R3, R29, UR15, RZ, P1, !PT ;  /* 0x0000000f1d037c10 */ /* 0x000fe20008ffe4ff */
[----:B------:R-:W-:Y:S01]  /*10b0*/  IMAD.WIDE.U32 R32, R0, UR26, R6 ;  /* 0x0000001a00207c25 */ /* 0x000fe2000f8e0006 */
[----:B------:R-:W-:Y:S01]  /*10c0*/  ULDC.64 UR6, c[0x0][0x268] ;  /* 0x00009a0000067ab9 */ /* 0x000fe20000000a00 */
[----:B------:R-:W-:Y:S01]  /*10d0*/  ISETP.GE.AND P0, PT, R10, UR28, PT ;  /* 0x0000001c0a007c0c */ /* 0x000fe2000bf06270 */
[----:B------:R-:W-:Y:S01]  /*10e0*/  UIADD3 UR15, UR16, -0x1, URZ ;  /* 0xffffffff100f7890 */ /* 0x000fe2000fffe03f */
[----:B------:R-:W-:Y:S01]  /*10f0*/  IMAD.WIDE.U32 R26, R0, UR6, R4 ;  /* 0x00000006001a7c25 */ /* 0x000fe2000f8e0004 */
[----:B------:R2:W-:Y:S01]  /*1100*/  STL.64 [R1+0x70], R32 ;  /* 0x0000702001007387 */ /* 0x0005e20000100a00 */
[----:B------:R-:W-:-:S02]  /*1110*/  SHF.R.S32.HI R8, RZ, 0x1f, R0 ;  /* 0x0000001fff087819 */ /* 0x000fc40000011400 */
[----:B------:R-:W-:Y:S01]  /*1120*/  IMAD.WIDE.U32 R14, R14, UR4, R2 ;  /* 0x000000040e0e7c25 */ /* 0x000fe2000f8e0002 */
[----:B------:R2:W-:Y:S01]  /*1130*/  STL.64 [R1+0x90], R26 ;  /* 0x0000901a01007387 */ /* 0x0005e20000100a00 */
[----:B------:R-:W-:Y:S02]  /*1140*/  UMOV UR4, 0x400 ;  /* 0x0000040000047882 */ /* 0x000fe40000000000 */
[C---:B------:R-:W-:Y:S01]  /*1150*/  IMAD R2, R8.reuse, UR26, RZ ;  /* 0x0000001a08027c24 */ /* 0x040fe2000f8e02ff */
[----:B------:R2:W-:Y:S01]  /*1160*/  STL [R1+0x34], R118 ;  /* 0x0000347601007387 */ /* 0x0005e20000100800 */
[----:B------:R-:W-:Y:S01]  /*1170*/  IMAD R8, R8, UR6, RZ ;  /* 0x0000000608087c24 */ /* 0x000fe2000f8e02ff */
[----:B-1----:R-:W-:Y:S01]  /*1180*/  ULEA UR4, UR29, UR4, 0x18 ;  /* 0x000000041d047291 */ /* 0x002fe2000f8ec03f */
[C---:B------:R-:W-:Y:S01]  /*1190*/  IMAD R19, R0.reuse, UR27, R2 ;  /* 0x0000001b00137c24 */ /* 0x040fe2000f8e0202 */
[----:B------:R2:W-:Y:S01]  /*11a0*/  STL [R1+0x38], R116 ;  /* 0x0000387401007387 */ /* 0x0005e20000100800 */
[----:B------:R-:W-:Y:S01]  /*11b0*/  IMAD R23, R0, UR7, R8 ;  /* 0x0000000700177c24 */ /* 0x000fe2000f8e0208 */
[----:B------:R-:W-:Y:S01]  /*11c0*/  IADD3 R9, R15, UR30, RZ ;  /* 0x0000001e0f097c10 */ /* 0x000fe2000fffe0ff */
[----:B------:R-:W-:Y:S01]  /*11d0*/  VIADD R16, R10, 0x10 ;  /* 0x000000100a107836 */ /* 0x000fe20000000000 */
[----:B------:R-:W-:Y:S01]  /*11e0*/  LEA R203, R203, UR4, 0x1 ;  /* 0x00000004cbcb7c11 */ /* 0x000fe2000f8e08ff */
        /* <DEDUP_REMOVED lines=13> */
[----:B------:R-:W4:Y:S01]  /*12c0*/  @!P3 LDC.64 R2, c[0x0][0x210] ;  /* 0x00008400ff02bb82 */ /* 0x000f220000000a00 */
[----:B-1----:R-:W-:-:S04]  /*12d0*/  @!P4 LEA R4, P1, R6, R4, 0x1 ;  /* 0x000000040604c211 */ /* 0x002fc800078208ff */
[C---:B------:R-:W-:Y:S02]  /*12e0*/  @!P4 LEA.HI.X R5, R6.reuse, R5, R0, 0x1, P1 ;  /* 0x000000050605c211 */ /* 0x040fe400008f0c00 */
[----:B----4-:R-:W-:-:S03]  /*12f0*/  @!P3 LEA R2, P0, R6, R2, 0x1 ;  /* 0x000000020602b211 */ /* 0x010fc600078008ff */
        /* <DEDUP_REMOVED lines=19> */
.L_x_539:
[----:B------:R-:W-:Y:S05]  /*1430*/  BSYNC B0 ;  /* 0x0000000000007941 */ /* 0x000fea0003800000 */
.L_x_538:
[----:B------:R-:W-:Y:S01]  /*1440*/  ISETP.GE.AND P2, PT, R16, UR28, PT ;  /* 0x0000001c10007c0c */ /* 0x000fe2000bf46270 */
[----:B------:R-:W-:Y:S01]  /*1450*/  ULEA UR6, UR16, UR23, 0x6 ;  /* 0x0000001710067291 */ /* 0x000fe2000f8e303f */
[----:B------:R-:W-:Y:S01]  /*1460*/  VIADD R21, R10, 0x30 ;  /* 0x000000300a157836 */ /* 0x000fe20000000000 */
[----:B------:R-:W-:Y:S01]  /*1470*/  UIMAD UR23, UR15, -0x40, UR22 ;  /* 0xffffffc00f1778a4 */ /* 0x000fe2000f8e0216 */
[----:B------:R-:W-:Y:S01]  /*1480*/  BSSY B0, `(.L_x_540) ;  /* 0x000002d000007945 */ /* 0x000fe20003800000 */
[----:B------:R-:W-:Y:S01]  /*1490*/  UIADD3 UR6, UR6, -0x40, URZ ;  /* 0xffffffc006067890 */ /* 0x000fe2000fffe03f */
[----:B------:R-:W-:Y:S02]  /*14a0*/  ISETP.GE.AND P1, PT, R18, UR28, PT ;  /* 0x0000001c12007c0c */ /* 0x000fe4000bf26270 */
[----:B------:R-:W-:-:S03]  /*14b0*/  ISETP.GE.AND P0, PT, R21, UR28, PT ;  /* 0x0000001c15007c0c */ /* 0x000fc6000bf06270 */
[----:B------:R-:W-:Y:S01]  /*14c0*/  IADD3 R213, P4, R108, UR6, RZ ;  /* 0x000000066cd57c10 */ /* 0x000fe2000ff9e0ff */
[----:B------:R-:W-:Y:S01]  /*14d0*/  IMAD.U32 R110, RZ, RZ, UR6 ;  /* 0x00000006ff6e7e24 */ /* 0x000fe2000f8e00ff */
[----:B------:R-:W-:Y:S11]  /*14e0*/  @P2 BRA `(.L_x_541) ;  /* 0x0000000000982947 */ /* 0x000ff60003800000 */
[----:B------:R-:W-:Y:S01]  /*14f0*/  ULDC UR26, c[0x0][0x2d0] ;  /* 0x0000b400001a7ab9 */ /* 0x000fe20000000800 */
[----:B------:R-:W-:Y:S01]  /*1500*/  IADD3 R0, P2, R12, 0x10, RZ ;  /* 0x000000100c007810 */ /* 0x000fe20007f5e0ff */
[----:B------:R-:W-:Y:S01]  /*1510*/  ULDC.64 UR6, c[0x0][0x240] ;  /* 0x0000900000067ab9 */ /* 0x000fe20000000a00 */
[----:B------:R-:W-:Y:S01]  /*1520*/  ISETP.GE.AND P6, PT, R28, UR26, PT ;  /* 0x0000001a1c007c0c */ /* 0x000fe2000bfc6270 */
[----:B-1-3--:R-:W-:Y:S01]  /*1530*/  IMAD.MOV.U32 R3, RZ, RZ, R9 ;  /* 0x000000ffff037224 */ /* 0x00afe200078e0009 */
[----:B------:R-:W-:Y:S01]  /*1540*/  ISETP.GE.AND P5, PT, R118, UR26, PT ;  /* 0x0000001a76007c0c */ /* 0x000fe2000bfa6270 */
[----:B------:R-:W-:Y:S01]  /*1550*/  IMAD.X R2, RZ, RZ, R13, P2 ;  /* 0x000000ffff027224 */ /* 0x000fe200010e060d */
[----:B------:R-:W-:-:S03]  /*1560*/  ISETP.GE.AND P2, PT, R116, UR26, PT ;  /* 0x0000001a74007c0c */ /* 0x000fc6000bf46270 */
[----:B------:R-:W-:Y:S02]  /*1570*/  IMAD R17, R2, UR6, RZ ;  /* 0x0000000602117c24 */ /* 0x000fe4000f8e02ff */
[----:B------:R-:W-:-:S04]  /*1580*/  IMAD.MOV.U32 R2, RZ, RZ, R14 ;  /* 0x000000ffff027224 */ /* 0x000fc800078e000e */
[----:B------:R-:W1:Y:S01]  /*1590*/  @!P6 LDC.64 R6, c[0x0][0x210] ;  /* 0x00008400ff06eb82 */ /* 0x000e620000000a00 */
[C---:B------:R-:W-:Y:S01]  /*15a0*/  IMAD.WIDE.U32 R2, R0.reuse, UR6, R2 ;  /* 0x0000000600027c25 */ /* 0x040fe2000f8e0002 */
[----:B------:R4:W-:Y:S03]  /*15b0*/  @P6 STS.128 [R203+0x800], RZ ;  /* 0x000800ffcb006388 */ /* 0x0009e60000000c00 */
[----:B------:R-:W-:-:S03]  /*15c0*/  IMAD R0, R0, UR7, R17 ;  /* 0x0000000700007c24 */ /* 0x000fc6000f8e0211 */
[----:B------:R-:W3:Y:S01]  /*15d0*/  @!P5 LDC.64 R4, c[0x0][0x210] ;  /* 0x00008400ff04db82 */ /* 0x000ee20000000a00 */
[----:B------:R-:W-:Y:S01]  /*15e0*/  IMAD.IADD R0, R3, 0x1, R0 ;  /* 0x0000000103007824 */ /* 0x000fe200078e0200 */
        /* <DEDUP_REMOVED lines=22> */
.L_x_541:
[----:B------:R-:W-:Y:S05]  /*1750*/  BSYNC B0 ;  /* 0x0000000000007941 */ /* 0x000fea0003800000 */
.L_x_540:
[----:B------:R-:W-:Y:S01]  /*1760*/  BSSY B0, `(.L_x_542) ;  /* 0x0000029000007945 */ /* 0x000fe20003800000 */
[----:B------:R-:W-:-:S03]  /*1770*/  ISETP.GE.AND P5, PT, R16, UR23, PT ;  /* 0x0000001710007c0c */ /* 0x000fc6000bfa6270 */
[----:B------:R-:W-:Y:S10]  /*1780*/  @P1 BRA `(.L_x_543) ;  /* 0x0000000000981947 */ /* 0x000ff40003800000 */
        /* <DEDUP_REMOVED lines=10> */
[----:B----4-:R-:W1:Y:S01]  /*1830*/  @!P6 LDC.64 R6, c[0x0][0x210] ;  /* 0x00008400ff06eb82 */ /* 0x010e620000000a00 */
[C---:B------:R-:W-:Y:S01]  /*1840*/  IMAD.WIDE.U32 R2, R0.reuse, UR6, R2 ;  /* 0x0000000600027c25 */ /* 0x040fe2000f8e0002 */
[----:B------:R3:W-:Y:S03]  /*1850*/  @P6 STS.128 [R203+0x1000], RZ ;  /* 0x001000ffcb006388 */ /* 0x0007e60000000c00 */
[----:B------:R-:W-:-:S03]  /*1860*/  IMAD R0, R0, UR7, R17 ;  /* 0x0000000700007c24 */ /* 0x000fc6000f8e0211 */
[----:B------:R-:W4:Y:S01]  /*1870*/  @!P3 LDC.64 R4, c[0x0][0x210] ;  /* 0x00008400ff04bb82 */ /* 0x000f220000000a00 */
[----:B------:R-:W-:Y:S01]  /*1880*/  IMAD.IADD R0, R3, 0x1, R0 ;  /* 0x0000000103007824 */ /* 0x000fe200078e0200 */
[----:B-1----:R-:W-:-:S04]  /*1890*/  @!P6 LEA R6, P2, R2, R6, 0x1 ;  /* 0x000000060206e211 */ /* 0x002fc800078408ff */
        /* <DEDUP_REMOVED lines=21> */
.L_x_543:
[----:B------:R-:W-:Y:S05]  /*19f0*/  BSYNC B0 ;  /* 0x0000000000007941 */ /* 0x000fea0003800000 */
.L_x_542:
[----:B------:R-:W-:Y:S01]  /*1a00*/  USHF.R.S32.HI UR30, URZ, 0x1f, UR15 ;  /* 0x0000001f3f1e7899 */ /* 0x000fe2000801140f */
        /* <DEDUP_REMOVED lines=10> */
[----:B------:R-:W-:Y:S01]  /*1ab0*/  ISETP.GE.AND P0, PT, R116, UR26, PT ;  /* 0x0000001a74007c0c */ /* 0x000fe2000bf06270 */
[----:B------:R-:W-:Y:S02]  /*1ac0*/  IMAD.MOV.U32 R3, RZ, RZ, R9 ;  /* 0x000000ffff037224 */ /* 0x000fe400078e0009 */
[----:B------:R-:W-:-:S02]  /*1ad0*/  IMAD R12, R12, UR6, RZ ;  /* 0x000000060c0c7c24 */ /* 0x000fc4000f8e02ff */
[----:B----4-:R-:W-:-:S04]  /*1ae0*/  IMAD.WIDE.U32 R6, R0, UR6, R2 ;  /* 0x0000000600067c25 */ /* 0x010fc8000f8e0002 */
[----:B------:R-:W1:Y:S01]  /*1af0*/  @!P3 LDC.64 R4, c[0x0][0x210] ;  /* 0x00008400ff04bb82 */ /* 0x000e620000000a00 */
[----:B------:R-:W-:Y:S01]  /*1b00*/  IMAD R0, R0, UR7, R12 ;  /* 0x0000000700007c24 */ /* 0x000fe2000f8e020c */
[----:B------:R3:W-:Y:S03]  /*1b10*/  @P3 STS.128 [R203+0x1800], RZ ;  /* 0x001800ffcb003388 */ /* 0x0007e60000000c00 */
[----:B------:R-:W-:-:S03]  /*1b20*/  IMAD.IADD R0, R7, 0x1, R0 ;  /* 0x0000000107007824 */ /* 0x000fc600078e0200 */
[----:B------:R-:W4:Y:S01]  /*1b30*/  @!P2 LDC.64 R16, c[0x0][0x210] ;  /* 0x00008400ff10ab82 */ /* 0x000f220000000a00 */
        /* <DEDUP_REMOVED lines=22> */
.L_x_545:
[----:B------:R-:W-:Y:S05]  /*1ca0*/  BSYNC B0 ;  /* 0x0000000000007941 */ /* 0x000fea0003800000 */
.L_x_544:
[----:B------:R-:W-:Y:S01]  /*1cb0*/  IMAD.IADD R115, R33, 0x1, R19 ;  /* 0x0000000121737824 */ /* 0x000fe200078e0213 */
[----:B------:R-:W-:Y:S01]  /*1cc0*/  MOV R114, R32 ;  /* 0x0000002000727202 */ /* 0x000fe20000000f00 */
[----:B------:R-:W-:Y:S01]  /*1cd0*/  USHF.L.U64.HI UR26, UR10, 0x6, UR11 ;  /* 0x000000060a1a7899 */ /* 0x000fe2000801020b */
[----:B------:R-:W-:Y:S01]  /*1ce0*/  ISETP.GE.AND P0, PT, R10, UR23, PT ;  /* 0x000000170a007c0c */ /* 0x000fe2000bf06270 */
[----:B------:R-:W-:Y:S01]  /*1cf0*/  USHF.L.U32 UR27, UR10, 0x6, URZ ;  /* 0x000000060a1b7899 */ /* 0x000fe2000800063f */
[----:B------:R-:W-:Y:S01]  /*1d00*/  IMAD.U32 R19, RZ, RZ, UR15 ;  /* 0x0000000fff137e24 */ /* 0x000fe2000f8e00ff */
[----:B------:R2:W-:Y:S01]  /*1d10*/  STL.64 [R1+0x68], R114 ;  /* 0x0000687201007387 */ /* 0x0005e20000100a00 */
[----:B------:R-:W-:Y:S01]  /*1d20*/  UIMAD UR6, UR26, UR15, URZ ;  /* 0x0000000f1a0672a4 */ /* 0x000fe2000f8e023f */
[----:B------:R-:W-:Y:S01]  /*1d30*/  LEA.HI R16, R24, R109, RZ, 0x4 ;  /* 0x0000006d18107211 */ /* 0x000fe200078f20ff */
[----:B------:R-:W-:Y:S01]  /*1d40*/  BSSY B0, `(.L_x_546) ;  /* 0x0000023000007945 */ /* 0x000fe20003800000 */
[----:B-1-3--:R-:W-:Y:S01]  /*1d50*/  IMAD.WIDE.U32 R2, R19, UR27, R114 ;  /* 0x0000001b13027c25 */ /* 0x00afe2000f8e0072 */
[----:B------:R-:W-:Y:S01]  /*1d60*/  UIMAD UR6, UR30, UR27, UR6 ;  /* 0x0000001b1e0672a4 */ /* 0x000fe2000f8e0206 */
[----:B------:R-:W-:-:S05]  /*1d70*/  LOP3.LUT R13, R16, 0xfffffff0, RZ, 0xc0, !PT ;  /* 0xfffffff0100d7812 */ /* 0x000fca00078ec0ff */
[----:B----4-:R-:W-:Y:S01]  /*1d80*/  VIADD R5, R3, UR6 ;  /* 0x0000000603057c36 */ /* 0x010fe20008000000 */
[----:B------:R-:W-:Y:S06]  /*1d90*/  @P0 BRA `(.L_x_547) ;  /* 0x0000000000740947 */ /* 0x000fec0003800000 */
[----:B------:R-:W-:Y:S02]  /*1da0*/  ULDC UR6, c[0x0][0x2d0] ;  /* 0x0000b40000067ab9 */ /* 0x000fe40000000800 */
[----:B------:R-:W-:Y:S02]  /*1db0*/  ISETP.GE.AND P3, PT, R28, UR6, PT ;  /* 0x000000061c007c0c */ /* 0x000fe4000bf66270 */
[----:B------:R-:W-:Y:S02]  /*1dc0*/  ISETP.GE.AND P2, PT, R118, UR6, PT ;  /* 0x0000000676007c0c */ /* 0x000fe4000bf46270 */
[----:B------:R-:W-:-:S09]  /*1dd0*/  ISETP.GE.AND P0, PT, R116, UR6, PT ;  /* 0x0000000674007c0c */ /* 0x000fd2000bf06270 */
[----:B------:R-:W1:Y:S01]  /*1de0*/  @!P3 LDC.64 R8, c[0x0][0x218] ;  /* 0x00008600ff08bb82 */ /* 0x000e620000000a00 */
[----:B------:R3:W-:Y:S07]  /*1df0*/  @P3 STS.128 [R203+0x6000], RZ ;  /* 0x006000ffcb003388 */ /* 0x0007ee0000000c00 */
        /* <DEDUP_REMOVED lines=23> */
.L_x_547:
[----:B------:R-:W-:Y:S05]  /*1f70*/  BSYNC B0 ;  /* 0x0000000000007941 */ /* 0x000fea0003800000 */
.L_x_546:
[----:B------:R-:W-:Y:S01]  /*1f80*/  USHF.L.U64.HI UR28, UR10, 0x4, UR11 ;  /* 0x000000040a1c7899 */ /* 0x000fe2000801020b */
[----:B------:R-:W-:Y:S01]  /*1f90*/  BSSY B0, `(.L_x_548) ;  /* 0x0000023000007945 */ /* 0x000fe20003800000 */
[----:B------:R-:W-:Y:S01]  /*1fa0*/  USHF.L.U32 UR29, UR10, 0x4, URZ ;  /* 0x000000040a1d7899 */ /* 0x000fe2000800063f */
[----:B------:R-:W-:Y:S02]  /*1fb0*/  IADD3 R13, -R13, R109, RZ ;  /* 0x0000006d0d0d7210 */ /* 0x000fe40007ffe1ff */
[----:B------:R-:W-:Y:S09]  /*1fc0*/  @P5 BRA `(.L_x_549) ;  /* 0x00000000007c5947 */ /* 0x000ff20003800000 */
        /* <DEDUP_REMOVED lines=8> */
[----:B-1----:R-:W1:Y:S01]  /*2050*/  @!P2 LDC.64 R6, c[0x0][0x218] ;  /* 0x00008600ff06ab82 */ /* 0x002e620000000a00 */
[----:B---3--:R-:W-:-:S04]  /*2060*/  @!P3 LEA R8, P5, R0, R8, 0x1 ;  /* 0x000000080008b211 */ /* 0x008fc800078a08ff */
        /* <DEDUP_REMOVED lines=21> */
.L_x_549:
[----:B------:R-:W-:Y:S05]  /*21c0*/  BSYNC B0 ;  /* 0x0000000000007941 */ /* 0x000fea0003800000 */
.L_x_548:
[C---:B------:R-:W-:Y:S01]  /*21d0*/  ISETP.GE.AND P0, PT, R18.reuse, UR23, PT ;  /* 0x0000001712007c0c */ /* 0x040fe2000bf06270 */
[----:B------:R-:W-:Y:S01]  /*21e0*/  BSSY B0, `(.L_x_550) ;  /* 0x0000028000007945 */ /* 0x000fe20003800000 */
[----:B------:R-:W-:Y:S02]  /*21f0*/  SHF.R.S32.HI R17, RZ, 0x4, R16 ;  /* 0x00000004ff117819 */ /* 0x000fe40000011410 */
[----:B------:R-:W-:Y:S02]  /*2200*/  SHF.R.S32.HI R0, RZ, 0x1f, R13 ;  /* 0x0000001fff007819 */ /* 0x000fe4000001140d */
[----:B------:R-:W-:Y:S02]  /*2210*/  ISETP.GE.AND P5, PT, R18, UR23, PT ;  /* 0x0000001712007c0c */ /* 0x000fe4000bfa6270 */
[----:B------:R-:W-:Y:S02]  /*2220*/  LEA.HI R16, R16, R17, RZ, 0x1 ;  /* 0x0000001110107211 */ /* 0x000fe400078f08ff */
[----:B------:R-:W-:-:S03]  /*2230*/  LEA.HI R18, R0, R13, RZ, 0x3 ;  /* 0x0000000d00127211 */ /* 0x000fc600078f18ff */
[----:B------:R-:W-:Y:S06]  /*2240*/  @P0 BRA `(.L_x_551) ;  /* 0x0000000000840947 */ /* 0x000fec0003800000 */
[----:B------:R-:W-:Y:S01]  /*2250*/  ULDC UR6, c[0x0][0x2d0] ;  /* 0x0000b40000067ab9 */ /* 0x000fe20000000800 */
[----:B-1-34-:R-:W-:Y:S01]  /*2260*/  IMAD.U32 R6, RZ, RZ, UR10 ;  /* 0x0000000aff067e24 */ /* 0x01afe2000f8e00ff */
[----:B------:R-:W-:Y:S01]  /*2270*/  ISETP.GE.AND P3, PT, R28, UR6, PT ;  /* 0x000000061c007c0c */ /* 0x000fe2000bf66270 */
[----:B------:R-:W-:Y:S01]  /*2280*/  IMAD.U32 R12, RZ, RZ, UR11 ;  /* 0x0000000bff0c7e24 */ /* 0x000fe2000f8e00ff */
[----:B------:R-:W-:Y:S02]  /*2290*/  ISETP.GE.AND P2, PT, R118, UR6, PT ;  /* 0x0000000676007c0c */ /* 0x000fe4000bf46270 */
[----:B------:R-:W-:-:S04]  /*22a0*/  LEA R0, P0, R6, R2, 0x5 ;  /* 0x0000000206007211 */ /* 0x000fc800078028ff */
[----:B------:R-:W-:Y:S02]  /*22b0*/  LEA.HI.X R12, R6, R5, R12, 0x5, P0 ;  /* 0x00000005060c7211 */ /* 0x000fe400000f2c0c */
[----:B------:R-:W-:-:S03]  /*22c0*/  ISETP.GE.AND P0, PT, R116, UR6, PT ;  /* 0x0000000674007c0c */ /* 0x000fc6000bf06270 */
        /* <DEDUP_REMOVED lines=25> */
.L_x_551:
[----:B------:R-:W-:Y:S05]  /*2460*/  BSYNC B0 ;  /* 0x0000000000007941 */ /* 0x000fea0003800000 */
.L_x_550:
[----:B------:R-:W-:Y:S01]  /*2470*/  ISETP.GE.AND P0, PT, R21, UR23, PT ;  /* 0x0000001715007c0c */ /* 0x000fe2000bf06270 */
[----:B------:R-:W-:Y:S01]  /*2480*/  BSSY B0, `(.L_x_552) ;  /* 0x000002a000007945 */ /* 0x000fe20003800000 */
[----:B------:R-:W-:Y:S02]  /*2490*/  LOP3.LUT R16, R16, 0xfffffffe, RZ, 0xc0, !PT ;  /* 0xfffffffe10107812 */ /* 0x000fe400078ec0ff */
[----:B-1-34-:R-:W-:Y:S02]  /*24a0*/  LEA R6, R30, UR19, 0x4 ;  /* 0x000000131e067c11 */ /* 0x01afe4000f8e20ff */
[----:B------:R-:W-:Y:S01]  /*24b0*/  LOP3.LUT R0, R18, 0xfffffff8, RZ, 0xc0, !PT ;  /* 0xfffffff812007812 */ /* 0x000fe200078ec0ff */
[----:B------:R-:W-:Y:S01]  /*24c0*/  IMAD.IADD R16, R17, 0x1, -R16 ;  /* 0x0000000111107824 */ /* 0x000fe200078e0a10 */
[----:B------:R-:W-:-:S03]  /*24d0*/  IADD3 R12, R6, 0x1, R20 ;  /* 0x00000001060c7810 */ /* 0x000fc60007ffe014 */
[----:B------:R-:W-:Y:S02]  /*24e0*/  IMAD.IADD R20, R13, 0x1, -R0 ;  /* 0x000000010d147824 */ /* 0x000fe400078e0a00 */
        /* <DEDUP_REMOVED lines=35> */
.L_x_553:
[----:B------:R-:W-:Y:S05]  /*2720*/  BSYNC B0 ;  /* 0x0000000000007941 */ /* 0x000fea0003800000 */
.L_x_552:
[----:B------:R-:W0:Y:S01]  /*2730*/  LDGDEPBAR ;  /* 0x00000000000079af */ /* 0x000e220000000000 */
[----:B------:R-:W-:Y:S01]  /*2740*/  ISETP.GE.AND P0, PT, R10, UR23, PT ;  /* 0x000000170a007c0c */ /* 0x000fe2000bf06270 */
[----:B------:R-:W-:Y:S01]  /*2750*/  IMAD.SHL.U32 R0, R22, 0x40, RZ ;  /* 0x0000004016007824 */ /* 0x000fe200078e00ff */
[----:B------:R-:W-:Y:S01]  /*2760*/  USHF.L.U64.HI UR10, UR8, 0x6, UR9 ;  /* 0x00000006080a7899 */ /* 0x000fe20008010209 */
[----:B------:R-:W-:Y:S01]  /*2770*/  IMAD.SHL.U32 R3, R10, 0x8, RZ ;  /* 0x000000080a037824 */ /* 0x000fe200078e00ff */
[----:B------:R-:W-:Y:S01]  /*2780*/  USHF.L.U32 UR11, UR8, 0x6, URZ ;  /* 0x00000006080b7899 */ /* 0x000fe2000800063f */
[----:B------:R-:W-:Y:S01]  /*2790*/  IMAD.SHL.U32 R2, R20, 0x40, RZ ;  /* 0x0000004014027824 */ /* 0x000fe200078e00ff */
[----:B------:R-:W-:Y:S01]  /*27a0*/  LOP3.LUT R0, R0, 0x1c0, RZ, 0xc0, !PT ;  /* 0x000001c000007812 */ /* 0x000fe200078ec0ff */
[----:B------:R-:W-:Y:S01]  /*27b0*/  UIMAD UR6, UR10, UR15, URZ ;  /* 0x0000000f0a0672a4 */ /* 0x000fe2000f8e023f */
[----:B------:R-:W-:Y:S01]  /*27c0*/  IADD3 R9, R27, R23, RZ ;  /* 0x000000171b097210 */ /* 0x000fe20007ffe0ff */
[----:B------:R-:W-:Y:S01]  /*27d0*/  IMAD.MOV.U32 R8, RZ, RZ, R26 ;  /* 0x000000ffff087224 */ /* 0x000fe200078e001a */
[----:B---3--:R-:W-:Y:S01]  /*27e0*/  LOP3.LUT R6, R0, 0x8, R3, 0xf8, !PT ;  /* 0x0000000800067812 */ /* 0x008fe200078ef803 */
[----:B-1----:R-:W-:Y:S01]  /*27f0*/  IMAD.SHL.U32 R4, R16, 0x8, RZ ;  /* 0x0000000810047824 */ /* 0x002fe200078e00ff */
[----:B------:R-:W-:Y:S01]  /*2800*/  SHF.R.U32.HI R3, RZ, 0x3, R0 ;  /* 0x00000003ff037819 */ /* 0x000fe20000011600 */
[----:B------:R-:W-:Y:S01]  /*2810*/  IMAD.U32 R5, RZ, RZ, UR22 ;  /* 0x00000016ff057e24 */ /* 0x000fe2000f8e00ff */
[----:B------:R-:W-:Y:S01]  /*2820*/  LOP3.LUT R2, R2, 0x1c0, RZ, 0xc0, !PT ;  /* 0x000001c002027812 */ /* 0x000fe200078ec0ff */
[----:B------:R-:W-:Y:S01]  /*2830*/  UIMAD UR6, UR30, UR11, UR6 ;  /* 0x0000000b1e0672a4 */ /* 0x000fe2000f8e0206 */
[----:B------:R-:W-:Y:S01]  /*2840*/  LOP3.LUT R13, R6, R3, RZ, 0x3c, !PT ;  /* 0x00000003060d7212 */ /* 0x000fe200078e3cff */
[----:B------:R-:W-:Y:S01]  /*2850*/  IMAD.WIDE.U32 R6, R19, UR11, R8 ;  /* 0x0000000b13067c25 */ /* 0x000fe2000f8e0008 */
[----:B------:R-:W-:Y:S01]  /*2860*/  LOP3.LUT R4, R2, 0x8, R4, 0xf8, !PT ;  /* 0x0000000802047812 */ /* 0x000fe200078ef804 */
[----:B------:R1:W-:Y:S01]  /*2870*/  STL.64 [R1+0x88], R8 ;  /* 0x0000880801007387 */ /* 0x0003e20000100a00 */
[----:B------:R-:W-:Y:S01]  /*2880*/  SHF.R.U32.HI R0, RZ, 0x3, R2 ;  /* 0x00000003ff007819 */ /* 0x000fe20000011602 */
[----:B------:R-:W-:Y:S01]  /*2890*/  BSSY B0, `(.L_x_554) ;  /* 0x0000029000007945 */ /* 0x000fe20003800000 */
[----:B------:R-:W-:Y:S01]  /*28a0*/  IADD3 R2, R5, -UR14, R12 ;  /* 0x8000000e05027c10 */ /* 0x000fe2000fffe00c */
[----:B------:R-:W-:-:S04]  /*28b0*/  DEPBAR.LE SB0, 0x0 ;  /* 0x000080000000791a */ /* 0x000fc80000000000 */
[----:B------:R-:W-:Y:S01]  /*28c0*/  BAR.SYNC.DEFER_BLOCKING 0x0 ;  /* 0x0000000000007b1d */ /* 0x000fe20000010000 */
[----:B------:R-:W-:Y:S02]  /*28d0*/  LOP3.LUT R0, R4, R0, RZ, 0x3c, !PT ;  /* 0x0000000004007212 */ /* 0x000fe400078e3cff */
[----:B------:R-:W-:Y:S01]  /*28e0*/  IADD3 R31, R2, UR18, RZ ;  /* 0x00000012021f7c10 */ /* 0x000fe2000fffe0ff */
[----:B-1----:R-:W-:Y:S02]  /*28f0*/  VIADD R9, R7, UR6 ;  /* 0x0000000607097c36 */ /* 0x002fe40008000000 */
[----:B------:R-:W-:Y:S01]  /*2900*/  IMAD.SHL.U32 R8, R18, 0x40, RZ ;  /* 0x0000004012087824 */ /* 0x000fe200078e00ff */
        /* <DEDUP_REMOVED lines=8> */
[----:B------:R-:W3:Y:S01]  /*2990*/  @!P3 LDC.64 R4, c[0x0][0x220] ;  /* 0x00008800ff04bb82 */ /* 0x000ee20000000a00 */
[----:B------:R4:W-:Y:S07]  /*29a0*/  @P3 STS.128 [R203+0xc000], RZ ;  /* 0x00c000ffcb003388 */ /* 0x0009ee0000000c00 */
[----:B------:R-:W5:Y:S01]  /*29b0*/  @!P2 LDC.64 R2, c[0x0][0x220] ;  /* 0x00008800ff02ab82 */ /* 0x000f620000000a00 */
[----:B---3--:R-:W-:-:S04]  /*29c0*/  @!P3 LEA R4, P1, R6, R4, 0x1 ;  /* 0x000000040604b211 */ /* 0x008fc800078208ff */
[C---:B------:R-:W-:Y:S02]  /*29d0*/  @!P3 LEA.HI.X R5, R6.reuse, R5, R9, 0x1, P1 ;  /* 0x000000050605b211 */ /* 0x040fe400008f0c09 */
[----:B-----5:R-:W-:-:S03]  /*29e0*/  @!P2 LEA R2, P1, R6, R2, 0x1 ;  /* 0x000000020602a211 */ /* 0x020fc600078208ff */
        /* <DEDUP_REMOVED lines=19> */
.L_x_555:
[----:B------:R-:W-:Y:S05]  /*2b20*/  BSYNC B0 ;  /* 0x0000000000007941 */ /* 0x000fea0003800000 */
.L_x_554:
[----:B------:R1:W-:Y:S01]  /*2b30*/  @P6 STS.128 [R203+0xc800], RZ ;  /* 0x00c800ffcb006388 */ /* 0x0003e20000000c00 */
[----:B------:R-:W-:Y:S01]  /*2b40*/  USHF.L.U64.HI UR18, UR8, 0x4, UR9 ;  /* 0x0000000408127899 */ /* 0x000fe20008010209 */
[----:B------:R-:W-:Y:S01]  /*2b50*/  BSSY B0, `(.L_x_556) ;  /* 0x0000025000007945 */ /* 0x000fe20003800000 */
[----:B------:R-:W-:Y:S01]  /*2b60*/  USHF.L.U32 UR19, UR8, 0x4, URZ ;  /* 0x0000000408137899 */ /* 0x000fe2000800063f */
[----:B------:R1:W-:Y:S01]  /*2b70*/  @P6 STS.128 [R203+0xe800], RZ ;  /* 0x00e800ffcb006388 */ /* 0x0003e20000000c00 */
[----:B----4-:R-:W-:-:S03]  /*2b80*/  LOP3.LUT R5, R0, 0xfffffe00, R8, 0xf8, !PT ;  /* 0xfffffe0000057812 */ /* 0x010fc600078ef808 */
        /* <DEDUP_REMOVED lines=8> */
[----:B------:R-:W4:Y:S01]  /*2c10*/  @!P3 LDC.64 R10, c[0x0][0x220] ;  /* 0x00008800ff0abb82 */ /* 0x000f220000000a00 */
[----:B------:R1:W-:Y:S07]  /*2c20*/  @P3 STS.128 [R203+0xc800], RZ ;  /* 0x00c800ffcb003388 */ /* 0x0003ee0000000c00 */
[----:B---3--:R-:W3:Y:S01]  /*2c30*/  @!P2 LDC.64 R2, c[0x0][0x220] ;  /* 0x00008800ff02ab82 */ /* 0x008ee20000000a00 */
[----:B----4-:R-:W-:-:S04]  /*2c40*/  @!P3 LEA R10, P6, R0, R10, 0x1 ;  /* 0x0000000a000ab211 */ /* 0x010fc800078c08ff */
        /* <DEDUP_REMOVED lines=21> */
.L_x_557:
[----:B------:R-:W-:Y:S05]  /*2da0*/  BSYNC B0 ;  /* 0x0000000000007941 */ /* 0x000fea0003800000 */
.L_x_556:
[----:B------:R2:W-:Y:S01]  /*2db0*/  @P5 STS.128 [R203+0xd000], RZ ;  /* 0x00d000ffcb005388 */ /* 0x0005e20000000c00 */
[----:B-1-34-:R-:W-:Y:S01]  /*2dc0*/  IMAD R2, R30, 0x400, R5 ;  /* 0x000004001e027824 */ /* 0x01afe200078e0205 */
[----:B------:R-:W-:Y:S01]  /*2dd0*/  BSSY B0, `(.L_x_558) ;  /* 0x0000029000007945 */ /* 0x000fe20003800000 */
[----:B------:R-:W-:Y:S01]  /*2de0*/  IMAD R0, R16, 0x200, R13 ;  /* 0x0000020010007824 */ /* 0x000fe200078e020d */
[----:B------:R2:W-:Y:S01]  /*2df0*/  @P5 STS.128 [R203+0xf000], RZ ;  /* 0x00f000ffcb005388 */ /* 0x0005e20000000c00 */
[----:B------:R-:W-:Y:S02]  /*2e00*/  ISETP.GE.AND P0, PT, R21, UR23, PT ;  /* 0x0000001715007c0c */ /* 0x000fe4000bf06270 */
[----:B------:R-:W-:Y:S01]  /*2e10*/  LEA R187, R2, UR4, 0x1 ;  /* 0x0000000402bb7c11 */ /* 0x000fe2000f8e08ff */
[----:B------:R2:W-:Y:S01]  /*2e20*/  @P5 STS.128 [R203+0x11000], RZ ;  /* 0x011000ffcb005388 */ /* 0x0005e20000000c00 */
[----:B------:R-:W-:Y:S01]  /*2e30*/  LEA R180, R0, UR4, 0x1 ;  /* 0x0000000400b47c11 */ /* 0x000fe2000f8e08ff */
[----:B------:R-:W-:Y:S08]  /*2e40*/  @P5 BRA `(.L_x_559) ;  /* 0x0000000000845947 */ /* 0x000ff00003800000 */
        /* <DEDUP_REMOVED lines=33> */
.L_x_559:
[----:B------:R-:W-:Y:S05]  /*3060*/  BSYNC B0 ;  /* 0x0000000000007941 */ /* 0x000fea0003800000 */
.L_x_558:
[----:B------:R4:W-:Y:S01]  /*3070*/  @P0 STS.128 [R203+0xd800], RZ ;  /* 0x00d800ffcb000388 */ /* 0x0009e20000000c00 */
[----:B------:R-:W-:Y:S03]  /*3080*/  BSSY B0, `(.L_x_560) ;  /* 0x0000026000007945 */ /* 0x000fe60003800000 */
[----:B------:R4:W-:Y:S04]  /*3090*/  @P0 STS.128 [R203+0xf800], RZ ;  /* 0x00f800ffcb000388 */ /* 0x0009e80000000c00 */
[----:B------:R4:W-:Y:S01]  /*30a0*/  @P0 STS.128 [R203+0x11800], RZ ;  /* 0x011800ffcb000388 */ /* 0x0009e20000000c00 */
[----:B------:R-:W-:Y:S05]  /*30b0*/  @P0 BRA `(.L_x_561) ;  /* 0x0000000000880947 */ /* 0x000fea0003800000 */
[----:B------:R-:W-:Y:S01]  /*30c0*/  ULDC UR6, c[0x0][0x2d0] ;  /* 0x0000b40000067ab9 */ /* 0x000fe20000000800 */
[----:B-1-3--:R-:W-:Y:S01]  /*30d0*/  IMAD.U32 R2, RZ, RZ, UR8 ;  /* 0x00000008ff027e24 */ /* 0x00afe2000f8e00ff */
        /* <DEDUP_REMOVED lines=9> */
[----:B------:R-:W5:Y:S01]  /*3170*/  @!P2 LDC.64 R12, c[0x0][0x220] ;  /* 0x00008800ff0cab82 */ /* 0x000f620000000a00 */
[----:B-1----:R-:W-:-:S04]  /*3180*/  @!P3 LEA R8, P5, R2, R10, 0x1 ;  /* 0x0000000a0208b211 */ /* 0x002fc800078a08ff */
        /* <DEDUP_REMOVED lines=21> */
.L_x_561:
[----:B------:R-:W-:Y:S05]  /*32e0*/  BSYNC B0 ;  /* 0x0000000000007941 */ /* 0x000fea0003800000 */
.L_x_560:
[----:B------:R-:W-:Y:S01]  /*32f0*/  LDSM.16.M88.4 R12, [R187] ;  /* 0x00000000bb0c783b */ /* 0x000fe20000000200 */
[----:B------:R-:W-:Y:S01]  /*3300*/  LOP3.LUT P0, RZ, R22, 0x2, RZ, 0xc0, !PT ;  /* 0x0000000216ff7812 */ /* 0x000fe2000780c0ff */
[----:B------:R-:W-:Y:S01]  /*3310*/  IMAD.MOV.U32 R4, RZ, RZ, 0x10 ;  /* 0x00000010ff047424 */ /* 0x000fe200078e00ff */
[----:B------:R-:W-:Y:S01]  /*3320*/  LOP3.LUT P1, RZ, R20, 0x2, RZ, 0xc0, !PT ;  /* 0x0000000214ff7812 */ /* 0x000fe2000782c0ff */
[----:B------:R-:W5:Y:S01]  /*3330*/  LDSM.16.M88.4 R16, [R180+0x6000] ;  /* 0x00600000b410783b */ /* 0x000f620000000200 */
[----:B------:R-:W-:Y:S01]  /*3340*/  VIADD R0, R180, 0x6000 ;  /* 0x00006000b4007836 */ /* 0x000fe20000000000 */
[----:B------:R-:W-:Y:S01]  /*3350*/  UISETP.GE.AND UP0, UPT, UR16, 0x2, UPT ;  /* 0x000000021000788c */ /* 0x000fe2000bf06270 */
[----:B------:R-:W-:Y:S01]  /*3360*/  SEL R4, R4, 0xfffffff0, !P1 ;  /* 0xfffffff004047807 */ /* 0x000fe20004800000 */
[----:B------:R-:W-:Y:S01]  /*3370*/  VIADD R191, R180, 0x6020 ;  /* 0x00006020b4bf7836 */ /* 0x000fe20000000000 */
[----:B--2---:R-:W2:Y:S01]  /*3380*/  LDSM.16.M88.4 R32, [R180+0x6800] ;  /* 0x00680000b420783b */ /* 0x004ea20000000200 */
[----:B-1-3--:R-:W-:Y:S01]  /*3390*/  IMAD.MOV.U32 R2, RZ, RZ, 0x20 ;  /* 0x00000020ff027424 */ /* 0x00afe200078e00ff */
[----:B------:R-:W-:Y:S01]  /*33a0*/  LOP3.LUT P1, RZ, R20, 0x4, RZ, 0xc0, !PT ;  /* 0x0000000414ff7812 */ /* 0x000fe2000782c0ff */
[--C-:B------:R-:W-:Y:S01]  /*33b0*/  IMAD R188, R4, 0x2, R187.reuse ;  /* 0x0000000204bc7824 */ /* 0x100fe200078e02bb */
[----:B------:R-:W-:Y:S01]  /*33c0*/  LDSM.16.M88.4 R52, [R180+0x7000] ;  /* 0x00700000b434783b */ /* 0x000fe20000000200 */
[----:B------:R-:W-:Y:S01]  /*33d0*/  @P0 VIADD R191, R0, 0xffffffe0 ;  /* 0xffffffe000bf0836 */ /* 0x000fe20000000000 */
[----:B------:R-:W-:Y:S01]  /*33e0*/  LOP3.LUT P0, RZ, R22, 0x4, RZ, 0xc0, !PT ;  /* 0x0000000416ff7812 */ /* 0x000fe2000780c0ff */
[----:B------:R-:W-:Y:S01]  /*33f0*/  IMAD.SHL.U32 R6, R109, 0x2, RZ ;  /* 0x000000026d067824 */ /* 0x000fe200078e00ff */
[----:B------:R-:W-:Y:S01]  /*3400*/  LDSM.16.M88.4 R8, [R188] ;  /* 0x00000000bc08783b */ /* 0x000fe20000000200 */
[----:B------:R-:W-:Y:S01]  /*3410*/  IMAD.U32 R3, RZ, RZ, UR13 ;  /* 0x0000000dff037e24 */ /* 0x000fe2000f8e00ff */
[C---:B------:R-:W-:Y:S01]  /*3420*/  SEL R0, R2.reuse, 0xffffffe0, !P0 ;  /* 0xffffffe002007807 */ /* 0x040fe20004000000 */
[----:B------:R-:W-:Y:S01]  /*3430*/  UIADD3 UR9, UR25, 0x646e171e, URZ ;  /* 0x646e171e19097890 */ /* 0x000fe2000fffe03f */
[----:B------:R-:W1:Y:S01]  /*3440*/  LDSM.16.M88.4 R40, [R191] ;  /* 0x00000000bf28783b */ /* 0x000e620000000200 */
[----:B------:R-:W-:Y:S01]  /*3450*/  SEL R2, R2, 0xffffffe0, !P1 ;  /* 0xffffffe002027807 */ /* 0x000fe20004800000 */
[----:B------:R-:W-:Y:S01]  /*3460*/  IMAD R113, R3, 0x4, R30 ;  /* 0x0000000403717824 */ /* 0x000fe200078e021e */
[----:B------:R-:W-:Y:S01]  /*3470*/  LOP3.LUT R6, R6, 0x6, RZ, 0xc0, !PT ;  /* 0x0000000606067812 */ /* 0x000fe200078ec0ff */
[----:B------:R-:W3:Y:S01]  /*3480*/  LDSM.16.M88.4 R48, [R180+0x7800] ;  /* 0x00780000b430783b */ /* 0x000ee20000000200 */
[----:B------:R-:W-:Y:S01]  /*3490*/  IMAD R186, R0, 0x2, R180 ;  /* 0x0000000200ba7824 */ /* 0x000fe200078e02b4 */
[----:B------:R-:W-:Y:S01]  /*34a0*/  UIADD3 UR8, UR24, -0x4ab325aa, URZ ;  /* 0xb54cda5618087890 */ /* 0x000fe2000fffe03f */
[C---:B------:R-:W-:Y:S01]  /*34b0*/  IMAD R190, R2.reuse, 0x2, R187 ;  /* 0x0000000202be7824 */ /* 0x040fe200078e02bb */
[----:B------:R-:W4:Y:S01]  /*34c0*/  LDSM.16.M88.4 R64, [R191+0x800] ;  /* 0x00080000bf40783b */ /* 0x000f220000000200 */
[----:B------:R-:W-:-:S02]  /*34d0*/  IMAD R189, R2, 0x2, R188 ;  /* 0x0000000202bd7824 */ /* 0x000fc400078e02bc */
[----:B------:R-:W-:Y:S01]  /*34e0*/  IMAD R185, R0, 0x2, R191 ;  /* 0x0000000200b97824 */ /* 0x000fe200078e02bf */
[----:B------:R-:W-:Y:S01]  /*34f0*/  LDSM.16.M88.4 R20, [R190] ;  /* 0x00000000be14783b */ /* 0x000fe20000000200 */
[----:B------:R-:W-:Y:S02]  /*3500*/  IMAD.U32 R0, RZ, RZ, UR15 ;  /* 0x0000000fff007e24 */ /* 0x000fe4000f8e00ff */
[----:B------:R-:W-:Y:S01]  /*3510*/  VIADD R202, R191, 0x800 ;  /* 0x00000800bfca7836 */ /* 0x000fe20000000000 */
[----:B------:R-:W4:Y:S01]  /*3520*/  LDSM.16.M88.4 R72, [R186+0x6000] ;  /* 0x00600000ba48783b */ /* 0x000f220000000200 */
[----:B------:R-:W-:Y:S02]  /*3530*/  IMAD R0, R0, 0x40, R6 ;  /* 0x0000004000007824 */ /* 0x000fe400078e0206 */
[----:B------:R-:W-:Y:S01]  /*3540*/  IMAD.U32 R6, RZ, RZ, UR22 ;  /* 0x00000016ff067e24 */ /* 0x000fe2000f8e00ff */
[----:B------:R-:W4:Y:S01]  /*3550*/  LDSM.16.M88.4 R76, [R191+0x1000] ;  /* 0x00100000bf4c783b */ /* 0x000f220000000200 */
[C---:B------:R-:W-:Y:S01]  /*3560*/  VIADD R3, R0.reuse, 0x1 ;  /* 0x0000000100037836 */ /* 0x040fe20000000000 */
[----:B-----5:R-:W-:Y:S02]  /*3570*/  HMMA.16816.F32 R24, R12, R16, RZ ;  /* 0x000000100c18723c */ /* 0x020fe400000018ff */
[----:B------:R-:W5:Y:S01]  /*3580*/  LDSM.16.M88.4 R80, [R191+0x1800] ;  /* 0x00180000bf50783b */ /* 0x000f620000000200 */
[----:B------:R-:W-:-:S02]  /*3590*/  VIADD R7, R0, 0x30 ;  /* 0x0000003000077836 */ /* 0x000fc40000000000 */
[C---:B------:R-:W-:Y:S01]  /*35a0*/  VIADD R201, R191.reuse, 0x1000 ;  /* 0x00001000bfc97836 */ /* 0x040fe20000000000 */
[----:B------:R-:W5:Y:S01]  /*35b0*/  LDSM.16.M88.4 R92, [R186+0x6800] ;  /* 0x00680000ba5c783b */ /* 0x000f620000000200 */
[C---:B------:R-:W-:Y:S01]  /*35c0*/  HMMA.16816.F32 R36, R12.reuse, R18, RZ ;  /* 0x000000120c24723c */ /* 0x040fe200000018ff */
[C---:B------:R-:W-:Y:S02]  /*35d0*/  VIADD R200, R191.reuse, 0x1800 ;  /* 0x00001800bfc87836 */ /* 0x040fe40000000000 */
[----:B------:R-:W-:Y:S01]  /*35e0*/  LDSM.16.M88.4 R96, [R185] ;  /* 0x00000000b960783b */ /* 0x000fe20000000200 */
[C---:B------:R-:W-:Y:S02]  /*35f0*/  VIADD R199, R191.reuse, 0x2000 ;  /* 0x00002000bfc77836 */ /* 0x040fe40000000000 */
[----:B--2---:R-:W-:Y:S01]  /*3600*/  HMMA.16816.F32 R44, R12, R32, RZ ;  /* 0x000000200c2c723c */ /* 0x004fe200000018ff */
[----:B------:R-:W-:Y:S01]  /*3610*/  LDSM.16.M88.4 R84, [R186+0x7000] ;  /* 0x00700000ba54783b */ /* 0x000fe20000000200 */
[----:B------:R-:W-:-:S02]  /*3620*/  VIADD R198, R191, 0x2800 ;  /* 0x00002800bfc67836 */ /* 0x000fc40000000000 */
[C---:B------:R-:W-:Y:S01]  /*3630*/  VIADD R197, R191.reuse, 0x3000 ;  /* 0x00003000bfc57836 */ /* 0x040fe20000000000 */
[----:B------:R-:W-:Y:S01]  /*3640*/  LDSM.16.M88.4 R88, [R186+0x7800] ;  /* 0x00780000ba58783b */ /* 0x000fe20000000200 */
[----:B------:R-:W-:Y:S01]  /*3650*/  HMMA.16816.F32 R32, R12, R34, RZ ;  /* 0x000000220c20723c */ /* 0x000fe200000018ff */
[C---:B------:R-:W-:Y:S02]  /*3660*/  VIADD R196, R191.reuse, 0x3800 ;  /* 0x00003800bfc47836 */ /* 0x040fe40000000000 */
[----:B------:R-:W-:Y:S01]  /*3670*/  LDSM.16.M88.4 R100, [R185+0x800] ;  /* 0x00080000b964783b */ /* 0x000fe20000000200 */
[C---:B------:R-:W-:Y:S02]  /*3680*/  VIADD R195, R191.reuse, 0x4000 ;  /* 0x00004000bfc37836 */ /* 0x040fe40000000000 */
[----:B-1----:R-:W-:Y:S01]  /*3690*/  HMMA.16816.F32 R16, R8, R40, R24 ;  /* 0x000000280810723c */ /* 0x002fe20000001818 */
[----:B------:R-:W1:Y:S01]  /*36a0*/  LDSM.16.M88.4 R24, [R189] ;  /* 0x00000000bd18783b */ /* 0x000e620000000200 */
[----:B------:R-:W-:-:S02]  /*36b0*/  VIADD R194, R191, 0x4800 ;  /* 0x00004800bfc27836 */ /* 0x000fc40000000000 */
[C---:B------:R-:W-:Y:S01]  /*36c0*/  VIADD R193, R191.reuse, 0x5000 ;  /* 0x00005000bfc17836 */ /* 0x040fe20000000000 */
[----:B------:R-:W-:Y:S01]  /*36d0*/  LDSM.16.M88.4 R104, [R180+0x8000] ;  /* 0x00800000b468783b */ /* 0x000fe20000000200 */
[----:B------:R-:W-:Y:S01]  /*36e0*/  HMMA.16816.F32 R56, R12, R52, RZ ;  /* 0x000000340c38723c */ /* 0x000fe200000018ff */
[----:B------:R-:W-:Y:S02]  /*36f0*/  VIADD R192, R191, 0x5800 ;  /* 0x00005800bfc07836 */ /* 0x000fe40000000000 */
[----:B------:R-:W0:Y:S03]  /*3700*/  LDGDEPBAR ;  /* 0x00000000000079af */ /* 0x000e260000000000 */
[----:B------:R-:W-:Y:S01]  /*3710*/  HMMA.16816.F32 R36, R8, R42, R36 ;  /* 0x0000002a0824723c */ /* 0x000fe20000001824 */
[----:B------:R-:W-:Y:S05]  /*3720*/  STL [R1+0x80], R113 ;  /* 0x0000807101007387 */ /* 0x000fea0000100800 */
[C---:B------:R-:W-:Y:S06]  /*3730*/  HMMA.16816.F32 R60, R12.reuse, R54, RZ ;  /* 0x000000360c3c723c */ /* 0x040fec00000018ff */
[C---:B---3--:R-:W-:Y:S06]  /*3740*/  HMMA.16816.F32 R68, R12.reuse, R48, RZ ;  /* 0x000000300c44723c */ /* 0x048fec00000018ff */
[----:B------:R-:W-:Y:S06]  /*3750*/  HMMA.16816.F32 R40, R12, R50, RZ ;  /* 0x000000320c28723c */ /* 0x000fec00000018ff */
[C---:B----4-:R-:W-:Y:S06]  /*3760*/  HMMA.16816.F32 R44, R8.reuse, R64, R44 ;  /* 0x00000040082c723c */ /* 0x050fec000000182c */
[----:B------:R-:W-:Y:S01]  /*3770*/  HMMA.16816.F32 R48, R8, R66, R32 ;  /* 0x000000420830723c */ /* 0x000fe20000001820 */
[----:B------:R-:W-:Y:S04]  /*3780*/  LDSM.16.M88.4 R32, [R185+0x1000] ;  /* 0x00100000b920783b */ /* 0x000fe80000000200 */
[----:B------:R-:W-:Y:S01]  /*3790*/  LDSM.16.M88.4 R64, [R185+0x1800] ;  /* 0x00180000b940783b */ /* 0x000fe20000000200 */
[----:B------:R-:W-:Y:S03]  /*37a0*/  HMMA.16816.F32 R12, R20, R72, R16 ;  /* 0x00000048140c723c */ /* 0x000fe60000001810 */
[----:B------:R-:W2:Y:S03]  /*37b0*/  LDSM.16.M88.4 R16, [R187+0x2000] ;  /* 0x00200000bb10783b */ /* 0x000ea60000000200 */
[----:B------:R-:W-:Y:S06]  /*37c0*/  HMMA.16816.F32 R52, R8, R76, R56 ;  /* 0x0000004c0834723c */ /* 0x000fec0000001838 */
[----:B------:R-:W-:Y:S01]  /*37d0*/  HMMA.16816.F32 R36, R20, R74, R36 ;  /* 0x0000004a1424723c */ /* 0x000fe20000001824 */
[----:B------:R-:W-:Y:S05]  /*37e0*/  LDSM.16.M88.4 R72, [R180+0x9800] ;  /* 0x00980000b448783b */ /* 0x000fea0000000200 */
[C---:B------:R-:W-:Y:S01]  /*37f0*/  HMMA.16816.F32 R60, R8.reuse, R78, R60 ;  /* 0x0000004e083c723c */ /* 0x040fe2000000183c */
[----:B------:R-:W3:Y:S05]  /*3800*/  LDSM.16.M88.4 R76, [R180+0x8800] ;  /* 0x00880000b44c783b */ /* 0x000eea0000000200 */
[C---:B-----5:R-:W-:Y:S01]  /*3810*/  HMMA.16816.F32 R56, R8.reuse, R80, R68 ;  /* 0x000000500838723c */ /* 0x060fe20000001844 */
[----:B------:R-:W-:Y:S05]  /*3820*/  LDSM.16.M88.4 R68, [R180+0x9000] ;  /* 0x00900000b444783b */ /* 0x000fea0000000200 */
[----:B------:R-:W-:Y:S01]  /*3830*/  HMMA.16816.F32 R40, R8, R82, R40 ;  /* 0x000000520828723c */ /* 0x000fe20000001828 */
[----:B------:R-:W-:Y:S05]  /*3840*/  LDSM.16.M88.4 R80, [R186+0x8800] ;  /* 0x00880000ba50783b */ /* 0x000fea0000000200 */
[C---:B------:R-:W-:Y:S06]  /*3850*/  HMMA.16816.F32 R44, R20.reuse, R92, R44 ;  /* 0x0000005c142c723c */ /* 0x040fec000000182c */
[----:B------:R-:W-:Y:S01]  /*3860*/  HMMA.16816.F32 R48, R20, R94, R48 ;  /* 0x0000005e1430723c */ /* 0x000fe20000001830 */
[----:B------:R-:W-:Y:S05]  /*3870*/  LDSM.16.M88.4 R92, [R191+0x2000] ;  /* 0x00200000bf5c783b */ /* 0x000fea0000000200 */
[----:B-1----:R-:W-:Y:S01]  /*3880*/  HMMA.16816.F32 R8, R24, R96, R12 ;  /* 0x000000601808723c */ /* 0x002fe2000000180c */
[----:B------:R-:W1:Y:S05]  /*3890*/  LDSM.16.M88.4 R12, [R188+0x2000] ;  /* 0x00200000bc0c783b */ /* 0x000e6a0000000200 */
[----:B------:R-:W-:Y:S06]  /*38a0*/  HMMA.16816.F32 R52, R20, R84, R52 ;  /* 0x000000541434723c */ /* 0x000fec0000001834 */
[----:B------:R-:W-:Y:S01]  /*38b0*/  HMMA.16816.F32 R36, R24, R98, R36 ;  /* 0x000000621824723c */ /* 0x000fe20000001824 */
[----:B------:R-:W-:Y:S05]  /*38c0*/  LDSM.16.M88.4 R96, [R186+0x8000] ;  /* 0x00800000ba60783b */ /* 0x000fea0000000200 */
[C---:B------:R-:W-:Y:S01]  /*38d0*/  HMMA.16816.F32 R60, R20.reuse, R86, R60 ;  /* 0x00000056143c723c */ /* 0x040fe2000000183c */
[----:B------:R-:W4:Y:S05]  /*38e0*/  LDSM.16.M88.4 R84, [R191+0x2800] ;  /* 0x00280000bf54783b */ /* 0x000f2a0000000200 */
[C---:B------:R-:W-:Y:S06]  /*38f0*/  HMMA.16816.F32 R56, R20.reuse, R88, R56 ;  /* 0x000000581438723c */ /* 0x040fec0000001838 */
[----:B------:R-:W-:Y:S01]  /*3900*/  HMMA.16816.F32 R40, R20, R90, R40 ;  /* 0x0000005a1428723c */ /* 0x000fe20000001828 */
[----:B------:R-:W-:Y:S05]  /*3910*/  LDSM.16.M88.4 R88, [R185+0x2000] ;  /* 0x00200000b958783b */ /* 0x000fea0000000200 */
[C---:B------:R-:W-:Y:S06]  /*3920*/  HMMA.16816.F32 R44, R24.reuse, R100, R44 ;  /* 0x00000064182c723c */ /* 0x040fec000000182c */
[----:B------:R-:W-:Y:S06]  /*3930*/  HMMA.16816.F32 R48, R24, R102, R48 ;  /* 0x000000661830723c */ /* 0x000fec0000001830 */
[----:B--2---:R-:W-:Y:S01]  /*3940*/  HMMA.16816.F32 R20, R16, R104, R8 ;  /* 0x000000681014723c */ /* 0x004fe20000001808 */
[----:B------:R-:W2:Y:S05]  /*3950*/  LDSM.16.M88.4 R8, [R190+0x2000] ;  /* 0x00200000be08783b */ /* 0x000eaa0000000200 */
[----:B------:R-:W-:Y:S06]  /*3960*/  HMMA.16816.F32 R52, R24, R32, R52 ;  /* 0x000000201834723c */ /* 0x000fec0000001834 */
[----:B------:R-:W-:Y:S06]  /*3970*/  HMMA.16816.F32 R36, R16, R106, R36 ;  /* 0x0000006a1024723c */ /* 0x000fec0000001824 */
[C---:B------:R-:W-:Y:S01]  /*3980*/  HMMA.16816.F32 R60, R24.reuse, R34, R60 ;  /* 0x00000022183c723c */ /* 0x040fe2000000183c */
[----:B------:R-:W5:Y:S05]  /*3990*/  LDSM.16.M88.4 R32, [R191+0x3000] ;  /* 0x00300000bf20783b */ /* 0x000f6a0000000200 */
[C---:B------:R-:W-:Y:S06]  /*39a0*/  HMMA.16816.F32 R56, R24.reuse, R64, R56 ;  /* 0x000000401838723c */ /* 0x040fec0000001838 */
[----:B------:R-:W-:Y:S01]  /*39b0*/  HMMA.16816.F32 R40, R24, R66, R40 ;  /* 0x000000421828723c */ /* 0x000fe20000001828 */
[----:B------:R-:W5:Y:S04]  /*39c0*/  LDSM.16.M88.4 R64, [R191+0x3800] ;  /* 0x00380000bf40783b */ /* 0x000f680000000200 */
[----:B------:R-:W5:Y:S01]  /*39d0*/  LDSM.16.M88.4 R24, [R189+0x2000] ;  /* 0x00200000bd18783b */ /* 0x000f620000000200 */
[C---:B---3--:R-:W-:Y:S06]  /*39e0*/  HMMA.16816.F32 R44, R16.reuse, R76, R44 ;  /* 0x0000004c102c723c */ /* 0x048fec000000182c */
[----:B------:R-:W-:Y:S01]  /*39f0*/  HMMA.16816.F32 R48, R16, R78, R48 ;  /* 0x0000004e1030723c */ /* 0x000fe20000001830 */
[----:B------:R-:W-:Y:S05]  /*3a00*/  LDSM.16.M88.4 R76, [R186+0x9800] ;  /* 0x00980000ba4c783b */ /* 0x000fea0000000200 */
[----:B-1----:R-:W-:Y:S06]  /*3a10*/  HMMA.16816.F32 R20, R12, R92, R20 ;  /* 0x0000005c0c14723c */ /* 0x002fec0000001814 */
[----:B------:R-:W-:Y:S06]  /*3a20*/  HMMA.16816.F32 R52, R16, R68, R52 ;  /* 0x000000441034723c */ /* 0x000fec0000001834 */
[----:B------:R-:W-:Y:S01]  /*3a30*/  HMMA.16816.F32 R36, R12, R94, R36 ;  /* 0x0000005e0c24723c */ /* 0x000fe20000001824 */
[----:B------:R-:W-:Y:S05]  /*3a40*/  LDSM.16.M88.4 R92, [R191+0x4000] ;  /* 0x00400000bf5c783b */ /* 0x000fea0000000200 */
[C---:B------:R-:W-:Y:S01]  /*3a50*/  HMMA.16816.F32 R60, R16.reuse, R70, R60 ;  /* 0x00000046103c723c */ /* 0x040fe2000000183c */
[----:B------:R-:W-:Y:S05]  /*3a60*/  LDSM.16.M88.4 R68, [R185+0x3800] ;  /* 0x00380000b944783b */ /* 0x000fea0000000200 */
[C---:B------:R-:W-:Y:S06]  /*3a70*/  HMMA.16816.F32 R56, R16.reuse, R72, R56 ;  /* 0x000000481038723c */ /* 0x040fec0000001838 */
[----:B------:R-:W-:Y:S01]  /*3a80*/  HMMA.16816.F32 R40, R16, R74, R40 ;  /* 0x0000004a1028723c */ /* 0x000fe20000001828 */
[----:B------:R-:W1:Y:S05]  /*3a90*/  LDSM.16.M88.4 R72, [R186+0x9000] ;  /* 0x00900000ba48783b */ /* 0x000e6a0000000200 */
[C---:B----4-:R-:W-:Y:S06]  /*3aa0*/  HMMA.16816.F32 R44, R12.reuse, R84, R44 ;  /* 0x000000540c2c723c */ /* 0x050fec000000182c */
[----:B------:R-:W-:Y:S01]  /*3ab0*/  HMMA.16816.F32 R48, R12, R86, R48 ;  /* 0x000000560c30723c */ /* 0x000fe20000001830 */
[----:B------:R-:W3:Y:S05]  /*3ac0*/  LDSM.16.M88.4 R84, [R185+0x2800] ;  /* 0x00280000b954783b */ /* 0x000eea0000000200 */
[----:B--2---:R-:W-:Y:S01]  /*3ad0*/  HMMA.16816.F32 R16, R8, R96, R20 ;  /* 0x000000600810723c */ /* 0x004fe20000001814 */
[----:B------:R-:W-:Y:S05]  /*3ae0*/  LDSM.16.M88.4 R20, [R187+0x4000] ;  /* 0x00400000bb14783b */ /* 0x000fea0000000200 */
[----:B-----5:R-:W-:Y:S06]  /*3af0*/  HMMA.16816.F32 R52, R12, R32, R52 ;  /* 0x000000200c34723c */ /* 0x020fec0000001834 */
[----:B------:R-:W-:Y:S01]  /*3b00*/  HMMA.16816.F32 R36, R8, R98, R36 ;  /* 0x000000620824723c */ /* 0x000fe20000001824 */
[----:B------:R-:W2:Y:S05]  /*3b10*/  LDSM.16.M88.4 R96, [R180+0xa000] ;  /* 0x00a00000b460783b */ /* 0x000eaa0000000200 */
[C---:B------:R-:W-:Y:S06]  /*3b20*/  HMMA.16816.F32 R60, R12.reuse, R34, R60 ;  /* 0x000000220c3c723c */ /* 0x040fec000000183c */
[C---:B------:R-:W-:Y:S06]  /*3b30*/  HMMA.16816.F32 R56, R12.reuse, R64, R56 ;  /* 0x000000400c38723c */ /* 0x040fec0000001838 */
[----:B------:R-:W-:Y:S01]  /*3b40*/  HMMA.16816.F32 R40, R12, R66, R40 ;  /* 0x000000420c28723c */ /* 0x000fe20000001828 */
[----:B------:R-:W4:Y:S05]  /*3b50*/  LDSM.16.M88.4 R64, [R185+0x3000] ;  /* 0x00300000b940783b */ /* 0x000f2a0000000200 */
[C---:B------:R-:W-:Y:S06]  /*3b60*/  HMMA.16816.F32 R44, R8.reuse, R80, R44 ;  /* 0x00000050082c723c */ /* 0x040fec000000182c */
[----:B------:R-:W-:Y:S01]  /*3b70*/  HMMA.16816.F32 R48, R8, R82, R48 ;  /* 0x000000520830723c */ /* 0x000fe20000001830 */
[----:B------:R-:W5:Y:S05]  /*3b80*/  LDSM.16.M88.4 R80, [R180+0xa800] ;  /* 0x00a80000b450783b */ /* 0x000f6a0000000200 */
[----:B------:R-:W-:Y:S01]  /*3b90*/  HMMA.16816.F32 R32, R24, R88, R16 ;  /* 0x000000581820723c */ /* 0x000fe20000001810 */
[----:B------:R-:W5:Y:S05]  /*3ba0*/  LDSM.16.M88.4 R16, [R188+0x4000] ;  /* 0x00400000bc10783b */ /* 0x000f6a0000000200 */
[----:B-1----:R-:W-:Y:S06]  /*3bb0*/  HMMA.16816.F32 R52, R8, R72, R52 ;  /* 0x000000480834723c */ /* 0x002fec0000001834 */
[----:B------:R-:W-:Y:S01]  /*3bc0*/  HMMA.16816.F32 R12, R24, R90, R36 ;  /* 0x0000005a180c723c */ /* 0x000fe20000001824 */
[----:B------:R-:W-:Y:S05]  /*3bd0*/  LDSM.16.M88.4 R88, [R191+0x4800] ;  /* 0x00480000bf58783b */ /* 0x000fea0000000200 */
[C---:B------:R-:W-:Y:S01]  /*3be0*/  HMMA.16816.F32 R60, R8.reuse, R74, R60 ;  /* 0x0000004a083c723c */ /* 0x040fe2000000183c */
[----:B------:R-:W1:Y:S05]  /*3bf0*/  LDSM.16.M88.4 R72, [R180+0xb000] ;  /* 0x00b00000b448783b */ /* 0x000e6a0000000200 */
[C---:B------:R-:W-:Y:S06]  /*3c00*/  HMMA.16816.F32 R56, R8.reuse, R76, R56 ;  /* 0x0000004c0838723c */ /* 0x040fec0000001838 */
[----:B------:R-:W-:Y:S01]  /*3c10*/  HMMA.16816.F32 R36, R8, R78, R40 ;  /* 0x0000004e0824723c */ /* 0x000fe20000001828 */
[----:B------:R-:W1:Y:S05]  /*3c20*/  LDSM.16.M88.4 R76, [R180+0xb800] ;  /* 0x00b80000b44c783b */ /* 0x000e6a0000000200 */
[C---:B---3--:R-:W-:Y:S06]  /*3c30*/  HMMA.16816.F32 R44, R24.reuse, R84, R44 ;  /* 0x00000054182c723c */ /* 0x048fec000000182c */
[----:B------:R-:W-:Y:S01]  /*3c40*/  HMMA.16816.F32 R48, R24, R86, R48 ;  /* 0x000000561830723c */ /* 0x000fe20000001830 */
[----:B------:R-:W-:Y:S05]  /*3c50*/  LDSM.16.M88.4 R84, [R186+0xa800] ;  /* 0x00a80000ba54783b */ /* 0x000fea0000000200 */
[----:B--2---:R-:W-:Y:S06]  /*3c60*/  HMMA.16816.F32 R40, R20, R96, R32 ;  /* 0x000000601428723c */ /* 0x004fec0000001820 */
[----:B----4-:R-:W-:Y:S06]  /*3c70*/  HMMA.16816.F32 R52, R24, R64, R52 ;  /* 0x000000401834723c */ /* 0x010fec0000001834 */
[----:B------:R-:W-:Y:S01]  /*3c80*/  HMMA.16816.F32 R8, R20, R98, R12 ;  /* 0x000000621408723c */ /* 0x000fe2000000180c */
[----:B------:R-:W-:Y:S04]  /*3c90*/  LDSM.16.M88.4 R12, [R190+0x4000] ;  /* 0x00400000be0c783b */ /* 0x000fe80000000200 */
[----:B------:R-:W2:Y:S01]  /*3ca0*/  LDSM.16.M88.4 R96, [R186+0xa000] ;  /* 0x00a00000ba60783b */ /* 0x000ea20000000200 */
[C---:B------:R-:W-:Y:S03]  /*3cb0*/  HMMA.16816.F32 R60, R24.reuse, R66, R60 ;  /* 0x00000042183c723c */ /* 0x040fe6000000183c */
[----:B------:R-:W3:Y:S03]  /*3cc0*/  LDSM.16.M88.4 R64, [R191+0x5000] ;  /* 0x00500000bf40783b */ /* 0x000ee60000000200 */
[C---:B------:R-:W-:Y:S06]  /*3cd0*/  HMMA.16816.F32 R56, R24.reuse, R68, R56 ;  /* 0x000000441838723c */ /* 0x040fec0000001838 */
[----:B------:R-:W-:Y:S01]  /*3ce0*/  HMMA.16816.F32 R32, R24, R70, R36 ;  /* 0x000000461820723c */ /* 0x000fe20000001824 */
[----:B------:R-:W4:Y:S05]  /*3cf0*/  LDSM.16.M88.4 R68, [R191+0x5800] ;  /* 0x00580000bf44783b */ /* 0x000f2a0000000200 */
[C---:B-----5:R-:W-:Y:S06]  /*3d00*/  HMMA.16816.F32 R24, R20.reuse, R80, R44 ;  /* 0x000000501418723c */ /* 0x060fec000000182c */
[----:B------:R-:W-:Y:S01]  /*3d10*/  HMMA.16816.F32 R48, R20, R82, R48 ;  /* 0x000000521430723c */ /* 0x000fe20000001830 */
[----:B------:R-:W-:Y:S05]  /*3d20*/  LDSM.16.M88.4 R80, [R185+0x4800] ;  /* 0x00480000b950783b */ /* 0x000fea0000000200 */
[----:B------:R-:W-:Y:S06]  /*3d30*/  HMMA.16816.F32 R40, R16, R92, R40 ;  /* 0x0000005c1028723c */ /* 0x000fec0000001828 */
[C---:B-1----:R-:W-:Y:S06]  /*3d40*/  HMMA.16816.F32 R52, R20.reuse, R72, R52 ;  /* 0x000000481434723c */ /* 0x042fec0000001834 */
[C---:B------:R-:W-:Y:S06]  /*3d50*/  HMMA.16816.F32 R60, R20.reuse, R74, R60 ;  /* 0x0000004a143c723c */ /* 0x040fec000000183c */
[C---:B------:R-:W-:Y:S06]  /*3d60*/  HMMA.16816.F32 R56, R20.reuse, R76, R56 ;  /* 0x0000004c1438723c */ /* 0x040fec0000001838 */
[----:B------:R-:W-:Y:S01]  /*3d70*/  HMMA.16816.F32 R44, R20, R78, R32 ;  /* 0x0000004e142c723c */ /* 0x000fe20000001820 */
[----:B------:R-:W1:Y:S05]  /*3d80*/  LDSM.16.M88.4 R76, [R186+0xb000] ;  /* 0x00b00000ba4c783b */ /* 0x000e6a0000000200 */
[C---:B------:R-:W-:Y:S01]  /*3d90*/  HMMA.16816.F32 R36, R16.reuse, R94, R8 ;  /* 0x0000005e1024723c */ /* 0x040fe20000001808 */
[----:B------:R-:W-:Y:S04]  /*3da0*/  LDSM.16.M88.4 R8, [R189+0x4000] ;  /* 0x00400000bd08783b */ /* 0x000fe80000000200 */
[----:B------:R-:W5:Y:S01]  /*3db0*/  LDSM.16.M88.4 R92, [R185+0x4000] ;  /* 0x00400000b95c783b */ /* 0x000f620000000200 */
[C---:B------:R-:W-:Y:S06]  /*3dc0*/  HMMA.16816.F32 R32, R16.reuse, R88, R24 ;  /* 0x000000581020723c */ /* 0x040fec0000001818 */
[----:B------:R-:W-:Y:S06]  /*3dd0*/  HMMA.16816.F32 R24, R16, R90, R48 ;  /* 0x0000005a1018723c */ /* 0x000fec0000001830 */
[----:B--2---:R-:W-:Y:S06]  /*3de0*/  HMMA.16816.F32 R20, R12, R96, R40 ;  /* 0x000000600c14723c */ /* 0x004fec0000001828 */
[C---:B---3--:R-:W-:Y:S06]  /*3df0*/  HMMA.16816.F32 R40, R16.reuse, R64, R52 ;  /* 0x000000401028723c */ /* 0x048fec0000001834 */
[C---:B------:R-:W-:Y:S01]  /*3e00*/  HMMA.16816.F32 R52, R16.reuse, R66, R60 ;  /* 0x000000421034723c */ /* 0x040fe2000000183c */
[----:B------:R-:W-:Y:S05]  /*3e10*/  LDSM.16.M88.4 R60, [R185+0x5000] ;  /* 0x00500000b93c783b */ /* 0x000fea0000000200 */
[----:B----4-:R-:W-:Y:S01]  /*3e20*/  HMMA.16816.F32 R72, R16, R68, R56 ;  /* 0x000000441048723c */ /* 0x010fe20000001838 */
[----:B------:R-:W2:Y:S05]  /*3e30*/  LDSM.16.M88.4 R56, [R186+0xb800] ;  /* 0x00b80000ba38783b */ /* 0x000eaa0000000200 */
[----:B------:R-:W-:Y:S06]  /*3e40*/  HMMA.16816.F32 R36, R12, R98, R36 ;  /* 0x000000620c24723c */ /* 0x000fec0000001824 */
[----:B------:R-:W-:Y:S06]  /*3e50*/  HMMA.16816.F32 R68, R16, R70, R44 ;  /* 0x000000461044723c */ /* 0x000fec000000182c */
[----:B------:R-:W-:Y:S01]  /*3e60*/  HMMA.16816.F32 R44, R12, R86, R24 ;  /* 0x000000560c2c723c */ /* 0x000fe20000001818 */
[----:B------:R-:W-:-:S02]  /*3e70*/  VIMNMX R19, R31, UR22, PT ;  /* 0x000000161f137c48 */ /* 0x000fc4000bfe0100 */
[----:B------:R-:W-:Y:S01]  /*3e80*/  VIADDMNMX R18, R31, 0x8, R6, PT ;  /* 0x000000081f127846 */ /* 0x000fe20003800106 */
[C---:B------:R-:W-:Y:S01]  /*3e90*/  VIADD R6, R0.reuse, 0x8 ;  /* 0x0000000800067836 */ /* 0x040fe20000000000 */
[CC--:B------:R-:W-:Y:S01]  /*3ea0*/  ISETP.GE.AND P6, PT, R3.reuse, R19.reuse, PT ;  /* 0x000000130300720c */ /* 0x0c0fe20003fc6270 */
[C---:B-1----:R-:W-:Y:S01]  /*3eb0*/  HMMA.16816.F32 R24, R12.reuse, R76, R40 ;  /* 0x0000004c0c18723c */ /* 0x042fe20000001828 */
[-C--:B------:R-:W-:Y:S01]  /*3ec0*/  ISETP.GE.AND P2, PT, R3, R18.reuse, PT ;  /* 0x000000120300720c */ /* 0x080fe20003f46270 */
[----:B------:R-:W-:Y:S01]  /*3ed0*/  VIADD R3, R0, 0x9 ;  /* 0x0000000900037836 */ /* 0x000fe20000000000 */
[CC--:B------:R-:W-:Y:S02]  /*3ee0*/  ISETP.GE.AND P5, PT, R6.reuse, R19.reuse, PT ;  /* 0x000000130600720c */ /* 0x0c0fe40003fa6270 */
[----:B------:R-:W-:Y:S01]  /*3ef0*/  ISETP.GE.AND P1, PT, R6, R18, PT ;  /* 0x000000120600720c */ /* 0x000fe20003f26270 */
[----:B------:R-:W-:Y:S01]  /*3f00*/  HMMA.16816.F32 R32, R12, R84, R32 ;  /* 0x000000540c20723c */ /* 0x000fe20000001820 */
[----:B------:R-:W-:-:S02]  /*3f10*/  ISETP.GE.AND P3, PT, R3, R19, PT ;  /* 0x000000130300720c */ /* 0x000fc40003f66270 */
[----:B------:R-:W-:Y:S01]  /*3f20*/  ISETP.GE.AND P0, PT, R3, R18, PT ;  /* 0x000000120300720c */ /* 0x000fe20003f06270 */
[----:B------:R-:W-:Y:S01]  /*3f30*/  VIADD R3, R0, 0x10 ;  /* 0x0000001000037836 */ /* 0x000fe20000000000 */
[----:B------:R-:W-:Y:S01]  /*3f40*/  SHF.R.S32.HI R6, RZ, 0x1f, R108 ;  /* 0x0000001fff067819 */ /* 0x000fe2000001146c */
[----:B-----5:R-:W-:Y:S03]  /*3f50*/  HMMA.16816.F32 R64, R8, R92, R20 ;  /* 0x0000005c0840723c */ /* 0x020fe60000001814 */
[----:B------:R-:W-:Y:S01]  /*3f60*/  LEA.HI.X.SX32 R179, R110, R6, 0x1, P4 ;  /* 0x000000066eb37211 */ /* 0x000fe200020f0eff */
[----:B------:R-:W-:Y:S01]  /*3f70*/  VIADD R6, R0, 0x11 ;  /* 0x0000001100067836 */ /* 0x000fe20000000000 */
[----:B------:R-:W-:Y:S01]  /*3f80*/  ISETP.GE.AND P4, PT, R3, R19, PT ;  /* 0x000000130300720c */ /* 0x000fe20003f86270 */
[----:B------:R-:W-:Y:S01]  /*3f90*/  HMMA.16816.F32 R20, R12, R78, R52 ;  /* 0x0000004e0c14723c */ /* 0x000fe20000001834 */
[----:B------:R-:W1:Y:S01]  /*3fa0*/  LDSM.16.M88.4 R52, [R185+0x5800] ;  /* 0x00580000b934783b */ /* 0x000e620000000200 */
[----:B------:R-:W-:-:S04]  /*3fb0*/  DEPBAR.LE SB0, 0x0 ;  /* 0x000080000000791a */ /* 0x000fc80000000000 */
[----:B------:R-:W-:Y:S06]  /*3fc0*/  HMMA.16816.F32 R48, R8, R94, R36 ;  /* 0x0000005e0830723c */ /* 0x000fec0000001824 */
[----:B--2---:R-:W-:Y:S06]  /*3fd0*/  HMMA.16816.F32 R36, R12, R56, R72 ;  /* 0x000000380c24723c */ /* 0x004fec0000001848 */
[----:B------:R-:W-:Y:S01]  /*3fe0*/  HMMA.16816.F32 R40, R8, R60, R24 ;  /* 0x0000003c0828723c */ /* 0x000fe20000001818 */
[----:B------:R-:W-:-:S02]  /*3ff0*/  FSEL R65, R65, -INF , !P6 ;  /* 0xff80000041417808 */ /* 0x000fc40007000000 */
[----:B------:R-:W-:Y:S01]  /*4000*/  ISETP.GE.AND P6, PT, R3, R18, PT ;  /* 0x000000120300720c */ /* 0x000fe20003fc6270 */
[----:B------:R-:W-:Y:S01]  /*4010*/  VIADD R3, R0, 0x18 ;  /* 0x0000001800037836 */ /* 0x000fe20000000000 */
[----:B------:R-:W-:Y:S01]  /*4020*/  FSEL R67, R67, -INF , !P2 ;  /* 0xff80000043437808 */ /* 0x000fe20005000000 */
[----:B------:R-:W-:Y:S01]  /*4030*/  HMMA.16816.F32 R24, R12, R58, R68 ;  /* 0x0000003a0c18723c */ /* 0x000fe20000001844 */
[----:B------:R-:W-:-:S05]  /*4040*/  ISETP.GE.AND P2, PT, R6, R19, PT ;  /* 0x000000130600720c */ /* 0x000fca0003f46270 */
[C---:B------:R-:W-:Y:S01]  /*4050*/  HMMA.16816.F32 R32, R8.reuse, R80, R32 ;  /* 0x000000500820723c */ /* 0x040fe20000001820 */
[----:B------:R-:W-:Y:S02]  /*4060*/  FSEL R50, R50, -INF , !P1 ;  /* 0xff80000032327808 */ /* 0x000fe40004800000 */
[----:B------:R-:W-:Y:S02]  /*4070*/  FSEL R49, R49, -INF , !P3 ;  /* 0xff80000031317808 */ /* 0x000fe40005800000 */
[----:B------:R-:W-:Y:S01]  /*4080*/  FSEL R48, R48, -INF , !P5 ;  /* 0xff80000030307808 */ /* 0x000fe20006800000 */
[C---:B------:R-:W-:Y:S01]  /*4090*/  HMMA.16816.F32 R44, R8.reuse, R82, R44 ;  /* 0x00000052082c723c */ /* 0x040fe2000000182c */
[C---:B------:R-:W-:Y:S02]  /*40a0*/  ISETP.GE.AND P1, PT, R3.reuse, R19, PT ;  /* 0x000000130300720c */ /* 0x040fe40003f26270 */
[-C--:B------:R-:W-:Y:S01]  /*40b0*/  ISETP.GE.AND P3, PT, R3, R18.reuse, PT ;  /* 0x000000120300720c */ /* 0x080fe20003f66270 */
[----:B------:R-:W-:Y:S01]  /*40c0*/  VIADD R3, R0, 0x20 ;  /* 0x0000002000037836 */ /* 0x000fe20000000000 */
[----:B------:R-:W-:Y:S01]  /*40d0*/  ISETP.GE.AND P5, PT, R6, R18, PT ;  /* 0x000000120600720c */ /* 0x000fe20003fa6270 */
[----:B------:R-:W-:Y:S01]  /*40e0*/  HMMA.16816.F32 R20, R8, R62, R20 ;  /* 0x0000003e0814723c */ /* 0x000fe20000001814 */
[----:B------:R-:W-:Y:S01]  /*40f0*/  VIADD R6, R0, 0x19 ;  /* 0x0000001900067836 */ /* 0x000fe20000000000 */
[----:B------:R-:W-:-:S04]  /*4100*/  FSEL R51, R51, -INF , !P0 ;  /* 0xff80000033337808 */ /* 0x000fc80004000000 */
[----:B-1----:R-:W-:Y:S01]  /*4110*/  HMMA.16816.F32 R12, R8, R52, R36 ;  /* 0x00000034080c723c */ /* 0x002fe20000001824 */
[----:B------:R-:W-:-:S05]  /*4120*/  ISETP.GE.AND P0, PT, R6, R19, PT ;  /* 0x000000130600720c */ /* 0x000fca0003f06270 */
[----:B------:R-:W-:Y:S01]  /*4130*/  HMMA.16816.F32 R8, R8, R54, R24 ;  /* 0x000000360808723c */ /* 0x000fe20000001818 */
[----:B------:R-:W-:Y:S02]  /*4140*/  FSEL R34, R34, -INF , !P6 ;  /* 0xff80000022227808 */ /* 0x000fe40007000000 */
[----:B------:R-:W-:Y:S01]  /*4150*/  FSEL R33, R33, -INF , !P2 ;  /* 0xff80000021217808 */ /* 0x000fe20005000000 */
[----:B------:R-:W-:Y:S01]  /*4160*/  BAR.SYNC.DEFER_BLOCKING 0x0 ;  /* 0x0000000000007b1d */ /* 0x000fe20000010000 */
[C---:B------:R-:W-:Y:S02]  /*4170*/  ISETP.GE.AND P6, PT, R3.reuse, R19, PT ;  /* 0x000000130300720c */ /* 0x040fe40003fc6270 */
[----:B------:R-:W-:Y:S01]  /*4180*/  ISETP.GE.AND P2, PT, R3, R18, PT ;  /* 0x000000120300720c */ /* 0x000fe20003f46270 */
[----:B------:R-:W-:Y:S01]  /*4190*/  VIADD R3, R0, 0x28 ;  /* 0x0000002800037836 */ /* 0x000fe20000000000 */
[----:B------:R-:W-:Y:S02]  /*41a0*/  FSEL R46, R46, -INF , !P3 ;  /* 0xff8000002e2e7808 */ /* 0x000fe40005800000 */
[----:B------:R-:W-:-:S02]  /*41b0*/  FSEL R45, R45, -INF , !P0 ;  /* 0xff8000002d2d7808 */ /* 0x000fc40004000000 */
[----:B------:R-:W-:Y:S02]  /*41c0*/  FSEL R32, R32, -INF , !P4 ;  /* 0xff80000020207808 */ /* 0x000fe40006000000 */
[C---:B------:R-:W-:Y:S02]  /*41d0*/  ISETP.GE.AND P3, PT, R3.reuse, R19, PT ;  /* 0x000000130300720c */ /* 0x040fe40003f66270 */
[-C--:B------:R-:W-:Y:S01]  /*41e0*/  ISETP.GE.AND P0, PT, R3, R18.reuse, PT ;  /* 0x000000120300720c */ /* 0x080fe20003f06270 */
[----:B------:R-:W-:Y:S01]  /*41f0*/  VIADD R3, R0, 0x29 ;  /* 0x0000002900037836 */ /* 0x000fe20000000000 */
[----:B------:R-:W-:Y:S01]  /*4200*/  ISETP.GE.AND P4, PT, R6, R18, PT ;  /* 0x000000120600720c */ /* 0x000fe20003f86270 */
[----:B------:R-:W-:Y:S01]  /*4210*/  VIADD R6, R0, 0x21 ;  /* 0x0000002100067836 */ /* 0x000fe20000000000 */
[----:B------:R-:W-:Y:S02]  /*4220*/  FSEL R144, R40, -INF , !P6 ;  /* 0xff80000028907808 */ /* 0x000fe40007000000 */
[----:B------:R-:W-:-:S02]  /*4230*/  FSEL R47, R47, -INF , !P4 ;  /* 0xff8000002f2f7808 */ /* 0x000fc40006000000 */
[CC--:B------:R-:W-:Y:S02]  /*4240*/  ISETP.GE.AND P4, PT, R3.reuse, R19.reuse, PT ;  /* 0x000000130300720c */ /* 0x0c0fe40003f86270 */
[----:B------:R-:W-:Y:S01]  /*4250*/  ISETP.GE.AND P6, PT, R3, R18, PT ;  /* 0x000000120300720c */ /* 0x000fe20003fc6270 */
[----:B------:R-:W-:Y:S01]  /*4260*/  VIADD R3, R0, 0x38 ;  /* 0x0000003800037836 */ /* 0x000fe20000000000 */
[----:B------:R-:W-:Y:S02]  /*4270*/  FSEL R171, R22, -INF , !P0 ;  /* 0xff80000016ab7808 */ /* 0x000fe40004000000 */
[----:B------:R-:W-:Y:S02]  /*4280*/  FSEL R35, R35, -INF , !P5 ;  /* 0xff80000023237808 */ /* 0x000fe40006800000 */
[-C--:B------:R-:W-:Y:S02]  /*4290*/  ISETP.GE.AND P0, PT, R3, R19.reuse, PT ;  /* 0x000000130300720c */ /* 0x080fe40003f06270 */
[----:B------:R-:W-:-:S02]  /*42a0*/  ISETP.GE.AND P5, PT, R6, R19, PT ;  /* 0x000000130600720c */ /* 0x000fc40003fa6270 */
[----:B------:R-:W-:Y:S02]  /*42b0*/  FSEL R143, R8, -INF , !P0 ;  /* 0xff800000088f7808 */ /* 0x000fe40004000000 */
[----:B------:R-:W-:Y:S02]  /*42c0*/  PLOP3.LUT P0, PT, PT, PT, UP0, 0x80, 0x0 ;  /* 0x000000000000781c */ /* 0x000fe40003f0f008 */
[----:B------:R-:W-:Y:S02]  /*42d0*/  FSEL R44, R44, -INF , !P1 ;  /* 0xff8000002c2c7808 */ /* 0x000fe40004800000 */
[----:B------:R-:W-:Y:S02]  /*42e0*/  FSEL R141, R21, -INF , !P4 ;  /* 0xff800000158d7808 */ /* 0x000fe40006000000 */
[----:B------:R-:W-:Y:S01]  /*42f0*/  ISETP.GE.AND P1, PT, R6, R18, PT ;  /* 0x000000120600720c */ /* 0x000fe20003f26270 */
[----:B------:R-:W-:Y:S01]  /*4300*/  VIADD R6, R0, 0x31 ;  /* 0x0000003100067836 */ /* 0x000fe20000000000 */
[----:B------:R-:W-:-:S02]  /*4310*/  FSEL R175, R42, -INF , !P2 ;  /* 0xff8000002aaf7808 */ /* 0x000fc40005000000 */
[----:B------:R-:W-:Y:S02]  /*4320*/  FSEL R145, R41, -INF , !P5 ;  /* 0xff80000029917808 */ /* 0x000fe40006800000 */
[-C--:B------:R-:W-:Y:S01]  /*4330*/  ISETP.GE.AND P4, PT, R3, R18.reuse, PT ;  /* 0x000000120300720c */ /* 0x080fe20003f86270 */
[C---:B------:R-:W-:Y:S01]  /*4340*/  VIADD R3, R0.reuse, 0x39 ;  /* 0x0000003900037836 */ /* 0x040fe20000000000 */
[----:B------:R-:W-:Y:S02]  /*4350*/  FSEL R173, R23, -INF , !P6 ;  /* 0xff80000017ad7808 */ /* 0x000fe40007000000 */
[CC--:B------:R-:W-:Y:S02]  /*4360*/  ISETP.GE.AND P2, PT, R7.reuse, R19.reuse, PT ;  /* 0x000000130700720c */ /* 0x0c0fe40003f46270 */
[----:B------:R-:W-:Y:S02]  /*4370*/  ISETP.GE.AND P5, PT, R7, R18, PT ;  /* 0x000000120700720c */ /* 0x000fe40003fa6270 */
[----:B------:R-:W-:-:S02]  /*4380*/  ISETP.GE.AND P6, PT, R0, R19, PT ;  /* 0x000000130000720c */ /* 0x000fc40003fc6270 */
[----:B------:R-:W-:Y:S02]  /*4390*/  FSEL R204, R43, -INF , !P1 ;  /* 0xff8000002bcc7808 */ /* 0x000fe40004800000 */
[----:B------:R-:W-:Y:S02]  /*43a0*/  FSEL R168, R20, -INF , !P3 ;  /* 0xff80000014a87808 */ /* 0x000fe40005800000 */
[----:B------:R-:W-:Y:S02]  /*43b0*/  FSEL R140, R12, -INF , !P2 ;  /* 0xff8000000c8c7808 */ /* 0x000fe40005000000 */
[----:B------:R-:W-:Y:S02]  /*43c0*/  FSEL R174, R14, -INF , !P5 ;  /* 0xff8000000eae7808 */ /* 0x000fe40006800000 */
[----:B------:R-:W-:Y:S02]  /*43d0*/  FSEL R30, R64, -INF , !P6 ;  /* 0xff800000401e7808 */ /* 0x000fe40007000000 */
[----:B------:R-:W-:-:S02]  /*43e0*/  ISETP.GE.AND P1, PT, R6, R19, PT ;  /* 0x000000130600720c */ /* 0x000fc40003f26270 */
[-C--:B------:R-:W-:Y:S02]  /*43f0*/  ISETP.GE.AND P3, PT, R6, R18.reuse, PT ;  /* 0x000000120600720c */ /* 0x080fe40003f66270 */
[-C--:B------:R-:W-:Y:S02]  /*4400*/  ISETP.GE.AND P2, PT, R0, R18.reuse, PT ;  /* 0x000000120000720c */ /* 0x080fe40003f46270 */
[C---:B------:R-:W-:Y:S02]  /*4410*/  ISETP.GE.AND P5, PT, R3.reuse, R19, PT ;  /* 0x000000130300720c */ /* 0x040fe40003fa6270 */
[----:B------:R-:W-:Y:S02]  /*4420*/  ISETP.GE.AND P6, PT, R3, R18, PT ;  /* 0x000000120300720c */ /* 0x000fe40003fc6270 */
[----:B------:R-:W-:Y:S02]  /*4430*/  FSEL R66, R66, -INF , !P2 ;  /* 0xff80000042427808 */ /* 0x000fe40005000000 */
[----:B------:R-:W-:-:S02]  /*4440*/  FSEL R117, R13, -INF , !P1 ;  /* 0xff8000000d757808 */ /* 0x000fc40004800000 */
[----:B------:R-:W-:Y:S02]  /*4450*/  FSEL R172, R15, -INF , !P3 ;  /* 0xff8000000fac7808 */ /* 0x000fe40005800000 */
        /* <DEDUP_REMOVED lines=9> */
[----:B------:R-:W-:Y:S01]  /*44f0*/  USHF.R.S32.HI UR7, URZ, 0x1f, UR22 ;  /* 0x0000001f3f077899 */ /* 0x000fe20008011416 */
[----:B------:R-:W-:Y:S01]  /*4500*/  ISETP.GE.AND P3, PT, R116, UR6, PT ;  /* 0x0000000674007c0c */ /* 0x000fe2000bf66270 */
[----:B------:R-:W-:Y:S01]  /*4510*/  UIMAD UR6, UR26, UR22, URZ ;  /* 0x000000161a0672a4 */ /* 0x000fe2000f8e023f */
[----:B------:R-:W-:-:S03]  /*4520*/  IMAD.U32 R6, RZ, RZ, UR22 ;  /* 0x00000016ff067e24 */ /* 0x000fc6000f8e00ff */
[----:B------:R-:W-:Y:S01]  /*4530*/  UIMAD UR6, UR7, UR27, UR6 ;  /* 0x0000001b070672a4 */ /* 0x000fe2000f8e0206 */
[----:B------:R-:W-:-:S03]  /*4540*/  IMAD.WIDE.U32 R6, R6, UR27, R114 ;  /* 0x0000001b06067c25 */ /* 0x000fc6000f8e0072 */
        /* <DEDUP_REMOVED lines=16> */
[----:B------:R2:W-:Y:S02]  /*4650*/  @P4 STS.128 [R203+0x8000], RZ ;  /* 0x008000ffcb004388 */ /* 0x0005e40000000c00 */
[----:B------:R-:W3:Y:S02]  /*4660*/  @!P5 LDC.64 R28, c[0x0][0x218] ;  /* 0x00008600ff1cdb82 */ /* 0x000ee40000000a00 */
[----:B------:R-:W-:Y:S01]  /*4670*/  @!PT LDS RZ, [RZ] ;  /* 0x00000000fffff984 */ /* 0x000fe20000000800 */
[----:B------:R-:W-:Y:S01]  /*4680*/  @!PT LDS RZ, [RZ] ;  /* 0x00000000fffff984 */ /* 0x000fe20000000800 */
[----:B------:R-:W-:Y:S01]  /*4690*/  @!PT LDS RZ, [RZ] ;  /* 0x00000000fffff984 */ /* 0x000fe20000000800 */
[----:B------:R5:W-:Y:S04]  /*46a0*/  @!P4 LDGSTS.E.BYPASS.LTC128B.128 [R203+0x8000], desc[UR20][R8.64+0x80] ;  /* 0x0800008008cbcfae */ /* 0x000be8000b901d54 */
[----:B------:R2:W-:Y:S02]  /*46b0*/  @P3 STS.128 [R203+0xa000], RZ ;  /* 0x00a000ffcb003388 */ /* 0x0005e40000000c00 */
[----:B------:R-:W2:Y:S08]  /*46c0*/  @!P3 LDC.64 R24, c[0x0][0x218] ;  /* 0x00008600ff18bb82 */ /* 0x000eb00000000a00 */
[----:B------:R-:W2:Y:S01]  /*46d0*/  @!P3 LDC.64 R26, c[0x0][0x218] ;  /* 0x00008600ff1abb82 */ /* 0x000ea20000000a00 */
[----:B----4-:R-:W-:-:S07]  /*46e0*/  @!P3 LEA R10, P1, R6, R12, 0x1 ;  /* 0x0000000c060ab211 */ /* 0x010fce00078208ff */
[----:B------:R-:W4:Y:S01]  /*46f0*/  @!P5 LDC.64 R20, c[0x0][0x218] ;  /* 0x00008600ff14db82 */ /* 0x000f220000000a00 */
[----:B------:R-:W-:Y:S02]  /*4700*/  @!P3 LEA.HI.X R11, R6, R13, R0, 0x1, P1 ;  /* 0x0000000d060bb211 */ /* 0x000fe400008f0c00 */
[----:B------:R-:W-:Y:S02]  /*4710*/  IADD3.X R6, R0, UR28, RZ, P2, !PT ;  /* 0x0000001c00067c10 */ /* 0x000fe400097fe4ff */
[C---:B-----5:R-:W-:Y:S01]  /*4720*/  @!P5 LEA R8, P2, R3.reuse, R14, 0x1 ;  /* 0x0000000e0308d211 */ /* 0x060fe200078408ff */
[----:B------:R-:W-:Y:S01]  /*4730*/  @!PT LDS RZ, [RZ] ;  /* 0x00000000fffff984 */ /* 0x000fe20000000800 */
[----:B------:R-:W-:Y:S01]  /*4740*/  @!PT LDS RZ, [RZ] ;  /* 0x00000000fffff984 */ /* 0x000fe20000000800 */
[----:B------:R-:W-:Y:S01]  /*4750*/  @!PT LDS RZ, [RZ] ;  /* 0x00000000fffff984 */ /* 0x000fe20000000800 */
[----:B------:R1:W-:Y:S02]  /*4760*/  @!P3 LDGSTS.E.BYPASS.LTC128B.128 [R203+0xa000], desc[UR20][R10.64+0x100] ;  /* 0x0a0001000acbbfae */ /* 0x0003e4000b901d54 */
[----:B------:R-:W5:Y:S01]  /*4770*/  @!P4 LDC.64 R12, c[0x0][0x218] ;  /* 0x00008600ff0ccb82 */ /* 0x000f620000000a00 */
[C---:B------:R-:W-:Y:S01]  /*4780*/  @!P5 LEA.HI.X R9, R3.reuse, R15, R6, 0x1, P2 ;  /* 0x0000000f0309d211 */ /* 0x040fe200010f0c06 */
[----:B------:R1:W-:Y:S01]  /*4790*/  @P5 STS.128 [R203+0x6800], RZ ;  /* 0x006800ffcb005388 */ /* 0x0003e20000000c00 */
[----:B------:R-:W-:-:S03]  /*47a0*/  IADD3 R0, P2, R3, UR29, RZ ;  /* 0x0000001d03007c10 */ /* 0x000fc6000ff5e0ff */
[----:B------:R-:W-:Y:S01]  /*47b0*/  @!PT LDS RZ, [RZ] ;  /* 0x00000000fffff984 */ /* 0x000fe20000000800 */
[----:B------:R-:W-:Y:S01]  /*47c0*/  @!PT LDS RZ, [RZ] ;  /* 0x00000000fffff984 */ /* 0x000fe20000000800 */
[----:B------:R-:W-:Y:S01]  /*47d0*/  @!PT LDS RZ, [RZ] ;  /* 0x00000000fffff984 */ /* 0x000fe20000000800 */
[----:B------:R2:W-:Y:S01]  /*47e0*/  @!P5 LDGSTS.E.BYPASS.LTC128B.128 [R203+0x6800], desc[UR20][R8.64] ;  /* 0x0680000008cbdfae */ /* 0x0005e2000b901d54 */
[----:B------:R-:W-:Y:S01]  /*47f0*/  IADD3.X R7, R6, UR28, RZ, P2, !PT ;  /* 0x0000001c06077c10 */ /* 0x000fe200097fe4ff */
[----:B------:R-:W4:Y:S02]  /*4800*/  @!P4 LDC.64 R22, c[0x0][0x218] ;  /* 0x00008600ff16cb82 */ /* 0x000f240000000a00 */
[----:B------:R2:W-:Y:S01]  /*4810*/  @P4 STS.128 [R203+0x8800], RZ ;  /* 0x008800ffcb004388 */ /* 0x0005e20000000c00 */
[C---:B-1----:R-:W-:Y:S02]  /*4820*/  @!P4 LEA R10, P1, R3.reuse, R16, 0x1 ;  /* 0x00000010030ac211 */ /* 0x042fe400078208ff */
[C---:B---3--:R-:W-:Y:S02]  /*4830*/  @!P5 LEA R16, P2, R0.reuse, R28, 0x1 ;  /* 0x0000001c0010d211 */ /* 0x048fe400078408ff */
[----:B------:R-:W-:Y:S02]  /*4840*/  @!P4 LEA.HI.X R11, R3, R17, R6, 0x1, P1 ;  /* 0x00000011030bc211 */ /* 0x000fe400008f0c06 */
[----:B------:R-:W-:-:S02]  /*4850*/  @!P5 LEA.HI.X R17, R0, R29, R7, 0x1, P2 ;  /* 0x0000001d0011d211 */ /* 0x000fc400010f0c07 */
[C---:B--2---:R-:W-:Y:S01]  /*4860*/  @!P3 LEA R8, P1, R3.reuse, R24, 0x1 ;  /* 0x000000180308b211 */ /* 0x044fe200078208ff */
[----:B------:R-:W-:Y:S01]  /*4870*/  @!PT LDS RZ, [RZ] ;  /* 0x00000000fffff984 */ /* 0x000fe20000000800 */
[----:B------:R-:W-:Y:S01]  /*4880*/  @!PT LDS RZ, [RZ] ;  /* 0x00000000fffff984 */ /* 0x000fe20000000800 */
[----:B------:R-:W-:Y:S01]  /*4890*/  @!PT LDS RZ, [RZ] ;  /* 0x00000000fffff984 */ /* 0x000fe20000000800 */
[----:B------:R4:W-:Y:S01]  /*48a0*/  @!P4 LDGSTS.E.BYPASS.LTC128B.128 [R203+0x8800], desc[UR20][R10.64+0x80] ;  /* 0x088000800acbcfae */ /* 0x0009e2000b901d54 */
[C---:B-----5:R-:W-:Y:S02]  /*48b0*/  @!P4 LEA R14, P2, R0.reuse, R12, 0x1 ;  /* 0x0000000c000ec211 */ /* 0x060fe400078408ff */
[----:B------:R-:W-:Y:S01]  /*48c0*/  @!P3 LEA.HI.X R9, R3, R25, R6, 0x1, P1 ;  /* 0x000000190309b211 */ /* 0x000fe200008f0c06 */
[----:B------:R1:W-:Y:S01]  /*48d0*/  @P3 STS.128 [R203+0xa800], RZ ;  /* 0x00a800ffcb003388 */ /* 0x0003e20000000c00 */
[C---:B------:R-:W-:Y:S02]  /*48e0*/  @!P3 LEA R12, P1, R0.reuse, R26, 0x1 ;  /* 0x0000001a000cb211 */ /* 0x040fe400078208ff */
[C---:B------:R-:W-:Y:S01]  /*48f0*/  IADD3 R3, P6, R0.reuse, UR29, RZ ;  /* 0x0000001d00037c10 */ /* 0x040fe2000ffde0ff */
[----:B------:R-:W-:Y:S01]  /*4900*/  @!PT LDS RZ, [RZ] ;  /* 0x00000000fffff984 */ /* 0x000fe20000000800 */
[----:B------:R-:W-:Y:S01]  /*4910*/  @!PT LDS RZ, [RZ] ;  /* 0x00000000fffff984 */ /* 0x000fe20000000800 */
[----:B------:R-:W-:Y:S01]  /*4920*/  @!PT LDS RZ, [RZ] ;  /* 0x00000000fffff984 */ /* 0x000fe20000000800 */
[----:B------:R2:W-:Y:S01]  /*4930*/  @!P3 LDGSTS.E.BYPASS.LTC128B.128 [R203+0xa800], desc[UR20][R8.64+0x100] ;  /* 0x0a80010008cbbfae */ /* 0x0005e2000b901d54 */
[----:B------:R-:W-:-:S02]  /*4940*/  @!P4 LEA.HI.X R15, R0, R13, R7, 0x1, P2 ;  /* 0x0000000d000fc211 */ /* 0x000fc400010f0c07 */
[----:B------:R-:W-:Y:S01]  /*4950*/  @!P3 LEA.HI.X R13, R0, R27, R7, 0x1, P1 ;  /* 0x0000001b000db211 */ /* 0x000fe200008f0c07 */
[----:B------:R1:W-:Y:S01]  /*4960*/  @P5 STS.128 [R203+0x7000], RZ ;  /* 0x007000ffcb005388 */ /* 0x0003e20000000c00 */
[----:B------:R-:W-:-:S03]  /*4970*/  IADD3.X R7, R7, UR28, RZ, P6, !PT ;  /* 0x0000001c07077c10 */ /* 0x000fc6000b7fe4ff */
        /* <DEDUP_REMOVED lines=15> */
[----:B------:R1:W-:Y:S01]  /*4a70*/  @!P3 LDGSTS.E.BYPASS.LTC128B.128 [R203+0xb000], desc[UR20][R12.64+0x100] ;  /* 0x0b0001000ccbbfae */ /* 0x0003e2000b901d54 */
[----:B--2---:R-:W-:-:S03]  /*4a80*/  @!P4 LEA R8, P1, R3, R22, 0x1 ;  /* 0x000000160308c211 */ /* 0x004fc600078208ff */
        /* <DEDUP_REMOVED lines=14> */
[----:B------:R-:W-:-:S04]  /*4b70*/  LEA R6, P1, R3, UR6, 0x1 ;  /* 0x0000000603067c11 */ /* 0x000fc8000f8208ff */
[----:B------:R-:W-:-:S05]  /*4b80*/  LEA.HI.X R7, R3, UR7, R7, 0x1, P1 ;  /* 0x0000000703077c11 */ /* 0x000fca00088f0c07 */
[----:B------:R-:W-:Y:S01]  /*4b90*/  @!PT LDS RZ, [RZ] ;  /* 0x00000000fffff984 */ /* 0x000fe20000000800 */
[----:B------:R-:W-:Y:S01]  /*4ba0*/  @!PT LDS RZ, [RZ] ;  /* 0x00000000fffff984 */ /* 0x000fe20000000800 */
[----:B------:R-:W-:Y:S01]  /*4bb0*/  @!PT LDS RZ, [RZ] ;  /* 0x00000000fffff984 */ /* 0x000fe20000000800 */
[----:B------:R2:W-:Y:S04]  /*4bc0*/  LDGSTS.E.BYPASS.LTC128B.128 [R203+0xb800], desc[UR20][R6.64+0x100] ;  /* 0x0b80010006cb7fae */ /* 0x0005e8000b901d54 */
.L_x_564:
[----:B------:R-:W-:Y:S05]  /*4bd0*/  BSYNC B0 ;  /* 0x0000000000007941 */ /* 0x000fea0003800000 */
.L_x_563:
[----:B------:R-:W0:Y:S02]  /*4be0*/  LDGDEPBAR ;  /* 0x00000000000079af */ /* 0x000e240000000000 */
.L_x_562:
[----:B------:R-:W-:Y:S01]  /*4bf0*/  FMNMX.FTZ R0, R30, R65, !PT ;  /* 0x000000411e007209 */ /* 0x000fe20007810000 */
[----:B------:R-:W-:Y:S01]  /*4c00*/  STL [R1+0xa8], R185 ;  /* 0x0000a8b901007387 */ /* 0x000fe20000100800 */
[----:B------:R-:W-:Y:S01]  /*4c10*/  IMAD.WIDE.U32 R206, R113, -0x326172a9, RZ ;  /* 0xcd9e8d5771ce7825 */ /* 0x000fe200078e00ff */
[----:B------:R-:W-:Y:S01]  /*4c20*/  USHF.L.U32 UR35, UR15, 0x1, URZ ;  /* 0x000000010f237899 */ /* 0x000fe2000800063f */
[----:B------:R-:W-:Y:S01]  /*4c30*/  FMNMX.FTZ R0, R48, R0, !PT ;  /* 0x0000000030007209 */ /* 0x000fe20007810000 */
[----:B------:R-:W-:Y:S01]  /*4c40*/  STL [R1+0xa4], R180 ;  /* 0x0000a4b401007387 */ /* 0x000fe20000100800 */
[----:B------:R-:W-:Y:S01]  /*4c50*/  UIADD3 UR6, UR25, -0x4498517b, URZ ;  /* 0xbb67ae8519067890 */ /* 0x000fe2000fffe03f */
[----:B------:R-:W-:Y:S01]  /*4c60*/  IMAD.WIDE.U32 R118, R112, -0x2daee0ad, RZ ;  /* 0xd2511f5370767825 */ /* 0x000fe200078e00ff */
[----:B------:R-:W-:Y:S01]  /*4c70*/  FMNMX.FTZ R0, R49, R0, !PT ;  /* 0x0000000031007209 */ /* 0x000fe20007810000 */
[----:B------:R-:W-:Y:S01]  /*4c80*/  STL [R1+0xa0], R19 ;  /* 0x0000a01301007387 */ /* 0x000fe20000100800 */
[----:B------:R-:W-:Y:S01]  /*4c90*/  ULOP3.LUT UR7, UR35, UR25, URZ, 0x3c, !UPT ;  /* 0x0000001923077292 */ /* 0x000fe2000f8e3c3f */
[----:B------:R-:W-:Y:S01]  /*4ca0*/  LEA R181, R5, UR4, 0x1 ;  /* 0x0000000405b57c11 */ /* 0x000fe2000f8e08ff */
[----:B------:R-:W-:Y:S01]  /*4cb0*/  ULDC UR36, c[0x0][0x2ec] ;  /* 0x0000bb0000247ab9 */ /* 0x000fe20000000800 */
[----:B------:R-:W-:Y:S01]  /*4cc0*/  FMNMX.FTZ R0, R32, R0, !PT ;  /* 0x0000000020007209 */ /* 0x000fe20007810000 */
[----:B------:R-:W-:Y:S01]  /*4cd0*/  STL [R1+0x9c], R18 ;  /* 0x00009c1201007387 */ /* 0x000fe20000100800 */
[----:B------:R-:W-:Y:S01]  /*4ce0*/  UIADD3 UR34, UR24, -0x61c88647, URZ ;  /* 0x9e3779b918227890 */ /* 0x000fe2000fffe03f */
[----:B-1----:R-:W-:Y:S01]  /*4cf0*/  LOP3.LUT R8, R119, UR7, RZ, 0x3c, !PT ;  /* 0x0000000777087c12 */ /* 0x002fe2000f8e3cff */
[----:B------:R-:W-:Y:S01]  /*4d00*/  UIADD3 UR33, UR24, 0x3c6ef372, URZ ;  /* 0x3c6ef37218217890 */ /* 0x000fe2000fffe03f */
[----:B------:R-:W-:Y:S01]  /*4d10*/  FMNMX.FTZ R0, R33, R0, !PT ;  /* 0x0000000021007209 */ /* 0x000fe20007810000 */
[----:B------:R-:W-:Y:S01]  /*4d20*/  UIADD3 UR32, UR25, 0x76cf5d0a, URZ ;  /* 0x76cf5d0a19207890 */ /* 0x000fe2000fffe03f */
[----:B------:R-:W-:Y:S01]  /*4d30*/  LDSM.16.MT88.4 R24, [R181+0xc000] ;  /* 0x00c00000b518783b */ /* 0x000fe20000004200 */
[----:B------:R-:W-:Y:S01]  /*4d40*/  IMAD.WIDE.U32 R8, R8, -0x326172a9, RZ ;  /* 0xcd9e8d5708087825 */ /* 0x000fe200078e00ff */
[----:B------:R-:W-:Y:S01]  /*4d50*/  FMNMX.FTZ R0, R44, R0, !PT ;  /* 0x000000002c007209 */ /* 0x000fe20007810000 */
[----:B------:R-:W-:Y:S01]  /*4d60*/  UIADD3 UR30, UR25, 0x32370b8f, URZ ;  /* 0x32370b8f191e7890 */ /* 0x000fe2000fffe03f */
[----:B------:R-:W-:Y:S01]  /*4d70*/  LDSM.16.MT88.4 R52, [R181+0xc800] ;  /* 0x00c80000b534783b */ /* 0x000fe20000004200 */
[----:B------:R-:W-:Y:S01]  /*4d80*/  UIADD3 UR31, UR24, -0x255992d5, URZ ;  /* 0xdaa66d2b181f7890 */ /* 0x000fe2000fffe03f */
[----:B------:R-:W-:Y:S01]  /*4d90*/  FMNMX.FTZ R0, R45, R0, !PT ;  /* 0x000000002d007209 */ /* 0x000fe20007810000 */
[----:B------:R-:W-:Y:S01]  /*4da0*/  UIADD3 UR23, UR24, 0x78dde6e4, URZ ;  /* 0x78dde6e418177890 */ /* 0x000fe2000fffe03f */
[----:B------:R-:W-:Y:S01]  /*4db0*/  LOP3.LUT R9, R9, UR34, R206, 0x96, !PT ;  /* 0x0000002209097c12 */ /* 0x000fe2000f8e96ce */
[----:B------:R-:W-:Y:S01]  /*4dc0*/  UIADD3 UR22, UR25, -0x126145ec, URZ ;  /* 0xed9eba1419167890 */ /* 0x000fe2000fffe03f */
[----:B------:R-:W-:Y:S01]  /*4dd0*/  FMNMX.FTZ R0, R144, R0, !PT ;  /* 0x0000000090007209 */ /* 0x000fe20007810000 */
[----:B------:R-:W-:Y:S01]  /*4de0*/  UIADD3 UR7, UR24, 0x1715609d, URZ ;  /* 0x1715609d18077890 */ /* 0x000fe2000fffe03f */
[--C-:B------:R-:W-:Y:S01]  /*4df0*/  IMAD R182, R4, 0x2, R181.reuse ;  /* 0x0000000204b67824 */ /* 0x100fe200078e02b5 */
[----:B------:R-:W-:Y:S01]  /*4e00*/  LDSM.16.MT88.4 R80, [R181+0x10000] ;  /* 0x01000000b550783b */ /* 0x000fe20000004200 */
[----:B------:R-:W-:Y:S01]  /*4e10*/  FMNMX.FTZ R0, R145, R0, !PT ;  /* 0x0000000091007209 */ /* 0x000fe20007810000 */
[C---:B------:R-:W-:Y:S01]  /*4e20*/  IMAD R184, R2.reuse, 0x2, R181 ;  /* 0x0000000202b87824 */ /* 0x040fe200078e02b5 */
[----:B------:R-:W-:Y:S01]  /*4e30*/  UIADD3 UR4, UR35, 0x1, URZ ;  /* 0x0000000123047890 */ /* 0x000fe2000fffe03f */
[----:B------:R-:W-:Y:S01]  /*4e40*/  IMAD R183, R2, 0x2, R182 ;  /* 0x0000000202b77824 */ /* 0x000fe200078e02b6 */
[----:B------:R-:W-:Y:S01]  /*4e50*/  FMNMX.FTZ R0, R168, R0, !PT ;  /* 0x00000000a8007209 */ /* 0x000fe20007810000 */
[----:B------:R-:W-:Y:S01]  /*4e60*/  LDSM.16.MT88.4 R36, [R182+0xc000] ;  /* 0x00c00000b624783b */ /* 0x000fe20000004200 */
[----:B------:R-:W-:-:S02]  /*4e70*/  ULOP3.LUT UR4, UR4, UR25, URZ, 0x3c, !UPT ;  /* 0x0000001904047292 */ /* 0x000fc4000f8e3c3f */
[----:B------:R-:W-:Y:S01]  /*4e80*/  FMNMX.FTZ R0, R141, R0, !PT ;  /* 0x000000008d007209 */ /* 0x000fe20007810000 */
[----:B------:R-:W-:Y:S03]  /*4e90*/  LDSM.16.MT88.4 R72, [R183+0xe000] ;  /* 0x00e00000b748783b */ /* 0x000fe60000004200 */
        /* <DEDUP_REMOVED lines=11> */
[----:B------:R-:W-:-:S03]  /*4f50*/  FMNMX.FTZ R0, R34, R0, !PT ;  /* 0x0000000022007209 */ /* 0x000fc60007810000 */
[----:B------:R-:W1:Y:S01]  /*4f60*/  SHFL.BFLY PT, R3, R116, 0x2, 0x1f ;  /* 0x0c401f0074037f89 */ /* 0x000e6200000e0000 */
[----:B------:R-:W-:-:S03]  /*4f70*/  FMNMX.FTZ R0, R35, R0, !PT ;  /* 0x0000000023007209 */ /* 0x000fc60007810000 */
[----:B------:R-:W-:Y:S01]  /*4f80*/  LDSM.16.MT88.4 R100, [R182+0xe800] ;  /* 0x00e80000b664783b */ /* 0x000fe20000004200 */
[----:B------:R-:W-:-:S03]  /*4f90*/  FMNMX.FTZ R0, R46, R0, !PT ;  /* 0x000000002e007209 */ /* 0x000fc60007810000 */
[----:B------:R-:W-:Y:S01]  /*4fa0*/  LDSM.16.MT88.4 R104, [R181+0xe800] ;  /* 0x00e80000b568783b */ /* 0x000fe20000004200 */
[----:B------:R-:W-:-:S03]  /*4fb0*/  FMNMX.FTZ R0, R47, R0, !PT ;  /* 0x000000002f007209 */ /* 0x000fc60007810000 */
[----:B------:R-:W-:Y:S01]  /*4fc0*/  LDSM.16.MT88.4 R120, [R182+0xc800] ;  /* 0x00c80000b678783b */ /* 0x000fe20000004200 */
[----:B------:R-:W-:-:S03]  /*4fd0*/  FMNMX.FTZ R0, R175, R0, !PT ;  /* 0x00000000af007209 */ /* 0x000fc60007810000 */
[----:B------:R-:W-:Y:S01]  /*4fe0*/  LDSM.16.MT88.4 R56, [R184+0xe800] ;  /* 0x00e80000b838783b */ /* 0x000fe20000004200 */
[----:B------:R-:W-:-:S04]  /*4ff0*/  FMNMX.FTZ R0, R204, R0, !PT ;  /* 0x00000000cc007209 */ /* 0x000fc80007810000 */
[----:B------:R-:W-:Y:S02]  /*5000*/  FMNMX.FTZ R0, R171, R0, !PT ;  /* 0x00000000ab007209 */ /* 0x000fe40007810000 */
[----:B-1----:R-:W-:Y:S02]  /*5010*/  FMNMX.FTZ R116, R116, R3, !PT ;  /* 0x0000000374747209 */ /* 0x002fe40007810000 */
[----:B------:R-:W-:Y:S02]  /*5020*/  FMNMX.FTZ R0, R173, R0, !PT ;  /* 0x00000000ad007209 */ /* 0x000fe40007810000 */
[----:B------:R-:W-:Y:S01]  /*5030*/  LOP3.LUT R3, R111, UR24, RZ, 0x3c, !PT ;  /* 0x000000186f037c12 */ /* 0x000fe2000f8e3cff */
[----:B--2---:R-:W1:Y:S01]  /*5040*/  SHFL.BFLY PT, R6, R116, 0x1, 0x1f ;  /* 0x0c201f0074067f89 */ /* 0x004e6200000e0000 */
[----:B------:R-:W-:-:S03]  /*5050*/  FMNMX.FTZ R0, R174, R0, !PT ;  /* 0x00000000ae007209 */ /* 0x000fc60007810000 */
[----:B------:R2:W-:Y:S01]  /*5060*/  STL [R1+0x84], R3 ;  /* 0x0000840301007387 */ /* 0x0005e20000100800 */
[----:B------:R-:W-:-:S03]  /*5070*/  FMNMX.FTZ R0, R172, R0, !PT ;  /* 0x00000000ac007209 */ /* 0x000fc60007810000 */
[----:B------:R-:W-:Y:S01]  /*5080*/  LDSM.16.MT88.4 R108, [R183+0xc800] ;  /* 0x00c80000b76c783b */ /* 0x000fe20000004200 */
[----:B------:R-:W-:-:S04]  /*5090*/  FMNMX.FTZ R0, R170, R0, !PT ;  /* 0x00000000aa007209 */ /* 0x000fc80007810000 */
[----:B------:R-:W-:-:S05]  /*50a0*/  FMNMX.FTZ R0, R169, R0, !PT ;  /* 0x00000000a9007209 */ /* 0x000fca0007810000 */
[----:B------:R-:W3:Y:S01]  /*50b0*/  SHFL.BFLY PT, R12, R0, 0x2, 0x1f ;  /* 0x0c401f00000c7f89 */ /* 0x000ee200000e0000 */
[----:B-1----:R-:W-:-:S04]  /*50c0*/  FMNMX.FTZ R116, R116, R6, !PT ;  /* 0x0000000674747209 */ /* 0x002fc80007810000 */
[C---:B------:R-:W-:Y:S01]  /*50d0*/  FSETP.NEU.FTZ.AND P1, PT, R116.reuse, -INF , PT ;  /* 0xff8000007400780b */ /* 0x040fe20003f3d000 */
[----:B------:R-:W-:Y:S01]  /*50e0*/  FMUL.FTZ R7, R116, UR36 ;  /* 0x0000002474077c20 */ /* 0x000fe20008410000 */
[----:B--2---:R-:W-:-:S04]  /*50f0*/  LOP3.LUT R3, R207, R3, RZ, 0x3c, !PT ;  /* 0x00000003cf037212 */ /* 0x004fc800078e3cff */
[----:B------:R-:W-:Y:S01]  /*5100*/  FSEL R7, R7, RZ, P1 ;  /* 0x000000ff07077208 */ /* 0x000fe20000800000 */
[----:B------:R-:W-:-:S04]  /*5110*/  IMAD.WIDE.U32 R42, R3, -0x2daee0ad, RZ ;  /* 0xd2511f53032a7825 */ /* 0x000fc800078e00ff */
[--C-:B------:R-:W-:Y:S01]  /*5120*/  FFMA.FTZ R6, R49, UR36, -R7.reuse ;  /* 0x0000002431067c23 */ /* 0x100fe20008010807 */
[----:B------:R-:W-:Y:S01]  /*5130*/  LOP3.LUT R3, R43, UR6, R118, 0x96, !PT ;  /* 0x000000062b037c12 */ /* 0x000fe2000f8e9676 */
[----:B------:R-:W-:Y:S01]  /*5140*/  UIADD3 UR6, UR25, -0x56f99767, URZ ;  /* 0xa906689919067890 */ /* 0x000fe2000fffe03f */
[----:B---3--:R-:W-:Y:S01]  /*5150*/  FMNMX.FTZ R0, R0, R12, !PT ;  /* 0x0000000c00007209 */ /* 0x008fe20007810000 */
[----:B------:R1:W-:Y:S01]  /*5160*/  MUFU.EX2 R224, R6 ;  /* 0x0000000600e07308 */ /* 0x0003e20000000800 */
[----:B------:R-:W-:Y:S01]  /*5170*/  FFMA.FTZ R5, R45, UR36, -R7 ;  /* 0x000000242d057c23 */ /* 0x000fe20008010807 */
[----:B------:R-:W-:-:S04]  /*5180*/  IMAD.WIDE.U32 R40, R3, -0x326172a9, RZ ;  /* 0xcd9e8d5703287825 */ /* 0x000fc800078e00ff */
[----:B------:R-:W-:Y:S02]  /*5190*/  FFMA.FTZ R3, R30, UR36, -R7 ;  /* 0x000000241e037c23 */ /* 0x000fe40008010807 */
[----:B------:R-:W-:Y:S01]  /*51a0*/  LDSM.16.MT88.4 R28, [R184+0xc000] ;  /* 0x00c00000b81c783b */ /* 0x000fe20000004200 */
[----:B------:R-:W-:Y:S01]  /*51b0*/  LOP3.LUT R10, R41, UR33, R8, 0x96, !PT ;  /* 0x00000021290a7c12 */ /* 0x000fe2000f8e9608 */
[----:B------:R-:W-:Y:S01]  /*51c0*/  IMAD.WIDE.U32 R8, R9, -0x2daee0ad, RZ ;  /* 0xd2511f5309087825 */ /* 0x000fe200078e00ff */
[----:B------:R2:W-:Y:S03]  /*51d0*/  MUFU.EX2 R215, R3 ;  /* 0x0000000300d77308 */ /* 0x0005e60000000800 */
[----:B------:R-:W-:Y:S01]  /*51e0*/  IMAD.WIDE.U32 R10, R10, -0x2daee0ad, RZ ;  /* 0xd2511f530a0a7825 */ /* 0x000fe200078e00ff */
[----:B------:R-:W-:-:S04]  /*51f0*/  LOP3.LUT R9, R9, UR32, R42, 0x96, !PT ;  /* 0x0000002009097c12 */ /* 0x000fc8000f8e962a */
[----:B------:R-:W-:Y:S01]  /*5200*/  LOP3.LUT R12, R11, UR30, R8, 0x96, !PT ;  /* 0x0000001e0b0c7c12 */ /* 0x000fe2000f8e9608 */
[----:B------:R-:W-:Y:S01]  /*5210*/  IMAD.WIDE.U32 R8, R9, -0x326172a9, RZ ;  /* 0xcd9e8d5709087825 */ /* 0x000fe200078e00ff */
[----:B------:R-:W3:Y:S03]  /*5220*/  SHFL.BFLY PT, R11, R0, 0x1, 0x1f ;  /* 0x0c201f00000b7f89 */ /* 0x000ee600000e0000 */
[----:B-1----:R-:W-:Y:S01]  /*5230*/  FFMA.FTZ R6, R33, UR36, -R7 ;  /* 0x0000002421067c23 */ /* 0x002fe20008010807 */
[----:B------:R-:W-:Y:S01]  /*5240*/  MUFU.EX2 R18, R5 ;  /* 0x0000000500127308 */ /* 0x000fe20000000800 */
[----:B------:R-:W-:Y:S01]  /*5250*/  IMAD.WIDE.U32 R12, R12, -0x326172a9, RZ ;  /* 0xcd9e8d570c0c7825 */ /* 0x000fe200078e00ff */
[----:B------:R-:W-:-:S03]  /*5260*/  LOP3.LUT R9, R9, UR31, R40, 0x96, !PT ;  /* 0x0000001f09097c12 */ /* 0x000fc6000f8e9628 */
[----:B--2---:R-:W-:-:S03]  /*5270*/  FFMA.FTZ R3, R65, UR36, -R7 ;  /* 0x0000002441037c23 */ /* 0x004fc60008010807 */
[----:B------:R-:W-:Y:S08]  /*5280*/  MUFU.EX2 R185, R6 ;  /* 0x0000000600b97308 */ /* 0x000ff00000000800 */
[----:B------:R1:W-:Y:S02]  /*5290*/  MUFU.EX2 R216, R3 ;  /* 0x0000000300d87308 */ /* 0x0003e40000000800 */
[----:B-1----:R-:W-:-:S06]  /*52a0*/  FFMA.FTZ R3, R48, UR36, -R7 ;  /* 0x0000002430037c23 */ /* 0x002fcc0008010807 */
[----:B------:R1:W-:Y:S02]  /*52b0*/  MUFU.EX2 R177, R3 ;  /* 0x0000000300b17308 */ /* 0x0003e40000000800 */
[----:B-1----:R-:W-:Y:S01]  /*52c0*/  LOP3.LUT R3, R13, UR23, R8, 0x96, !PT ;  /* 0x000000170d037c12 */ /* 0x002fe2000f8e9608 */
[----:B------:R-:W-:-:S04]  /*52d0*/  IMAD.WIDE.U32 R8, R9, -0x2daee0ad, RZ ;  /* 0xd2511f5309087825 */ /* 0x000fc800078e00ff */
[----:B------:R-:W-:-:S04]  /*52e0*/  IMAD.WIDE.U32 R162, R3, -0x2daee0ad, RZ ;  /* 0xd2511f5303a27825 */ /* 0x000fc800078e00ff */
[----:B------:R-:W-:Y:S01]  /*52f0*/  FFMA.FTZ R3, R32, UR36, -R7 ;  /* 0x0000002420037c23 */ /* 0x000fe20008010807 */
[----:B------:R-:W-:-:S03]  /*5300*/  LOP3.LUT R16, R163, UR6, R8, 0x96, !PT ;  /* 0x00000006a3107c12 */ /* 0x000fc6000f8e9608 */
[----:B------:R3:W-:Y:S01]  /*5310*/  MUFU.EX2 R219, R3 ;  /* 0x0000000300db7308 */ /* 0x0007e20000000800 */
[----:B------:R-:W-:Y:S01]  /*5320*/  LOP3.LUT R8, R9, UR22, R10, 0x96, !PT ;  /* 0x0000001609087c12 */ /* 0x000fe2000f8e960a */
[----:B------:R-:W-:-:S04]  /*5330*/  IMAD.WIDE.U32 R16, R16, -0x326172a9, RZ ;  /* 0xcd9e8d5710107825 */ /* 0x000fc800078e00ff */
[----:B------:R-:W-:Y:S01]  /*5340*/  IMAD.WIDE.U32 R62, R8, -0x326172a9, RZ ;  /* 0xcd9e8d57083e7825 */ /* 0x000fe200078e00ff */
[----:B------:R-:W-:-:S03]  /*5350*/  LOP3.LUT R9, R16, 0xff, RZ, 0xc0, !PT ;  /* 0x000000ff10097812 */ /* 0x000fc600078ec0ff */
[----:B------:R-:W-:Y:S01]  /*5360*/  FFMA.FTZ R8, R44, UR36, -R7 ;  /* 0x000000242c087c23 */ /* 0x000fe20008010807 */
[----:B------:R-:W-:Y:S02]  /*5370*/  SHF.R.U32.HI R20, RZ, 0x18, R16 ;  /* 0x00000018ff147819 */ /* 0x000fe40000011610 */
[----:B------:R-:W-:Y:S01]  /*5380*/  LOP3.LUT R12, R63, UR7, R12, 0x96, !PT ;  /* 0x000000073f0c7c12 */ /* 0x000fe2000f8e960c */
[----:B------:R1:W-:Y:S01]  /*5390*/  MUFU.EX2 R212, R8 ;  /* 0x0000000800d47308 */ /* 0x0003e20000000800 */
[----:B------:R-:W-:Y:S02]  /*53a0*/  LOP3.LUT R238, R16, 0xffff, RZ, 0xc0, !PT ;  /* 0x0000ffff10ee7812 */ /* 0x000fe400078ec0ff */
[----:B---3--:R-:W-:Y:S01]  /*53b0*/  FMNMX.FTZ R3, R0, R11, !PT ;  /* 0x0000000b00037209 */ /* 0x008fe20007810000 */
[----:B------:R-:W-:Y:S01]  /*53c0*/  IMAD.WIDE.U32 R60, R12, -0x2daee0ad, RZ ;  /* 0xd2511f530c3c7825 */ /* 0x000fe200078e00ff */
[----:B------:R-:W-:Y:S02]  /*53d0*/  LOP3.LUT R0, R16, 0xffff, RZ, 0xc0, !PT ;  /* 0x0000ffff10007812 */ /* 0x000fe400078ec0ff */
[C---:B------:R-:W-:Y:S01]  /*53e0*/  FSETP.NEU.FTZ.AND P1, PT, R3.reuse, -INF , PT ;  /* 0xff8000000300780b */ /* 0x040fe20003f3d000 */
[----:B------:R-:W-:Y:S01]  /*53f0*/  FMUL.FTZ R6, R3, UR36 ;  /* 0x0000002403067c20 */ /* 0x000fe20008410000 */
[----:B------:R-:W-:-:S02]  /*5400*/  SHF.R.U32.HI R0, RZ, 0x8, R0 ;  /* 0x00000008ff007819 */ /* 0x000fc40000011600 */
[----:B------:R-:W-:Y:S02]  /*5410*/  LOP3.LUT R13, R60, 0xff, RZ, 0xc0, !PT ;  /* 0x000000ff3c0d7812 */ /* 0x000fe400078ec0ff */
[----:B------:R-:W-:Y:S02]  /*5420*/  FSEL R6, R6, RZ, P1 ;  /* 0x000000ff06067208 */ /* 0x000fe40000800000 */
[----:B------:R-:W-:Y:S02]  /*5430*/  PRMT R22, R9, 0x5410, R0 ;  /* 0x0000541009167816 */ /* 0x000fe40000000000 */
[----:B------:R-:W-:Y:S01]  /*5440*/  LOP3.LUT R0, R17, UR8, R62, 0x96, !PT ;  /* 0x0000000811007c12 */ /* 0x000fe2000f8e963e */
[--C-:B------:R-:W-:Y:S01]  /*5450*/  FFMA.FTZ R9, R67, UR36, -R6.reuse ;  /* 0x0000002443097c23 */ /* 0x100fe20008010806 */
[--C-:B-1----:R-:W-:Y:S01]  /*5460*/  FFMA.FTZ R8, R66, UR36, -R6.reuse ;  /* 0x0000002442087c23 */ /* 0x102fe20008010806 */
[----:B------:R-:W-:Y:S01]  /*5470*/  FFMA.FTZ R12, R34, UR36, -R6 ;  /* 0x00000024220c7c23 */ /* 0x000fe20008010806 */
[C---:B------:R-:W-:Y:S01]  /*5480*/  LOP3.LUT R10, R0.reuse, 0xffff, RZ, 0xc0, !PT ;  /* 0x0000ffff000a7812 */ /* 0x040fe200078ec0ff */
[----:B------:R1:W-:Y:S01]  /*5490*/  MUFU.EX2 R19, R9 ;  /* 0x0000000900137308 */ /* 0x0003e20000000800 */
[----:B------:R-:W-:Y:S01]  /*54a0*/  LOP3.LUT R21, R0, 0xff, RZ, 0xc0, !PT ;  /* 0x000000ff00157812 */ /* 0x000fe200078ec0ff */
[----:B------:R-:W-:Y:S01]  /*54b0*/  LDSM.16.MT88.4 R64, [R184+0xe000] ;  /* 0x00e00000b840783b */ /* 0x000fe20000004200 */
[----:B------:R-:W-:-:S02]  /*54c0*/  SHF.R.U32.HI R14, RZ, 0x10, R0 ;  /* 0x00000010ff0e7819 */ /* 0x000fc40000011600 */
[----:B------:R-:W-:Y:S02]  /*54d0*/  SHF.R.U32.HI R15, RZ, 0x18, R0 ;  /* 0x00000018ff0f7819 */ /* 0x000fe40000011600 */
[----:B------:R-:W-:Y:S01]  /*54e0*/  LOP3.LUT R0, R60, 0xffff, RZ, 0xc0, !PT ;  /* 0x0000ffff3c007812 */ /* 0x000fe200078ec0ff */
[----:B------:R2:W3:Y:S01]  /*54f0*/  MUFU.EX2 R180, R8 ;  /* 0x0000000800b47308 */ /* 0x0004e20000000800 */
[----:B------:R-:W-:Y:S02]  /*5500*/  LOP3.LUT R62, R17, UR8, R62, 0x96, !PT ;  /* 0x00000008113e7c12 */ /* 0x000fe4000f8e963e */
[----:B------:R-:W-:Y:S02]  /*5510*/  SHF.R.U32.HI R0, RZ, 0x8, R0 ;  /* 0x00000008ff007819 */ /* 0x000fe40000011600 */
[----:B------:R-:W-:Y:S02]  /*5520*/  SHF.R.U32.HI R237, RZ, 0x10, R16 ;  /* 0x00000010ffed7819 */ /* 0x000fe40000011610 */
[----:B------:R-:W-:Y:S01]  /*5530*/  PRMT R48, R13, 0x5410, R0 ;  /* 0x000054100d307816 */ /* 0x000fe20000000000 */
[----:B------:R-:W-:Y:S01]  /*5540*/  MUFU.EX2 R217, R12 ;  /* 0x0000000c00d97308 */ /* 0x000fe20000000800 */
[----:B-1----:R-:W-:Y:S01]  /*5550*/  SHF.R.U32.HI R9, RZ, 0x8, R10 ;  /* 0x00000008ff097819 */ /* 0x002fe2000001160a */
[----:B------:R-:W-:Y:S01]  /*5560*/  FFMA.FTZ R10, R50, UR36, -R6 ;  /* 0x00000024320a7c23 */ /* 0x000fe20008010806 */
[----:B------:R-:W-:-:S02]  /*5570*/  LOP3.LUT R0, R61, UR9, R162, 0x96, !PT ;  /* 0x000000093d007c12 */ /* 0x000fc4000f8e96a2 */
[----:B------:R-:W-:Y:S01]  /*5580*/  PRMT R21, R21, 0x5410, R9 ;  /* 0x0000541015157816 */ /* 0x000fe20000000009 */
[----:B------:R-:W-:Y:S01]  /*5590*/  FFMA.FTZ R9, R35, UR36, -R6 ;  /* 0x0000002423097c23 */ /* 0x000fe20008010806 */
[----:B------:R-:W-:Y:S01]  /*55a0*/  SHF.R.U32.HI R13, RZ, 0x18, R60 ;  /* 0x00000018ff0d7819 */ /* 0x000fe2000001163c */
[----:B------:R1:W-:Y:S01]  /*55b0*/  MUFU.EX2 R178, R10 ;  /* 0x0000000a00b27308 */ /* 0x0003e20000000800 */
[----:B--2---:R-:W-:Y:S02]  /*55c0*/  SHF.R.U32.HI R8, RZ, 0x10, R16 ;  /* 0x00000010ff087819 */ /* 0x004fe40000011610 */
[----:B---3--:R-:W-:Y:S02]  /*55d0*/  F2FP.F16.F32.PACK_AB R5, R19, R180 ;  /* 0x000000b41305723e */ /* 0x008fe400000000ff */
[----:B------:R-:W-:Y:S02]  /*55e0*/  LOP3.LUT R11, R8, 0xff, RZ, 0xc0, !PT ;  /* 0x000000ff080b7812 */ /* 0x000fe400078ec0ff */
[----:B------:R-:W-:Y:S01]  /*55f0*/  LOP3.LUT R8, R14, 0xff, RZ, 0xc0, !PT ;  /* 0x000000ff0e087812 */ /* 0x000fe200078ec0ff */
[----:B------:R2:W3:Y:S01]  /*5600*/  MUFU.EX2 R214, R9 ;  /* 0x0000000900d67308 */ /* 0x0004e20000000800 */
[----:B------:R-:W-:-:S02]  /*5610*/  PRMT R20, R11, 0x5410, R20 ;  /* 0x000054100b147816 */ /* 0x000fc40000000014 */
[----:B------:R-:W-:Y:S02]  /*5620*/  PRMT R15, R8, 0x5410, R15 ;  /* 0x00005410080f7816 */ /* 0x000fe4000000000f */
[----:B------:R-:W-:Y:S02]  /*5630*/  SHF.R.U32.HI R8, RZ, 0x10, R60 ;  /* 0x00000010ff087819 */ /* 0x000fe4000001163c */
[----:B------:R-:W-:Y:S02]  /*5640*/  LOP3.LUT R14, R0, 0xff, RZ, 0xc0, !PT ;  /* 0x000000ff000e7812 */ /* 0x000fe400078ec0ff */
[----:B------:R-:W-:Y:S02]  /*5650*/  LOP3.LUT R11, R8, 0xff, RZ, 0xc0, !PT ;  /* 0x000000ff080b7812 */ /* 0x000fe400078ec0ff */
[----:B------:R-:W-:Y:S02]  /*5660*/  LOP3.LUT R8, R0, 0xffff, RZ, 0xc0, !PT ;  /* 0x0000ffff00087812 */ /* 0x000fe400078ec0ff */
[----:B-1----:R-:W-:-:S02]  /*5670*/  SHF.R.U32.HI R10, RZ, 0x18, R0 ;  /* 0x00000018ff0a7819 */ /* 0x002fc40000011600 */
[----:B------:R-:W-:Y:S01]  /*5680*/  SHF.R.U32.HI R12, RZ, 0x8, R8 ;  /* 0x00000008ff0c7819 */ /* 0x000fe20000011608 */
[----:B------:R-:W-:Y:S01]  /*5690*/  FFMA.FTZ R8, R51, UR36, -R6 ;  /* 0x0000002433087c23 */ /* 0x000fe20008010806 */
[----:B--2---:R-:W-:Y:S02]  /*56a0*/  SHF.R.U32.HI R9, RZ, 0x10, R0 ;  /* 0x00000010ff097819 */ /* 0x004fe40000011600 */
[----:B------:R-:W-:Y:S01]  /*56b0*/  PRMT R43, R11, 0x5410, R13 ;  /* 0x000054100b2b7816 */ /* 0x000fe2000000000d */
[----:B------:R1:W2:Y:S01]  /*56c0*/  MUFU.EX2 R218, R8 ;  /* 0x0000000800da7308 */ /* 0x0002a20000000800 */
[----:B------:R-:W-:Y:S02]  /*56d0*/  LOP3.LUT R0, R9, 0xff, RZ, 0xc0, !PT ;  /* 0x000000ff09007812 */ /* 0x000fe400078ec0ff */
[----:B------:R-:W-:Y:S02]  /*56e0*/  F2FP.F16.F32.PACK_AB R9, R185, R219 ;  /* 0x000000dbb909723e */ /* 0x000fe400000000ff */
[----:B------:R-:W-:-:S02]  /*56f0*/  PRMT R13, R0, 0x5410, R10 ;  /* 0x00005410000d7816 */ /* 0x000fc4000000000a */
[----:B---3--:R-:W-:Y:S02]  /*5700*/  F2FP.F16.F32.PACK_AB R0, R214, R217 ;  /* 0x000000d9d600723e */ /* 0x008fe400000000ff */
[C---:B------:R-:W-:Y:S02]  /*5710*/  PRMT R161, R9.reuse, 0x7610, R161 ;  /* 0x0000761009a17816 */ /* 0x040fe400000000a1 */
[C---:B------:R-:W-:Y:S02]  /*5720*/  PRMT R159, R0.reuse, 0x7610, R159 ;  /* 0x00007610009f7816 */ /* 0x040fe4000000009f */
[----:B------:R-:W-:Y:S02]  /*5730*/  PRMT R158, R0, 0x7632, R158 ;  /* 0x00007632009e7816 */ /* 0x000fe4000000009e */
[----:B------:R-:W-:Y:S02]  /*5740*/  F2FP.F16.F32.PACK_AB R0, R216, R215 ;  /* 0x000000d7d800723e */ /* 0x000fe400000000ff */
[----:B------:R-:W-:Y:S01]  /*5750*/  PRMT R160, R9, 0x7632, R160 ;  /* 0x0000763209a07816 */ /* 0x000fe200000000a0 */
[----:B-1----:R-:W-:Y:S01]  /*5760*/  IMAD.U32 R8, RZ, RZ, UR5 ;  /* 0x00000005ff087e24 */ /* 0x002fe2000f8e00ff */
[C---:B------:R-:W-:Y:S01]  /*5770*/  PRMT R154, R0.reuse, 0x7610, R154 ;  /* 0x00007610009a7816 */ /* 0x040fe2000000009a */
[----:B------:R-:W-:Y:S01]  /*5780*/  FFMA.FTZ R9, R47, UR36, -R6 ;  /* 0x000000242f097c23 */ /* 0x000fe20008010806 */
[----:B------:R-:W-:Y:S01]  /*5790*/  PRMT R152, R0, 0x7632, R152 ;  /* 0x0000763200987816 */ /* 0x000fe20000000098 */
[----:B------:R-:W-:Y:S01]  /*57a0*/  FFMA.FTZ R0, R46, UR36, -R6 ;  /* 0x000000242e007c23 */ /* 0x000fe20008010806 */
[C---:B------:R-:W-:Y:S01]  /*57b0*/  PRMT R151, R5.reuse, 0x7610, R151 ;  /* 0x0000761005977816 */ /* 0x040fe20000000097 */
[----:B------:R-:W-:Y:S01]  /*57c0*/  MUFU.EX2 R205, R9 ;  /* 0x0000000900cd7308 */ /* 0x000fe20000000800 */
[----:B------:R-:W-:Y:S01]  /*57d0*/  PRMT R157, R5, 0x7632, R157 ;  /* 0x00007632059d7816 */ /* 0x000fe2000000009d */
[----:B------:R-:W-:Y:S01]  /*57e0*/  LDSM.16.MT88.4 R44, [R181+0xe000] ;  /* 0x00e00000b52c783b */ /* 0x000fe20000004200 */
[----:B------:R-:W-:-:S02]  /*57f0*/  F2FP.F16.F32.PACK_AB R5, R224, R177 ;  /* 0x000000b1e005723e */ /* 0x000fc400000000ff */
[----:B------:R-:W-:Y:S02]  /*5800*/  PRMT R10, R151, 0x5410, R157 ;  /* 0x00005410970a7816 */ /* 0x000fe4000000009d */
[C---:B------:R-:W-:Y:S01]  /*5810*/  PRMT R153, R5.reuse, 0x7610, R153 ;  /* 0x0000761005997816 */ /* 0x040fe20000000099 */
[----:B------:R1:W3:Y:S01]  /*5820*/  MUFU.EX2 R176, R0 ;  /* 0x0000000000b07308 */ /* 0x0002e20000000800 */
[----:B------:R-:W-:Y:S02]  /*5830*/  PRMT R150, R5, 0x7632, R150 ;  /* 0x0000763205967816 */ /* 0x000fe40000000096 */
[----:B------:R-:W-:Y:S02]  /*5840*/  PRMT R14, R14, 0x5410, R12 ;  /* 0x000054100e0e7816 */ /* 0x000fe4000000000c */
[----:B------:R-:W-:Y:S02]  /*5850*/  F2FP.F16.F32.PACK_AB R12, R18, R212 ;  /* 0x000000d4120c723e */ /* 0x000fe400000000ff */
[----:B------:R-:W-:-:S02]  /*5860*/  SHF.R.U32.HI R236, RZ, 0x18, R16 ;  /* 0x00000018ffec7819 */ /* 0x000fc40000011610 */
[C---:B------:R-:W-:Y:S02]  /*5870*/  PRMT R149, R12.reuse, 0x7610, R149 ;  /* 0x000076100c957816 */ /* 0x040fe40000000095 */
[----:B------:R-:W-:Y:S02]  /*5880*/  PRMT R148, R12, 0x7632, R148 ;  /* 0x000076320c947816 */ /* 0x000fe40000000094 */
[----:B-1----:R-:W-:Y:S02]  /*5890*/  LEA R0, R8, UR5, 0x10 ;  /* 0x0000000508007c11 */ /* 0x002fe4000f8e80ff */
[----:B--2---:R-:W-:-:S03]  /*58a0*/  F2FP.F16.F32.PACK_AB R8, R218, R178 ;  /* 0x000000b2da08723e */ /* 0x004fc600000000ff */
[--C-:B------:R-:W-:Y:S02]  /*58b0*/  HSET2.LE.AND R5, R21, R0.reuse, PT ;  /* 0x0000000015057233 */ /* 0x100fe40003803000 */
[C---:B------:R-:W-:Y:S02]  /*58c0*/  PRMT R156, R8.reuse, 0x7610, R156 ;  /* 0x00007610089c7816 */ /* 0x040fe4000000009c */
[----:B------:R-:W-:Y:S02]  /*58d0*/  PRMT R155, R8, 0x7632, R155 ;  /* 0x00007632089b7816 */ /* 0x000fe4000000009b */
[--C-:B------:R-:W-:Y:S02]  /*58e0*/  HSET2.LE.AND R9, R15, R0.reuse, PT ;  /* 0x000000000f097233 */ /* 0x100fe40003803000 */
[----:B------:R-:W-:Y:S02]  /*58f0*/  PRMT R8, R154, 0x5410, R152 ;  /* 0x000054109a087816 */ /* 0x000fe40000000098 */
[----:B------:R-:W-:-:S02]  /*5900*/  HSET2.LE.AND R11, R20, R0, PT ;  /* 0x00000000140b7233 */ /* 0x000fc40003803000 */
[----:B------:R-:W-:Y:S02]  /*5910*/  LOP3.LUT R8, R5, R8, RZ, 0xc0, !PT ;  /* 0x0000000805087212 */ /* 0x000fe400078ec0ff */
[----:B------:R-:W-:Y:S02]  /*5920*/  HSET2.LE.AND R5, R22, R0, PT ;  /* 0x0000000016057233 */ /* 0x000fe40003803000 */
[----:B------:R-:W-:Y:S02]  /*5930*/  LOP3.LUT R9, R9, R10, RZ, 0xc0, !PT ;  /* 0x0000000a09097212 */ /* 0x000fe400078ec0ff */
[----:B------:R-:W-:Y:S02]  /*5940*/  PRMT R10, R153, 0x5410, R150 ;  /* 0x00005410990a7816 */ /* 0x000fe40000000096 */
[----:B------:R-:W-:Y:S02]  /*5950*/  PRMT R4, R156, 0x5410, R155 ;  /* 0x000054109c047816 */ /* 0x000fe4000000009b */
[----:B------:R-:W-:-:S02]  /*5960*/  LOP3.LUT R10, R5, R10, RZ, 0xc0, !PT ;  /* 0x0000000a050a7212 */ /* 0x000fc400078ec0ff */
[----:B------:R-:W-:Y:S02]  /*5970*/  LOP3.LUT R11, R11, R4, RZ, 0xc0, !PT ;  /* 0x000000040b0b7212 */ /* 0x000fe400078ec0ff */
[----:B---3--:R-:W-:Y:S02]  /*5980*/  F2FP.F16.F32.PACK_AB R5, R205, R176 ;  /* 0x000000b0cd05723e */ /* 0x008fe400000000ff */
[----:B------:R-:W-:Y:S02]  /*5990*/  HSET2.LE.AND R4, R14, R0, PT ;  /* 0x000000000e047233 */ /* 0x000fe40003803000 */
[C---:B------:R-:W-:Y:S01]  /*59a0*/  PRMT R147, R5.reuse, 0x7610, R147 ;  /* 0x0000761005937816 */ /* 0x040fe20000000093 */
[----:B------:R-:W-:Y:S01]  /*59b0*/  HMMA.16816.F32 R32, R8, R24, RZ ;  /* 0x000000180820723c */ /* 0x000fe200000018ff */
[----:B------:R-:W-:Y:S02]  /*59c0*/  PRMT R146, R5, 0x7632, R146 ;  /* 0x0000763205927816 */ /* 0x000fe40000000092 */
[----:B------:R-:W-:-:S02]  /*59d0*/  PRMT R5, R161, 0x5410, R160 ;  /* 0x00005410a1057816 */ /* 0x000fc400000000a0 */
[--C-:B------:R-:W-:Y:S01]  /*59e0*/  HSET2.LE.AND R2, R13, R0.reuse, PT ;  /* 0x000000000d027233 */ /* 0x100fe20003803000 */
[C---:B------:R-:W-:Y:S01]  /*59f0*/  HMMA.16816.F32 R20, R8.reuse, R26, RZ ;  /* 0x0000001a0814723c */ /* 0x040fe200000018ff */
[----:B------:R-:W1:Y:S01]  /*5a00*/  LDSM.16.MT88.4 R24, [R183+0xc000] ;  /* 0x00c00000b718783b */ /* 0x000e620000004200 */
[----:B------:R-:W-:Y:S02]  /*5a10*/  LOP3.LUT R12, R4, R5, RZ, 0xc0, !PT ;  /* 0x00000005040c7212 */ /* 0x000fe400078ec0ff */
[--C-:B------:R-:W-:Y:S02]  /*5a20*/  HSET2.LE.AND R4, R48, R0.reuse, PT ;  /* 0x0000000030047233 */ /* 0x100fe40003803000 */
[----:B------:R-:W2:Y:S01]  /*5a30*/  LDSM.16.MT88.4 R48, [R182+0xe000] ;  /* 0x00e00000b630783b */ /* 0x000ea20000004200 */
[----:B------:R-:W-:Y:S01]  /*5a40*/  PRMT R13, R159, 0x5410, R158 ;  /* 0x000054109f0d7816 */ /* 0x000fe2000000009e */
[----:B------:R-:W-:Y:S01]  /*5a50*/  HMMA.16816.F32 R96, R8, R36, RZ ;  /* 0x000000240860723c */ /* 0x000fe200000018ff */
[----:B------:R-:W-:-:S02]  /*5a60*/  HSET2.LE.AND R5, R43, R0, PT ;  /* 0x000000002b057233 */ /* 0x000fc40003803000 */
[----:B------:R-:W-:Y:S02]  /*5a70*/  LOP3.LUT R13, R2, R13, RZ, 0xc0, !PT ;  /* 0x0000000d020d7212 */ /* 0x000fe400078ec0ff */
[----:B------:R-:W-:Y:S01]  /*5a80*/  PRMT R2, R149, 0x5410, R148 ;  /* 0x0000541095027816 */ /* 0x000fe20000000094 */
[C---:B------:R-:W-:Y:S03]  /*5a90*/  HMMA.16816.F32 R92, R8.reuse, R38, RZ ;  /* 0x00000026085c723c */ /* 0x040fe600000018ff */
[----:B------:R-:W-:Y:S02]  /*5aa0*/  LOP3.LUT R14, R4, R2, RZ, 0xc0, !PT ;  /* 0x00000002040e7212 */ /* 0x000fe400078ec0ff */
[----:B------:R-:W-:Y:S01]  /*5ab0*/  PRMT R2, R147, 0x5410, R146 ;  /* 0x0000541093027816 */ /* 0x000fe20000000092 */
[----:B------:R-:W-:Y:S03]  /*5ac0*/  HMMA.16816.F32 R84, R8, R28, RZ ;  /* 0x0000001c0854723c */ /* 0x000fe600000018ff */
[----:B------:R-:W-:-:S02]  /*5ad0*/  LOP3.LUT R15, R5, R2, RZ, 0xc0, !PT ;  /* 0x00000002050f7212 */ /* 0x000fc400078ec0ff */
[----:B------:R-:W-:Y:S01]  /*5ae0*/  LOP3.LUT R2, R119, UR4, RZ, 0x3c, !PT ;  /* 0x0000000477027c12 */ /* 0x000fe2000f8e3cff */
[----:B------:R-:W-:Y:S04]  /*5af0*/  HMMA.16816.F32 R68, R8, R72, RZ ;  /* 0x000000480844723c */ /* 0x000fe800000018ff */
[----:B------:R-:W-:Y:S02]  /*5b00*/  IMAD.WIDE.U32 R4, R2, -0x326172a9, RZ ;  /* 0xcd9e8d5702047825 */ /* 0x000fe400078e00ff */
[----:B------:R-:W-:Y:S03]  /*5b10*/  HMMA.16816.F32 R244, R12, R52, R32 ;  /* 0x000000340cf4723c */ /* 0x000fe60000001820 */
[----:B------:R-:W-:-:S02]  /*5b20*/  LOP3.LUT R5, R5, UR34, R206, 0x96, !PT ;  /* 0x0000002205057c12 */ /* 0x000fc4000f8e96ce */
[----:B------:R-:W-:Y:S01]  /*5b30*/  LOP3.LUT R2, R41, UR33, R4, 0x96, !PT ;  /* 0x0000002129027c12 */ /* 0x000fe2000f8e9604 */
[----:B------:R-:W-:Y:S02]  /*5b40*/  HMMA.16816.F32 R240, R12, R54, R20 ;  /* 0x000000360cf0723c */ /* 0x000fe40000001814 */
[----:B------:R-:W-:-:S04]  /*5b50*/  IMAD.WIDE.U32 R4, R5, -0x2daee0ad, RZ ;  /* 0xd2511f5305047825 */ /* 0x000fc800078e00ff */
[C---:B-1----:R-:W-:Y:S06]  /*5b60*/  HMMA.16816.F32 R36, R8.reuse, R24, RZ ;  /* 0x000000180824723c */ /* 0x042fec00000018ff */
[C---:B------:R-:W-:Y:S06]  /*5b70*/  HMMA.16816.F32 R52, R8.reuse, R30, RZ ;  /* 0x0000001e0834723c */ /* 0x040fec00000018ff */
[C---:B------:R-:W-:Y:S06]  /*5b80*/  HMMA.16816.F32 R32, R8.reuse, R26, RZ ;  /* 0x0000001a0820723c */ /* 0x040fec00000018ff */
[C---:B--2---:R-:W-:Y:S06]  /*5b90*/  HMMA.16816.F32 R20, R8.reuse, R48, RZ ;  /* 0x000000300814723c */ /* 0x044fec00000018ff */
        /* <DEDUP_REMOVED lines=14> */
[----:B------:R-:W1:Y:S05]  /*5c80*/  LDSM.16.MT88.4 R8, [R183+0xe800] ;  /* 0x00e80000b708783b */ /* 0x000e6a0000004200 */
[C---:B------:R-:W-:Y:S06]  /*5c90*/  HMMA.16816.F32 R232, R12.reuse, R112, R84 ;  /* 0x000000700ce8723c */ /* 0x040fec0000001854 */
[----:B------:R-:W-:Y:S01]  /*5ca0*/  HMMA.16816.F32 R84, R12, R108, R36 ;  /* 0x0000006c0c54723c */ /* 0x000fe20000001824 */
[----:B------:R-:W-:-:S02]  /*5cb0*/  IMAD.MOV.U32 R112, RZ, RZ, R177 ;  /* 0x000000ffff707224 */ /* 0x000fc400078e00b1 */
[----:B------:R-:W-:-:S03]  /*5cc0*/  IMAD.MOV.U32 R113, RZ, RZ, R176 ;  /* 0x000000ffff717224 */ /* 0x000fc600078e00b0 */
[C---:B------:R-:W-:Y:S01]  /*5cd0*/  HMMA.16816.F32 R220, R12.reuse, R114, R52 ;  /* 0x000000720cdc723c */ /* 0x040fe20000001834 */
[----:B------:R-:W-:Y:S02]  /*5ce0*/  IMAD.MOV.U32 R39, RZ, RZ, R215 ;  /* 0x000000ffff277224 */ /* 0x000fe400078e00d7 */
[----:B------:R-:W-:Y:S02]  /*5cf0*/  IMAD.MOV.U32 R38, RZ, RZ, R214 ;  /* 0x000000ffff267224 */ /* 0x000fe400078e00d6 */
[----:B------:R-:W-:Y:S01]  /*5d00*/  IMAD.MOV.U32 R37, RZ, RZ, R213 ;  /* 0x000000ffff257224 */ /* 0x000fe200078e00d5 */
[C---:B------:R-:W-:Y:S01]  /*5d10*/  HMMA.16816.F32 R108, R12.reuse, R110, R32 ;  /* 0x0000006e0c6c723c */ /* 0x040fe20000001820 */
[----:B------:R-:W-:Y:S02]  /*5d20*/  IMAD.MOV.U32 R55, RZ, RZ, R178 ;  /* 0x000000ffff377224 */ /* 0x000fe400078e00b2 */
[----:B------:R-:W-:Y:S02]  /*5d30*/  IMAD.MOV.U32 R53, RZ, RZ, R219 ;  /* 0x000000ffff357224 */ /* 0x000fe400078e00db */
[----:B------:R-:W-:Y:S01]  /*5d40*/  IMAD.MOV.U32 R52, RZ, RZ, R218 ;  /* 0x000000ffff347224 */ /* 0x000fe200078e00da */
[----:B------:R-:W-:Y:S01]  /*5d50*/  HMMA.16816.F32 R208, R12, R120, R96 ;  /* 0x000000780cd0723c */ /* 0x000fe20000001860 */
[----:B------:R-:W-:-:S02]  /*5d60*/  IMAD.MOV.U32 R34, RZ, RZ, R179 ;  /* 0x000000ffff227224 */ /* 0x000fc400078e00b3 */
[----:B------:R-:W-:Y:S02]  /*5d70*/  IMAD.MOV.U32 R115, RZ, RZ, R217 ;  /* 0x000000ffff737224 */ /* 0x000fe400078e00d9 */
[----:B------:R-:W-:Y:S01]  /*5d80*/  IMAD.MOV.U32 R114, RZ, RZ, R216 ;  /* 0x000000ffff727224 */ /* 0x000fe200078e00d8 */
[C---:B------:R-:W-:Y:S01]  /*5d90*/  HMMA.16816.F32 R176, R12.reuse, R100, R20 ;  /* 0x000000640cb0723c */ /* 0x040fe20000001814 */
[----:B------:R-:W2:Y:S01]  /*5da0*/  LDSM.16.MT88.4 R20, [R181+0x10800] ;  /* 0x01080000b514783b */ /* 0x000ea20000004200 */
[----:B------:R-:W-:Y:S02]  /*5db0*/  IMAD.MOV.U32 R54, RZ, RZ, R224 ;  /* 0x000000ffff367224 */ /* 0x000fe400078e00e0 */
[----:B------:R-:W-:Y:S02]  /*5dc0*/  IMAD.MOV.U32 R36, RZ, RZ, R212 ;  /* 0x000000ffff247224 */ /* 0x000fe400078e00d4 */
[----:B------:R-:W-:Y:S01]  /*5dd0*/  HMMA.16816.F32 R216, R12, R106, R24 ;  /* 0x0000006a0cd8723c */ /* 0x000fe20000001818 */
[----:B------:R-:W3:Y:S01]  /*5de0*/  LDSM.16.MT88.4 R24, [R182+0x10800] ;  /* 0x01080000b618783b */ /* 0x000ee20000004200 */
[----:B------:R-:W-:-:S04]  /*5df0*/  IMAD.MOV.U32 R35, RZ, RZ, R185 ;  /* 0x000000ffff237224 */ /* 0x000fc800078e00b9 */
[C---:B-1----:R-:W-:Y:S06]  /*5e00*/  HMMA.16816.F32 R96, R12.reuse, R8, R68 ;  /* 0x000000080c60723c */ /* 0x042fec0000001844 */
[----:B------:R-:W-:Y:S01]  /*5e10*/  HMMA.16816.F32 R72, R12, R10, R72 ;  /* 0x0000000a0c48723c */ /* 0x000fe20000001848 */
[----:B------:R-:W-:Y:S01]  /*5e20*/  IMAD.WIDE.U32 R8, R2, -0x2daee0ad, RZ ;  /* 0xd2511f5302087825 */ /* 0x000fe200078e00ff */
[C-C-:B------:R-:W-:Y:S02]  /*5e30*/  LOP3.LUT R2, R5.reuse, UR32, R42.reuse, 0x96, !PT ;  /* 0x0000002005027c12 */ /* 0x140fe4000f8e962a */
[----:B------:R-:W-:-:S02]  /*5e40*/  LOP3.LUT R5, R5, UR32, R42, 0x96, !PT ;  /* 0x0000002005057c12 */ /* 0x000fc4000f8e962a */
[----:B------:R-:W-:Y:S01]  /*5e50*/  HMMA.16816.F32 R224, R12, R56, R44 ;  /* 0x000000380ce0723c */ /* 0x000fe2000000182c */
[----:B------:R-:W-:-:S05]  /*5e60*/  IMAD.WIDE.U32 R10, R2, -0x326172a9, RZ ;  /* 0xcd9e8d57020a7825 */ /* 0x000fca00078e00ff */
[----:B------:R-:W-:Y:S01]  /*5e70*/  LOP3.LUT R11, R11, UR31, R40, 0x96, !PT ;  /* 0x0000001f0b0b7c12 */ /* 0x000fe2000f8e9628 */
[C---:B------:R-:W-:Y:S06]  /*5e80*/  HMMA.16816.F32 R92, R12.reuse, R122, R92 ;  /* 0x0000007a0c5c723c */ /* 0x040fec000000185c */
[C---:B------:R-:W-:Y:S06]  /*5e90*/  HMMA.16816.F32 R212, R12.reuse, R58, R64 ;  /* 0x0000003a0cd4723c */ /* 0x040fec0000001840 */
[C---:B--2---:R-:W-:Y:S06]  /*5ea0*/  HMMA.16816.F32 R80, R12.reuse, R22, R80 ;  /* 0x000000160c50723c */ /* 0x044fec0000001850 */
[----:B------:R-:W-:Y:S01]  /*5eb0*/  HMMA.16816.F32 R120, R12, R20, R76 ;  /* 0x000000140c78723c */ /* 0x000fe2000000184c */
[----:B------:R-:W-:-:S05]  /*5ec0*/  LOP3.LUT R22, R9, UR30, R4, 0x96, !PT ;  /* 0x0000001e09167c12 */ /* 0x000fca000f8e9604 */
[----:B------:R-:W-:Y:S01]  /*5ed0*/  IMAD.WIDE.U32 R22, R22, -0x326172a9, RZ ;  /* 0xcd9e8d5716167825 */ /* 0x000fe200078e00ff */
[C---:B---3--:R-:W-:Y:S03]  /*5ee0*/  HMMA.16816.F32 R88, R12.reuse, R24, R88 ;  /* 0x000000180c58723c */ /* 0x048fe60000001858 */
[----:B------:R-:W-:Y:S01]  /*5ef0*/  IMAD.WIDE.U32 R20, R5, -0x326172a9, RZ ;  /* 0xcd9e8d5705147825 */ /* 0x000fe200078e00ff */
[----:B------:R-:W-:Y:S02]  /*5f00*/  LOP3.LUT R2, R23, UR23, R10, 0x96, !PT ;  /* 0x0000001717027c12 */ /* 0x000fe4000f8e960a */
[----:B------:R-:W-:Y:S01]  /*5f10*/  HMMA.16816.F32 R132, R12, R26, R132 ;  /* 0x0000001a0c84723c */ /* 0x000fe20000001884 */
[----:B------:R-:W-:-:S04]  /*5f20*/  IMAD.WIDE.U32 R10, R11, -0x2daee0ad, RZ ;  /* 0xd2511f530b0a7825 */ /* 0x000fc800078e00ff */
[----:B------:R-:W-:Y:S01]  /*5f30*/  IMAD.WIDE.U32 R56, R2, -0x2daee0ad, RZ ;  /* 0xd2511f5302387825 */ /* 0x000fe200078e00ff */
[----:B------:R-:W-:Y:S01]  /*5f40*/  LOP3.LUT R2, R9, UR30, R4, 0x96, !PT ;  /* 0x0000001e09027c12 */ /* 0x000fe2000f8e9604 */
[C---:B------:R-:W-:Y:S01]  /*5f50*/  HMMA.16816.F32 R228, R12.reuse, R104, R28 ;  /* 0x000000680ce4723c */ /* 0x040fe2000000181c */
[----:B------:R-:W-:Y:S01]  /*5f60*/  LOP3.LUT R5, R11, UR22, R8, 0x96, !PT ;  /* 0x000000160b057c12 */ /* 0x000fe2000f8e9608 */
[----:B------:R-:W1:Y:S01]  /*5f70*/  LDSM.16.MT88.4 R28, [R184+0x10800] ;  /* 0x01080000b81c783b */ /* 0x000e620000004200 */
[----:B------:R-:W-:Y:S01]  /*5f80*/  LOP3.LUT R4, R57, UR6, R10, 0x96, !PT ;  /* 0x0000000639047c12 */ /* 0x000fe2000f8e960a */
[----:B------:R-:W-:Y:S01]  /*5f90*/  IMAD.WIDE.U32 R24, R2, -0x326172a9, RZ ;  /* 0xcd9e8d5702187825 */ /* 0x000fe200078e00ff */
[----:B------:R-:W-:Y:S01]  /*5fa0*/  LOP3.LUT R9, R21, UR31, R40, 0x96, !PT ;  /* 0x0000001f15097c12 */ /* 0x000fe2000f8e9628 */
[----:B------:R-:W-:Y:S01]  /*5fb0*/  HMMA.16816.F32 R104, R12, R102, R48 ;  /* 0x000000660c68723c */ /* 0x000fe20000001830 */
[----:B------:R-:W-:Y:S01]  /*5fc0*/  LOP3.LUT R57, R16, 0xff, RZ, 0xc0, !PT ;  /* 0x000000ff10397812 */ /* 0x000fe200078ec0ff */
[----:B------:R-:W-:Y:S01]  /*5fd0*/  IMAD.WIDE.U32 R10, R5, -0x326172a9, RZ ;  /* 0xcd9e8d57050a7825 */ /* 0x000fe200078e00ff */
[----:B------:R-:W-:-:S03]  /*5fe0*/  LOP3.LUT R2, R25, UR23, R20, 0x96, !PT ;  /* 0x0000001719027c12 */ /* 0x000fc6000f8e9614 */
[----:B------:R-:W-:Y:S01]  /*5ff0*/  IMAD.WIDE.U32 R4, R4, -0x326172a9, RZ ;  /* 0xcd9e8d5704047825 */ /* 0x000fe200078e00ff */
[----:B------:R-:W-:-:S04]  /*6000*/  LOP3.LUT R163, R11, UR7, R22, 0x96, !PT ;  /* 0x000000070ba37c12 */ /* 0x000fc8000f8e9616 */
[----:B------:R-:W-:Y:S01]  /*6010*/  LOP3.LUT R26, R5, UR8, R10, 0x96, !PT ;  /* 0x00000008051a7c12 */ /* 0x000fe2000f8e960a */
[----:B------:R-:W-:Y:S01]  /*6020*/  IMAD.WIDE.U32 R10, R2, -0x2daee0ad, RZ ;  /* 0xd2511f53020a7825 */ /* 0x000fe200078e00ff */
[----:B------:R-:W-:-:S03]  /*6030*/  LOP3.LUT R20, R4, 0xff, RZ, 0xc0, !PT ;  /* 0x000000ff04147812 */ /* 0x000fc600078ec0ff */
[----:B------:R-:W-:Y:S01]  /*6040*/  FFMA.FTZ R2, R144, UR36, -R7 ;  /* 0x0000002490027c23 */ /* 0x000fe20008010807 */
[----:B------:R-:W-:Y:S02]  /*6050*/  LOP3.LUT R59, R4, 0xffff, RZ, 0xc0, !PT ;  /* 0x0000ffff043b7812 */ /* 0x000fe400078ec0ff */
[--C-:B------:R-:W-:Y:S01]  /*6060*/  SHF.R.U32.HI R63, RZ, 0x10, R4.reuse ;  /* 0x00000010ff3f7819 */ /* 0x100fe20000011604 */
[----:B------:R2:W-:Y:S01]  /*6070*/  MUFU.EX2 R101, R2 ;  /* 0x0000000200657308 */ /* 0x0005e20000000800 */
[----:B------:R-:W-:Y:S01]  /*6080*/  SHF.R.U32.HI R58, RZ, 0x18, R4 ;  /* 0x00000018ff3a7819 */ /* 0x000fe20000011604 */
[----:B------:R-:W-:Y:S01]  /*6090*/  IMAD.WIDE.U32 R4, R9, -0x2daee0ad, RZ ;  /* 0xd2511f5309047825 */ /* 0x000fe200078e00ff */
[----:B------:R-:W-:-:S04]  /*60a0*/  ISETP.LE.U32.AND P4, PT, R20, UR5, PT ;  /* 0x0000000514007c0c */ /* 0x000fc8000bf83070 */
[----:B------:R-:W-:Y:S02]  /*60b0*/  LOP3.LUT R5, R5, UR22, R8, 0x96, !PT ;  /* 0x0000001605057c12 */ /* 0x000fe4000f8e9608 */
[----:B------:R-:W-:-:S03]  /*60c0*/  LOP3.LUT R4, R11, UR6, R4, 0x96, !PT ;  /* 0x000000060b047c12 */ /* 0x000fc6000f8e9604 */
[----:B------:R-:W-:-:S04]  /*60d0*/  IMAD.WIDE.U32 R8, R5, -0x326172a9, RZ ;  /* 0xcd9e8d5705087825 */ /* 0x000fc800078e00ff */
[----:B------:R-:W-:-:S04]  /*60e0*/  IMAD.WIDE.U32 R4, R4, -0x326172a9, RZ ;  /* 0xcd9e8d5704047825 */ /* 0x000fc800078e00ff */
[----:B--2---:R-:W-:Y:S01]  /*60f0*/  FFMA.FTZ R2, R145, UR36, -R7 ;  /* 0x0000002491027c23 */ /* 0x004fe20008010807 */
[----:B------:R-:W-:Y:S01]  /*6100*/  LOP3.LUT R17, R9, UR7, R24, 0x96, !PT ;  /* 0x0000000709117c12 */ /* 0x000fe2000f8e9618 */
[C---:B-1----:R-:W-:Y:S06]  /*6110*/  HMMA.16816.F32 R48, R12.reuse, R28, R136 ;  /* 0x0000001c0c30723c */ /* 0x042fec0000001888 */
[----:B------:R-:W-:Y:S01]  /*6120*/  HMMA.16816.F32 R40, R12, R30, R128 ;  /* 0x0000001e0c28723c */ /* 0x000fe20000001880 */
[----:B------:R1:W-:Y:S01]  /*6130*/  MUFU.EX2 R102, R2 ;  /* 0x0000000200667308 */ /* 0x0003e20000000800 */
[----:B------:R-:W-:Y:S01]  /*6140*/  LOP3.LUT R8, R5, UR8, R8, 0x96, !PT ;  /* 0x0000000805087c12 */ /* 0x000fe2000f8e9608 */
[----:B------:R-:W-:Y:S01]  /*6150*/  ULDC.64 UR6, c[0x0][0x2a8] ;  /* 0x0000aa0000067ab9 */ /* 0x000fe20000000a00 */
[----:B------:R-:W-:-:S02]  /*6160*/  LOP3.LUT R5, R4, 0xffff, RZ, 0xc0, !PT ;  /* 0x0000ffff04057812 */ /* 0x000fc400078ec0ff */
[----:B------:R-:W-:Y:S02]  /*6170*/  LOP3.LUT R11, R4, 0xff, RZ, 0xc0, !PT ;  /* 0x000000ff040b7812 */ /* 0x000fe400078ec0ff */
[--C-:B------:R-:W-:Y:S02]  /*6180*/  SHF.R.U32.HI R9, RZ, 0x10, R4.reuse ;  /* 0x00000010ff097819 */ /* 0x100fe40000011604 */
[----:B------:R-:W-:Y:S01]  /*6190*/  SHF.R.U32.HI R16, RZ, 0x18, R4 ;  /* 0x00000018ff107819 */ /* 0x000fe20000011604 */
[----:B------:R-:W-:-:S04]  /*61a0*/  FFMA.FTZ R4, R141, UR36, -R7 ;  /* 0x000000248d047c23 */ /* 0x000fc80008010807 */
[----:B------:R-:W-:Y:S01]  /*61b0*/  MUFU.EX2 R185, R4 ;  /* 0x0000000400b97308 */ /* 0x000fe20000000800 */
[----:B-1----:R-:W-:-:S07]  /*61c0*/  FFMA.FTZ R2, R168, UR36, -R7 ;  /* 0x00000024a8027c23 */ /* 0x002fce0008010807 */
[----:B------:R1:W-:Y:S02]  /*61d0*/  MUFU.EX2 R168, R2 ;  /* 0x0000000200a87308 */ /* 0x0003e40000000800 */
[----:B-1----:R-:W-:Y:S01]  /*61e0*/  SHF.R.U32.HI R2, RZ, 0x8, R5 ;  /* 0x00000008ff027819 */ /* 0x002fe20000011605 */
[----:B------:R-:W-:-:S03]  /*61f0*/  IMAD.WIDE.U32 R4, R17, -0x2daee0ad, RZ ;  /* 0xd2511f5311047825 */ /* 0x000fc600078e00ff */
[----:B------:R-:W-:Y:S01]  /*6200*/  PRMT R25, R11, 0x5410, R2 ;  /* 0x000054100b197816 */ /* 0x000fe20000000002 */
[--C-:B------:R-:W-:Y:S01]  /*6210*/  FFMA.FTZ R11, R142, UR36, -R7.reuse ;  /* 0x000000248e0b7c23 */ /* 0x100fe20008010807 */
[----:B------:R-:W-:Y:S01]  /*6220*/  LOP3.LUT R2, R9, 0xff, RZ, 0xc0, !PT ;  /* 0x000000ff09027812 */ /* 0x000fe200078ec0ff */
[--C-:B------:R-:W-:Y:S01]  /*6230*/  FFMA.FTZ R9, R140, UR36, -R7.reuse ;  /* 0x000000248c097c23 */ /* 0x100fe20008010807 */
[----:B------:R-:W-:Y:S01]  /*6240*/  LOP3.LUT R20, R4, 0xff, RZ, 0xc0, !PT ;  /* 0x000000ff04147812 */ /* 0x000fe200078ec0ff */
[----:B------:R-:W1:Y:S01]  /*6250*/  MUFU.EX2 R100, R11 ;  /* 0x0000000b00647308 */ /* 0x000e620000000800 */
[----:B------:R-:W-:Y:S02]  /*6260*/  PRMT R24, R2, 0x5410, R16 ;  /* 0x0000541002187816 */ /* 0x000fe40000000010 */
[----:B------:R-:W-:Y:S02]  /*6270*/  LOP3.LUT R2, R5, UR9, R10, 0x96, !PT ;  /* 0x0000000905027c12 */ /* 0x000fe4000f8e960a */
[----:B------:R-:W-:Y:S01]  /*6280*/  LOP3.LUT R16, R4, 0xffff, RZ, 0xc0, !PT ;  /* 0x0000ffff04107812 */ /* 0x000fe200078ec0ff */
[----:B------:R-:W-:Y:S01]  /*6290*/  FFMA.FTZ R5, R117, UR36, -R7 ;  /* 0x0000002475057c23 */ /* 0x000fe20008010807 */
[--C-:B------:R-:W-:Y:S01]  /*62a0*/  SHF.R.U32.HI R17, RZ, 0x10, R4.reuse ;  /* 0x00000010ff117819 */ /* 0x100fe20000011604 */
[----:B------:R2:W-:Y:S01]  /*62b0*/  MUFU.EX2 R33, R9 ;  /* 0x0000000900217308 */ /* 0x0005e20000000800 */
[----:B------:R-:W-:-:S02]  /*62c0*/  SHF.R.U32.HI R21, RZ, 0x18, R4 ;  /* 0x00000018ff157819 */ /* 0x000fc40000011604 */
[C---:B------:R-:W-:Y:S02]  /*62d0*/  LOP3.LUT R4, R8.reuse, 0xffff, RZ, 0xc0, !PT ;  /* 0x0000ffff08047812 */ /* 0x040fe400078ec0ff */
[----:B------:R-:W-:-:S03]  /*62e0*/  LOP3.LUT R10, R8, 0xff, RZ, 0xc0, !PT ;  /* 0x000000ff080a7812 */ /* 0x000fc600078ec0ff */
[----:B------:R3:W-:Y:S01]  /*62f0*/  MUFU.EX2 R47, R5 ;  /* 0x00000005002f7308 */ /* 0x0007e20000000800 */
[----:B-1----:R-:W-:Y:S02]  /*6300*/  IMAD.MOV.U32 R130, RZ, RZ, R100 ;  /* 0x000000ffff827224 */ /* 0x002fe400078e0064 */
[----:B--2---:R-:W-:Y:S01]  /*6310*/  FFMA.FTZ R9, R143, UR36, -R7 ;  /* 0x000000248f097c23 */ /* 0x004fe20008010807 */
[----:B------:R-:W-:Y:S02]  /*6320*/  SHF.R.U32.HI R7, RZ, 0x8, R4 ;  /* 0x00000008ff077819 */ /* 0x000fe40000011604 */
[----:B------:R-:W-:Y:S02]  /*6330*/  SHF.R.U32.HI R4, RZ, 0x8, R16 ;  /* 0x00000008ff047819 */ /* 0x000fe40000011610 */
[----:B------:R-:W1:Y:S01]  /*6340*/  MUFU.EX2 R32, R9 ;  /* 0x0000000900207308 */ /* 0x000e620000000800 */
[----:B------:R-:W-:Y:S01]  /*6350*/  PRMT R23, R10, 0x5410, R7 ;  /* 0x000054100a177816 */ /* 0x000fe20000000007 */
[----:B------:R-:W-:Y:S01]  /*6360*/  FFMA.FTZ R7, R175, UR36, -R6 ;  /* 0x00000024af077c23 */ /* 0x000fe20008010806 */
[----:B------:R-:W-:Y:S01]  /*6370*/  PRMT R16, R20, 0x5410, R4 ;  /* 0x0000541014107816 */ /* 0x000fe20000000004 */
[----:B------:R-:W-:Y:S01]  /*6380*/  FFMA.FTZ R20, R170, UR36, -R6 ;  /* 0x00000024aa147c23 */ /* 0x000fe20008010806 */
[----:B---3--:R-:W-:Y:S01]  /*6390*/  SHF.R.U32.HI R5, RZ, 0x10, R8 ;  /* 0x00000010ff057819 */ /* 0x008fe20000011608 */
[----:B------:R-:W-:Y:S01]  /*63a0*/  IMAD.MOV.U32 R170, RZ, RZ, R102 ;  /* 0x000000ffffaa7224 */ /* 0x000fe200078e0066 */
[----:B------:R-:W-:Y:S01]  /*63b0*/  SHF.R.U32.HI R8, RZ, 0x18, R8 ;  /* 0x00000018ff087819 */ /* 0x000fe20000011608 */
[----:B------:R2:W-:Y:S01]  /*63c0*/  MUFU.EX2 R103, R7 ;  /* 0x0000000700677308 */ /* 0x0005e20000000800 */
[----:B------:R-:W-:-:S02]  /*63d0*/  LOP3.LUT R5, R5, 0xff, RZ, 0xc0, !PT ;  /* 0x000000ff05057812 */ /* 0x000fc400078ec0ff */
[----:B------:R-:W-:Y:S02]  /*63e0*/  LOP3.LUT R4, R2, 0xffff, RZ, 0xc0, !PT ;  /* 0x0000ffff02047812 */ /* 0x000fe400078ec0ff */
[----:B------:R-:W-:Y:S02]  /*63f0*/  PRMT R22, R5, 0x5410, R8 ;  /* 0x0000541005167816 */ /* 0x000fe40000000008 */
[----:B------:R-:W-:Y:S01]  /*6400*/  LOP3.LUT R5, R17, 0xff, RZ, 0xc0, !PT ;  /* 0x000000ff11057812 */ /* 0x000fe200078ec0ff */
[----:B------:R-:W-:Y:S01]  /*6410*/  MUFU.EX2 R128, R20 ;  /* 0x0000001400807308 */ /* 0x000fe20000000800 */
[----:B------:R-:W-:Y:S01]  /*6420*/  HSET2.LE.AND R8, R24, R0, PT ;  /* 0x0000000018087233 */ /* 0x000fe20003803000 */
[----:B-1----:R-:W-:Y:S01]  /*6430*/  IMAD.MOV.U32 R131, RZ, RZ, R32 ;  /* 0x000000ffff837224 */ /* 0x002fe200078e0020 */
[----:B------:R-:W-:Y:S02]  /*6440*/  PRMT R11, R5, 0x5410, R21 ;  /* 0x00005410050b7816 */ /* 0x000fe40000000015 */
[----:B------:R-:W-:-:S02]  /*6450*/  SHF.R.U32.HI R5, RZ, 0x8, R4 ;  /* 0x00000008ff057819 */ /* 0x000fc40000011604 */
[----:B------:R-:W-:Y:S01]  /*6460*/  LOP3.LUT R4, R2, 0xff, RZ, 0xc0, !PT ;  /* 0x000000ff02047812 */ /* 0x000fe200078ec0ff */
[----:B--2---:R-:W-:Y:S01]  /*6470*/  FFMA.FTZ R7, R204, UR36, -R6 ;  /* 0x00000024cc077c23 */ /* 0x004fe20008010806 */
[----:B------:R-:W-:Y:S02]  /*6480*/  IMAD.MOV.U32 R204, RZ, RZ, R33 ;  /* 0x000000ffffcc7224 */ /* 0x000fe400078e0021 */
[----:B------:R-:W-:Y:S01]  /*6490*/  PRMT R9, R4, 0x5410, R5 ;  /* 0x0000541004097816 */ /* 0x000fe20000000005 */
[----:B------:R-:W-:Y:S01]  /*64a0*/  IMAD.MOV.U32 R33, RZ, RZ, R34 ;  /* 0x000000ffff217224 */ /* 0x000fe200078e0022 */
[--C-:B------:R-:W-:Y:S01]  /*64b0*/  SHF.R.U32.HI R4, RZ, 0x10, R2.reuse ;  /* 0x00000010ff047819 */ /* 0x100fe20000011602 */
[----:B------:R1:W-:Y:S01]  /*64c0*/  MUFU.EX2 R207, R7 ;  /* 0x0000000700cf7308 */ /* 0x0003e20000000800 */
[----:B------:R-:W-:Y:S01]  /*64d0*/  SHF.R.U32.HI R5, RZ, 0x18, R2 ;  /* 0x00000018ff057819 */ /* 0x000fe20000011602 */
[----:B------:R-:W-:Y:S01]  /*64e0*/  IMAD.MOV.U32 R34, RZ, RZ, R35 ;  /* 0x000000ffff227224 */ /* 0x000fe200078e0023 */
[----:B------:R-:W-:Y:S01]  /*64f0*/  LOP3.LUT R2, R4, 0xff, RZ, 0xc0, !PT ;  /* 0x000000ff04027812 */ /* 0x000fe200078ec0ff */
[----:B------:R-:W-:Y:S01]  /*6500*/  FFMA.FTZ R4, R171, UR36, -R6 ;  /* 0x00000024ab047c23 */ /* 0x000fe20008010806 */
[----:B------:R-:W-:Y:S01]  /*6510*/  IMAD.MOV.U32 R35, RZ, RZ, R36 ;  /* 0x000000ffff237224 */ /* 0x000fe200078e0024 */
[--C-:B------:R-:W-:Y:S01]  /*6520*/  HSET2.LE.AND R16, R16, R0.reuse, PT ;  /* 0x0000000010107233 */ /* 0x100fe20003803000 */
[----:B------:R-:W-:Y:S01]  /*6530*/  IMAD.MOV.U32 R36, RZ, RZ, R37 ;  /* 0x000000ffff247224 */ /* 0x000fe200078e0025 */
[----:B------:R2:W3:Y:S01]  /*6540*/  MUFU.EX2 R17, R4 ;  /* 0x0000000400117308 */ /* 0x0004e20000000800 */
[----:B------:R-:W-:Y:S01]  /*6550*/  PRMT R10, R2, 0x5410, R5 ;  /* 0x00005410020a7816 */ /* 0x000fe20000000005 */
[----:B------:R-:W-:Y:S01]  /*6560*/  IMAD.MOV.U32 R37, RZ, RZ, R38 ;  /* 0x000000ffff257224 */ /* 0x000fe200078e0026 */
[--C-:B------:R-:W-:Y:S01]  /*6570*/  HSET2.LE.AND R2, R23, R0.reuse, PT ;  /* 0x0000000017027233 */ /* 0x100fe20003803000 */
[----:B------:R-:W-:Y:S01]  /*6580*/  IMAD.MOV.U32 R38, RZ, RZ, R39 ;  /* 0x000000ffff267224 */ /* 0x000fe200078e0027 */
[--C-:B------:R-:W-:Y:S01]  /*6590*/  HSET2.LE.AND R5, R22, R0.reuse, PT ;  /* 0x0000000016057233 */ /* 0x100fe20003803000 */
[----:B------:R-:W-:Y:S01]  /*65a0*/  IMAD.MOV.U32 R39, RZ, RZ, R114 ;  /* 0x000000ffff277224 */ /* 0x000fe200078e0072 */
[--C-:B------:R-:W-:Y:S01]  /*65b0*/  HSET2.LE.AND R9, R9, R0.reuse, PT ;  /* 0x0000000009097233 */ /* 0x100fe20003803000 */
[----:B------:R-:W-:Y:S01]  /*65c0*/  IMAD.MOV.U32 R114, RZ, RZ, R115 ;  /* 0x000000ffff727224 */ /* 0x000fe200078e0073 */
[----:B-1----:R-:W-:Y:S01]  /*65d0*/  HSET2.LE.AND R7, R25, R0, PT ;  /* 0x0000000019077233 */ /* 0x002fe20003803000 */
[----:B------:R-:W-:-:S02]  /*65e0*/  IMAD.MOV.U32 R115, RZ, RZ, R52 ;  /* 0x000000ffff737224 */ /* 0x000fc400078e0034 */
[----:B------:R-:W-:Y:S02]  /*65f0*/  IMAD.MOV.U32 R52, RZ, RZ, R53 ;  /* 0x000000ffff347224 */ /* 0x000fe400078e0035 */
[----:B------:R-:W-:Y:S02]  /*6600*/  IMAD.MOV.U32 R53, RZ, RZ, R54 ;  /* 0x000000ffff357224 */ /* 0x000fe400078e0036 */
[----:B------:R-:W-:Y:S02]  /*6610*/  IMAD.MOV.U32 R54, RZ, RZ, R205 ;  /* 0x000000ffff367224 */ /* 0x000fe400078e00cd */
[--C-:B--2---:R-:W-:Y:S01]  /*6620*/  FFMA.FTZ R4, R173, UR36, -R6.reuse ;  /* 0x00000024ad047c23 */ /* 0x104fe20008010806 */
[----:B---3--:R-:W-:Y:S01]  /*6630*/  IMAD.MOV.U32 R173, RZ, RZ, R17 ;  /* 0x000000ffffad7224 */ /* 0x008fe200078e0011 */
[--C-:B------:R-:W-:Y:S01]  /*6640*/  HSET2.LE.AND R17, R11, R0.reuse, PT ;  /* 0x000000000b117233 */ /* 0x100fe20003803000 */
[----:B------:R-:W-:Y:S01]  /*6650*/  IMAD.MOV.U32 R171, RZ, RZ, R55 ;  /* 0x000000ffffab7224 */ /* 0x000fe200078e0037 */
[----:B------:R-:W-:Y:S01]  /*6660*/  HSET2.LE.AND R11, R10, R0, PT ;  /* 0x000000000a0b7233 */ /* 0x000fe20003803000 */
[--C-:B------:R-:W-:Y:S01]  /*6670*/  FFMA.FTZ R0, R174, UR36, -R6.reuse ;  /* 0x00000024ae007c23 */ /* 0x100fe20008010806 */
[--C-:B------:R-:W-:Y:S01]  /*6680*/  FFMA.FTZ R10, R172, UR36, -R6.reuse ;  /* 0x00000024ac0a7c23 */ /* 0x100fe20008010806 */
[----:B------:R-:W-:Y:S01]  /*6690*/  FFMA.FTZ R6, R169, UR36, -R6 ;  /* 0x00000024a9067c23 */ /* 0x000fe20008010806 */
[----:B------:R-:W-:Y:S01]  /*66a0*/  IMAD.MOV.U32 R169, RZ, RZ, R103 ;  /* 0x000000ffffa97224 */ /* 0x000fe200078e0067 */
[----:B------:R1:W2:Y:S01]  /*66b0*/  MUFU.EX2 R205, R4 ;  /* 0x0000000400cd7308 */ /* 0x0002a20000000800 */
[----:B------:R-:W-:-:S02]  /*66c0*/  IMAD.MOV.U32 R174, RZ, RZ, R47 ;  /* 0x000000ffffae7224 */ /* 0x000fc400078e002f */
[----:B------:R-:W-:Y:S02]  /*66d0*/  IMAD.MOV.U32 R55, RZ, RZ, R113 ;  /* 0x000000ffff377224 */ /* 0x000fe400078e0071 */
[----:B------:R-:W-:Y:S02]  /*66e0*/  IMAD.MOV.U32 R113, RZ, RZ, R18 ;  /* 0x000000ffff717224 */ /* 0x000fe400078e0012 */
[----:B------:R-:W-:Y:S01]  /*66f0*/  IMAD.MOV.U32 R172, RZ, RZ, R112 ;  /* 0x000000ffffac7224 */ /* 0x000fe200078e0070 */
[----:B------:R3:W-:Y:S01]  /*6700*/  MUFU.EX2 R206, R0 ;  /* 0x0000000000ce7308 */ /* 0x0007e20000000800 */
[----:B------:R-:W-:Y:S02]  /*6710*/  IMAD.MOV.U32 R129, RZ, RZ, R33 ;  /* 0x000000ffff817224 */ /* 0x000fe400078e0021 */
[----:B------:R-:W-:Y:S02]  /*6720*/  IMAD.MOV.U32 R100, RZ, RZ, R34 ;  /* 0x000000ffff647224 */ /* 0x000fe400078e0022 */
[----:B------:R-:W-:-:S02]  /*6730*/  IMAD.MOV.U32 R103, RZ, RZ, R35 ;  /* 0x000000ffff677224 */ /* 0x000fc400078e0023 */
[----:B------:R-:W-:Y:S01]  /*6740*/  IMAD.MOV.U32 R68, RZ, RZ, R114 ;  /* 0x000000ffff447224 */ /* 0x000fe200078e0072 */
[----:B------:R-:W4:Y:S01]  /*6750*/  MUFU.EX2 R175, R10 ;  /* 0x0000000a00af7308 */ /* 0x000f220000000800 */
[----:B-1----:R-:W-:Y:S01]  /*6760*/  F2FP.F16.F32.PACK_AB R4, R170, R101 ;  /* 0x00000065aa04723e */ /* 0x002fe200000000ff */
[----:B------:R-:W-:Y:S02]  /*6770*/  IMAD.MOV.U32 R102, RZ, RZ, R36 ;  /* 0x000000ffff667224 */ /* 0x000fe400078e0024 */
[----:B------:R-:W-:Y:S01]  /*6780*/  IMAD.MOV.U32 R71, RZ, RZ, R37 ;  /* 0x000000ffff477224 */ /* 0x000fe200078e0025 */
[C---:B------:R-:W-:Y:S01]  /*6790*/  PRMT R145, R4.reuse, 0x7610, R145 ;  /* 0x0000761004917816 */ /* 0x040fe20000000091 */
[----:B------:R-:W-:Y:S01]  /*67a0*/  IMAD.MOV.U32 R70, RZ, RZ, R38 ;  /* 0x000000ffff467224 */ /* 0x000fe200078e0026 */
[----:B------:R-:W-:Y:S01]  /*67b0*/  PRMT R144, R4, 0x7632, R144 ;  /* 0x0000763204907816 */ /* 0x000fe20000000090 */
[----:B------:R1:W4:Y:S01]  /*67c0*/  MUFU.EX2 R18, R6 ;  /* 0x0000000600127308 */ /* 0x0003220000000800 */
[----:B---3--:R-:W-:Y:S01]  /*67d0*/  F2FP.F16.F32.PACK_AB R0, R207, R169 ;  /* 0x000000a9cf00723e */ /* 0x008fe200000000ff */
[----:B------:R-:W-:-:S02]  /*67e0*/  IMAD.MOV.U32 R69, RZ, RZ, R39 ;  /* 0x000000ffff457224 */ /* 0x000fc400078e0027 */
[----:B------:R-:W-:Y:S01]  /*67f0*/  IMAD.MOV.U32 R78, RZ, RZ, R52 ;  /* 0x000000ffff4e7224 */ /* 0x000fe200078e0034 */
[C---:B------:R-:W-:Y:S01]  /*6800*/  PRMT R143, R0.reuse, 0x7632, R143 ;  /* 0x00007632008f7816 */ /* 0x040fe2000000008f */
[----:B------:R-:W-:Y:S01]  /*6810*/  IMAD.MOV.U32 R77, RZ, RZ, R53 ;  /* 0x000000ffff4d7224 */ /* 0x000fe200078e0035 */
[----:B------:R-:W-:Y:S01]  /*6820*/  PRMT R142, R0, 0x7610, R142 ;  /* 0x00007610008e7816 */ /* 0x000fe2000000008e */
[----:B------:R-:W-:Y:S01]  /*6830*/  IMAD.MOV.U32 R76, RZ, RZ, R54 ;  /* 0x000000ffff4c7224 */ /* 0x000fe200078e0036 */
[----:B------:R-:W-:Y:S01]  /*6840*/  PRMT R0, R145, 0x5410, R144 ;  /* 0x0000541091007816 */ /* 0x000fe20000000090 */
[----:B------:R-:W-:-:S03]  /*6850*/  IMAD.MOV.U32 R79, RZ, RZ, R115 ;  /* 0x000000ffff4f7224 */ /* 0x000fc600078e0073 */
[----:B------:R-:W-:Y:S02]  /*6860*/  LOP3.LUT R4, R2, R0, RZ, 0xc0, !PT ;  /* 0x0000000002047212 */ /* 0x000fe400078ec0ff */
[----:B------:R-:W-:Y:S02]  /*6870*/  PRMT R0, R142, 0x5410, R143 ;  /* 0x000054108e007816 */ /* 0x000fe4000000008f */
[----:B--2---:R-:W-:Y:S02]  /*6880*/  F2FP.F16.F32.PACK_AB R2, R205, R173 ;  /* 0x000000adcd02723e */ /* 0x004fe400000000ff */
[----:B------:R-:W-:Y:S02]  /*6890*/  LOP3.LUT R5, R5, R0, RZ, 0xc0, !PT ;  /* 0x0000000005057212 */ /* 0x000fe400078ec0ff */
[----:B------:R-:W-:Y:S02]  /*68a0*/  F2FP.F16.F32.PACK_AB R0, R185, R168 ;  /* 0x000000a8b900723e */ /* 0x000fe400000000ff */
[----:B------:R-:W-:-:S02]  /*68b0*/  PRMT R139, R2, 0x7632, R139 ;  /* 0x00007632028b7816 */ /* 0x000fc4000000008b */
[C---:B------:R-:W-:Y:S02]  /*68c0*/  PRMT R141, R0.reuse, 0x7610, R141 ;  /* 0x00007610008d7816 */ /* 0x040fe4000000008d */
[----:B------:R-:W-:Y:S02]  /*68d0*/  PRMT R140, R0, 0x7632, R140 ;  /* 0x00007632008c7816 */ /* 0x000fe4000000008c */
[----:B------:R-:W-:Y:S02]  /*68e0*/  F2FP.F16.F32.PACK_AB R0, R174, R204 ;  /* 0x000000ccae00723e */ /* 0x000fe400000000ff */
[----:B------:R-:W-:Y:S02]  /*68f0*/  PRMT R138, R2, 0x7610, R138 ;  /* 0x00007610028a7816 */ /* 0x000fe4000000008a */
[C---:B------:R-:W-:Y:S02]  /*6900*/  PRMT R137, R0.reuse, 0x7610, R137 ;  /* 0x0000761000897816 */ /* 0x040fe40000000089 */
[----:B------:R-:W-:-:S02]  /*6910*/  PRMT R136, R0, 0x7632, R136 ;  /* 0x0000763200887816 */ /* 0x000fc40000000088 */
[----:B------:R-:W-:Y:S02]  /*6920*/  PRMT R0, R141, 0x5410, R140 ;  /* 0x000054108d007816 */ /* 0x000fe4000000008c */
[----:B------:R-:W-:Y:S02]  /*6930*/  F2FP.F16.F32.PACK_AB R2, R130, R131 ;  /* 0x000000838202723e */ /* 0x000fe400000000ff */
[----:B-1----:R-:W-:Y:S02]  /*6940*/  LOP3.LUT R6, R7, R0, RZ, 0xc0, !PT ;  /* 0x0000000007067212 */ /* 0x002fe400078ec0ff */
[----:B------:R-:W-:Y:S02]  /*6950*/  PRMT R0, R138, 0x5410, R139 ;  /* 0x000054108a007816 */ /* 0x000fe4000000008b */
[----:B------:R-:W-:Y:S02]  /*6960*/  PRMT R117, R2, 0x7610, R117 ;  /* 0x0000761002757816 */ /* 0x000fe40000000075 */
[----:B------:R-:W-:-:S02]  /*6970*/  LOP3.LUT R7, R8, R0, RZ, 0xc0, !PT ;  /* 0x0000000008077212 */ /* 0x000fc400078ec0ff */
[----:B------:R-:W-:Y:S02]  /*6980*/  PRMT R0, R137, 0x5410, R136 ;  /* 0x0000541089007816 */ /* 0x000fe40000000088 */
[----:B------:R-:W-:Y:S01]  /*6990*/  PRMT R27, R2, 0x7632, R27 ;  /* 0x00007632021b7816 */ /* 0x000fe2000000001b */
[----:B------:R-:W-:Y:S01]  /*69a0*/  IMAD.MOV.U32 R2, RZ, RZ, R113 ;  /* 0x000000ffff027224 */ /* 0x000fe200078e0071 */
[----:B------:R-:W-:Y:S02]  /*69b0*/  LOP3.LUT R112, R9, R0, RZ, 0xc0, !PT ;  /* 0x0000000009707212 */ /* 0x000fe400078ec0ff */
[----:B----4-:R-:W-:-:S04]  /*69c0*/  F2FP.F16.F32.PACK_AB R0, R175, R206 ;  /* 0x000000ceaf00723e */ /* 0x010fc800000000ff */
[C---:B------:R-:W-:Y:S02]  /*69d0*/  PRMT R119, R0.reuse, 0x7632, R119 ;  /* 0x0000763200777816 */ /* 0x040fe40000000077 */
[----:B------:R-:W-:Y:S02]  /*69e0*/  PRMT R118, R0, 0x7610, R118 ;  /* 0x0000761000767816 */ /* 0x000fe40000000076 */
[----:B------:R-:W-:-:S04]  /*69f0*/  F2FP.F16.F32.PACK_AB R0, R18, R128 ;  /* 0x000000801200723e */ /* 0x000fc800000000ff */
[C---:B------:R-:W-:Y:S02]  /*6a00*/  PRMT R25, R0.reuse, 0x7610, R25 ;  /* 0x0000761000197816 */ /* 0x040fe40000000019 */
[----:B------:R-:W-:Y:S02]  /*6a10*/  PRMT R24, R0, 0x7632, R24 ;  /* 0x0000763200187816 */ /* 0x000fe40000000018 */
[----:B------:R-:W-:-:S04]  /*6a20*/  PRMT R0, R118, 0x5410, R119 ;  /* 0x0000541076007816 */ /* 0x000fc80000000077 */
[----:B------:R-:W-:Y:S02]  /*6a30*/  LOP3.LUT R113, R11, R0, RZ, 0xc0, !PT ;  /* 0x000000000b717212 */ /* 0x000fe400078ec0ff */
[----:B------:R-:W1:Y:S01]  /*6a40*/  LDSM.16.MT88.4 R8, [R183+0x10800] ;  /* 0x01080000b708783b */ /* 0x000e620000004200 */
[----:B------:R-:W-:-:S04]  /*6a50*/  PRMT R0, R117, 0x5410, R27 ;  /* 0x0000541075007816 */ /* 0x000fc8000000001b */
[----:B------:R-:W-:Y:S01]  /*6a60*/  LOP3.LUT R114, R16, R0, RZ, 0xc0, !PT ;  /* 0x0000000010727212 */ /* 0x000fe200078ec0ff */
[----:B------:R-:W-:Y:S01]  /*6a70*/  IMAD.MOV.U32 R16, RZ, RZ, R55 ;  /* 0x000000ffff107224 */ /* 0x000fe200078e0037 */
[----:B------:R-:W-:-:S04]  /*6a80*/  PRMT R0, R25, 0x5410, R24 ;  /* 0x0000541019007816 */ /* 0x000fc80000000018 */
[----:B------:R-:W-:Y:S01]  /*6a90*/  LOP3.LUT R115, R17, R0, RZ, 0xc0, !PT ;  /* 0x0000000011737212 */ /* 0x000fe200078ec0ff */
[----:B------:R-:W-:Y:S02]  /*6aa0*/  IMAD.MOV.U32 R0, RZ, RZ, R78 ;  /* 0x000000ffff007224 */ /* 0x000fe400078e004e */
[----:B------:R-:W-:Y:S01]  /*6ab0*/  IMAD.MOV.U32 R17, RZ, RZ, R128 ;  /* 0x000000ffff117224 */ /* 0x000fe200078e0080 */
[C---:B-1----:R-:W-:Y:S06]  /*6ac0*/  HMMA.16816.F32 R28, R12.reuse, R8, R164 ;  /* 0x000000080c1c723c */ /* 0x042fec00000018a4 */
[----:B------:R-:W-:Y:S01]  /*6ad0*/  HMMA.16816.F32 R20, R12, R10, R124 ;  /* 0x0000000a0c14723c */ /* 0x000fe2000000187c */
[----:B------:R-:W1:Y:S04]  /*6ae0*/  LDSM.16.MT88.4 R12, [R181+0xd000] ;  /* 0x00d00000b50c783b */ /* 0x000e680000004200 */
[----:B------:R-:W2:Y:S01]  /*6af0*/  LDSM.16.MT88.4 R8, [R182+0xd000] ;  /* 0x00d00000b608783b */ /* 0x000ea20000004200 */
[C---:B-1----:R-:W-:Y:S06]  /*6b00*/  HMMA.16816.F32 R124, R4.reuse, R12, R244 ;  /* 0x0000000c047c723c */ /* 0x042fec00000018f4 */
[----:B------:R-:W-:Y:S01]  /*6b10*/  HMMA.16816.F32 R32, R4, R14, R240 ;  /* 0x0000000e0420723c */ /* 0x000fe200000018f0 */
[----:B------:R-:W1:Y:S01]  /*6b20*/  LDSM.16.MT88.4 R12, [R184+0xd000] ;  /* 0x00d00000b80c783b */ /* 0x000e620000004200 */
[----:B------:R-:W-:-:S02]  /*6b30*/  IMAD.MOV.U32 R245, RZ, RZ, R76 ;  /* 0x000000fffff57224 */ /* 0x000fc400078e004c */
[----:B------:R-:W-:Y:S02]  /*6b40*/  IMAD.MOV.U32 R246, RZ, RZ, R77 ;  /* 0x000000fffff67224 */ /* 0x000fe400078e004d */
[C---:B--2---:R-:W-:Y:S01]  /*6b50*/  HMMA.16816.F32 R36, R4.reuse, R8, R208 ;  /* 0x000000080424723c */ /* 0x044fe200000018d0 */
[----:B------:R-:W-:Y:S02]  /*6b60*/  IMAD.MOV.U32 R243, RZ, RZ, R172 ;  /* 0x000000fffff37224 */ /* 0x000fe400078e00ac */
[----:B------:R-:W-:Y:S02]  /*6b70*/  IMAD.MOV.U32 R172, RZ, RZ, R70 ;  /* 0x000000ffffac7224 */ /* 0x000fe400078e0046 */
[----:B------:R-:W-:Y:S01]  /*6b80*/  IMAD.MOV.U32 R244, RZ, RZ, R171 ;  /* 0x000000fffff47224 */ /* 0x000fe200078e00ab */
[----:B------:R-:W-:Y:S01]  /*6b90*/  HMMA.16816.F32 R44, R4, R10, R92 ;  /* 0x0000000a042c723c */ /* 0x000fe2000000185c */
[----:B------:R-:W2:Y:S01]  /*6ba0*/  LDSM.16.MT88.4 R8, [R183+0xd000] ;  /* 0x00d00000b708783b */ /* 0x000ea20000004200 */
[----:B------:R-:W-:-:S02]  /*6bb0*/  IMAD.MOV.U32 R171, RZ, RZ, R102 ;  /* 0x000000ffffab7224 */ /* 0x000fc400078e0066 */
[----:B------:R-:W-:Y:S02]  /*6bc0*/  IMAD.MOV.U32 R247, RZ, RZ, R131 ;  /* 0x000000fffff77224 */ /* 0x000fe400078e0083 */
[----:B------:R-:W-:Y:S02]  /*6bd0*/  IMAD.MOV.U32 R240, RZ, RZ, R173 ;  /* 0x000000fffff07224 */ /* 0x000fe400078e00ad */
[----:B------:R-:W-:Y:S02]  /*6be0*/  IMAD.MOV.U32 R241, RZ, RZ, R168 ;  /* 0x000000fffff17224 */ /* 0x000fe400078e00a8 */
[----:B------:R-:W-:Y:S01]  /*6bf0*/  IMAD.MOV.U32 R242, RZ, RZ, R205 ;  /* 0x000000fffff27224 */ /* 0x000fe200078e00cd */
[C---:B-1----:R-:W-:Y:S06]  /*6c00*/  HMMA.16816.F32 R52, R4.reuse, R12, R232 ;  /* 0x0000000c0434723c */ /* 0x042fec00000018e8 */
[----:B------:R-:W-:Y:S01]  /*6c10*/  HMMA.16816.F32 R64, R4, R14, R220 ;  /* 0x0000000e0440723c */ /* 0x000fe200000018dc */
[----:B------:R-:W1:Y:S01]  /*6c20*/  LDSM.16.MT88.4 R12, [R181+0xf000] ;  /* 0x00f00000b50c783b */ /* 0x000e620000004200 */
[----:B------:R-:W-:-:S02]  /*6c30*/  IMAD.MOV.U32 R232, RZ, RZ, R169 ;  /* 0x000000ffffe87224 */ /* 0x000fc400078e00a9 */
[----:B------:R-:W-:Y:S02]  /*6c40*/  IMAD.MOV.U32 R234, RZ, RZ, R170 ;  /* 0x000000ffffea7224 */ /* 0x000fe400078e00aa */
[----:B------:R-:W-:Y:S02]  /*6c50*/  IMAD.MOV.U32 R169, RZ, RZ, R68 ;  /* 0x000000ffffa97224 */ /* 0x000fe400078e0044 */
[----:B------:R-:W-:Y:S02]  /*6c60*/  IMAD.MOV.U32 R221, RZ, RZ, R2 ;  /* 0x000000ffffdd7224 */ /* 0x000fe400078e0002 */
[----:B------:R-:W-:Y:S02]  /*6c70*/  IMAD.MOV.U32 R170, RZ, RZ, R69 ;  /* 0x000000ffffaa7224 */ /* 0x000fe400078e0045 */
[----:B------:R-:W-:Y:S02]  /*6c80*/  IMAD.MOV.U32 R233, RZ, RZ, R71 ;  /* 0x000000ffffe97224 */ /* 0x000fe400078e0047 */
[----:B------:R-:W-:Y:S01]  /*6c90*/  IMAD.MOV.U32 R2, RZ, RZ, R79 ;  /* 0x000000ffff027224 */ /* 0x000fe200078e004f */
[----:B--2---:R-:W-:Y:S01]  /*6ca0*/  HMMA.16816.F32 R68, R4, R8, R84 ;  /* 0x000000080444723c */ /* 0x004fe20000001854 */
[----:B------:R-:W-:-:S02]  /*6cb0*/  IMAD.MOV.U32 R223, RZ, RZ, R101 ;  /* 0x000000ffffdf7224 */ /* 0x000fc400078e0065 */
[----:B------:R-:W-:Y:S02]  /*6cc0*/  IMAD.MOV.U32 R220, RZ, RZ, R16 ;  /* 0x000000ffffdc7224 */ /* 0x000fe400078e0010 */
[----:B------:R-:W-:Y:S01]  /*6cd0*/  IMAD.MOV.U32 R16, RZ, RZ, R130 ;  /* 0x000000ffff107224 */ /* 0x000fe200078e0082 */
[C---:B------:R-:W-:Y:S01]  /*6ce0*/  HMMA.16816.F32 R76, R4.reuse, R10, R108 ;  /* 0x0000000a044c723c */ /* 0x040fe2000000186c */
[----:B------:R-:W2:Y:S01]  /*6cf0*/  LDSM.16.MT88.4 R8, [R182+0xf000] ;  /* 0x00f00000b608783b */ /* 0x000ea20000004200 */
        /* <DEDUP_REMOVED lines=10> */
[----:B------:R-:W-:Y:S01]  /*6da0*/  IMAD.MOV.U32 R229, RZ, RZ, R169 ;  /* 0x000000ffffe57224 */ /* 0x000fe200078e00a9 */
[C---:B--2---:R-:W-:Y:S06]  /*6db0*/  HMMA.16816.F32 R100, R4.reuse, R8, R176 ;  /* 0x000000080464723c */ /* 0x044fec00000018b0 */
[C---:B------:R-:W-:Y:S01]  /*6dc0*/  HMMA.16816.F32 R104, R4.reuse, R10, R104 ;  /* 0x0000000a0468723c */ /* 0x040fe20000001868 */
[----:B------:R-:W2:Y:S05]  /*6dd0*/  LDSM.16.MT88.4 R8, [R183+0xf000] ;  /* 0x00f00000b708783b */ /* 0x000eaa0000004200 */
[----:B-1----:R-:W-:Y:S07]  /*6de0*/  HMMA.16816.F32 R108, R4, R12, R224 ;  /* 0x0000000c046c723c */ /* 0x002fee00000018e0 */
[----:B------:R-:W-:-:S02]  /*6df0*/  IMAD.MOV.U32 R225, RZ, RZ, R129 ;  /* 0x000000ffffe17224 */ /* 0x000fc400078e0081 */
[C---:B------:R-:W-:Y:S01]  /*6e00*/  HMMA.16816.F32 R128, R4.reuse, R14, R212 ;  /* 0x0000000e0480723c */ /* 0x040fe200000018d4 */
[----:B------:R-:W1:Y:S01]  /*6e10*/  LDSM.16.MT88.4 R12, [R181+0x11000] ;  /* 0x01100000b50c783b */ /* 0x000e620000004200 */
[----:B------:R-:W-:Y:S02]  /*6e20*/  IMAD.MOV.U32 R226, RZ, RZ, R171 ;  /* 0x000000ffffe27224 */ /* 0x000fe400078e00ab */
[----:B------:R-:W-:Y:S02]  /*6e30*/  IMAD.MOV.U32 R227, RZ, RZ, R0 ;  /* 0x000000ffffe37224 */ /* 0x000fe400078e0000 */
[----:B------:R-:W-:Y:S01]  /*6e40*/  @!P4 HADD2 R252, -R141.H0_H0, -RZ.H0_H0 ;  /* 0xa00000ff8dfcc230 */ /* 0x000fe20000000900 */
[----:B------:R-:W-:Y:S01]  /*6e50*/  ISETP.LE.U32.AND P2, PT, R58, UR5, PT ;  /* 0x000000053a007c0c */ /* 0x000fe2000bf43070 */
[----:B------:R-:W-:Y:S01]  /*6e60*/  IMAD.MOV.U32 R224, RZ, RZ, R2 ;  /* 0x000000ffffe07224 */ /* 0x000fe200078e0002 */
[----:B--2---:R-:W-:Y:S07]  /*6e70*/  HMMA.16816.F32 R164, R4, R8, R96 ;  /* 0x0000000804a4723c */ /* 0x004fee0000001860 */
[----:B------:R-:W-:-:S02]  /*6e80*/  IMAD.MOV.U32 R96, RZ, RZ, R172 ;  /* 0x000000ffff607224 */ /* 0x000fc400078e00ac */
[----:B------:R-:W-:Y:S02]  /*6e90*/  IMAD.MOV.U32 R97, RZ, RZ, R170 ;  /* 0x000000ffff617224 */ /* 0x000fe400078e00aa */
[C---:B------:R-:W-:Y:S01]  /*6ea0*/  HMMA.16816.F32 R168, R4.reuse, R10, R72 ;  /* 0x0000000a04a8723c */ /* 0x040fe20000001848 */
[----:B------:R2:W3:Y:S05]  /*6eb0*/  LDL.LU.S16 R75, [R1] ;  /* 0x00000000014b7983 */ /* 0x0004ea0000300600 */
[----:B-1----:R-:W-:Y:S01]  /*6ec0*/  HMMA.16816.F32 R176, R4, R14, R80 ;  /* 0x0000000e04b0723c */ /* 0x002fe20000001850 */
[----:B------:R-:W-:Y:S01]  /*6ed0*/  LDSM.16.MT88.4 R8, [R182+0x11000] ;  /* 0x01100000b608783b */ /* 0x000fe20000004200 */
[----:B------:R-:W-:Y:S01]  /*6ee0*/  LOP3.LUT R0, R26, 0xff, RZ, 0xc0, !PT ;  /* 0x000000ff1a007812 */ /* 0x000fe200078ec0ff */
[----:B------:R-:W-:-:S02]  /*6ef0*/  IMAD.MOV.U32 R98, RZ, RZ, R243 ;  /* 0x000000ffff627224 */ /* 0x000fc400078e00f3 */
[----:B------:R-:W-:Y:S01]  /*6f00*/  IMAD.MOV.U32 R99, RZ, RZ, R244 ;  /* 0x000000ffff637224 */ /* 0x000fe200078e00f4 */
[C---:B------:R-:W-:Y:S01]  /*6f10*/  HMMA.16816.F32 R172, R4.reuse, R12, R120 ;  /* 0x0000000c04ac723c */ /* 0x040fe20000001878 */
[----:B------:R-:W1:Y:S01]  /*6f20*/  LDSM.16.MT88.4 R12, [R184+0x11000] ;  /* 0x01100000b80c783b */ /* 0x000e620000004200 */
[----:B------:R-:W-:Y:S01]  /*6f30*/  ISETP.LE.U32.AND P6, PT, R0, UR5, PT ;  /* 0x0000000500007c0c */ /* 0x000fe2000bfc3070 */
[----:B------:R-:W-:Y:S02]  /*6f40*/  IMAD.MOV.U32 R243, RZ, RZ, R204 ;  /* 0x000000fffff37224 */ /* 0x000fe400078e00cc */
[----:B------:R-:W-:Y:S01]  /*6f50*/  IMAD.MOV.U32 R244, RZ, RZ, R206 ;  /* 0x000000fffff47224 */ /* 0x000fe200078e00ce */
[----:B------:R-:W-:Y:S01]  /*6f60*/  @!P4 PRMT R141, R252, 0x5410, RZ ;  /* 0x00005410fc8dc816 */ /* 0x000fe200000000ff */
[----:B------:R-:W-:Y:S01]  /*6f70*/  LDSM.16.MT88.4 R120, [R181+0xd800] ;  /* 0x00d80000b578783b */ /* 0x000fe20000004200 */
[----:B------:R-:W-:Y:S02]  /*6f80*/  LOP3.LUT R2, R61, UR9, R162, 0x96, !PT ;  /* 0x000000093d027c12 */ /* 0x000fe4000f8e96a2 */
[----:B------:R-:W-:Y:S01]  /*6f90*/  ISETP.LE.U32.AND P1, PT, R57, UR5, PT ;  /* 0x0000000539007c0c */ /* 0x000fe2000bf23070 */
[----:B------:R-:W-:Y:S01]  /*6fa0*/  USHF.L.U32 UR17, UR17, 0x3, URZ ;  /* 0x0000000311117899 */ /* 0x000fe2000800063f */
[----:B------:R-:W-:Y:S01]  /*6fb0*/  LDSM.16.MT88.4 R80, [R184+0xf800] ;  /* 0x00f80000b850783b */ /* 0x000fe20000004200 */
[----:B-1----:R-:W-:Y:S03]  /*6fc0*/  HMMA.16816.F32 R208, R4, R14, R40 ;  /* 0x0000000e04d0723c */ /* 0x002fe60000001828 */
[----:B------:R-:W1:Y:S03]  /*6fd0*/  LDSM.16.MT88.4 R40, [R182+0xd800] ;  /* 0x00d80000b628783b */ /* 0x000e660000004200 */
[C---:B-1----:R-:W-:Y:S06]  /*6fe0*/  HMMA.16816.F32 R36, R112.reuse, R40, R36 ;  /* 0x000000287024723c */ /* 0x042fec0000001824 */
[----:B------:R-:W-:Y:S01]  /*6ff0*/  HMMA.16816.F32 R40, R112, R42, R44 ;  /* 0x0000002a7028723c */ /* 0x000fe2000000182c */
[----:B------:R2:W4:Y:S05]  /*7000*/  LDL.LU.S16 R44, [R1+0x4] ;  /* 0x00000400012c7983 */ /* 0x00052a0000300600 */
[C---:B------:R-:W-:Y:S06]  /*7010*/  HMMA.16816.F32 R216, R4.reuse, R8, R88 ;  /* 0x0000000804d8723c */ /* 0x040fec0000001858 */
[----:B------:R-:W-:Y:S01]  /*7020*/  HMMA.16816.F32 R212, R4, R10, R132 ;  /* 0x0000000a04d4723c */ /* 0x000fe20000001884 */
[----:B------:R-:W1:Y:S01]  /*7030*/  LDSM.16.MT88.4 R8, [R183+0x11000] ;  /* 0x01100000b708783b */ /* 0x000e620000004200 */
[----:B------:R-:W-:Y:S01]  /*7040*/  LOP3.LUT R0, R26, 0xffff, RZ, 0xc0, !PT ;  /* 0x0000ffff1a007812 */ /* 0x000fe200078ec0ff */
[----:B------:R-:W-:-:S02]  /*7050*/  @!P6 HADD2 R239, -R145.H0_H0, -RZ.H0_H0 ;  /* 0xa00000ff91efe230 */ /* 0x000fc40000000900 */
[----:B------:R-:W-:Y:S01]  /*7060*/  LDSM.16.MT88.4 R88, [R183+0xf800] ;  /* 0x00f80000b758783b */ /* 0x000fe20000004200 */
[----:B------:R-:W-:-:S04]  /*7070*/  SHF.R.U32.HI R0, RZ, 0x8, R0 ;  /* 0x00000008ff007819 */ /* 0x000fc80000011600 */
[----:B------:R-:W-:Y:S01]  /*7080*/  LOP3.LUT R0, R0, 0xffff, RZ, 0xc0, !PT ;  /* 0x0000ffff00007812 */ /* 0x000fe200078ec0ff */
[----:B------:R-:W-:Y:S01]  /*7090*/  HMMA.16816.F32 R204, R4, R12, R48 ;  /* 0x0000000c04cc723c */ /* 0x000fe20000001830 */
[----:B------:R-:W2:Y:S02]  /*70a0*/  LDSM.16.MT88.4 R48, [R184+0xd800] ;  /* 0x00d80000b830783b */ /* 0x000ea40000004200 */
[----:B------:R-:W-:Y:S02]  /*70b0*/  ISETP.LE.U32.AND P3, PT, R0, UR5, PT ;  /* 0x0000000500007c0c */ /* 0x000fe4000bf63070 */
[----:B------:R-:W-:-:S04]  /*70c0*/  SHF.R.U32.HI R0, RZ, 0x18, R26 ;  /* 0x00000018ff007819 */ /* 0x000fc8000001161a */
[----:B------:R-:W-:Y:S02]  /*70d0*/  ISETP.LE.U32.AND P5, PT, R0, UR5, PT ;  /* 0x0000000500007c0c */ /* 0x000fe4000bfa3070 */
[----:B------:R-:W-:-:S05]  /*70e0*/  @!P6 PRMT R145, R239, 0x5410, RZ ;  /* 0x00005410ef91e816 */ /* 0x000fca00000000ff */
[----:B------:R-:W-:Y:S01]  /*70f0*/  @!P3 HADD2 R248, -R144.H0_H0, -RZ.H0_H0 ;  /* 0xa00000ff90f8b230 */ /* 0x000fe20000000900 */
[C---:B-1----:R-:W-:Y:S06]  /*7100*/  HMMA.16816.F32 R28, R4.reuse, R8, R28 ;  /* 0x00000008041c723c */ /* 0x042fec000000181c */
[----:B------:R-:W-:Y:S07]  /*7110*/  HMMA.16816.F32 R20, R4, R10, R20 ;  /* 0x0000000a0414723c */ /* 0x000fee0000001814 */
[----:B------:R-:W-:-:S04]  /*7120*/  SHF.R.U32.HI R4, RZ, 0x10, R26 ;  /* 0x00000010ff047819 */ /* 0x000fc8000001161a */
[----:B------:R-:W-:-:S04]  /*7130*/  LOP3.LUT R0, R4, 0xff, RZ, 0xc0, !PT ;  /* 0x000000ff04007812 */ /* 0x000fc800078ec0ff */
[----:B------:R-:W-:Y:S02]  /*7140*/  ISETP.LE.U32.AND P6, PT, R0, UR5, PT ;  /* 0x0000000500007c0c */ /* 0x000fe4000bfc3070 */
[----:B------:R-:W-:Y:S01]  /*7150*/  SHF.R.U32.HI R0, RZ, 0x8, R59 ;  /* 0x00000008ff007819 */ /* 0x000fe2000001163b */
[----:B------:R-:W-:-:S03]  /*7160*/  @!P5 HADD2 R249, -R143.H0_H0, -RZ.H0_H0 ;  /* 0xa00000ff8ff9d230 */ /* 0x000fc60000000900 */
[----:B------:R-:W-:Y:S02]  /*7170*/  LOP3.LUT R0, R0, 0xffff, RZ, 0xc0, !PT ;  /* 0x0000ffff00007812 */ /* 0x000fe400078ec0ff */
[----:B------:R-:W-:Y:S01]  /*7180*/  @!P3 PRMT R144, R248, 0x5410, RZ ;  /* 0x00005410f890b816 */ /* 0x000fe200000000ff */
[----:B------:R-:W-:Y:S01]  /*7190*/  IMAD.WIDE.U32 R4, R163, -0x2daee0ad, RZ ;  /* 0xd2511f53a3047825 */ /* 0x000fe200078e00ff */
[----:B------:R-:W-:Y:S02]  /*71a0*/  ISETP.LE.U32.AND P3, PT, R0, UR5, PT ;  /* 0x0000000500007c0c */ /* 0x000fe4000bf63070 */
[----:B------:R-:W-:Y:S02]  /*71b0*/  LOP3.LUT R0, R63, 0xff, RZ, 0xc0, !PT ;  /* 0x000000ff3f007812 */ /* 0x000fe400078ec0ff */
[----:B------:R-:W-:Y:S02]  /*71c0*/  @!P5 PRMT R143, R249, 0x5410, RZ ;  /* 0x00005410f98fd816 */ /* 0x000fe400000000ff */
[----:B------:R-:W-:-:S02]  /*71d0*/  ISETP.LE.U32.AND P5, PT, R0, UR5, PT ;  /* 0x0000000500007c0c */ /* 0x000fc4000bfa3070 */
[----:B------:R-:W-:Y:S01]  /*71e0*/  LOP3.LUT R0, R5, UR9, R56, 0x96, !PT ;  /* 0x0000000905007c12 */ /* 0x000fe2000f8e9638 */
[----:B------:R-:W-:Y:S01]  /*71f0*/  HMMA.16816.F32 R124, R112, R120, R124 ;  /* 0x00000078707c723c */ /* 0x000fe2000000187c */
[----:B------:R-:W-:Y:S02]  /*7200*/  @!P6 HADD2 R250, -R142.H0_H0, -RZ.H0_H0 ;  /* 0xa00000ff8efae230 */ /* 0x000fe40000000900 */
[----:B---3--:R-:W-:Y:S01]  /*7210*/  @!P2 HADD2 R75, -R139.H0_H0, -RZ.H0_H0 ;  /* 0xa00000ff8b4ba230 */ /* 0x008fe20000000900 */
[----:B------:R-:W-:Y:S01]  /*7220*/  LOP3.LUT R6, R0, 0xffff, RZ, 0xc0, !PT ;  /* 0x0000ffff00067812 */ /* 0x000fe200078ec0ff */
[----:B------:R-:W-:Y:S02]  /*7230*/  @!P3 HADD2 R251, -R140.H0_H0, -RZ.H0_H0 ;  /* 0xa00000ff8cfbb230 */ /* 0x000fe40000000900 */
[----:B------:R-:W-:Y:S01]  /*7240*/  IMAD.MOV.U32 R132, RZ, RZ, R96 ;  /* 0x000000ffff847224 */ /* 0x000fe200078e0060 */
[----:B------:R-:W1:Y:S01]  /*7250*/  LDSM.16.MT88.4 R56, [R183+0xd800] ;  /* 0x00d80000b738783b */ /* 0x000e620000004200 */
[----:B------:R-:W-:-:S04]  /*7260*/  SHF.R.U32.HI R6, RZ, 0x8, R6 ;  /* 0x00000008ff067819 */ /* 0x000fc80000011606 */
[----:B------:R-:W-:-:S04]  /*7270*/  LOP3.LUT R6, R6, 0xffff, RZ, 0xc0, !PT ;  /* 0x0000ffff06067812 */ /* 0x000fc800078ec0ff */
[----:B------:R-:W-:Y:S01]  /*7280*/  ISETP.LE.U32.AND P4, PT, R6, UR5, PT ;  /* 0x0000000506007c0c */ /* 0x000fe2000bf83070 */
[----:B----4-:R-:W-:-:S05]  /*7290*/  @!P5 HADD2 R44, -R138.H0_H0, -RZ.H0_H0 ;  /* 0xa00000ff8a2cd230 */ /* 0x010fca0000000900 */
[----:B------:R-:W-:Y:S02]  /*72a0*/  PRMT R6, R44, 0x7610, R6 ;  /* 0x000076102c067816 */ /* 0x000fe40000000006 */
[C---:B--2---:R-:W-:Y:S02]  /*72b0*/  HMMA.16816.F32 R44, R112.reuse, R48, R52 ;  /* 0x00000030702c723c */ /* 0x044fe40000001834 */
[----:B------:R-:W-:Y:S02]  /*72c0*/  @!P5 PRMT R138, R6, 0x5410, RZ ;  /* 0x00005410068ad816 */ /* 0x000fe400000000ff */
[----:B------:R2:W3:Y:S04]  /*72d0*/  LDL.LU.S16 R6, [R1+0x8] ;  /* 0x0000080001067983 */ /* 0x0004e80000300600 */
[----:B------:R2:W4:Y:S01]  /*72e0*/  LDL.LU.S16 R48, [R1+0xc] ;  /* 0x00000c0001307983 */ /* 0x0005220000300600 */
[----:B------:R-:W-:Y:S01]  /*72f0*/  HMMA.16816.F32 R120, R112, R122, R32 ;  /* 0x0000007a7078723c */ /* 0x000fe20000001820 */
[----:B------:R-:W-:-:S02]  /*7300*/  LOP3.LUT R8, R0, 0xff, RZ, 0xc0, !PT ;  /* 0x000000ff00087812 */ /* 0x000fc400078ec0ff */
[----:B------:R-:W-:Y:S02]  /*7310*/  @!P6 PRMT R142, R250, 0x5410, RZ ;  /* 0x00005410fa8ee816 */ /* 0x000fe400000000ff */
[----:B------:R-:W-:Y:S02]  /*7320*/  ISETP.LE.U32.AND P6, PT, R8, UR5, PT ;  /* 0x0000000508007c0c */ /* 0x000fe4000bfc3070 */
[--C-:B------:R-:W-:Y:S02]  /*7330*/  SHF.R.U32.HI R7, RZ, 0x18, R0.reuse ;  /* 0x00000018ff077819 */ /* 0x100fe40000011600 */
[----:B------:R-:W-:Y:S01]  /*7340*/  SHF.R.U32.HI R0, RZ, 0x10, R0 ;  /* 0x00000010ff007819 */ /* 0x000fe20000011600 */
[----:B----4-:R-:W-:-:S05]  /*7350*/  @!P4 HADD2 R48, -R136.H0_H0, -RZ.H0_H0 ;  /* 0xa00000ff8830c230 */ /* 0x010fca0000000900 */
[----:B------:R-:W-:-:S04]  /*7360*/  PRMT R34, R48, 0x7610, R34 ;  /* 0x0000761030227816 */ /* 0x000fc80000000022 */
[----:B------:R-:W-:Y:S02]  /*7370*/  @!P4 PRMT R136, R34, 0x5410, RZ ;  /* 0x000054102288c816 */ /* 0x000fe400000000ff */
[----:B------:R2:W4:Y:S01]  /*7380*/  LDL.LU.S16 R34, [R1+0x10] ;  /* 0x0000100001227983 */ /* 0x0005220000300600 */
[----:B------:R-:W-:Y:S02]  /*7390*/  PRMT R63, R75, 0x7610, R63 ;  /* 0x000076104b3f7816 */ /* 0x000fe4000000003f */
[----:B------:R-:W-:Y:S01]  /*73a0*/  LOP3.LUT R0, R0, 0xff, RZ, 0xc0, !PT ;  /* 0x000000ff00007812 */ /* 0x000fe200078ec0ff */
[----:B---3--:R-:W-:Y:S01]  /*73b0*/  @!P6 HADD2 R6, -R137.H0_H0, -RZ.H0_H0 ;  /* 0xa00000ff8906e230 */ /* 0x008fe20000000900 */
[----:B------:R-:W-:Y:S01]  /*73c0*/  @!P3 PRMT R140, R251, 0x5410, RZ ;  /* 0x00005410fb8cb816 */ /* 0x000fe200000000ff */
[----:B------:R-:W-:Y:S01]  /*73d0*/  IMAD.MOV.U32 R133, RZ, RZ, R97 ;  /* 0x000000ffff857224 */ /* 0x000fe200078e0061 */
[----:B------:R-:W-:Y:S01]  /*73e0*/  @!P2 PRMT R139, R63, 0x5410, RZ ;  /* 0x000054103f8ba816 */ /* 0x000fe200000000ff */
[----:B------:R-:W-:Y:S01]  /*73f0*/  IMAD.MOV.U32 R134, RZ, RZ, R98 ;  /* 0x000000ffff867224 */ /* 0x000fe200078e0062 */
[----:B------:R-:W-:Y:S01]  /*7400*/  ISETP.LE.U32.AND P3, PT, R7, UR5, PT ;  /* 0x0000000507007c0c */ /* 0x000fe2000bf63070 */
[----:B------:R-:W-:Y:S01]  /*7410*/  IMAD.MOV.U32 R135, RZ, RZ, R99 ;  /* 0x000000ffff877224 */ /* 0x000fe200078e0063 */
[----:B------:R-:W-:Y:S01]  /*7420*/  ISETP.LE.U32.AND P2, PT, R0, UR5, PT ;  /* 0x0000000500007c0c */ /* 0x000fe2000bf43070 */
[----:B------:R-:W3:Y:S01]  /*7430*/  LDSM.16.MT88.4 R72, [R182+0xf800] ;  /* 0x00f80000b648783b */ /* 0x000ee20000004200 */
[----:B------:R-:W-:-:S02]  /*7440*/  LOP3.LUT R0, R2, 0xffff, RZ, 0xc0, !PT ;  /* 0x0000ffff02007812 */ /* 0x000fc400078ec0ff */
[----:B------:R-:W-:Y:S01]  /*7450*/  PRMT R35, R6, 0x7610, R35 ;  /* 0x0000761006237816 */ /* 0x000fe20000000023 */
[C---:B------:R-:W-:Y:S01]  /*7460*/  HMMA.16816.F32 R48, R112.reuse, R50, R64 ;  /* 0x000000327030723c */ /* 0x040fe20000001840 */
[----:B------:R-:W-:Y:S01]  /*7470*/  LOP3.LUT R6, R2, 0xff, RZ, 0xc0, !PT ;  /* 0x000000ff02067812 */ /* 0x000fe200078ec0ff */
[----:B------:R-:W2:Y:S01]  /*7480*/  LDSM.16.MT88.4 R64, [R181+0xf800] ;  /* 0x00f80000b540783b */ /* 0x000ea20000004200 */
[----:B------:R-:W-:Y:S02]  /*7490*/  SHF.R.U32.HI R0, RZ, 0x8, R0 ;  /* 0x00000008ff007819 */ /* 0x000fe40000011600 */
[----:B------:R-:W-:Y:S01]  /*74a0*/  ISETP.LE.U32.AND P5, PT, R6, UR5, PT ;  /* 0x0000000506007c0c */ /* 0x000fe2000bfa3070 */
[----:B-1----:R-:W-:Y:S01]  /*74b0*/  HMMA.16816.F32 R52, R112, R56, R68 ;  /* 0x000000387034723c */ /* 0x002fe20000001844 */
[----:B------:R-:W-:Y:S01]  /*74c0*/  LOP3.LUT R0, R0, 0xffff, RZ, 0xc0, !PT ;  /* 0x0000ffff00007812 */ /* 0x000fe200078ec0ff */
[----:B------:R-:W1:Y:S01]  /*74d0*/  LDSM.16.MT88.4 R96, [R181+0x11800] ;  /* 0x01180000b560783b */ /* 0x000e620000004200 */
[----:B------:R-:W-:-:S02]  /*74e0*/  SHF.R.U32.HI R6, RZ, 0x10, R2 ;  /* 0x00000010ff067819 */ /* 0x000fc40000011602 */
[----:B------:R-:W-:Y:S02]  /*74f0*/  @!P6 PRMT R137, R35, 0x5410, RZ ;  /* 0x000054102389e816 */ /* 0x000fe400000000ff */
[----:B------:R-:W-:Y:S02]  /*7500*/  ISETP.LE.U32.AND P6, PT, R0, UR5, PT ;  /* 0x0000000500007c0c */ /* 0x000fe4000bfc3070 */
[----:B------:R-:W-:-:S04]  /*7510*/  LOP3.LUT R0, R6, 0xff, RZ, 0xc0, !PT ;  /* 0x000000ff06007812 */ /* 0x000fc800078ec0ff */
[----:B------:R-:W-:Y:S01]  /*7520*/  ISETP.LE.U32.AND P4, PT, R0, UR5, PT ;  /* 0x0000000500007c0c */ /* 0x000fe2000bf83070 */
[----:B----4-:R-:W-:-:S05]  /*7530*/  @!P3 HADD2 R34, -R119.H0_H0, -RZ.H0_H0 ;  /* 0xa00000ff7722b230 */ /* 0x010fca0000000900 */
[----:B------:R-:W-:Y:S02]  /*7540*/  PRMT R32, R34, 0x7610, R32 ;  /* 0x0000761022207816 */ /* 0x000fe40000000020 */
[----:B------:R4:W3:Y:S04]  /*7550*/  LDL.LU.S16 R34, [R1+0x1c] ;  /* 0x00001c0001227983 */ /* 0x0008e80000300600 */
[----:B------:R4:W2:Y:S02]  /*7560*/  LDL.LU.S16 R0, [R1+0x18] ;  /* 0x0000180001007983 */ /* 0x0008a40000300600 */
[----:B--2---:R-:W-:-:S05]  /*7570*/  @!P5 HADD2 R0, -R161.H0_H0, -RZ.H0_H0 ;  /* 0xa00000ffa100d230 */ /* 0x004fca0000000900 */
[----:B------:R-:W-:Y:S02]  /*7580*/  PRMT R6, R0, 0x7610, R6 ;  /* 0x0000761000067816 */ /* 0x000fe40000000006 */
[----:B------:R4:W2:Y:S01]  /*7590*/  LDL.LU.S16 R0, [R1+0x14] ;  /* 0x0000140001007983 */ /* 0x0008a20000300600 */
[----:B------:R-:W-:Y:S02]  /*75a0*/  SHF.R.U32.HI R2, RZ, 0x18, R2 ;  /* 0x00000018ff027819 */ /* 0x000fe40000011602 */
[----:B------:R-:W-:Y:S02]  /*75b0*/  @!P3 PRMT R119, R32, 0x5410, RZ ;  /* 0x000054102077b816 */ /* 0x000fe400000000ff */
[----:B------:R-:W-:Y:S01]  /*75c0*/  ISETP.LE.U32.AND P3, PT, R2, UR5, PT ;  /* 0x0000000502007c0c */ /* 0x000fe2000bf63070 */
[----:B--2---:R-:W-:-:S05]  /*75d0*/  @!P6 HADD2 R0, -R160.H0_H0, -RZ.H0_H0 ;  /* 0xa00000ffa000e230 */ /* 0x004fca0000000900 */
[----:B------:R-:W-:-:S04]  /*75e0*/  PRMT R2, R0, 0x7610, R2 ;  /* 0x0000761000027816 */ /* 0x000fc80000000002 */
[----:B------:R-:W-:Y:S02]  /*75f0*/  @!P6 PRMT R160, R2, 0x5410, RZ ;  /* 0x0000541002a0e816 */ /* 0x000fe400000000ff */
[----:B------:R4:W2:Y:S01]  /*7600*/  LDL.LU.S16 R2, [R1+0x20] ;  /* 0x0000200001027983 */ /* 0x0008a20000300600 */
[----:B------:R-:W-:Y:S02]  /*7610*/  LOP3.LUT R0, R62, 0xff, RZ, 0xc0, !PT ;  /* 0x000000ff3e007812 */ /* 0x000fe400078ec0ff */
[----:B------:R-:W-:Y:S02]  /*7620*/  @!P5 PRMT R161, R6, 0x5410, RZ ;  /* 0x0000541006a1d816 */ /* 0x000fe400000000ff */
[----:B------:R-:W-:Y:S02]  /*7630*/  ISETP.LE.U32.AND P5, PT, R0, UR5, PT ;  /* 0x0000000500007c0c */ /* 0x000fe4000bfa3070 */
[----:B------:R-:W-:Y:S01]  /*7640*/  LOP3.LUT R0, R62, 0xffff, RZ, 0xc0, !PT ;  /* 0x0000ffff3e007812 */ /* 0x000fe200078ec0ff */
[----:B---3--:R-:W-:-:S03]  /*7650*/  @!P2 HADD2 R34, -R118.H0_H0, -RZ.H0_H0 ;  /* 0xa00000ff7622a230 */ /* 0x008fc60000000900 */
[----:B------:R-:W-:Y:S02]  /*7660*/  SHF.R.U32.HI R0, RZ, 0x8, R0 ;  /* 0x00000008ff007819 */ /* 0x000fe40000011600 */
[----:B------:R-:W-:Y:S02]  /*7670*/  PRMT R15, R34, 0x7610, R15 ;  /* 0x00007610220f7816 */ /* 0x000fe4000000000f */
[----:B------:R-:W-:Y:S02]  /*7680*/  LOP3.LUT R0, R0, 0xffff, RZ, 0xc0, !PT ;  /* 0x0000ffff00007812 */ /* 0x000fe400078ec0ff */
[----:B------:R-:W-:Y:S02]  /*7690*/  @!P2 PRMT R118, R15, 0x5410, RZ ;  /* 0x000054100f76a816 */ /* 0x000fe400000000ff */
[----:B------:R4:W3:Y:S01]  /*76a0*/  LDL.LU.S16 R15, [R1+0x24] ;  /* 0x00002400010f7983 */ /* 0x0008e20000300600 */
[----:B--2---:R-:W-:-:S05]  /*76b0*/  @!P4 HADD2 R2, -R159.H0_H0, -RZ.H0_H0 ;  /* 0xa00000ff9f02c230 */ /* 0x004fca0000000900 */
[----:B------:R-:W-:-:S04]  /*76c0*/  PRMT R8, R2, 0x7610, R8 ;  /* 0x0000761002087816 */ /* 0x000fc80000000008 */
[----:B------:R-:W-:Y:S02]  /*76d0*/  @!P4 PRMT R159, R8, 0x5410, RZ ;  /* 0x00005410089fc816 */ /* 0x000fe400000000ff */
[----:B------:R-:W-:Y:S02]  /*76e0*/  ISETP.LE.U32.AND P4, PT, R0, UR5, PT ;  /* 0x0000000500007c0c */ /* 0x000fe4000bf83070 */
[----:B------:R4:W2:Y:S02]  /*76f0*/  LDL.LU.S16 R0, [R1+0x28] ;  /* 0x0000280001007983 */ /* 0x0008a40000300600 */
[----:B--2---:R-:W-:-:S05]  /*7700*/  @!P5 HADD2 R0, -R154.H0_H0, -RZ.H0_H0 ;  /* 0xa00000ff9a00d230 */ /* 0x004fca0000000900 */
[----:B------:R-:W-:-:S04]  /*7710*/  PRMT R14, R0, 0x7610, R14 ;  /* 0x00007610000e7816 */ /* 0x000fc8000000000e */
[----:B------:R-:W-:Y:S02]  /*7720*/  @!P5 PRMT R154, R14, 0x5410, RZ ;  /* 0x000054100e9ad816 */ /* 0x000fe400000000ff */
[----:B------:R4:W2:Y:S01]  /*7730*/  LDL.LU.S16 R14, [R1+0x2c] ;  /* 0x00002c00010e7983 */ /* 0x0008a20000300600 */
[----:B---3--:R-:W-:Y:S01]  /*7740*/  @!P3 HADD2 R15, -R158.H0_H0, -RZ.H0_H0 ;  /* 0xa00000ff9e0fb230 */ /* 0x008fe20000000900 */
[--C-:B------:R-:W-:Y:S02]  /*7750*/  SHF.R.U32.HI R2, RZ, 0x18, R62.reuse ;  /* 0x00000018ff027819 */ /* 0x100fe4000001163e */
[----:B------:R-:W-:Y:S02]  /*7760*/  SHF.R.U32.HI R6, RZ, 0x10, R62 ;  /* 0x00000010ff067819 */ /* 0x000fe4000001163e */
[----:B------:R-:W-:Y:S02]  /*7770*/  PRMT R7, R15, 0x7610, R7 ;  /* 0x000076100f077816 */ /* 0x000fe40000000007 */
[----:B------:R-:W-:-:S02]  /*7780*/  ISETP.LE.U32.AND P6, PT, R2, UR5, PT ;  /* 0x0000000502007c0c */ /* 0x000fc4000bfc3070 */
[----:B------:R-:W-:Y:S01]  /*7790*/  LOP3.LUT R2, R6, 0xff, RZ, 0xc0, !PT ;  /* 0x000000ff06027812 */ /* 0x000fe200078ec0ff */
[----:B--2---:R-:W-:-:S05]  /*77a0*/  @!P4 HADD2 R14, -R152.H0_H0, -RZ.H0_H0 ;  /* 0xa00000ff980ec230 */ /* 0x004fca0000000900 */
[----:B------:R-:W-:Y:S02]  /*77b0*/  PRMT R13, R14, 0x7610, R13 ;  /* 0x000076100e0d7816 */ /* 0x000fe4000000000d */
[----:B------:R4:W2:Y:S01]  /*77c0*/  LDL.LU.S16 R14, [R1+0x30] ;  /* 0x00003000010e7983 */ /* 0x0008a20000300600 */
[----:B------:R-:W-:Y:S02]  /*77d0*/  @!P3 PRMT R158, R7, 0x5410, RZ ;  /* 0x00005410079eb816 */ /* 0x000fe400000000ff */
[----:B------:R-:W-:Y:S02]  /*77e0*/  ISETP.LE.U32.AND P3, PT, R2, UR5, PT ;  /* 0x0000000502007c0c */ /* 0x000fe4000bf63070 */
[----:B------:R-:W-:-:S11]  /*77f0*/  LOP3.LUT R6, R60, 0xff, RZ, 0xc0, !PT ;  /* 0x000000ff3c067812 */ /* 0x000fd600078ec0ff */
[----:B--2---:R-:W-:-:S05]  /*7800*/  @!P3 HADD2 R14, -R151.H0_H0, -RZ.H0_H0 ;  /* 0xa00000ff970eb230 */ /* 0x004fca0000000900 */
[----:B------:R-:W-:Y:S02]  /*7810*/  PRMT R11, R14, 0x7610, R11 ;  /* 0x000076100e0b7816 */ /* 0x000fe4000000000b */
[----:B------:R4:W2:Y:S02]  /*7820*/  LDL.LU.S16 R14, [R1+0x3c] ;  /* 0x00003c00010e7983 */ /* 0x0008a40000300600 */
[----:B------:R-:W-:Y:S02]  /*7830*/  @!P3 PRMT R151, R11, 0x5410, RZ ;  /* 0x000054100b97b816 */ /* 0x000fe400000000ff */
[----:B------:R-:W-:Y:S02]  /*7840*/  ISETP.LE.U32.AND P3, PT, R6, UR5, PT ;  /* 0x0000000506007c0c */ /* 0x000fe4000bf63070 */
[----:B------:R4:W3:Y:S01]  /*7850*/  LDL.LU.S16 R6, [R1+0x40] ;  /* 0x0000400001067983 */ /* 0x0008e20000300600 */
[----:B------:R-:W-:-:S04]  /*7860*/  LOP3.LUT R0, R237, 0xff, RZ, 0xc0, !PT ;  /* 0x000000ffed007812 */ /* 0x000fc800078ec0ff */
[----:B------:R-:W-:Y:S02]  /*7870*/  ISETP.LE.U32.AND P5, PT, R0, UR5, PT ;  /* 0x0000000500007c0c */ /* 0x000fe4000bfa3070 */
[----:B------:R-:W-:-:S04]  /*7880*/  SHF.R.U32.HI R0, RZ, 0x8, R238 ;  /* 0x00000008ff007819 */ /* 0x000fc800000116ee */
[----:B------:R-:W-:Y:S02]  /*7890*/  LOP3.LUT R0, R0, 0xffff, RZ, 0xc0, !PT ;  /* 0x0000ffff00007812 */ /* 0x000fe400078ec0ff */
[----:B------:R-:W-:Y:S02]  /*78a0*/  @!P4 PRMT R152, R13, 0x5410, RZ ;  /* 0x000054100d98c816 */ /* 0x000fe400000000ff */
[----:B------:R-:W-:Y:S01]  /*78b0*/  ISETP.LE.U32.AND P4, PT, R0, UR5, PT ;  /* 0x0000000500007c0c */ /* 0x000fe2000bf83070 */
[----:B---3--:R-:W-:-:S05]  /*78c0*/  @!P1 HADD2 R6, -R153.H0_H0, -RZ.H0_H0 ;  /* 0xa00000ff99069230 */ /* 0x008fca0000000900 */
[----:B------:R-:W-:-:S04]  /*78d0*/  PRMT R0, R6, 0x7610, R0 ;  /* 0x0000761006007816 */ /* 0x000fc80000000000 */
[----:B------:R-:W-:Y:S02]  /*78e0*/  @!P1 PRMT R153, R0, 0x5410, RZ ;  /* 0x0000541000999816 */ /* 0x000fe400000000ff */
[----:B------:R4:W3:Y:S04]  /*78f0*/  LDL.LU.S16 R0, [R1+0x44] ;  /* 0x0000440001007983 */ /* 0x0008e80000300600 */
[----:B------:R4:W2:Y:S01]  /*7900*/  LDL.LU.S16 R11, [R1+0x48] ;  /* 0x00004800010b7983 */ /* 0x0008a20000300600 */
[----:B------:R-:W-:Y:S02]  /*7910*/  IMAD.MOV.U32 R13, RZ, RZ, R132 ;  /* 0x000000ffff0d7224 */ /* 0x000fe400078e0084 */
[----:B------:R-:W-:Y:S02]  /*7920*/  IMAD.MOV.U32 R132, RZ, RZ, R133 ;  /* 0x000000ffff847224 */ /* 0x000fe400078e0085 */
[----:B------:R-:W-:-:S02]  /*7930*/  IMAD.MOV.U32 R133, RZ, RZ, R134 ;  /* 0x000000ffff857224 */ /* 0x000fc400078e0086 */
[----:B------:R-:W-:Y:S02]  /*7940*/  IMAD.MOV.U32 R134, RZ, RZ, R135 ;  /* 0x000000ffff867224 */ /* 0x000fe400078e0087 */
[----:B------:R-:W-:Y:S02]  /*7950*/  IMAD.MOV.U32 R135, RZ, RZ, R228 ;  /* 0x000000ffff877224 */ /* 0x000fe400078e00e4 */
[----:B------:R-:W-:Y:S01]  /*7960*/  IMAD.MOV.U32 R228, RZ, RZ, R229 ;  /* 0x000000ffffe47224 */ /* 0x000fe200078e00e5 */
[----:B------:R-:W-:Y:S01]  /*7970*/  SHF.R.U32.HI R8, RZ, 0x10, R60 ;  /* 0x00000010ff087819 */ /* 0x000fe2000001163c */
[----:B------:R-:W-:Y:S02]  /*7980*/  IMAD.MOV.U32 R229, RZ, RZ, R230 ;  /* 0x000000ffffe57224 */ /* 0x000fe400078e00e6 */
[----:B------:R-:W-:Y:S02]  /*7990*/  IMAD.MOV.U32 R230, RZ, RZ, R233 ;  /* 0x000000ffffe67224 */ /* 0x000fe400078e00e9 */
[----:B------:R-:W-:-:S02]  /*79a0*/  IMAD.MOV.U32 R233, RZ, RZ, R234 ;  /* 0x000000ffffe97224 */ /* 0x000fc400078e00ea */
[----:B------:R-:W-:Y:S02]  /*79b0*/  IMAD.MOV.U32 R234, RZ, RZ, R235 ;  /* 0x000000ffffea7224 */ /* 0x000fe400078e00eb */
[----:B------:R-:W-:Y:S02]  /*79c0*/  IMAD.MOV.U32 R235, RZ, RZ, R241 ;  /* 0x000000ffffeb7224 */ /* 0x000fe400078e00f1 */
[----:B------:R-:W-:Y:S02]  /*79d0*/  IMAD.MOV.U32 R241, RZ, RZ, R185 ;  /* 0x000000fffff17224 */ /* 0x000fe400078e00b9 */
[----:B------:R4:W5:Y:S01]  /*79e0*/  LDL.LU R185, [R1+0xa8] ;  /* 0x0000a80001b97983 */ /* 0x0009620000300800 */
[----:B---3--:R-:W-:Y:S02]  /*79f0*/  @!P4 HADD2 R0, -R150.H0_H0, -RZ.H0_H0 ;  /* 0xa00000ff9600c230 */ /* 0x008fe40000000900 */
[----:B--2---:R-:W-:-:S03]  /*7a00*/  @!P5 HADD2 R11, -R156.H0_H0, -RZ.H0_H0 ;  /* 0xa00000ff9c0bd230 */ /* 0x004fc60000000900 */
[----:B------:R-:W-:Y:S02]  /*7a10*/  PRMT R10, R0, 0x7610, R10 ;  /* 0x00007610000a7816 */ /* 0x000fe4000000000a */
[----:B------:R-:W-:Y:S02]  /*7a20*/  LOP3.LUT R0, R8, 0xff, RZ, 0xc0, !PT ;  /* 0x000000ff08007812 */ /* 0x000fe400078ec0ff */
[----:B------:R-:W-:Y:S02]  /*7a30*/  PRMT R8, R11, 0x7610, R8 ;  /* 0x000076100b087816 */ /* 0x000fe40000000008 */
[----:B------:R-:W-:Y:S02]  /*7a40*/  @!P4 PRMT R150, R10, 0x5410, RZ ;  /* 0x000054100a96c816 */ /* 0x000fe400000000ff */
[----:B------:R4:W2:Y:S01]  /*7a50*/  LDL.LU.S16 R10, [R1+0x4c] ;  /* 0x00004c00010a7983 */ /* 0x0008a20000300600 */
[----:B------:R-:W-:-:S03]  /*7a60*/  @!P5 PRMT R156, R8, 0x5410, RZ ;  /* 0x00005410089cd816 */ /* 0x000fc600000000ff */
[----:B------:R4:W3:Y:S01]  /*7a70*/  LDL.LU.S16 R8, [R1+0x50] ;  /* 0x0000500001087983 */ /* 0x0008e20000300600 */
[----:B------:R-:W-:Y:S01]  /*7a80*/  ISETP.LE.U32.AND P2, PT, R236, UR5, PT ;  /* 0x00000005ec007c0c */ /* 0x000fe2000bf43070 */
[----:B------:R-:W-:Y:S01]  /*7a90*/  @!P6 HADD2 R14, -R157.H0_H0, -RZ.H0_H0 ;  /* 0xa00000ff9d0ee230 */ /* 0x000fe20000000900 */
[----:B------:R-:W-:Y:S02]  /*7aa0*/  SHF.R.U32.HI R2, RZ, 0x18, R60 ;  /* 0x00000018ff027819 */ /* 0x000fe4000001163c */
[----:B------:R-:W-:Y:S02]  /*7ab0*/  LOP3.LUT R7, R60, 0xffff, RZ, 0xc0, !PT ;  /* 0x0000ffff3c077812 */ /* 0x000fe400078ec0ff */
[----:B------:R-:W-:-:S04]  /*7ac0*/  PRMT R9, R14, 0x7610, R9 ;  /* 0x000076100e097816 */ /* 0x000fc80000000009 */
[----:B------:R-:W-:Y:S02]  /*7ad0*/  @!P6 PRMT R157, R9, 0x5410, RZ ;  /* 0x00005410099de816 */ /* 0x000fe400000000ff */
[----:B------:R-:W-:Y:S02]  /*7ae0*/  ISETP.LE.U32.AND P6, PT, R2, UR5, PT ;  /* 0x0000000502007c0c */ /* 0x000fe4000bfc3070 */
[----:B------:R-:W-:Y:S02]  /*7af0*/  SHF.R.U32.HI R2, RZ, 0x8, R7 ;  /* 0x00000008ff027819 */ /* 0x000fe40000011607 */
[----:B------:R-:W-:Y:S02]  /*7b00*/  ISETP.LE.U32.AND P1, PT, R0, UR5, PT ;  /* 0x0000000500007c0c */ /* 0x000fe4000bf23070 */
[----:B------:R-:W-:Y:S02]  /*7b10*/  LOP3.LUT R9, R4, 0xffff, RZ, 0xc0, !PT ;  /* 0x0000ffff04097812 */ /* 0x000fe400078ec0ff */
[----:B------:R-:W-:-:S02]  /*7b20*/  LOP3.LUT R2, R2, 0xffff, RZ, 0xc0, !PT ;  /* 0x0000ffff02027812 */ /* 0x000fc400078ec0ff */
[----:B------:R-:W-:Y:S01]  /*7b30*/  SHF.R.U32.HI R5, RZ, 0x10, R4 ;  /* 0x00000010ff057819 */ /* 0x000fe20000011604 */
[----:B------:R-:W-:Y:S01]  /*7b40*/  IMAD.MOV.U32 R11, RZ, RZ, R132 ;  /* 0x000000ffff0b7224 */ /* 0x000fe200078e0084 */
[----:B------:R-:W-:-:S03]  /*7b50*/  ISETP.LE.U32.AND P4, PT, R2, UR5, PT ;  /* 0x0000000502007c0c */ /* 0x000fc6000bf83070 */
[----:B------:R-:W-:Y:S02]  /*7b60*/  IMAD.MOV.U32 R34, RZ, RZ, R11 ;  /* 0x000000ffff227224 */ /* 0x000fe400078e000b */
[----:B------:R-:W-:Y:S02]  /*7b70*/  IMAD.MOV.U32 R11, RZ, RZ, R180 ;  /* 0x000000ffff0b7224 */ /* 0x000fe400078e00b4 */
[----:B------:R4:W5:Y:S01]  /*7b80*/  LDL.LU R180, [R1+0xa4] ;  /* 0x0000a40001b47983 */ /* 0x0009620000300800 */
[----:B--2---:R-:W-:Y:S02]  /*7b90*/  @!P2 HADD2 R10, -R155.H0_H0, -RZ.H0_H0 ;  /* 0xa00000ff9b0aa230 */ /* 0x004fe40000000900 */
[----:B---3--:R-:W-:-:S03]  /*7ba0*/  @!P3 HADD2 R8, -R149.H0_H0, -RZ.H0_H0 ;  /* 0xa00000ff9508b230 */ /* 0x008fc60000000900 */
[----:B------:R-:W-:Y:S01]  /*7bb0*/  PRMT R0, R10, 0x7610, R0 ;  /* 0x000076100a007816 */ /* 0x000fe20000000000 */
[----:B------:R-:W-:-:S03]  /*7bc0*/  IMAD.MOV.U32 R10, RZ, RZ, R13 ;  /* 0x000000ffff0a7224 */ /* 0x000fc600078e000d */
[----:B------:R-:W-:Y:S02]  /*7bd0*/  @!P2 PRMT R155, R0, 0x5410, RZ ;  /* 0x00005410009ba816 */ /* 0x000fe400000000ff */
[----:B------:R-:W-:Y:S02]  /*7be0*/  PRMT R2, R8, 0x7610, R2 ;  /* 0x0000761008027816 */ /* 0x000fe40000000002 */
[----:B------:R-:W-:Y:S01]  /*7bf0*/  LOP3.LUT R0, R5, 0xff, RZ, 0xc0, !PT ;  /* 0x000000ff05007812 */ /* 0x000fe200078ec0ff */
[----:B------:R-:W-:Y:S01]  /*7c00*/  IMAD.MOV.U32 R35, RZ, RZ, R10 ;  /* 0x000000ffff237224 */ /* 0x000fe200078e000a */
[----:B------:R-:W-:Y:S01]  /*7c10*/  @!P3 PRMT R149, R2, 0x5410, RZ ;  /* 0x000054100295b816 */ /* 0x000fe200000000ff */
[----:B------:R-:W-:Y:S01]  /*7c20*/  IMAD.MOV.U32 R10, RZ, RZ, R19 ;  /* 0x000000ffff0a7224 */ /* 0x000fe200078e0013 */
[----:B------:R-:W-:Y:S01]  /*7c30*/  ISETP.LE.U32.AND P3, PT, R0, UR5, PT ;  /* 0x0000000500007c0c */ /* 0x000fe2000bf63070 */
[----:B------:R4:W5:Y:S04]  /*7c40*/  LDL.LU R19, [R1+0xa0] ;  /* 0x0000a00001137983 */ /* 0x0009680000300800 */
[----:B------:R4:W2:Y:S01]  /*7c50*/  LDL.LU.S16 R0, [R1+0x54] ;  /* 0x0000540001007983 */ /* 0x0008a20000300600 */
[----:B------:R-:W-:-:S02]  /*7c60*/  LOP3.LUT R6, R4, 0xff, RZ, 0xc0, !PT ;  /* 0x000000ff04067812 */ /* 0x000fc400078ec0ff */
[----:B------:R-:W-:Y:S01]  /*7c70*/  SHF.R.U32.HI R4, RZ, 0x18, R4 ;  /* 0x00000018ff047819 */ /* 0x000fe20000011604 */
[----:B------:R-:W-:Y:S02]  /*7c80*/  IMAD.MOV.U32 R15, RZ, RZ, R134 ;  /* 0x000000ffff0f7224 */ /* 0x000fe400078e0086 */
[----:B------:R-:W-:Y:S01]  /*7c90*/  FADD.FTZ R2, R11, R10 ;  /* 0x0000000a0b027221 */ /* 0x000fe20000010000 */
[----:B------:R-:W-:Y:S01]  /*7ca0*/  IMAD.MOV.U32 R13, RZ, RZ, R135 ;  /* 0x000000ffff0d7224 */ /* 0x000fe200078e0087 */
[----:B------:R-:W-:Y:S01]  /*7cb0*/  ISETP.LE.U32.AND P2, PT, R4, UR5, PT ;  /* 0x0000000504007c0c */ /* 0x000fe2000bf43070 */
[----:B------:R-:W-:Y:S02]  /*7cc0*/  IMAD.MOV.U32 R14, RZ, RZ, R133 ;  /* 0x000000ffff0e7224 */ /* 0x000fe400078e0085 */
[----:B------:R-:W-:Y:S01]  /*7cd0*/  FADD.FTZ R4, R35, R34 ;  /* 0x0000002223047221 */ /* 0x000fe20000010000 */
[----:B------:R-:W-:Y:S01]  /*7ce0*/  FADD.FTZ R2, R15, R2 ;  /* 0x000000020f027221 */ /* 0x000fe20000010000 */
[----:B------:R-:W-:Y:S01]  /*7cf0*/  IMAD.MOV.U32 R15, RZ, RZ, R13 ;  /* 0x000000ffff0f7224 */ /* 0x000fe200078e000d */
[----:B------:R4:W3:Y:S01]  /*7d00*/  LDL.LU.S16 R8, [R1+0x58] ;  /* 0x0000580001087983 */ /* 0x0008e20000300600 */
[----:B--2---:R-:W-:Y:S01]  /*7d10*/  @!P4 HADD2 R0, -R148.H0_H0, -RZ.H0_H0 ;  /* 0xa00000ff9400c230 */ /* 0x004fe20000000900 */
[----:B------:R-:W-:Y:S01]  /*7d20*/  ISETP.LE.U32.AND P5, PT, R6, UR5, PT ;  /* 0x0000000506007c0c */ /* 0x000fe2000bfa3070 */
[----:B------:R-:W-:Y:S01]  /*7d30*/  HMMA.16816.F32 R68, R112, R72, R100 ;  /* 0x000000487044723c */ /* 0x000fe20000001864 */
[----:B------:R-:W-:Y:S02]  /*7d40*/  LDSM.16.MT88.4 R132, [R184+0x11800] ;  /* 0x01180000b884783b */ /* 0x000fe40000004200 */
[----:B------:R-:W-:-:S02]  /*7d50*/  PRMT R26, R0, 0x7610, R26 ;  /* 0x00007610001a7816 */ /* 0x000fc4000000001a */
[----:B------:R-:W-:-:S04]  /*7d60*/  SHF.R.U32.HI R0, RZ, 0x8, R9 ;  /* 0x00000008ff007819 */ /* 0x000fc80000011609 */
[----:B------:R-:W-:Y:S02]  /*7d70*/  LOP3.LUT R0, R0, 0xffff, RZ, 0xc0, !PT ;  /* 0x0000ffff00007812 */ /* 0x000fe400078ec0ff */
[----:B------:R-:W-:Y:S02]  /*7d80*/  @!P4 PRMT R148, R26, 0x5410, RZ ;  /* 0x000054101a94c816 */ /* 0x000fe400000000ff */
[----:B------:R-:W-:Y:S01]  /*7d90*/  ISETP.LE.U32.AND P4, PT, R0, UR5, PT ;  /* 0x0000000500007c0c */ /* 0x000fe2000bf83070 */
[----:B------:R-:W-:Y:S02]  /*7da0*/  FADD.FTZ R0, R14, R4 ;  /* 0x000000040e007221 */ /* 0x000fe40000010000 */
[----:B------:R4:W2:Y:S02]  /*7db0*/  LDL.LU.S16 R4, [R1+0x5c] ;  /* 0x00005c0001047983 */ /* 0x0008a40000300600 */
[----:B------:R-:W-:Y:S02]  /*7dc0*/  FADD.FTZ R0, R15, R0 ;  /* 0x000000000f007221 */ /* 0x000fe40000010000 */
[----:B------:R4:W4:Y:S04]  /*7dd0*/  LDL.LU.S16 R32, [R1+0x64] ;  /* 0x0000640001207983 */ /* 0x0009280000300600 */
[----:B------:R1:W4:Y:S04]  /*7de0*/  LDL.LU.S16 R26, [R1+0x60] ;  /* 0x00006000011a7983 */ /* 0x0003280000300600 */
[----:B------:R1:W4:Y:S04]  /*7df0*/  LDL.LU.S16 R15, [R1+0x7c] ;  /* 0x00007c00010f7983 */ /* 0x0003280000300600 */
[----:B------:R1:W4:Y:S01]  /*7e00*/  LDL.LU.S16 R14, [R1+0x78] ;  /* 0x00007800010e7983 */ /* 0x0003220000300600 */
[----:B---3--:R-:W-:-:S02]  /*7e10*/  @!P1 HADD2 R8, -R147.H0_H0, -RZ.H0_H0 ;  /* 0xa00000ff93089230 */ /* 0x008fc40000000900 */
[----:B------:R-:W-:-:S03]  /*7e20*/  FADD.FTZ R2, R224, R2 ;  /* 0x00000002e0027221 */ /* 0x000fc60000010000 */
[----:B------:R-:W-:Y:S01]  /*7e30*/  PRMT R12, R8, 0x7610, R12 ;  /* 0x00007610080c7816 */ /* 0x000fe2000000000c */
[----:B------:R-:W-:Y:S01]  /*7e40*/  FADD.FTZ R2, R228, R2 ;  /* 0x00000002e4027221 */ /* 0x000fe20000010000 */
[----:B------:R-:W-:Y:S01]  /*7e50*/  HMMA.16816.F32 R72, R112, R74, R104 ;  /* 0x0000004a7048723c */ /* 0x000fe20000001868 */
[----:B------:R-:W3:Y:S01]  /*7e60*/  LDSM.16.MT88.4 R104, [R182+0x11800] ;  /* 0x01180000b668783b */ /* 0x000ee20000004200 */
[----:B------:R-:W-:Y:S02]  /*7e70*/  @!P1 PRMT R147, R12, 0x5410, RZ ;  /* 0x000054100c939816 */ /* 0x000fe400000000ff */
[----:B------:R-:W-:Y:S01]  /*7e80*/  LEA R12, P1, R226, UR6, 0x1 ;  /* 0x00000006e20c7c11 */ /* 0x000fe2000f8208ff */
[----:B------:R-:W-:Y:S01]  /*7e90*/  FADD.FTZ R2, R230, R2 ;  /* 0x00000002e6027221 */ /* 0x000fe20000010000 */
[----:B------:R-:W3:Y:S02]  /*7ea0*/  LDSM.16.MT88.4 R8, [R183+0x11800] ;  /* 0x01180000b708783b */ /* 0x000ee40000004200 */
[----:B------:R-:W-:Y:S01]  /*7eb0*/  LEA.HI.X R13, R226, UR7, R225, 0x1, P1 ;  /* 0x00000007e20d7c11 */ /* 0x000fe200088f0ce1 */
[----:B------:R-:W-:-:S04]  /*7ec0*/  FADD.FTZ R2, R220, R2 ;  /* 0x00000002dc027221 */ /* 0x000fc80000010000 */
[----:B------:R-:W-:Y:S04]  /*7ed0*/  STG.E.U16 desc[UR20][R12.64], R154 ;  /* 0x0000009a0c007986 */ /* 0x000fe8000c101514 */
[----:B------:R-:W-:Y:S01]  /*7ee0*/  STG.E.U16 desc[UR20][R12.64+0x2], R152 ;  /* 0x000002980c007986 */ /* 0x000fe2000c101514 */
[C---:B------:R-:W-:Y:S06]  /*7ef0*/  HMMA.16816.F32 R56, R112.reuse, R58, R76 ;  /* 0x0000003a7038723c */ /* 0x040fec000000184c */
[C---:B------:R-:W-:Y:S06]  /*7f00*/  HMMA.16816.F32 R60, R112.reuse, R64, R84 ;  /* 0x00000040703c723c */ /* 0x040fec0000001854 */
[C---:B------:R-:W-:Y:S06]  /*7f10*/  HMMA.16816.F32 R76, R112.reuse, R80, R108 ;  /* 0x00000050704c723c */ /* 0x040fec000000186c */
[C---:B------:R-:W-:Y:S06]  /*7f20*/  HMMA.16816.F32 R64, R112.reuse, R66, R92 ;  /* 0x000000427040723c */ /* 0x040fec000000185c */
[C---:B------:R-:W-:Y:S06]  /*7f30*/  HMMA.16816.F32 R80, R112.reuse, R82, R128 ;  /* 0x000000527050723c */ /* 0x040fec0000001880 */
[C---:B------:R-:W-:Y:S06]  /*7f40*/  HMMA.16816.F32 R84, R112.reuse, R88, R164 ;  /* 0x000000587054723c */ /* 0x040fec00000018a4 */
[C---:B-1----:R-:W-:Y:S06]  /*7f50*/  HMMA.16816.F32 R92, R112.reuse, R96, R172 ;  /* 0x00000060705c723c */ /* 0x042fec00000018ac */
[C---:B---3--:R-:W-:Y:S06]  /*7f60*/  HMMA.16816.F32 R100, R112.reuse, R104, R216 ;  /* 0x000000687064723c */ /* 0x048fec00000018d8 */
[C---:B------:R-:W-:Y:S06]  /*7f70*/  HMMA.16816.F32 R128, R112.reuse, R132, R204 ;  /* 0x000000847080723c */ /* 0x040fec00000018cc */
[----:B------:R-:W-:Y:S01]  /*7f80*/  HMMA.16816.F32 R88, R112, R90, R168 ;  /* 0x0000005a7058723c */ /* 0x000fe200000018a8 */
[----:B------:R-:W-:-:S05]  /*7f90*/  IADD3 R205, P1, R12, -0x80, RZ ;  /* 0xffffff800ccd7810 */ /* 0x000fca0007f3e0ff */
[----:B------:R-:W-:Y:S01]  /*7fa0*/  HMMA.16816.F32 R96, R112, R98, R176 ;  /* 0x000000627060723c */ /* 0x000fe200000018b0 */
[----:B------:R-:W-:-:S05]  /*7fb0*/  IADD3.X R204, R13, -0x1, RZ, P1, !PT ;  /* 0xffffffff0dcc7810 */ /* 0x000fca0000ffe4ff */
[C---:B------:R-:W-:Y:S06]  /*7fc0*/  HMMA.16816.F32 R104, R112.reuse, R106, R212 ;  /* 0x0000006a7068723c */ /* 0x040fec00000018d4 */
[C---:B------:R-:W-:Y:S06]  /*7fd0*/  HMMA.16816.F32 R132, R112.reuse, R134, R208 ;  /* 0x000000867084723c */ /* 0x040fec00000018d0 */
[C---:B------:R-:W-:Y:S06]  /*7fe0*/  HMMA.16816.F32 R108, R112.reuse, R8, R28 ;  /* 0x00000008706c723c */ /* 0x040fec000000181c */
[----:B------:R-:W-:Y:S01]  /*7ff0*/  HMMA.16816.F32 R112, R112, R10, R20 ;  /* 0x0000000a7070723c */ /* 0x000fe20000001814 */
[----:B--2---:R-:W-:-:S05]  /*8000*/  @!P6 HADD2 R4, -R146.H0_H0, -RZ.H0_H0 ;  /* 0xa00000ff9204e230 */ /* 0x004fca0000000900 */
[----:B------:R-:W-:Y:S01]  /*8010*/  PRMT R33, R4, 0x7610, R33 ;  /* 0x0000761004217816 */ /* 0x000fe20000000021 */
[----:B----4-:R-:W-:Y:S02]  /*8020*/  @!P4 HADD2 R26, -R27.H0_H0, -RZ.H0_H0 ;  /* 0xa00000ff1b1ac230 */ /* 0x010fe40000000900 */
[----:B------:R-:W-:Y:S01]  /*8030*/  FADD.FTZ R4, R227, R0 ;  /* 0x00000000e3047221 */ /* 0x000fe20000010000 */
[----:B------:R-:W-:Y:S02]  /*8040*/  @!P3 HADD2 R15, -R25.H0_H0, -RZ.H0_H0 ;  /* 0xa00000ff190fb230 */ /* 0x000fe40000000900 */
[----:B------:R-:W-:Y:S01]  /*8050*/  @!P2 HADD2 R14, -R24.H0_H0, -RZ.H0_H0 ;  /* 0xa00000ff180ea230 */ /* 0x000fe20000000900 */
[----:B------:R-:W-:-:S04]  /*8060*/  PRMT R6, R26, 0x7610, R6 ;  /* 0x000076101a067816 */ /* 0x000fc80000000006 */
[----:B------:R-:W-:Y:S02]  /*8070*/  PRMT R0, R14, 0x7610, R0 ;  /* 0x000076100e007816 */ /* 0x000fe40000000000 */
[----:B------:R-:W-:Y:S02]  /*8080*/  PRMT R5, R15, 0x7610, R5 ;  /* 0x000076100f057816 */ /* 0x000fe40000000005 */
[----:B------:R-:W-:Y:S01]  /*8090*/  @!P2 PRMT R24, R0, 0x5410, RZ ;  /* 0x000054100018a816 */ /* 0x000fe200000000ff */
[----:B------:R-:W-:Y:S01]  /*80a0*/  IMAD.U32 R0, RZ, RZ, UR17 ;  /* 0x00000011ff007e24 */ /* 0x000fe2000f8e00ff */
[----:B------:R-:W-:Y:S01]  /*80b0*/  @!P4 PRMT R27, R6, 0x5410, RZ ;  /* 0x00005410061bc816 */ /* 0x000fe200000000ff */
[----:B------:R-:W-:Y:S01]  /*80c0*/  FADD.FTZ R6, R229, R4 ;  /* 0x00000004e5067221 */ /* 0x000fe20000010000 */
[----:B------:R-:W-:Y:S01]  /*80d0*/  @!P3 PRMT R25, R5, 0x5410, RZ ;  /* 0x000054100519b816 */ /* 0x000fe200000000ff */
[----:B------:R-:W-:-:S04]  /*80e0*/  IMAD.WIDE R4, R0, 0x2, R12 ;  /* 0x0000000200047825 */ /* 0x000fc800078e020c */
[----:B------:R-:W-:-:S04]  /*80f0*/  FADD.FTZ R0, R231, R6 ;  /* 0x00000006e7007221 */ /* 0x000fc80000010000 */
[----:B------:R-:W-:Y:S01]  /*8100*/  FADD.FTZ R6, R221, R0 ;  /* 0x00000000dd067221 */ /* 0x000fe20000010000 */
[----:B------:R-:W-:-:S03]  /*8110*/  FADD.FTZ R0, R222, R2 ;  /* 0x00000002de007221 */ /* 0x000fc60000010000 */
[----:B------:R-:W-:Y:S01]  /*8120*/  FADD.FTZ R2, R223, R6 ;  /* 0x00000006df027221 */ /* 0x000fe20000010000 */
[----:B------:R-:W-:-:S03]  /*8130*/  FADD.FTZ R0, R232, R0 ;  /* 0x00000000e8007221 */ /* 0x000fc60000010000 */
[----:B------:R-:W-:Y:S01]  /*8140*/  FADD.FTZ R2, R233, R2 ;  /* 0x00000002e9027221 */ /* 0x000fe20000010000 */
[----:B------:R-:W-:-:S03]  /*8150*/  FADD.FTZ R0, R234, R0 ;  /* 0x00000000ea007221 */ /* 0x000fc60000010000 */
[----:B------:R-:W-:Y:S01]  /*8160*/  FADD.FTZ R2, R235, R2 ;  /* 0x00000002eb027221 */ /* 0x000fe20000010000 */
[----:B------:R-:W-:-:S03]  /*8170*/  FADD.FTZ R0, R240, R0 ;  /* 0x00000000f0007221 */ /* 0x000fc60000010000 */
[----:B------:R-:W-:Y:S01]  /*8180*/  FADD.FTZ R2, R241, R2 ;  /* 0x00000002f1027221 */ /* 0x000fe20000010000 */
[----:B------:R-:W-:Y:S01]  /*8190*/  FADD.FTZ R0, R242, R0 ;  /* 0x00000000f2007221 */ /* 0x000fe20000010000 */
[----:B------:R-:W-:Y:S01]  /*81a0*/  STG.E.U16 desc[UR20][R4.64], R151 ;  /* 0x0000009704007986 */ /* 0x000fe2000c101514 */
[----:B------:R-:W-:Y:S01]  /*81b0*/  @!P6 PRMT R146, R33, 0x5410, RZ ;  /* 0x000054102192e816 */ /* 0x000fe200000000ff */
[----:B------:R-:W-:Y:S01]  /*81c0*/  FADD.FTZ R2, R243, R2 ;  /* 0x00000002f3027221 */ /* 0x000fe20000010000 */
[----:B------:R-:W-:Y:S01]  /*81d0*/  FADD.FTZ R0, R244, R0 ;  /* 0x00000000f4007221 */ /* 0x000fe20000010000 */
[----:B------:R-:W-:Y:S01]  /*81e0*/  STG.E.U16 desc[UR20][R4.64+0x2], R157 ;  /* 0x0000029d04007986 */ /* 0x000fe2000c101514 */
[----:B------:R-:W-:-:S03]  /*81f0*/  @!P5 HADD2 R32, -R117.H0_H0, -RZ.H0_H0 ;  /* 0xa00000ff7520d230 */ /* 0x000fc60000000900 */
[----:B------:R-:W-:Y:S01]  /*8200*/  STG.E.U16 desc[UR20][R12.64+0x10], R153 ;  /* 0x000010990c007986 */ /* 0x000fe2000c101514 */
[----:B------:R-:W-:-:S03]  /*8210*/  FADD.FTZ R2, R245, R2 ;  /* 0x00000002f5027221 */ /* 0x000fc60000010000 */
[----:B------:R-:W-:Y:S01]  /*8220*/  STG.E.U16 desc[UR20][R12.64+0x12], R150 ;  /* 0x000012960c007986 */ /* 0x000fe2000c101514 */
[----:B------:R-:W-:-:S03]  /*8230*/  FADD.FTZ R0, R246, R0 ;  /* 0x00000000f6007221 */ /* 0x000fc60000010000 */
[----:B------:R-:W-:Y:S04]  /*8240*/  STG.E.U16 desc[UR20][R4.64+0x10], R156 ;  /* 0x0000109c04007986 */ /* 0x000fe8000c101514 */
[----:B------:R-:W-:Y:S04]  /*8250*/  STG.E.U16 desc[UR20][R4.64+0x12], R155 ;  /* 0x0000129b04007986 */ /* 0x000fe8000c101514 */
[----:B------:R-:W-:Y:S04]  /*8260*/  STG.E.U16 desc[UR20][R12.64+0x20], R161 ;  /* 0x000020a10c007986 */ /* 0x000fe8000c101514 */
[----:B------:R-:W-:Y:S04]  /*8270*/  STG.E.U16 desc[UR20][R12.64+0x22], R160 ;  /* 0x000022a00c007986 */ /* 0x000fe8000c101514 */
[----:B------:R-:W-:Y:S04]  /*8280*/  STG.E.U16 desc[UR20][R4.64+0x20], R159 ;  /* 0x0000209f04007986 */ /* 0x000fe8000c101514 */
[----:B------:R-:W-:Y:S01]  /*8290*/  STG.E.U16 desc[UR20][R4.64+0x22], R158 ;  /* 0x0000229e04007986 */ /* 0x000fe2000c101514 */
[----:B------:R-:W-:-:S03]  /*82a0*/  PRMT R7, R32, 0x7610, R7 ;  /* 0x0000761020077816 */ /* 0x000fc60000000007 */
        /* <DEDUP_REMOVED lines=10> */
[----:B------:R-:W-:-:S03]  /*8350*/  @!P5 PRMT R117, R7, 0x5410, RZ ;  /* 0x000054100775d816 */ /* 0x000fc600000000ff */
[----:B------:R-:W-:Y:S01]  /*8360*/  STG.E.U16 desc[UR20][R12.64+0x50], R141 ;  /* 0x0000508d0c007986 */ /* 0x000fe2000c101514 */
[----:B------:R-:W-:-:S03]  /*8370*/  FADD.FTZ R232, R16, R2 ;  /* 0x0000000210e87221 */ /* 0x000fc60000010000 */
[----:B------:R-:W-:Y:S04]  /*8380*/  STG.E.U16 desc[UR20][R12.64+0x52], R140 ;  /* 0x0000528c0c007986 */ /* 0x000fe8000c101514 */
[----:B------:R-:W-:Y:S04]  /*8390*/  STG.E.U16 desc[UR20][R4.64+0x50], R138 ;  /* 0x0000508a04007986 */ /* 0x000fe8000c101514 */
[----:B------:R-:W-:Y:S04]  /*83a0*/  STG.E.U16 desc[UR20][R4.64+0x52], R139 ;  /* 0x0000528b04007986 */ /* 0x000fe8000c101514 */
[----:B------:R-:W-:Y:S04]  /*83b0*/  STG.E.U16 desc[UR20][R12.64+0x60], R137 ;  /* 0x000060890c007986 */ /* 0x000fe8000c101514 */
[----:B------:R-:W-:Y:S04]  /*83c0*/  STG.E.U16 desc[UR20][R12.64+0x62], R136 ;  /* 0x000062880c007986 */ /* 0x000fe8000c101514 */
[----:B------:R1:W-:Y:S04]  /*83d0*/  STG.E.U16 desc[UR20][R4.64+0x60], R118 ;  /* 0x0000607604007986 */ /* 0x0003e8000c101514 */
[----:B------:R2:W-:Y:S04]  /*83e0*/  STG.E.U16 desc[UR20][R4.64+0x62], R119 ;  /* 0x0000627704007986 */ /* 0x0005e8000c101514 */
[----:B------:R2:W-:Y:S04]  /*83f0*/  STG.E.U16 desc[UR20][R12.64+0x70], R117 ;  /* 0x000070750c007986 */ /* 0x0005e8000c101514 */
[----:B------:R2:W-:Y:S04]  /*8400*/  STG.E.U16 desc[UR20][R12.64+0x72], R27 ;  /* 0x0000721b0c007986 */ /* 0x0005e8000c101514 */
[----:B------:R2:W-:Y:S04]  /*8410*/  STG.E.U16 desc[UR20][R4.64+0x70], R25 ;  /* 0x0000701904007986 */ /* 0x0005e8000c101514 */
[----:B------:R2:W-:Y:S01]  /*8420*/  STG.E.U16 desc[UR20][R4.64+0x72], R24 ;  /* 0x0000721804007986 */ /* 0x0005e2000c101514 */
[----:B-1----:R-:W-:-:S03]  /*8430*/  FADD.FTZ R118, R18, R0 ;  /* 0x0000000012767221 */ /* 0x002fc60000010000 */
[----:B------:R2:W5:Y:S04]  /*8440*/  LDL.LU R18, [R1+0x9c] ;  /* 0x00009c0001127983 */ /* 0x0005680000300800 */
[----:B------:R2:W-:Y:S04]  /*8450*/  STL [R1+0x24], R232 ;  /* 0x000024e801007387 */ /* 0x0005e80000100800 */
[----:B------:R2:W-:Y:S01]  /*8460*/  STL [R1+0x30], R118 ;  /* 0x0000307601007387 */ /* 0x0005e20000100800 */
[----:B------:R-:W-:Y:S05]  /*8470*/  @!P0 BRA `(.L_x_565) ;  /* 0x0000005c00248947 */ /* 0x000fea0003800000 */
[----:B------:R-:W3:Y:S01]  /*8480*/  LDL R244, [R1+0x34] ;  /* 0x0000340001f47983 */ /* 0x000ee20000100800 */
[----:B------:R-:W-:Y:S01]  /*8490*/  ULDC UR4, c[0x0][0x2d0] ;  /* 0x0000b40000047ab9 */ /* 0x000fe20000000800 */
[----:B------:R-:W-:-:S04]  /*84a0*/  DEPBAR.LE SB0, 0x0 ;  /* 0x000080000000791a */ /* 0x000fc80000000000 */
[----:B------:R-:W4:Y:S04]  /*84b0*/  LDL R245, [R1+0x38] ;  /* 0x0000380001f57983 */ /* 0x000f280000100800 */
[----:B------:R-:W4:Y:S04]  /*84c0*/  LDL.64 R246, [R1+0x88] ;  /* 0x0000880001f67983 */ /* 0x000f280000100a00 */
[----:B------:R-:W4:Y:S01]  /*84d0*/  LDL.64 R16, [R1+0x90] ;  /* 0x0000900001107983 */ /* 0x000f220000100a00 */
[----:B------:R-:W-:Y:S02]  /*84e0*/  UIADD3 UR15, UR16, -0x2, URZ ;  /* 0xfffffffe100f7890 */ /* 0x000fe4000fffe03f */
[----:B------:R-:W-:Y:S01]  /*84f0*/  UISETP.GE.AND UP0, UPT, UR16, 0x3, UPT ;  /* 0x000000031000788c */ /* 0x000fe2000bf06270 */
[----:B--2---:R-:W1:Y:S01]  /*8500*/  S2R R117, SR_TID.X ;  /* 0x0000000000757919 */ /* 0x004e620000002100 */
[----:B------:R-:W-:Y:S01]  /*8510*/  USHF.R.S32.HI UR6, URZ, 0x1f, UR15 ;  /* 0x0000001f3f067899 */ /* 0x000fe2000801140f */
[----:B-1----:R-:W-:-:S04]  /*8520*/  SHF.R.S32.HI R0, RZ, 0x1f, R117 ;  /* 0x0000001fff007819 */ /* 0x002fc80000011475 */
[----:B------:R-:W-:-:S04]  /*8530*/  LEA.HI R0, R0, R117, RZ, 0x3 ;  /* 0x0000007500007211 */ /* 0x000fc800078f18ff */
[----:B------:R-:W-:-:S05]  /*8540*/  LOP3.LUT R0, R0, 0xfffffff8, RZ, 0xc0, !PT ;  /* 0xfffffff800007812 */ /* 0x000fca00078ec0ff */
[----:B------:R-:W-:-:S04]  /*8550*/  IMAD.IADD R0, R117, 0x1, -R0 ;  /* 0x0000000175007824 */ /* 0x000fc800078e0a00 */
[----:B------:R-:W-:Y:S01]  /*8560*/  IMAD.SHL.U32 R0, R0, 0x8, RZ ;  /* 0x0000000800007824 */ /* 0x000fe200078e00ff */
[----:B------:R-:W-:Y:S04]  /*8570*/  BAR.SYNC.DEFER_BLOCKING 0x0 ;  /* 0x0000000000007b1d */ /* 0x000fe80000010000 */
[----:B------:R-:W-:Y:S01]  /*8580*/  ISETP.GE.AND P5, PT, R0, UR4, PT ;  /* 0x0000000400007c0c */ /* 0x000fe2000bfa6270 */
[----:B------:R-:W-:-:S12]  /*8590*/  IMAD.U32 R0, RZ, RZ, UR15 ;  /* 0x0000000fff007e24 */ /* 0x000fd8000f8e00ff */
[----:B------:R-:W1:Y:S01]  /*85a0*/  @!P5 LDC.64 R8, c[0x0][0x220] ;  /* 0x00008800ff08db82 */ /* 0x000e620000000a00 */
[----:B------:R-:W-:Y:S07]  /*85b0*/  @P5 STS.128 [R203+0xc000], RZ ;  /* 0x00c000ffcb005388 */ /* 0x000fee0000000c00 */
[----:B------:R-:W2:Y:S08]  /*85c0*/  @!P5 LDC.64 R14, c[0x0][0x220] ;  /* 0x00008800ff0edb82 */ /* 0x000eb00000000a00 */
[----:B------:R-:W2:Y:S08]  /*85d0*/  @!P5 LDC.64 R32, c[0x0][0x220] ;  /* 0x00008800ff20db82 */ /* 0x000eb00000000a00 */
[----:B------:R-:W2:Y:S01]  /*85e0*/  @!P5 LDC.64 R26, c[0x0][0x220] ;  /* 0x00008800ff1adb82 */ /* 0x000ea20000000a00 */
[----:B---3--:R-:W-:-:S02]  /*85f0*/  ISETP.GE.AND P4, PT, R244, UR4, PT ;  /* 0x00000004f4007c0c */ /* 0x008fc4000bf86270 */
[----:B----4-:R-:W-:Y:S01]  /*8600*/  ISETP.GE.AND P3, PT, R245, UR4, PT ;  /* 0x00000004f5007c0c */ /* 0x010fe2000bf66270 */
[----:B------:R-:W-:Y:S01]  /*8610*/  UIMAD UR4, UR10, UR15, URZ ;  /* 0x0000000f0a0472a4 */ /* 0x000fe2000f8e023f */
[----:B------:R-:W-:-:S03]  /*8620*/  IMAD.MOV.U32 R5, RZ, RZ, R247 ;  /* 0x000000ffff057224 */ /* 0x000fc600078e00f7 */
[----:B------:R-:W-:-:S06]  /*8630*/  UIMAD UR4, UR6, UR11, UR4 ;  /* 0x0000000b060472a4 */ /* 0x000fcc000f8e0204 */
[----:B------:R-:W3:Y:S01]  /*8640*/  @!P4 LDC.64 R6, c[0x0][0x220] ;  /* 0x00008800ff06cb82 */ /* 0x000ee20000000a00 */
[----:B------:R-:W-:-:S04]  /*8650*/  IMAD.MOV.U32 R4, RZ, RZ, R16 ;  /* 0x000000ffff047224 */ /* 0x000fc800078e0010 */
[----:B------:R-:W-:-:S03]  /*8660*/  IMAD.WIDE.U32 R4, R0, UR11, R4 ;  /* 0x0000000b00047c25 */ /* 0x000fc6000f8e0004 */
[----:B------:R-:W4:Y:S01]  /*8670*/  @!P3 LDC.64 R10, c[0x0][0x220] ;  /* 0x00008800ff0abb82 */ /* 0x000f220000000a00 */
[----:B------:R-:W-:Y:S01]  /*8680*/  VIADD R0, R5, UR4 ;  /* 0x0000000405007c36 */ /* 0x000fe20008000000 */
[----:B-1----:R-:W-:-:S04]  /*8690*/  @!P5 LEA R8, P1, R4, R8, 0x1 ;  /* 0x000000080408d211 */ /* 0x002fc800078208ff */
[C---:B------:R-:W-:Y:S02]  /*86a0*/  @!P5 LEA.HI.X R9, R4.reuse, R9, R0, 0x1, P1 ;  /* 0x000000090409d211 */ /* 0x040fe400008f0c00 */
[----:B------:R-:W1:Y:S01]  /*86b0*/  @!P4 LDC.64 R16, c[0x0][0x220] ;  /* 0x00008800ff10cb82 */ /* 0x000e620000000a00 */
[C---:B------:R-:W-:Y:S02]  /*86c0*/  IADD3 R2, P1, R4.reuse, UR19, RZ ;  /* 0x0000001304027c10 */ /* 0x040fe4000ff3e0ff */
[----:B------:R-:W-:Y:S01]  /*86d0*/  @!PT LDS RZ, [RZ] ;  /* 0x00000000fffff984 */ /* 0x000fe20000000800 */
[----:B------:R-:W-:Y:S01]  /*86e0*/  @!PT LDS RZ, [RZ] ;  /* 0x00000000fffff984 */ /* 0x000fe20000000800 */
[----:B------:R-:W-:Y:S01]  /*86f0*/  @!PT LDS RZ, [RZ] ;  /* 0x00000000fffff984 */ /* 0x000fe20000000800 */
[----:B------:R4:W-:Y:S04]  /*8700*/  @!P5 LDGSTS.E.BYPASS.LTC128B.128 [R203+0xc000], desc[UR20][R8.64] ;  /* 0x0c00000008cbdfae */ /* 0x0009e8000b901d54 */
[----:B------:R-:W-:Y:S01]  /*8710*/  @P4 STS.128 [R203+0xe000], RZ ;  /* 0x00e000ffcb004388 */ /* 0x000fe20000000c00 */
[----:B------:R-:W2:Y:S01]  /*8720*/  @!P3 LDC.64 R28, c[0x0][0x220] ;  /* 0x00008800ff1cbb82 */ /* 0x000ea20000000a00 */
[----:B---3--:R-:W-:-:S04]  /*8730*/  @!P4 LEA R6, P0, R4, R6, 0x1 ;  /* 0x000000060406c211 */ /* 0x008fc800078008ff */
[----:B------:R-:W-:-:S03]  /*8740*/  @!P4 LEA.HI.X R7, R4, R7, R0, 0x1, P0 ;  /* 0x000000070407c211 */ /* 0x000fc600000f0c00 */
[----:B------:R-:W3:Y:S02]  /*8750*/  @!P4 LDC.64 R24, c[0x0][0x220] ;  /* 0x00008800ff18cb82 */ /* 0x000ee40000000a00 */
[----:B------:R-:W-:Y:S01]  /*8760*/  @!PT LDS RZ, [RZ] ;  /* 0x00000000fffff984 */ /* 0x000fe20000000800 */
[----:B------:R-:W-:Y:S01]  /*8770*/  @!PT LDS RZ, [RZ] ;  /* 0x00000000fffff984 */ /* 0x000fe20000000800 */
[----:B------:R-:W-:Y:S01]  /*8780*/  @!PT LDS RZ, [RZ] ;  /* 0x00000000fffff984 */ /* 0x000fe20000000800 */
[----:B------:R2:W-:Y:S04]  /*8790*/  @!P4 LDGSTS.E.BYPASS.LTC128B.128 [R203+0xe000], desc[UR20][R6.64+0x80] ;  /* 0x0e00008006cbcfae */ /* 0x0005e8000b901d54 */
[----:B------:R-:W-:Y:S02]  /*87a0*/  @P3 STS.128 [R203+0x10000], RZ ;  /* 0x010000ffcb003388 */ /* 0x000fe40000000c00 */
[----:B------:R-:W3:Y:S01]  /*87b0*/  @!P3 LDC.64 R30, c[0x0][0x220] ;  /* 0x00008800ff1ebb82 */ /* 0x000ee20000000a00 */
[----:B----4-:R-:W-:-:S07]  /*87c0*/  @!P3 LEA R8, P0, R4, R10, 0x1 ;  /* 0x0000000a0408b211 */ /* 0x010fce00078008ff */
[----:B------:R-:W4:Y:S01]  /*87d0*/  @!P4 LDC.64 R20, c[0x0][0x220] ;  /* 0x00008800ff14cb82 */ /* 0x000f220000000a00 */
[----:B------:R-:W-:Y:S02]  /*87e0*/  @!P3 LEA.HI.X R9, R4, R11, R0, 0x1, P0 ;  /* 0x0000000b0409b211 */ /* 0x000fe400000f0c00 */
[----:B------:R-:W-:Y:S02]  /*87f0*/  IADD3.X R4, R0, UR18, RZ, P1, !PT ;  /* 0x0000001200047c10 */ /* 0x000fe40008ffe4ff */
[C---:B-1----:R-:W-:Y:S01]  /*8800*/  @!P4 LEA R10, P0, R2.reuse, R16, 0x1 ;  /* 0x00000010020ac211 */ /* 0x042fe200078008ff */
[----:B------:R-:W-:Y:S01]  /*8810*/  @!PT LDS RZ, [RZ] ;  /* 0x00000000fffff984 */ /* 0x000fe20000000800 */
[----:B------:R-:W-:Y:S01]  /*8820*/  @!PT LDS RZ, [RZ] ;  /* 0x00000000fffff984 */ /* 0x000fe20000000800 */
[----:B------:R-:W-:Y:S01]  /*8830*/  @!PT LDS RZ, [RZ] ;  /* 0x00000000fffff984 */ /* 0x000fe20000000800 */
[----:B------:R1:W-:Y:S02]  /*8840*/  @!P3 LDGSTS.E.BYPASS.LTC128B.128 [R203+0x10000], desc[UR20][R8.64+0x100] ;  /* 0x1000010008cbbfae */ /* 0x0003e4000b901d54 */
[----:B------:R-:W4:Y:S01]  /*8850*/  @!P3 LDC.64 R22, c[0x0][0x220] ;  /* 0x00008800ff16bb82 */ /* 0x000f220000000a00 */
[C---:B------:R-:W-:Y:S01]  /*8860*/  @!P4 LEA.HI.X R11, R2.reuse, R17, R4, 0x1, P0 ;  /* 0x00000011020bc211 */ /* 0x040fe200000f0c04 */
[----:B------:R-:W-:Y:S01]  /*8870*/  @P5 STS.128 [R203+0xc800], RZ ;  /* 0x00c800ffcb005388 */ /* 0x000fe20000000c00 */
[----:B--2---:R-:W-:-:S04]  /*8880*/  @!P5 LEA R6, P1, R2, R14, 0x1 ;  /* 0x0000000e0206d211 */ /* 0x004fc800078208ff */
[C---:B------:R-:W-:Y:S02]  /*8890*/  @!P5 LEA.HI.X R7, R2.reuse, R15, R4, 0x1, P1 ;  /* 0x0000000f0207d211 */ /* 0x040fe400008f0c04 */
[----:B------:R-:W-:-:S03]  /*88a0*/  IADD3 R0, P1, R2, UR19, RZ ;  /* 0x0000001302007c10 */ /* 0x000fc6000ff3e0ff */
[----:B------:R-:W-:Y:S01]  /*88b0*/  @!PT LDS RZ, [RZ] ;  /* 0x00000000fffff984 */ /* 0x000fe20000000800 */
[----:B------:R-:W-:Y:S01]  /*88c0*/  @!PT LDS RZ, [RZ] ;  /* 0x00000000fffff984 */ /* 0x000fe20000000800 */
[----:B------:R-:W-:Y:S01]  /*88d0*/  @!PT LDS RZ, [RZ] ;  /* 0x00000000fffff984 */ /* 0x000fe20000000800 */
[----:B------:R2:W-:Y:S04]  /*88e0*/  @!P5 LDGSTS.E.BYPASS.LTC128B.128 [R203+0xc800], desc[UR20][R6.64] ;  /* 0x0c80000006cbdfae */ /* 0x0005e8000b901d54 */
[----:B------:R-:W-:Y:S04]  /*88f0*/  @P4 STS.128 [R203+0xe800], RZ ;  /* 0x00e800ffcb004388 */ /* 0x000fe80000000c00 */
[----:B------:R-:W-:Y:S01]  /*8900*/  @!PT LDS RZ, [RZ] ;  /* 0x00000000fffff984 */ /* 0x000fe20000000800 */
[----:B------:R-:W-:Y:S01]  /*8910*/  @!PT LDS RZ, [RZ] ;  /* 0x00000000fffff984 */ /* 0x000fe20000000800 */
[----:B------:R-:W-:Y:S01]  /*8920*/  @!PT LDS RZ, [RZ] ;  /* 0x00000000fffff984 */ /* 0x000fe20000000800 */
[----:B------:R4:W-:Y:S01]  /*8930*/  @!P4 LDGSTS.E.BYPASS.LTC128B.128 [R203+0xe800], desc[UR20][R10.64+0x80] ;  /* 0x0e8000800acbcfae */ /* 0x0009e2000b901d54 */
[----:B-1----:R-:W-:-:S03]  /*8940*/  @!P3 LEA R8, P0, R2, R28, 0x1 ;  /* 0x0000001c0208b211 */ /* 0x002fc600078008ff */
[----:B------:R-:W-:Y:S01]  /*8950*/  @P3 STS.128 [R203+0x10800], RZ ;  /* 0x010800ffcb003388 */ /* 0x000fe20000000c00 */
[----:B------:R-:W-:Y:S02]  /*8960*/  @!P3 LEA.HI.X R9, R2, R29, R4, 0x1, P0 ;  /* 0x0000001d0209b211 */ /* 0x000fe400000f0c04 */
[----:B------:R-:W-:Y:S02]  /*8970*/  IADD3.X R4, R4, UR18, RZ, P1, !PT ;  /* 0x0000001204047c10 */ /* 0x000fe40008ffe4ff */
[C---:B---3--:R-:W-:Y:S01]  /*8980*/  @!P4 LEA R16, P1, R0.reuse, R24, 0x1 ;  /* 0x000000180010c211 */ /* 0x048fe200078208ff */
[----:B------:R-:W-:Y:S01]  /*8990*/  @!PT LDS RZ, [RZ] ;  /* 0x00000000fffff984 */ /* 0x000fe20000000800 */
[----:B------:R-:W-:Y:S01]  /*89a0*/  @!PT LDS RZ, [RZ] ;  /* 0x00000000fffff984 */ /* 0x000fe20000000800 */
[----:B------:R-:W-:Y:S01]  /*89b0*/  @!PT LDS RZ, [RZ] ;  /* 0x00000000fffff984 */ /* 0x000fe20000000800 */
[----:B------:R1:W-:Y:S01]  /*89c0*/  @!P3 LDGSTS.E.BYPASS.LTC128B.128 [R203+0x10800], desc[UR20][R8.64+0x100] ;  /* 0x1080010008cbbfae */ /* 0x0003e2000b901d54 */
[C---:B------:R-:W-:Y:S02]  /*89d0*/  IADD3 R2, P2, R0.reuse, UR19, RZ ;  /* 0x0000001300027c10 */ /* 0x040fe4000ff5e0ff */
[C---:B------:R-:W-:Y:S01]  /*89e0*/  @!P4 LEA.HI.X R17, R0.reuse, R25, R4, 0x1, P1 ;  /* 0x000000190011c211 */ /* 0x040fe200008f0c04 */
[----:B------:R-:W-:Y:S01]  /*89f0*/  @P5 STS.128 [R203+0xd000], RZ ;  /* 0x00d000ffcb005388 */ /* 0x000fe20000000c00 */
[----:B--2---:R-:W-:-:S04]  /*8a00*/  @!P5 LEA R6, P0, R0, R32, 0x1 ;  /* 0x000000200006d211 */ /* 0x004fc800078008ff */
[C---:B------:R-:W-:Y:S02]  /*8a10*/  @!P5 LEA.HI.X R7, R0.reuse, R33, R4, 0x1, P0 ;  /* 0x000000210007d211 */ /* 0x040fe400000f0c04 */
[----:B------:R-:W-:-:S03]  /*8a20*/  @!P3 LEA R14, P0, R0, R30, 0x1 ;  /* 0x0000001e000eb211 */ /* 0x000fc600078008ff */
[----:B------:R-:W-:Y:S01]  /*8a30*/  @!PT LDS RZ, [RZ] ;  /* 0x00000000fffff984 */ /* 0x000fe20000000800 */
[----:B------:R-:W-:Y:S01]  /*8a40*/  @!PT LDS RZ, [RZ] ;  /* 0x00000000fffff984 */ /* 0x000fe20000000800 */
[----:B------:R-:W-:Y:S01]  /*8a50*/  @!PT LDS RZ, [RZ] ;  /* 0x00000000fffff984 */ /* 0x000fe20000000800 */
[----:B------:R2:W-:Y:S01]  /*8a60*/  @!P5 LDGSTS.E.BYPASS.LTC128B.128 [R203+0xd000], desc[UR20][R6.64] ;  /* 0x0d00000006cbdfae */ /* 0x0005e2000b901d54 */
[----:B------:R-:W-:Y:S01]  /*8a70*/  @!P3 LEA.HI.X R15, R0, R31, R4, 0x1, P0 ;  /* 0x0000001f000fb211 */ /* 0x000fe200000f0c04 */
[----:B------:R-:W-:Y:S01]  /*8a80*/  IMAD.U32 R0, RZ, RZ, UR15 ;  /* 0x0000000fff007e24 */ /* 0x000fe2000f8e00ff */
[----:B------:R-:W-:Y:S01]  /*8a90*/  IADD3.X R4, R4, UR18, RZ, P2, !PT ;  /* 0x0000001204047c10 */ /* 0x000fe200097fe4ff */
[----:B------:R-:W-:Y:S01]  /*8aa0*/  @P4 STS.128 [R203+0xf000], RZ ;  /* 0x00f000ffcb004388 */ /* 0x000fe20000000c00 */
[----:B----4-:R-:W-:-:S03]  /*8ab0*/  @!P5 LEA R10, P2, R2, R26, 0x1 ;  /* 0x0000001a020ad211 */ /* 0x010fc600078408ff */
[----:B------:R-:W-:Y:S01]  /*8ac0*/  @!PT LDS RZ, [RZ] ;  /* 0x00000000fffff984 */ /* 0x000fe20000000800 */
[----:B------:R-:W-:Y:S01]  /*8ad0*/  @!PT LDS RZ, [RZ] ;  /* 0x00000000fffff984 */ /* 0x000fe20000000800 */
[----:B------:R-:W-:Y:S01]  /*8ae0*/  @!PT LDS RZ, [RZ] ;  /* 0x00000000fffff984 */ /* 0x000fe20000000800 */
[----:B------:R-:W-:Y:S01]  /*8af0*/  @!P4 LDGSTS.E.BYPASS.LTC128B.128 [R203+0xf000], desc[UR20][R16.64+0x80] ;  /* 0x0f00008010cbcfae */ /* 0x000fe2000b901d54 */
[C-C-:B------:R-:W-:Y:S02]  /*8b00*/  @!P5 LEA.HI.X R11, R2.reuse, R27, R4.reuse, 0x1, P2 ;  /* 0x0000001b020bd211 */ /* 0x140fe400010f0c04 */
[C---:B-1----:R-:W-:Y:S01]  /*8b10*/  @!P4 LEA R8, P1, R2.reuse, R20, 0x1 ;  /* 0x000000140208c211 */ /* 0x042fe200078208ff */
[----:B------:R-:W-:Y:S03]  /*8b20*/  @P3 STS.128 [R203+0x11000], RZ ;  /* 0x011000ffcb003388 */ /* 0x000fe60000000c00 */
[C---:B------:R-:W-:Y:S01]  /*8b30*/  @!P4 LEA.HI.X R9, R2.reuse, R21, R4, 0x1, P1 ;  /* 0x000000150209c211 */ /* 0x040fe200008f0c04 */
        /* <DEDUP_REMOVED lines=8> */
[----:B------:R-:W-:Y:S01]  /*8bc0*/  @!P5 LDGSTS.E.BYPASS.LTC128B.128 [R203+0xd800], desc[UR20][R10.64] ;  /* 0x0d8000000acbdfae */ /* 0x000fe2000b901d54 */
[----:B--2---:R-:W-:-:S03]  /*8bd0*/  @!P3 LEA R6, P0, R2, R22, 0x1 ;  /* 0x000000160206b211 */ /* 0x004fc600078008ff */
[----:B------:R-:W-:Y:S01]  /*8be0*/  @P4 STS.128 [R203+0xf800], RZ ;  /* 0x00f800ffcb004388 */ /* 0x000fe20000000c00 */
[----:B------:R-:W-:Y:S01]  /*8bf0*/  @!P3 LEA.HI.X R7, R2, R23, R4, 0x1, P0 ;  /* 0x000000170207b211 */ /* 0x000fe200000f0c04 */
[----:B------:R-:W-:Y:S02]  /*8c00*/  IMAD.SHL.U32 R2, R117, 0x2, RZ ;  /* 0x0000000275027824 */ /* 0x000fe400078e00ff */
[----:B------:R-:W-:Y:S01]  /*8c10*/  @!PT LDS RZ, [RZ] ;  /* 0x00000000fffff984 */ /* 0x000fe20000000800 */
[----:B------:R-:W-:Y:S01]  /*8c20*/  @!PT LDS RZ, [RZ] ;  /* 0x00000000fffff984 */ /* 0x000fe20000000800 */
[----:B------:R-:W-:Y:S01]  /*8c30*/  @!PT LDS RZ, [RZ] ;  /* 0x00000000fffff984 */ /* 0x000fe20000000800 */
[----:B------:R2:W-:Y:S04]  /*8c40*/  @!P4 LDGSTS.E.BYPASS.LTC128B.128 [R203+0xf800], desc[UR20][R8.64+0x80] ;  /* 0x0f80008008cbcfae */ /* 0x0005e8000b901d54 */
[----:B------:R-:W-:Y:S01]  /*8c50*/  @P3 STS.128 [R203+0x11800], RZ ;  /* 0x011800ffcb003388 */ /* 0x000fe20000000c00 */
[----:B------:R-:W-:-:S03]  /*8c60*/  LOP3.LUT R2, R2, 0x6, RZ, 0xc0, !PT ;  /* 0x0000000602027812 */ /* 0x000fc600078ec0ff */
[----:B------:R-:W-:Y:S01]  /*8c70*/  @!PT LDS RZ, [RZ] ;  /* 0x00000000fffff984 */ /* 0x000fe20000000800 */
[----:B------:R-:W-:Y:S01]  /*8c80*/  @!PT LDS RZ, [RZ] ;  /* 0x00000000fffff984 */ /* 0x000fe20000000800 */
[----:B------:R-:W-:Y:S01]  /*8c90*/  @!PT LDS RZ, [RZ] ;  /* 0x00000000fffff984 */ /* 0x000fe20000000800 */
[----:B------:R3:W-:Y:S02]  /*8ca0*/  @!P3 LDGSTS.E.BYPASS.LTC128B.128 [R203+0x11800], desc[UR20][R6.64+0x100] ;  /* 0x1180010006cbbfae */ /* 0x0007e4000b901d54 */
[----:B------:R-:W-:Y:S02]  /*8cb0*/  IMAD R0, R0, 0x40, R2 ;  /* 0x0000004000007824 */ /* 0x000fe400078e0202 */
[----:B-----5:R-:W-:Y:S02]  /*8cc0*/  LDSM.16.M88.4 R24, [R180+0x6000] ;  /* 0x00600000b418783b */ /* 0x020fe40000000200 */
[C---:B-1----:R-:W-:Y:S02]  /*8cd0*/  VIADD R14, R0.reuse, 0x1 ;  /* 0x00000001000e7836 */ /* 0x042fe40000000000 */
[----:B------:R-:W-:Y:S01]  /*8ce0*/  LDSM.16.M88.4 R20, [R180+0x6800] ;  /* 0x00680000b414783b */ /* 0x000fe20000000200 */
[----:B------:R-:W-:Y:S02]  /*8cf0*/  VIADD R2, R0, 0x8 ;  /* 0x0000000800027836 */ /* 0x000fe40000000000 */
[CC--:B------:R-:W-:Y:S01]  /*8d00*/  ISETP.GE.AND P0, PT, R14.reuse, R19.reuse, PT ;  /* 0x000000130e00720c */ /* 0x0c0fe20003f06270 */
[----:B------:R-:W-:Y:S01]  /*8d10*/  LDSM.16.M88.4 R140, [R180+0x7000] ;  /* 0x00700000b48c783b */ /* 0x000fe20000000200 */
[-C--:B------:R-:W-:Y:S01]  /*8d20*/  ISETP.GE.AND P1, PT, R14, R18.reuse, PT ;  /* 0x000000120e00720c */ /* 0x080fe20003f26270 */
[----:B------:R-:W-:Y:S01]  /*8d30*/  VIADD R14, R0, 0x9 ;  /* 0x00000009000e7836 */ /* 0x000fe20000000000 */
[C---:B------:R-:W-:Y:S01]  /*8d40*/  ISETP.GE.AND P2, PT, R2.reuse, R19, PT ;  /* 0x000000130200720c */ /* 0x040fe20003f46270 */
[----:B------:R-:W-:Y:S01]  /*8d50*/  LDSM.16.M88.4 R148, [R180+0x7800] ;  /* 0x00780000b494783b */ /* 0x000fe20000000200 */
[----:B------:R-:W-:Y:S01]  /*8d60*/  ISETP.GE.AND P6, PT, R2, R18, PT ;  /* 0x000000120200720c */ /* 0x000fe20003fc6270 */
[----:B------:R-:W-:-:S02]  /*8d70*/  VIADD R2, R0, 0x10 ;  /* 0x0000001000027836 */ /* 0x000fc40000000000 */
[----:B--2---:R-:W1:Y:S04]  /*8d80*/  LDSM.16.M88.4 R8, [R187] ;  /* 0x00000000bb08783b */ /* 0x004e680000000200 */
[----:B------:R-:W-:Y:S04]  /*8d90*/  LDSM.16.M88.4 R144, [R191] ;  /* 0x00000000bf90783b */ /* 0x000fe80000000200 */
[----:B---3--:R-:W2:Y:S04]  /*8da0*/  LDSM.16.M88.4 R4, [R188] ;  /* 0x00000000bc04783b */ /* 0x008ea80000000200 */
[----:B------:R-:W3:Y:S04]  /*8db0*/  LDSM.16.M88.4 R164, [R202] ;  /* 0x00000000caa4783b */ /* 0x000ee80000000200 */
[----:B------:R-:W4:Y:S04]  /*8dc0*/  LDSM.16.M88.4 R172, [R201] ;  /* 0x00000000c9ac783b */ /* 0x000f280000000200 */
[----:B------:R-:W4:Y:S04]  /*8dd0*/  LDSM.16.M88.4 R176, [R200] ;  /* 0x00000000c8b0783b */ /* 0x000f280000000200 */
[----:B------:R-:W-:Y:S04]  /*8de0*/  LDSM.16.M88.4 R216, [R186+0x6000] ;  /* 0x00600000bad8783b */ /* 0x000fe80000000200 */
[----:B------:R-:W-:Y:S04]  /*8df0*/  LDSM.16.M88.4 R212, [R186+0x6800] ;  /* 0x00680000bad4783b */ /* 0x000fe80000000200 */
[----:B------:R-:W-:Y:S04]  /*8e00*/  LDSM.16.M88.4 R208, [R186+0x7000] ;  /* 0x00700000bad0783b */ /* 0x000fe80000000200 */
[----:B------:R-:W-:Y:S01]  /*8e10*/  LDSM.16.M88.4 R204, [R186+0x7800] ;  /* 0x00780000bacc783b */ /* 0x000fe20000000200 */
[C---:B-1----:R-:W-:Y:S03]  /*8e20*/  HMMA.16816.F32 R136, R8.reuse, R24, RZ ;  /* 0x000000180888723c */ /* 0x042fe600000018ff */
[----:B------:R-:W-:Y:S04]  /*8e30*/  LDSM.16.M88.4 R220, [R185] ;  /* 0x00000000b9dc783b */ /* 0x000fe80000000200 */
[----:B------:R-:W-:Y:S01]  /*8e40*/  LDSM.16.M88.4 R224, [R186+0x8000] ;  /* 0x00800000bae0783b */ /* 0x000fe20000000200 */
[C---:B------:R-:W-:Y:S03]  /*8e50*/  HMMA.16816.F32 R32, R8.reuse, R26, RZ ;  /* 0x0000001a0820723c */ /* 0x040fe600000018ff */
[----:B------:R-:W1:Y:S03]  /*8e60*/  LDSM.16.M88.4 R24, [R190] ;  /* 0x00000000be18783b */ /* 0x000e660000000200 */
[C---:B------:R-:W-:Y:S01]  /*8e70*/  HMMA.16816.F32 R28, R8.reuse, R20, RZ ;  /* 0x00000014081c723c */ /* 0x040fe200000018ff */
[----:B------:R-:W-:Y:S04]  /*8e80*/  LDSM.16.M88.4 R228, [R195] ;  /* 0x00000000c3e4783b */ /* 0x000fe80000000200 */
[----:B------:R-:W0:Y:S01]  /*8e90*/  LDGDEPBAR ;  /* 0x00000000000079af */ /* 0x000e220000000000 */
[C---:B------:R-:W-:Y:S06]  /*8ea0*/  HMMA.16816.F32 R20, R8.reuse, R22, RZ ;  /* 0x000000160814723c */ /* 0x040fec00000018ff */
[C---:B------:R-:W-:Y:S06]  /*8eb0*/  HMMA.16816.F32 R152, R8.reuse, R140, RZ ;  /* 0x0000008c0898723c */ /* 0x040fec00000018ff */
[C---:B------:R-:W-:Y:S06]  /*8ec0*/  HMMA.16816.F32 R156, R8.reuse, R142, RZ ;  /* 0x0000008e089c723c */ /* 0x040fec00000018ff */
[C---:B------:R-:W-:Y:S06]  /*8ed0*/  HMMA.16816.F32 R160, R8.reuse, R148, RZ ;  /* 0x0000009408a0723c */ /* 0x040fec00000018ff */
[----:B------:R-:W-:Y:S06]  /*8ee0*/  HMMA.16816.F32 R168, R8, R150, RZ ;  /* 0x0000009608a8723c */ /* 0x000fec00000018ff */
[C---:B--2---:R-:W-:Y:S06]  /*8ef0*/  HMMA.16816.F32 R148, R4.reuse, R144, R136 ;  /* 0x000000900494723c */ /* 0x044fec0000001888 */
[C---:B------:R-:W-:Y:S06]  /*8f00*/  HMMA.16816.F32 R144, R4.reuse, R146, R32 ;  /* 0x000000920490723c */ /* 0x040fec0000001820 */
[C---:B---3--:R-:W-:Y:S06]  /*8f10*/  HMMA.16816.F32 R140, R4.reuse, R164, R28 ;  /* 0x000000a4048c723c */ /* 0x048fec000000181c */
[C---:B------:R-:W-:Y:S01]  /*8f20*/  HMMA.16816.F32 R136, R4.reuse, R166, R20 ;  /* 0x000000a60488723c */ /* 0x040fe20000001814 */
[----:B------:R-:W2:Y:S05]  /*8f30*/  LDSM.16.M88.4 R20, [R189] ;  /* 0x00000000bd14783b */ /* 0x000eaa0000000200 */
[C---:B----4-:R-:W-:Y:S06]  /*8f40*/  HMMA.16816.F32 R32, R4.reuse, R172, R152 ;  /* 0x000000ac0420723c */ /* 0x050fec0000001898 */
[C---:B------:R-:W-:Y:S01]  /*8f50*/  HMMA.16816.F32 R28, R4.reuse, R174, R156 ;  /* 0x000000ae041c723c */ /* 0x040fe2000000189c */
[----:B------:R-:W3:Y:S05]  /*8f60*/  LDSM.16.M88.4 R172, [R185+0x1000] ;  /* 0x00100000b9ac783b */ /* 0x000eea0000000200 */
[C---:B------:R-:W-:Y:S06]  /*8f70*/  HMMA.16816.F32 R8, R4.reuse, R176, R160 ;  /* 0x000000b00408723c */ /* 0x040fec00000018a0 */
[----:B------:R-:W-:Y:S01]  /*8f80*/  HMMA.16816.F32 R168, R4, R178, R168 ;  /* 0x000000b204a8723c */ /* 0x000fe200000018a8 */
[----:B------:R-:W4:Y:S05]  /*8f90*/  LDSM.16.M88.4 R176, [R185+0x800] ;  /* 0x00080000b9b0783b */ /* 0x000f2a0000000200 */
[C---:B-1----:R-:W-:Y:S06]  /*8fa0*/  HMMA.16816.F32 R164, R24.reuse, R216, R148 ;  /* 0x000000d818a4723c */ /* 0x042fec0000001894 */
[C---:B------:R-:W-:Y:S01]  /*8fb0*/  HMMA.16816.F32 R160, R24.reuse, R218, R144 ;  /* 0x000000da18a0723c */ /* 0x040fe20000001890 */
[----:B------:R-:W-:Y:S05]  /*8fc0*/  LDSM.16.M88.4 R216, [R180+0x8000] ;  /* 0x00800000b4d8783b */ /* 0x000fea0000000200 */
[C---:B------:R-:W-:Y:S06]  /*8fd0*/  HMMA.16816.F32 R156, R24.reuse, R212, R140 ;  /* 0x000000d4189c723c */ /* 0x040fec000000188c */
[C---:B------:R-:W-:Y:S01]  /*8fe0*/  HMMA.16816.F32 R152, R24.reuse, R214, R136 ;  /* 0x000000d61898723c */ /* 0x040fe20000001888 */
[----:B------:R-:W1:Y:S05]  /*8ff0*/  LDSM.16.M88.4 R212, [R185+0x1800] ;  /* 0x00180000b9d4783b */ /* 0x000e6a0000000200 */
[C---:B------:R-:W-:Y:S06]  /*9000*/  HMMA.16816.F32 R148, R24.reuse, R208, R32 ;  /* 0x000000d01894723c */ /* 0x040fec0000001820 */
[C---:B------:R-:W-:Y:S01]  /*9010*/  HMMA.16816.F32 R144, R24.reuse, R210, R28 ;  /* 0x000000d21890723c */ /* 0x040fe2000000181c */
[----:B------:R-:W-:Y:S05]  /*9020*/  LDSM.16.M88.4 R208, [R180+0x8800] ;  /* 0x00880000b4d0783b */ /* 0x000fea0000000200 */
[C---:B------:R-:W-:Y:S01]  /*9030*/  HMMA.16816.F32 R4, R24.reuse, R204, R8 ;  /* 0x000000cc1804723c */ /* 0x040fe20000001808 */
[----:B------:R-:W1:Y:S05]  /*9040*/  LDSM.16.M88.4 R8, [R187+0x2000] ;  /* 0x00200000bb08783b */ /* 0x000e6a0000000200 */
[----:B------:R-:W-:Y:S01]  /*9050*/  HMMA.16816.F32 R140, R24, R206, R168 ;  /* 0x000000ce188c723c */ /* 0x000fe200000018a8 */
[----:B------:R-:W-:Y:S05]  /*9060*/  LDSM.16.M88.4 R204, [R198] ;  /* 0x00000000c6cc783b */ /* 0x000fea0000000200 */
[C---:B--2---:R-:W-:Y:S06]  /*9070*/  HMMA.16816.F32 R32, R20.reuse, R222, R160 ;  /* 0x000000de1420723c */ /* 0x044fec00000018a0 */
[C---:B------:R-:W-:Y:S01]  /*9080*/  HMMA.16816.F32 R136, R20.reuse, R220, R164 ;  /* 0x000000dc1488723c */ /* 0x040fe200000018a4 */
[----:B------:R-:W2:Y:S05]  /*9090*/  LDSM.16.M88.4 R220, [R180+0x9000] ;  /* 0x00900000b4dc783b */ /* 0x000eaa0000000200 */
[C---:B---3--:R-:W-:Y:S06]  /*90a0*/  HMMA.16816.F32 R160, R20.reuse, R172, R148 ;  /* 0x000000ac14a0723c */ /* 0x048fec0000001894 */
[C---:B------:R-:W-:Y:S01]  /*90b0*/  HMMA.16816.F32 R168, R20.reuse, R174, R144 ;  /* 0x000000ae14a8723c */ /* 0x040fe20000001890 */
[----:B------:R-:W3:Y:S05]  /*90c0*/  LDSM.16.M88.4 R172, [R180+0x9800] ;  /* 0x00980000b4ac783b */ /* 0x000eea0000000200 */
[C---:B----4-:R-:W-:Y:S06]  /*90d0*/  HMMA.16816.F32 R28, R20.reuse, R176, R156 ;  /* 0x000000b0141c723c */ /* 0x050fec000000189c */
[C---:B------:R-:W-:Y:S01]  /*90e0*/  HMMA.16816.F32 R24, R20.reuse, R178, R152 ;  /* 0x000000b21418723c */ /* 0x040fe20000001898 */
[----:B------:R-:W-:Y:S05]  /*90f0*/  LDSM.16.M88.4 R176, [R199] ;  /* 0x00000000c7b0783b */ /* 0x000fea0000000200 */
[C---:B-1----:R-:W-:Y:S01]  /*9100*/  HMMA.16816.F32 R164, R20.reuse, R212, R4 ;  /* 0x000000d414a4723c */ /* 0x042fe20000001804 */
[----:B------:R-:W1:Y:S05]  /*9110*/  LDSM.16.M88.4 R4, [R188+0x2000] ;  /* 0x00200000bc04783b */ /* 0x000e6a0000000200 */
[----:B------:R-:W-:Y:S01]  /*9120*/  HMMA.16816.F32 R156, R20, R214, R140 ;  /* 0x000000d6149c723c */ /* 0x000fe2000000188c */
[----:B------:R-:W4:Y:S04]  /*9130*/  LDSM.16.M88.4 R140, [R197] ;  /* 0x00000000c58c783b */ /* 0x000f280000000200 */
[----:B------:R-:W-:Y:S01]  /*9140*/  LDSM.16.M88.4 R20, [R190+0x2000] ;  /* 0x00200000be14783b */ /* 0x000fe20000000200 */
[C---:B------:R-:W-:Y:S03]  /*9150*/  HMMA.16816.F32 R152, R8.reuse, R216, R136 ;  /* 0x000000d80898723c */ /* 0x040fe60000001888 */
[----:B------:R-:W-:Y:S03]  /*9160*/  LDSM.16.M88.4 R212, [R186+0x9000] ;  /* 0x00900000bad4783b */ /* 0x000fe60000000200 */
[C---:B------:R-:W-:Y:S06]  /*9170*/  HMMA.16816.F32 R144, R8.reuse, R208, R28 ;  /* 0x000000d00890723c */ /* 0x040fec000000181c */
[C---:B------:R-:W-:Y:S01]  /*9180*/  HMMA.16816.F32 R136, R8.reuse, R210, R24 ;  /* 0x000000d20888723c */ /* 0x040fe20000001818 */
[----:B------:R-:W4:Y:S05]  /*9190*/  LDSM.16.M88.4 R208, [R196] ;  /* 0x00000000c4d0783b */ /* 0x000f2a0000000200 */
[C---:B------:R-:W-:Y:S01]  /*91a0*/  HMMA.16816.F32 R148, R8.reuse, R218, R32 ;  /* 0x000000da0894723c */ /* 0x040fe20000001820 */
[----:B------:R-:W-:Y:S05]  /*91b0*/  LDSM.16.M88.4 R216, [R186+0x9800] ;  /* 0x00980000bad8783b */ /* 0x000fea0000000200 */
[C---:B--2---:R-:W-:Y:S06]  /*91c0*/  HMMA.16816.F32 R32, R8.reuse, R220, R160 ;  /* 0x000000dc0820723c */ /* 0x044fec00000018a0 */
[C---:B------:R-:W-:Y:S01]  /*91d0*/  HMMA.16816.F32 R28, R8.reuse, R222, R168 ;  /* 0x000000de081c723c */ /* 0x040fe200000018a8 */
[----:B------:R-:W2:Y:S05]  /*91e0*/  LDSM.16.M88.4 R220, [R186+0x8800] ;  /* 0x00880000badc783b */ /* 0x000eaa0000000200 */
[C---:B---3--:R-:W-:Y:S06]  /*91f0*/  HMMA.16816.F32 R24, R8.reuse, R172, R164 ;  /* 0x000000ac0818723c */ /* 0x048fec00000018a4 */
[----:B------:R-:W-:Y:S06]  /*9200*/  HMMA.16816.F32 R8, R8, R174, R156 ;  /* 0x000000ae0808723c */ /* 0x000fec000000189c */
[C---:B-1----:R-:W-:Y:S06]  /*9210*/  HMMA.16816.F32 R160, R4.reuse, R176, R152 ;  /* 0x000000b004a0723c */ /* 0x042fec0000001898 */
[C---:B------:R-:W-:Y:S06]  /*9220*/  HMMA.16816.F32 R176, R4.reuse, R178, R148 ;  /* 0x000000b204b0723c */ /* 0x040fec0000001894 */
[C---:B------:R-:W-:Y:S06]  /*9230*/  HMMA.16816.F32 R168, R4.reuse, R206, R136 ;  /* 0x000000ce04a8723c */ /* 0x040fec0000001888 */
[C---:B------:R-:W-:Y:S01]  /*9240*/  HMMA.16816.F32 R172, R4.reuse, R204, R144 ;  /* 0x000000cc04ac723c */ /* 0x040fe20000001890 */
[----:B------:R-:W-:Y:S04]  /*9250*/  LDSM.16.M88.4 R144, [R185+0x2000] ;  /* 0x00200000b990783b */ /* 0x000fe80000000200 */
[----:B------:R-:W-:Y:S01]  /*9260*/  LDSM.16.M88.4 R204, [R185+0x3800] ;  /* 0x00380000b9cc783b */ /* 0x000fe20000000200 */
[C---:B----4-:R-:W-:Y:S06]  /*9270*/  HMMA.16816.F32 R164, R4.reuse, R140, R32 ;  /* 0x0000008c04a4723c */ /* 0x050fec0000001820 */
[C---:B------:R-:W-:Y:S01]  /*9280*/  HMMA.16816.F32 R156, R4.reuse, R142, R28 ;  /* 0x0000008e049c723c */ /* 0x040fe2000000181c */
[----:B------:R-:W-:Y:S05]  /*9290*/  LDSM.16.M88.4 R140, [R185+0x2800] ;  /* 0x00280000b98c783b */ /* 0x000fea0000000200 */
[C---:B------:R-:W-:Y:S01]  /*92a0*/  HMMA.16816.F32 R148, R4.reuse, R210, R8 ;  /* 0x000000d20494723c */ /* 0x040fe20000001808 */
[----:B------:R-:W1:Y:S05]  /*92b0*/  LDSM.16.M88.4 R8, [R189+0x2000] ;  /* 0x00200000bd08783b */ /* 0x000e6a0000000200 */
[----:B------:R-:W-:Y:S01]  /*92c0*/  HMMA.16816.F32 R152, R4, R208, R24 ;  /* 0x000000d00498723c */ /* 0x000fe20000001818 */
[----:B------:R-:W3:Y:S04]  /*92d0*/  LDSM.16.M88.4 R208, [R185+0x3000] ;  /* 0x00300000b9d0783b */ /* 0x000ee80000000200 */
[----:B------:R-:W-:Y:S01]  /*92e0*/  LDSM.16.M88.4 R4, [R187+0x4000] ;  /* 0x00400000bb04783b */ /* 0x000fe20000000200 */
[C---:B------:R-:W-:Y:S06]  /*92f0*/  HMMA.16816.F32 R136, R20.reuse, R224, R160 ;  /* 0x000000e01488723c */ /* 0x040fec00000018a0 */
[C---:B------:R-:W-:Y:S01]  /*9300*/  HMMA.16816.F32 R32, R20.reuse, R226, R176 ;  /* 0x000000e21420723c */ /* 0x040fe200000018b0 */
[----:B------:R-:W-:Y:S05]  /*9310*/  LDSM.16.M88.4 R224, [R194] ;  /* 0x00000000c2e0783b */ /* 0x000fea0000000200 */
[C---:B--2---:R-:W-:Y:S06]  /*9320*/  HMMA.16816.F32 R24, R20.reuse, R222, R168 ;  /* 0x000000de1418723c */ /* 0x044fec00000018a8 */
[C---:B------:R-:W-:Y:S01]  /*9330*/  HMMA.16816.F32 R28, R20.reuse, R220, R172 ;  /* 0x000000dc141c723c */ /* 0x040fe200000018ac */
[----:B------:R-:W-:Y:S05]  /*9340*/  LDSM.16.M88.4 R220, [R193] ;  /* 0x00000000c1dc783b */ /* 0x000fea0000000200 */
[C---:B------:R-:W-:Y:S06]  /*9350*/  HMMA.16816.F32 R168, R20.reuse, R212, R164 ;  /* 0x000000d414a8723c */ /* 0x040fec00000018a4 */
[C---:B------:R-:W-:Y:S01]  /*9360*/  HMMA.16816.F32 R176, R20.reuse, R214, R156 ;  /* 0x000000d614b0723c */ /* 0x040fe2000000189c */
[----:B------:R-:W2:Y:S05]  /*9370*/  LDSM.16.M88.4 R212, [R180+0xa000] ;  /* 0x00a00000b4d4783b */ /* 0x000eaa0000000200 */
[C---:B------:R-:W-:Y:S06]  /*9380*/  HMMA.16816.F32 R172, R20.reuse, R216, R152 ;  /* 0x000000d814ac723c */ /* 0x040fec0000001898 */
[----:B------:R-:W-:Y:S01]  /*9390*/  HMMA.16816.F32 R164, R20, R218, R148 ;  /* 0x000000da14a4723c */ /* 0x000fe20000001894 */
[----:B------:R-:W4:Y:S04]  /*93a0*/  LDSM.16.M88.4 R216, [R180+0xa800] ;  /* 0x00a80000b4d8783b */ /* 0x000f280000000200 */
[----:B------:R-:W4:Y:S01]  /*93b0*/  LDSM.16.M88.4 R148, [R180+0xb000] ;  /* 0x00b00000b494783b */ /* 0x000f220000000200 */
[C---:B-1----:R-:W-:Y:S03]  /*93c0*/  HMMA.16816.F32 R160, R8.reuse, R144, R136 ;  /* 0x0000009008a0723c */ /* 0x042fe60000001888 */
[----:B------:R-:W-:Y:S03]  /*93d0*/  LDSM.16.M88.4 R20, [R188+0x4000] ;  /* 0x00400000bc14783b */ /* 0x000fe60000000200 */
[C---:B------:R-:W-:Y:S01]  /*93e0*/  HMMA.16816.F32 R156, R8.reuse, R146, R32 ;  /* 0x00000092089c723c */ /* 0x040fe20000001820 */
[----:B------:R-:W1:Y:S05]  /*93f0*/  LDSM.16.M88.4 R144, [R180+0xb800] ;  /* 0x00b80000b490783b */ /* 0x000e6a0000000200 */
[C---:B------:R-:W-:Y:S06]  /*9400*/  HMMA.16816.F32 R152, R8.reuse, R140, R28 ;  /* 0x0000008c0898723c */ /* 0x040fec000000181c */
[C---:B------:R-:W-:Y:S06]  /*9410*/  HMMA.16816.F32 R140, R8.reuse, R142, R24 ;  /* 0x0000008e088c723c */ /* 0x040fec0000001818 */
[C---:B---3--:R-:W-:Y:S06]  /*9420*/  HMMA.16816.F32 R136, R8.reuse, R208, R168 ;  /* 0x000000d00888723c */ /* 0x048fec00000018a8 */
[C---:B------:R-:W-:Y:S06]  /*9430*/  HMMA.16816.F32 R28, R8.reuse, R204, R172 ;  /* 0x000000cc081c723c */ /* 0x040fec00000018ac */
[----:B------:R-:W-:Y:S01]  /*9440*/  HMMA.16816.F32 R24, R8, R206, R164 ;  /* 0x000000ce0818723c */ /* 0x000fe200000018a4 */
[----:B------:R-:W-:Y:S05]  /*9450*/  LDSM.16.M88.4 R164, [R186+0xa800] ;  /* 0x00a80000baa4783b */ /* 0x000fea0000000200 */
[C---:B--2---:R-:W-:Y:S06]  /*9460*/  HMMA.16816.F32 R160, R4.reuse, R212, R160 ;  /* 0x000000d404a0723c */ /* 0x044fec00000018a0 */
[----:B------:R-:W-:Y:S01]  /*9470*/  HMMA.16816.F32 R156, R4, R214, R156 ;  /* 0x000000d6049c723c */ /* 0x000fe2000000189c */
[----:B------:R-:W-:Y:S05]  /*9480*/  LDSM.16.M88.4 R212, [R185+0x4800] ;  /* 0x00480000b9d4783b */ /* 0x000fea0000000200 */
[----:B------:R-:W-:Y:S01]  /*9490*/  HMMA.16816.F32 R32, R8, R210, R176 ;  /* 0x000000d20820723c */ /* 0x000fe200000018b0 */
[----:B------:R-:W-:Y:S04]  /*94a0*/  LDSM.16.M88.4 R8, [R190+0x4000] ;  /* 0x00400000be08783b */ /* 0x000fe80000000200 */
[----:B------:R-:W2:Y:S01]  /*94b0*/  LDSM.16.M88.4 R208, [R186+0xa000] ;  /* 0x00a00000bad0783b */ /* 0x000ea20000000200 */
[C---:B----4-:R-:W-:Y:S06]  /*94c0*/  HMMA.16816.F32 R152, R4.reuse, R216, R152 ;  /* 0x000000d80498723c */ /* 0x050fec0000001898 */
[C---:B------:R-:W-:Y:S01]  /*94d0*/  HMMA.16816.F32 R172, R4.reuse, R218, R140 ;  /* 0x000000da04ac723c */ /* 0x040fe2000000188c */
[----:B------:R-:W3:Y:S05]  /*94e0*/  LDSM.16.M88.4 R140, [R192] ;  /* 0x00000000c08c783b */ /* 0x000eea0000000200 */
[C---:B------:R-:W-:Y:S06]  /*94f0*/  HMMA.16816.F32 R168, R4.reuse, R148, R136 ;  /* 0x0000009404a8723c */ /* 0x040fec0000001888 */
[C---:B-1----:R-:W-:Y:S06]  /*9500*/  HMMA.16816.F32 R176, R4.reuse, R144, R28 ;  /* 0x0000009004b0723c */ /* 0x042fec000000181c */
[----:B------:R-:W-:Y:S06]  /*9510*/  HMMA.16816.F32 R136, R4, R146, R24 ;  /* 0x000000920488723c */ /* 0x000fec0000001818 */
[C---:B------:R-:W-:Y:S06]  /*9520*/  HMMA.16816.F32 R28, R20.reuse, R228, R160 ;  /* 0x000000e4141c723c */ /* 0x040fec00000018a0 */
[----:B------:R-:W-:Y:S06]  /*9530*/  HMMA.16816.F32 R24, R20, R230, R156 ;  /* 0x000000e61418723c */ /* 0x000fec000000189c */
[----:B------:R-:W-:Y:S01]  /*9540*/  HMMA.16816.F32 R204, R4, R150, R32 ;  /* 0x0000009604cc723c */ /* 0x000fe20000001820 */
[----:B------:R-:W-:Y:S05]  /*9550*/  LDSM.16.M88.4 R4, [R189+0x4000] ;  /* 0x00400000bd04783b */ /* 0x000fea0000000200 */
[C---:B------:R-:W-:Y:S01]  /*9560*/  HMMA.16816.F32 R32, R20.reuse, R224, R152 ;  /* 0x000000e01420723c */ /* 0x040fe20000001898 */
[----:B------:R-:W1:Y:S05]  /*9570*/  LDSM.16.M88.4 R152, [R185+0x4000] ;  /* 0x00400000b998783b */ /* 0x000e6a0000000200 */
[C---:B------:R-:W-:Y:S01]  /*9580*/  HMMA.16816.F32 R148, R20.reuse, R226, R172 ;  /* 0x000000e21494723c */ /* 0x040fe200000018ac */
[----:B------:R-:W-:Y:S05]  /*9590*/  LDSM.16.M88.4 R172, [R186+0xb800] ;  /* 0x00b80000baac783b */ /* 0x000fea0000000200 */
[----:B------:R-:W-:Y:S01]  /*95a0*/  HMMA.16816.F32 R160, R20, R220, R168 ;  /* 0x000000dc14a0723c */ /* 0x000fe200000018a8 */
[----:B------:R-:W4:Y:S05]  /*95b0*/  LDSM.16.M88.4 R168, [R186+0xb000] ;  /* 0x00b00000baa8783b */ /* 0x000f2a0000000200 */
[C---:B--2---:R-:W-:Y:S06]  /*95c0*/  HMMA.16816.F32 R144, R8.reuse, R208, R28 ;  /* 0x000000d00890723c */ /* 0x044fec000000181c */
[----:B------:R-:W-:Y:S06]  /*95d0*/  HMMA.16816.F32 R24, R8, R210, R24 ;  /* 0x000000d20818723c */ /* 0x000fec0000001818 */
[----:B------:R-:W-:Y:S06]  /*95e0*/  HMMA.16816.F32 R156, R20, R222, R204 ;  /* 0x000000de149c723c */ /* 0x000fec00000018cc */
[C---:B------:R-:W-:Y:S06]  /*95f0*/  HMMA.16816.F32 R28, R8.reuse, R164, R32 ;  /* 0x000000a4081c723c */ /* 0x040fec0000001820 */
[----:B------:R-:W-:Y:S01]  /*9600*/  HMMA.16816.F32 R32, R8, R166, R148 ;  /* 0x000000a60820723c */ /* 0x000fe20000001894 */
[----:B------:R-:W2:Y:S05]  /*9610*/  LDSM.16.M88.4 R164, [R185+0x5000] ;  /* 0x00500000b9a4783b */ /* 0x000eaa0000000200 */
[C---:B---3--:R-:W-:Y:S06]  /*9620*/  HMMA.16816.F32 R176, R20.reuse, R140, R176 ;  /* 0x0000008c14b0723c */ /* 0x048fec00000018b0 */
[----:B------:R-:W-:Y:S06]  /*9630*/  HMMA.16816.F32 R208, R20, R142, R136 ;  /* 0x0000008e14d0723c */ /* 0x000fec0000001888 */
[C---:B-1----:R-:W-:Y:S06]  /*9640*/  HMMA.16816.F32 R204, R4.reuse, R152, R144 ;  /* 0x0000009804cc723c */ /* 0x042fec0000001890 */
[----:B------:R-:W-:Y:S01]  /*9650*/  HMMA.16816.F32 R24, R4, R154, R24 ;  /* 0x0000009a0418723c */ /* 0x000fe20000001818 */
[----:B------:R-:W1:Y:S01]  /*9660*/  LDSM.16.M88.4 R152, [R185+0x5800] ;  /* 0x00580000b998783b */ /* 0x000e620000000200 */
[----:B------:R-:W-:-:S04]  /*9670*/  DEPBAR.LE SB0, 0x0 ;  /* 0x000080000000791a */ /* 0x000fc80000000000 */
[C---:B----4-:R-:W-:Y:S06]  /*9680*/  HMMA.16816.F32 R20, R8.reuse, R168, R160 ;  /* 0x000000a80814723c */ /* 0x050fec00000018a0 */
[----:B------:R-:W-:Y:S06]  /*9690*/  HMMA.16816.F32 R148, R8, R170, R156 ;  /* 0x000000aa0894723c */ /* 0x000fec000000189c */
[----:B------:R-:W-:Y:S01]  /*96a0*/  HMMA.16816.F32 R140, R4, R212, R28 ;  /* 0x000000d4048c723c */ /* 0x000fe2000000181c */
[----:B------:R-:W-:Y:S01]  /*96b0*/  FSEL R117, R205, -INF , !P0 ;  /* 0xff800000cd757808 */ /* 0x000fe20004000000 */
[----:B------:R-:W-:Y:S01]  /*96c0*/  BAR.SYNC.DEFER_BLOCKING 0x0 ;  /* 0x0000000000007b1d */ /* 0x000fe20000010000 */
[----:B------:R-:W-:-:S03]  /*96d0*/  ISETP.GE.AND P0, PT, R14, R19, PT ;  /* 0x000000130e00720c */ /* 0x000fc60003f06270 */
[----:B------:R-:W-:Y:S01]  /*96e0*/  HMMA.16816.F32 R136, R8, R172, R176 ;  /* 0x000000ac0888723c */ /* 0x000fe200000018b0 */
[----:B------:R-:W-:Y:S02]  /*96f0*/  FSEL R156, R24, -INF , !P2 ;  /* 0xff800000189c7808 */ /* 0x000fe40005000000 */
[-C--:B------:R-:W-:Y:S01]  /*9700*/  ISETP.GE.AND P2, PT, R14, R18.reuse, PT ;  /* 0x000000120e00720c */ /* 0x080fe20003f46270 */
[----:B------:R-:W-:Y:S01]  /*9710*/  VIADD R14, R0, 0x11 ;  /* 0x00000011000e7836 */ /* 0x000fe20000000000 */
[----:B------:R-:W-:Y:S01]  /*9720*/  FSEL R159, R26, -INF , !P6 ;  /* 0xff8000001a9f7808 */ /* 0x000fe20007000000 */
[C---:B------:R-:W-:Y:S01]  /*9730*/  HMMA.16816.F32 R144, R4.reuse, R214, R32 ;  /* 0x000000d60490723c */ /* 0x040fe20000001820 */
[CC--:B------:R-:W-:Y:S02]  /*9740*/  ISETP.GE.AND P6, PT, R2.reuse, R19.reuse, PT ;  /* 0x000000130200720c */ /* 0x0c0fe40003fc6270 */
[----:B------:R-:W-:Y:S02]  /*9750*/  FSEL R157, R25, -INF , !P0 ;  /* 0xff800000199d7808 */ /* 0x000fe40004000000 */
[----:B------:R-:W-:Y:S01]  /*9760*/  ISETP.GE.AND P0, PT, R2, R18, PT ;  /* 0x000000120200720c */ /* 0x000fe20003f06270 */
[----:B--2---:R-:W-:Y:S01]  /*9770*/  HMMA.16816.F32 R32, R4, R164, R20 ;  /* 0x000000a40420723c */ /* 0x004fe20000001814 */
[----:B------:R-:W-:Y:S01]  /*9780*/  FSEL R158, R27, -INF , !P2 ;  /* 0xff8000001b9e7808 */ /* 0x000fe20005000000 */
[----:B------:R-:W-:Y:S01]  /*9790*/  VIADD R2, R0, 0x18 ;  /* 0x0000001800027836 */ /* 0x000fe20000000000 */
[----:B------:R-:W-:-:S03]  /*97a0*/  ISETP.GE.AND P2, PT, R14, R19, PT ;  /* 0x000000130e00720c */ /* 0x000fc60003f46270 */
[----:B------:R-:W-:Y:S01]  /*97b0*/  HMMA.16816.F32 R20, R8, R174, R208 ;  /* 0x000000ae0814723c */ /* 0x000fe200000018d0 */
[----:B------:R-:W-:Y:S02]  /*97c0*/  FSEL R160, R140, -INF , !P6 ;  /* 0xff8000008ca07808 */ /* 0x000fe40007000000 */
[----:B------:R-:W-:Y:S02]  /*97d0*/  ISETP.GE.AND P6, PT, R14, R18, PT ;  /* 0x000000120e00720c */ /* 0x000fe40003fc6270 */
[----:B------:R-:W-:Y:S01]  /*97e0*/  FSEL R162, R142, -INF , !P0 ;  /* 0xff8000008ea27808 */ /* 0x000fe20004000000 */
[----:B------:R-:W-:Y:S01]  /*97f0*/  HMMA.16816.F32 R28, R4, R166, R148 ;  /* 0x000000a6041c723c */ /* 0x000fe20000001894 */
[----:B------:R-:W-:Y:S01]  /*9800*/  VIADD R8, R0, 0x19 ;  /* 0x0000001900087836 */ /* 0x000fe20000000000 */
[----:B------:R-:W-:Y:S02]  /*9810*/  FSEL R161, R141, -INF , !P2 ;  /* 0xff8000008da17808 */ /* 0x000fe40005000000 */
[----:B------:R-:W-:-:S02]  /*9820*/  ISETP.GE.AND P0, PT, R2, R19, PT ;  /* 0x000000130200720c */ /* 0x000fc40003f06270 */
[----:B------:R-:W-:Y:S01]  /*9830*/  ISETP.GE.AND P2, PT, R2, R18, PT ;  /* 0x000000120200720c */ /* 0x000fe20003f46270 */
[----:B------:R-:W-:Y:S01]  /*9840*/  VIADD R2, R0, 0x20 ;  /* 0x0000002000027836 */ /* 0x000fe20000000000 */
[----:B------:R-:W-:Y:S01]  /*9850*/  FSEL R148, R143, -INF , !P6 ;  /* 0xff8000008f947808 */ /* 0x000fe20007000000 */
[----:B-1----:R-:W-:Y:S01]  /*9860*/  HMMA.16816.F32 R24, R4, R152, R136 ;  /* 0x000000980418723c */ /* 0x002fe20000001888 */
[----:B------:R-:W-:Y:S02]  /*9870*/  ISETP.GE.AND P6, PT, R8, R19, PT ;  /* 0x000000130800720c */ /* 0x000fe40003fc6270 */
[----:B------:R-:W-:Y:S02]  /*9880*/  FSEL R146, R146, -INF , !P2 ;  /* 0xff80000092927808 */ /* 0x000fe40005000000 */
[----:B------:R-:W-:Y:S02]  /*9890*/  FSEL R145, R145, -INF , !P6 ;  /* 0xff80000091917808 */ /* 0x000fe40007000000 */
[----:B------:R-:W-:-:S02]  /*98a0*/  FSEL R144, R144, -INF , !P0 ;  /* 0xff80000090907808 */ /* 0x000fc40004000000 */
[CC--:B------:R-:W-:Y:S01]  /*98b0*/  ISETP.GE.AND P2, PT, R2.reuse, R19.reuse, PT ;  /* 0x000000130200720c */ /* 0x0c0fe20003f46270 */
[----:B------:R-:W-:Y:S01]  /*98c0*/  HMMA.16816.F32 R4, R4, R154, R20 ;  /* 0x0000009a0404723c */ /* 0x000fe20000001814 */
[-C--:B------:R-:W-:Y:S01]  /*98d0*/  ISETP.GE.AND P6, PT, R2, R18.reuse, PT ;  /* 0x000000120200720c */ /* 0x080fe20003fc6270 */
[----:B------:R-:W-:Y:S01]  /*98e0*/  VIADD R2, R0, 0x21 ;  /* 0x0000002100027836 */ /* 0x000fe20000000000 */
[----:B------:R-:W-:Y:S01]  /*98f0*/  ISETP.GE.AND P0, PT, R8, R18, PT ;  /* 0x000000120800720c */ /* 0x000fe20003f06270 */
[----:B------:R-:W-:Y:S01]  /*9900*/  VIADD R8, R0, 0x28 ;  /* 0x0000002800087836 */ /* 0x000fe20000000000 */
[----:B------:R-:W-:Y:S02]  /*9910*/  FSEL R241, R32, -INF , !P2 ;  /* 0xff80000020f17808 */ /* 0x000fe40005000000 */
[----:B------:R-:W-:Y:S02]  /*9920*/  FSEL R163, R147, -INF , !P0 ;  /* 0xff80000093a37808 */ /* 0x000fe40004000000 */
[----:B------:R-:W-:-:S02]  /*9930*/  ISETP.GE.AND P0, PT, R2, R19, PT ;  /* 0x000000130200720c */ /* 0x000fc40003f06270 */
[-C--:B------:R-:W-:Y:S01]  /*9940*/  ISETP.GE.AND P2, PT, R2, R18.reuse, PT ;  /* 0x000000120200720c */ /* 0x080fe20003f46270 */
[----:B------:R-:W-:Y:S01]  /*9950*/  VIADD R2, R0, 0x29 ;  /* 0x0000002900027836 */ /* 0x000fe20000000000 */
[----:B------:R-:W-:Y:S02]  /*9960*/  FSEL R245, R34, -INF , !P6 ;  /* 0xff80000022f57808 */ /* 0x000fe40007000000 */
[C---:B------:R-:W-:Y:S02]  /*9970*/  ISETP.GE.AND P6, PT, R8.reuse, R19, PT ;  /* 0x000000130800720c */ /* 0x040fe40003fc6270 */
[----:B------:R-:W-:Y:S02]  /*9980*/  FSEL R243, R33, -INF , !P0 ;  /* 0xff80000021f37808 */ /* 0x000fe40004000000 */
[----:B------:R-:W-:Y:S01]  /*9990*/  ISETP.GE.AND P0, PT, R8, R18, PT ;  /* 0x000000120800720c */ /* 0x000fe20003f06270 */
[----:B------:R-:W-:Y:S01]  /*99a0*/  VIADD R8, R0, 0x30 ;  /* 0x0000003000087836 */ /* 0x000fe20000000000 */
[----:B------:R-:W-:-:S02]  /*99b0*/  FSEL R246, R35, -INF , !P2 ;  /* 0xff80000023f67808 */ /* 0x000fc40005000000 */
[----:B------:R-:W-:Y:S02]  /*99c0*/  FSEL R242, R28, -INF , !P6 ;  /* 0xff8000001cf27808 */ /* 0x000fe40007000000 */
[CC--:B------:R-:W-:Y:S02]  /*99d0*/  ISETP.GE.AND P2, PT, R2.reuse, R19.reuse, PT ;  /* 0x000000130200720c */ /* 0x0c0fe40003f46270 */
[----:B------:R-:W-:Y:S01]  /*99e0*/  ISETP.GE.AND P6, PT, R2, R18, PT ;  /* 0x000000120200720c */ /* 0x000fe20003fc6270 */
[----:B------:R-:W-:Y:S01]  /*99f0*/  VIADD R2, R0, 0x31 ;  /* 0x0000003100027836 */ /* 0x000fe20000000000 */
[----:B------:R-:W-:Y:S02]  /*9a00*/  FSEL R240, R30, -INF , !P0 ;  /* 0xff8000001ef07808 */ /* 0x000fe40004000000 */
[----:B------:R-:W-:Y:S02]  /*9a10*/  ISETP.GE.AND P0, PT, R8, R19, PT ;  /* 0x000000130800720c */ /* 0x000fe40003f06270 */
[----:B------:R-:W-:-:S02]  /*9a20*/  FSEL R239, R29, -INF , !P2 ;  /* 0xff8000001def7808 */ /* 0x000fc40005000000 */
[----:B------:R-:W-:Y:S02]  /*9a30*/  FSEL R244, R31, -INF , !P6 ;  /* 0xff8000001ff47808 */ /* 0x000fe40007000000 */
[-C--:B------:R-:W-:Y:S02]  /*9a40*/  ISETP.GE.AND P2, PT, R8, R18.reuse, PT ;  /* 0x000000120800720c */ /* 0x080fe40003f46270 */
[----:B------:R-:W-:Y:S02]  /*9a50*/  ISETP.GE.AND P6, PT, R2, R19, PT ;  /* 0x000000130200720c */ /* 0x000fe40003fc6270 */
[----:B------:R-:W-:Y:S02]  /*9a60*/  FSEL R247, R24, -INF , !P0 ;  /* 0xff80000018f77808 */ /* 0x000fe40004000000 */
[----:B------:R-:W-:Y:S01]  /*9a70*/  ISETP.GE.AND P0, PT, R2, R18, PT ;  /* 0x000000120200720c */ /* 0x000fe20003f06270 */
[----:B------:R-:W-:Y:S01]  /*9a80*/  VIADD R2, R0, 0x38 ;  /* 0x0000003800027836 */ /* 0x000fe20000000000 */
[----:B------:R-:W-:-:S02]  /*9a90*/  FSEL R251, R26, -INF , !P2 ;  /* 0xff8000001afb7808 */ /* 0x000fc40005000000 */
[----:B------:R-:W-:Y:S02]  /*9aa0*/  FSEL R249, R25, -INF , !P6 ;  /* 0xff80000019f97808 */ /* 0x000fe40007000000 */
[CC--:B------:R-:W-:Y:S02]  /*9ab0*/  ISETP.GE.AND P2, PT, R0.reuse, R19.reuse, PT ;  /* 0x000000130000720c */ /* 0x0c0fe40003f46270 */
[C---:B------:R-:W-:Y:S01]  /*9ac0*/  ISETP.GE.AND P6, PT, R0.reuse, R18, PT ;  /* 0x000000120000720c */ /* 0x040fe20003fc6270 */
[----:B------:R-:W-:Y:S01]  /*9ad0*/  VIADD R0, R0, 0x39 ;  /* 0x0000003900007836 */ /* 0x000fe20000000000 */
[----:B------:R-:W-:Y:S02]  /*9ae0*/  FSEL R233, R27, -INF , !P0 ;  /* 0xff8000001be97808 */ /* 0x000fe40004000000 */
[----:B------:R-:W-:Y:S02]  /*9af0*/  FSEL R30, R207, -INF , !P1 ;  /* 0xff800000cf1e7808 */ /* 0x000fe40004800000 */
[----:B------:R-:W-:-:S02]  /*9b00*/  ISETP.GE.AND P0, PT, R0, R19, PT ;  /* 0x000000130000720c */ /* 0x000fc40003f06270 */
[----:B------:R-:W-:Y:S02]  /*9b10*/  ISETP.GE.AND P1, PT, R2, R19, PT ;  /* 0x000000130200720c */ /* 0x000fe40003f26270 */
[----:B------:R-:W-:Y:S02]  /*9b20*/  FSEL R250, R5, -INF , !P0 ;  /* 0xff80000005fa7808 */ /* 0x000fe40004000000 */
[----:B------:R-:W-:Y:S02]  /*9b30*/  PLOP3.LUT P0, PT, PT, PT, UP0, 0x80, 0x0 ;  /* 0x000000000000781c */ /* 0x000fe40003f0f008 */
[----:B------:R-:W-:Y:S02]  /*9b40*/  FSEL R22, R204, -INF , !P2 ;  /* 0xff800000cc167808 */ /* 0x000fe40005000000 */
[----:B------:R-:W-:Y:S02]  /*9b50*/  FSEL R248, R4, -INF , !P1 ;  /* 0xff80000004f87808 */ /* 0x000fe40004800000 */
[----:B------:R-:W-:-:S02]  /*9b60*/  ISETP.GE.AND P2, PT, R2, R18, PT ;  /* 0x000000120200720c */ /* 0x000fc40003f46270 */
[----:B------:R-:W-:Y:S02]  /*9b70*/  ISETP.GE.AND P1, PT, R0, R18, PT ;  /* 0x000000120000720c */ /* 0x000fe40003f26270 */
[----:B------:R-:W-:Y:S02]  /*9b80*/  FSEL R23, R206, -INF , !P6 ;  /* 0xff800000ce177808 */ /* 0x000fe40007000000 */
[----:B------:R-:W-:Y:S02]  /*9b90*/  FSEL R252, R6, -INF , !P2 ;  /* 0xff80000006fc7808 */ /* 0x000fe40005000000 */
[----:B------:R-:W-:Y:S01]  /*9ba0*/  FSEL R234, R7, -INF , !P1 ;  /* 0xff80000007ea7808 */ /* 0x000fe20004800000 */
[----:B------:R-:W-:Y:S06]  /*9bb0*/  @!P0 BRA `(.L_x_566) ;  /* 0x0000000400d48947 */ /* 0x000fec0003800000 */
[----:B------:R-:W2:Y:S01]  /*9bc0*/  LDL.64 R16, [R1+0x68] ;  /* 0x0000680001107983 */ /* 0x000ea20000100a00 */
[----:B------:R-:W1:Y:S03]  /*9bd0*/  @!P5 LDC.64 R8, c[0x0][0x218] ;  /* 0x00008600ff08db82 */ /* 0x000e660000000a00 */
[----:B------:R-:W3:Y:S01]  /*9be0*/  LDL.64 R236, [R1+0x70] ;  /* 0x0000700001ec7983 */ /* 0x000ee20000100a00 */
[----:B------:R-:W-:Y:S01]  /*9bf0*/  UIADD3 UR6, UR16, -0x3, URZ ;  /* 0xfffffffd10067890 */ /* 0x000fe2000fffe03f */
[----:B------:R-:W-:Y:S02]  /*9c00*/  BSSY B0, `(.L_x_567) ;  /* 0x000006f000007945 */ /* 0x000fe40003800000 */
[----:B------:R4:W-:Y:S01]  /*9c10*/  @P5 STS.128 [R203+0x6000], RZ ;  /* 0x006000ffcb005388 */ /* 0x0009e20000000c00 */
[----:B------:R-:W5:Y:S01]  /*9c20*/  @!P4 LDC.64 R6, c[0x0][0x218] ;  /* 0x00008600ff06cb82 */ /* 0x000f620000000a00 */
[----:B------:R-:W-:Y:S01]  /*9c30*/  USHF.R.S32.HI UR4, URZ, 0x1f, UR6 ;  /* 0x0000001f3f047899 */ /* 0x000fe20008011406 */
[----:B------:R-:W-:Y:S01]  /*9c40*/  IMAD.U32 R0, RZ, RZ, UR6 ;  /* 0x00000006ff007e24 */ /* 0x000fe2000f8e00ff */
[----:B------:R-:W-:-:S04]  /*9c50*/  UIMAD UR26, UR26, UR6, URZ ;  /* 0x000000061a1a72a4 */ /* 0x000fc8000f8e023f */
[----:B------:R-:W-:Y:S01]  /*9c60*/  UIMAD UR4, UR4, UR27, UR26 ;  /* 0x0000001b040472a4 */ /* 0x000fe2000f8e021a */
[----:B------:R-:W4:Y:S08]  /*9c70*/  @!P3 LDC.64 R10, c[0x0][0x218] ;  /* 0x00008600ff0abb82 */ /* 0x000f300000000a00 */
[----:B------:R-:W4:Y:S08]  /*9c80*/  @!P5 LDC.64 R14, c[0x0][0x218] ;  /* 0x00008600ff0edb82 */ /* 0x000f300000000a00 */
[----:B------:R-:W4:Y:S08]  /*9c90*/  @!P5 LDC.64 R28, c[0x0][0x218] ;  /* 0x00008600ff1cdb82 */ /* 0x000f300000000a00 */
[----:B------:R-:W4:Y:S08]  /*9ca0*/  @!P3 LDC.64 R24, c[0x0][0x218] ;  /* 0x00008600ff18bb82 */ /* 0x000f300000000a00 */
[----:B------:R-:W4:Y:S08]  /*9cb0*/  @!P3 LDC.64 R26, c[0x0][0x218] ;  /* 0x00008600ff1abb82 */ /* 0x000f300000000a00 */
[----:B------:R-:W4:Y:S08]  /*9cc0*/  @!P5 LDC.64 R18, c[0x0][0x218] ;  /* 0x00008600ff12db82 */ /* 0x000f300000000a00 */
[----:B------:R-:W4:Y:S01]  /*9cd0*/  @!P4 LDC.64 R20, c[0x0][0x218] ;  /* 0x00008600ff14cb82 */ /* 0x000f220000000a00 */
[----:B--2---:R-:W-:-:S07]  /*9ce0*/  IMAD.MOV.U32 R5, RZ, RZ, R17 ;  /* 0x000000ffff057224 */ /* 0x004fce00078e0011 */
[----:B------:R-:W2:Y:S01]  /*9cf0*/  @!P4 LDC.64 R16, c[0x0][0x218] ;  /* 0x00008600ff10cb82 */ /* 0x000ea20000000a00 */
[----:B---3--:R-:W-:-:S04]  /*9d00*/  IMAD.MOV.U32 R4, RZ, RZ, R236 ;  /* 0x000000ffff047224 */ /* 0x008fc800078e00ec */
[----:B------:R-:W-:-:S04]  /*9d10*/  IMAD.WIDE.U32 R4, R0, UR27, R4 ;  /* 0x0000001b00047c25 */ /* 0x000fc8000f8e0004 */
[----:B------:R-:W-:Y:S01]  /*9d20*/  VIADD R0, R5, UR4 ;  /* 0x0000000405007c36 */ /* 0x000fe20008000000 */
[C---:B-1----:R-:W-:Y:S02]  /*9d30*/  @!P5 LEA R8, P2, R4.reuse, R8, 0x1 ;  /* 0x000000080408d211 */ /* 0x042fe400078408ff */
[C---:B-----5:R-:W-:Y:S02]  /*9d40*/  @!P4 LEA R6, P1, R4.reuse, R6, 0x1 ;  /* 0x000000060406c211 */ /* 0x060fe400078208ff */
[C-C-:B------:R-:W-:Y:S02]  /*9d50*/  @!P5 LEA.HI.X R9, R4.reuse, R9, R0.reuse, 0x1, P2 ;  /* 0x000000090409d211 */ /* 0x140fe400010f0c00 */
[C---:B------:R-:W-:Y:S02]  /*9d60*/  @!P4 LEA.HI.X R7, R4.reuse, R7, R0, 0x1, P1 ;  /* 0x000000070407c211 */ /* 0x040fe400008f0c00 */
[C---:B------:R-:W-:Y:S01]  /*9d70*/  IADD3 R2, P2, R4.reuse, UR29, RZ ;  /* 0x0000001d04027c10 */ /* 0x040fe2000ff5e0ff */
        /* <DEDUP_REMOVED lines=10> */
[----:B----4-:R-:W-:-:S04]  /*9e20*/  @!P3 LEA R8, P1, R4, R10, 0x1 ;  /* 0x0000000a0408b211 */ /* 0x010fc800078208ff */
[----:B------:R-:W-:Y:S02]  /*9e30*/  @!P3 LEA.HI.X R9, R4, R11, R0, 0x1, P1 ;  /* 0x0000000b0409b211 */ /* 0x000fe400008f0c00 */
[----:B------:R-:W4:Y:S01]  /*9e40*/  @!P4 LDC.64 R10, c[0x0][0x218] ;  /* 0x00008600ff0acb82 */ /* 0x000f220000000a00 */
[----:B------:R-:W-:Y:S02]  /*9e50*/  IADD3.X R4, R0, UR28, RZ, P2, !PT ;  /* 0x0000001c00047c10 */ /* 0x000fe400097fe4ff */
[C---:B---3--:R-:W-:Y:S01]  /*9e60*/  @!P5 LEA R6, P2, R2.reuse, R14, 0x1 ;  /* 0x0000000e0206d211 */ /* 0x048fe200078408ff */
[----:B------:R-:W-:Y:S01]  /*9e70*/  @!PT LDS RZ, [RZ] ;  /* 0x00000000fffff984 */ /* 0x000fe20000000800 */
[----:B------:R-:W-:Y:S01]  /*9e80*/  @!PT LDS RZ, [RZ] ;  /* 0x00000000fffff984 */ /* 0x000fe20000000800 */
[----:B------:R-:W-:Y:S01]  /*9e90*/  @!PT LDS RZ, [RZ] ;  /* 0x00000000fffff984 */ /* 0x000fe20000000800 */
[----:B------:R2:W-:Y:S03]  /*9ea0*/  @!P3 LDGSTS.E.BYPASS.LTC128B.128 [R203+0xa000], desc[UR20][R8.64+0x100] ;  /* 0x0a00010008cbbfae */ /* 0x0005e6000b901d54 */
[C---:B------:R-:W-:Y:S01]  /*9eb0*/  @!P5 LEA.HI.X R7, R2.reuse, R15, R4, 0x1, P2 ;  /* 0x0000000f0207d211 */ /* 0x040fe200010f0c04 */
[----:B------:R1:W-:Y:S01]  /*9ec0*/  @P5 STS.128 [R203+0x6800], RZ ;  /* 0x006800ffcb005388 */ /* 0x0003e20000000c00 */
[----:B------:R-:W-:-:S03]  /*9ed0*/  IADD3 R0, P2, R2, UR29, RZ ;  /* 0x0000001d02007c10 */ /* 0x000fc6000ff5e0ff */
[----:B------:R-:W-:Y:S01]  /*9ee0*/  @!PT LDS RZ, [RZ] ;  /* 0x00000000fffff984 */ /* 0x000fe20000000800 */
[----:B------:R-:W-:Y:S01]  /*9ef0*/  @!PT LDS RZ, [RZ] ;  /* 0x00000000fffff984 */ /* 0x000fe20000000800 */
[----:B------:R-:W-:Y:S01]  /*9f00*/  @!PT LDS RZ, [RZ] ;  /* 0x00000000fffff984 */ /* 0x000fe20000000800 */
[----:B------:R3:W-:Y:S01]  /*9f10*/  @!P5 LDGSTS.E.BYPASS.LTC128B.128 [R203+0x6800], desc[UR20][R6.64] ;  /* 0x0680000006cbdfae */ /* 0x0007e2000b901d54 */
[----:B------:R-:W-:-:S03]  /*9f20*/  IADD3.X R5, R4, UR28, RZ, P2, !PT ;  /* 0x0000001c04057c10 */ /* 0x000fc600097fe4ff */
[----:B------:R1:W-:Y:S01]  /*9f30*/  @P4 STS.128 [R203+0x8800], RZ ;  /* 0x008800ffcb004388 */ /* 0x0003e20000000c00 */
[----:B--2---:R-:W-:Y:S02]  /*9f40*/  @!P4 LEA R8, P1, R2, R16, 0x1 ;  /* 0x000000100208c211 */ /* 0x004fe400078208ff */
[----:B------:R-:W-:Y:S02]  /*9f50*/  @!P5 LEA R16, P2, R0, R28, 0x1 ;  /* 0x0000001c0010d211 */ /* 0x000fe400078408ff */
[----:B------:R-:W-:Y:S02]  /*9f60*/  @!P4 LEA.HI.X R9, R2, R17, R4, 0x1, P1 ;  /* 0x000000110209c211 */ /* 0x000fe400008f0c04 */
[----:B------:R-:W-:Y:S02]  /*9f70*/  @!P5 LEA.HI.X R17, R0, R29, R5, 0x1, P2 ;  /* 0x0000001d0011d211 */ /* 0x000fe400010f0c05 */
[----:B---3--:R-:W-:Y:S01]  /*9f80*/  @!P3 LEA R6, P1, R2, R24, 0x1 ;  /* 0x000000180206b211 */ /* 0x008fe200078208ff */
[----:B------:R-:W-:Y:S01]  /*9f90*/  @!PT LDS RZ, [RZ] ;  /* 0x00000000fffff984 */ /* 0x000fe20000000800 */
[----:B------:R-:W-:Y:S01]  /*9fa0*/  @!PT LDS RZ, [RZ] ;  /* 0x00000000fffff984 */ /* 0x000fe20000000800 */
[----:B------:R-:W-:Y:S01]  /*9fb0*/  @!PT LDS RZ, [RZ] ;  /* 0x00000000fffff984 */ /* 0x000fe20000000800 */
[----:B------:R2:W-:Y:S01]  /*9fc0*/  @!P4 LDGSTS.E.BYPASS.LTC128B.128 [R203+0x8800], desc[UR20][R8.64+0x80] ;  /* 0x0880008008cbcfae */ /* 0x0005e2000b901d54 */
[----:B----4-:R-:W-:-:S02]  /*9fd0*/  @!P4 LEA R14, P2, R0, R10, 0x1 ;  /* 0x0000000a000ec211 */ /* 0x010fc400078408ff */
        /* <DEDUP_REMOVED lines=8> */
[C-C-:B------:R-:W-:Y:S02]  /*a060*/  @!P4 LEA.HI.X R15, R0.reuse, R11, R5.reuse, 0x1, P2 ;  /* 0x0000000b000fc211 */ /* 0x140fe400010f0c05 */
        /* <DEDUP_REMOVED lines=18> */
[----:B------:R1:W-:Y:S01]  /*a190*/  @!P3 LDGSTS.E.BYPASS.LTC128B.128 [R203+0xb000], desc[UR20][R10.64+0x100] ;  /* 0x0b0001000acbbfae */ /* 0x0003e2000b901d54 */
[----:B---3--:R-:W-:-:S03]  /*a1a0*/  @!P4 LEA R6, P1, R2, R20, 0x1 ;  /* 0x000000140206c211 */ /* 0x008fc600078208ff */
        /* <DEDUP_REMOVED lines=20> */
.L_x_568:
[----:B------:R-:W-:Y:S05]  /*a2f0*/  BSYNC B0 ;  /* 0x0000000000007941 */ /* 0x000fea0003800000 */
.L_x_567:
[----:B------:R-:W0:Y:S02]  /*a300*/  LDGDEPBAR ;  /* 0x00000000000079af */ /* 0x000e240000000000 */
.L_x_566:
[----:B-1----:R-:W3:Y:S04]  /*a310*/  LDL R9, [R1+0x80] ;  /* 0x0000800001097983 */ /* 0x002ee80000100800 */
[----:B------:R-:W4:Y:S04]  /*a320*/  LDL R8, [R1+0x84] ;  /* 0x0000840001087983 */ /* 0x000f280000100800 */
[----:B------:R-:W5:Y:S01]  /*a330*/  LDL R7, [R1+0x98] ;  /* 0x0000980001077983 */ /* 0x000f620000100800 */
[----:B------:R-:W-:Y:S01]  /*a340*/  FMNMX.FTZ R0, R116, R22, !PT ;  /* 0x0000001674007209 */ /* 0x000fe20007810000 */
[----:B------:R-:W-:Y:S01]  /*a350*/  USHF.L.U32 UR33, UR15, 0x1, URZ ;  /* 0x000000010f217899 */ /* 0x000fe2000800063f */
[----:B------:R-:W-:Y:S01]  /*a360*/  IMAD.MOV.U32 R17, RZ, RZ, R118 ;  /* 0x000000ffff117224 */ /* 0x000fe200078e0076 */
[----:B------:R-:W-:Y:S01]  /*a370*/  UIADD3 UR4, UR25, -0x4498517b, URZ ;  /* 0xbb67ae8519047890 */ /* 0x000fe2000fffe03f */
[----:B------:R-:W-:Y:S01]  /*a380*/  FMNMX.FTZ R0, R117, R0, !PT ;  /* 0x0000000075007209 */ /* 0x000fe20007810000 */
[----:B------:R-:W-:Y:S01]  /*a390*/  ULOP3.LUT UR6, UR33, UR25, URZ, 0x3c, !UPT ;  /* 0x0000001921067292 */ /* 0x000fe2000f8e3c3f */
[----:B------:R-:W-:Y:S01]  /*a3a0*/  IMAD.U32 R15, RZ, RZ, UR5 ;  /* 0x00000005ff0f7e24 */ /* 0x000fe2000f8e00ff */
[----:B------:R-:W-:Y:S01]  /*a3b0*/  UIADD3 UR30, UR24, -0x61c88647, URZ ;  /* 0x9e3779b9181e7890 */ /* 0x000fe2000fffe03f */
[----:B------:R-:W-:Y:S01]  /*a3c0*/  FMNMX.FTZ R0, R156, R0, !PT ;  /* 0x000000009c007209 */ /* 0x000fe20007810000 */
[----:B------:R-:W-:Y:S01]  /*a3d0*/  UIADD3 UR27, UR24, 0x3c6ef372, URZ ;  /* 0x3c6ef372181b7890 */ /* 0x000fe2000fffe03f */
[----:B------:R-:W-:Y:S01]  /*a3e0*/  IMAD.MOV.U32 R10, RZ, RZ, 0x7054 ;  /* 0x00007054ff0a7424 */ /* 0x000fe200078e00ff */
[----:B------:R-:W-:Y:S01]  /*a3f0*/  UIADD3 UR26, UR25, 0x76cf5d0a, URZ ;  /* 0x76cf5d0a191a7890 */ /* 0x000fe2000fffe03f */
[----:B------:R-:W-:Y:S01]  /*a400*/  FMNMX.FTZ R0, R157, R0, !PT ;  /* 0x000000009d007209 */ /* 0x000fe20007810000 */
[----:B------:R-:W-:Y:S01]  /*a410*/  UIADD3 UR22, UR25, 0x32370b8f, URZ ;  /* 0x32370b8f19167890 */ /* 0x000fe2000fffe03f */
[----:B------:R-:W-:Y:S01]  /*a420*/  LDSM.16.MT88.4 R24, [R182+0xc000] ;  /* 0x00c00000b618783b */ /* 0x000fe20000004200 */
[----:B------:R-:W-:Y:S01]  /*a430*/  UIADD3 UR23, UR24, -0x255992d5, URZ ;  /* 0xdaa66d2b18177890 */ /* 0x000fe2000fffe03f */
[----:B------:R-:W-:Y:S01]  /*a440*/  FMNMX.FTZ R0, R160, R0, !PT ;  /* 0x00000000a0007209 */ /* 0x000fe20007810000 */
[----:B------:R-:W-:Y:S01]  /*a450*/  UIADD3 UR9, UR24, 0x78dde6e4, URZ ;  /* 0x78dde6e418097890 */ /* 0x000fe2000fffe03f */
[----:B------:R-:W-:Y:S01]  /*a460*/  PRMT R15, R15, R10, UR5 ;  /* 0x000000050f0f7e16 */ /* 0x000fe2000800000a */
[----:B------:R-:W-:Y:S01]  /*a470*/  UIADD3 UR8, UR25, -0x126145ec, URZ ;  /* 0xed9eba1419087890 */ /* 0x000fe2000fffe03f */
[----:B------:R-:W-:Y:S01]  /*a480*/  FMNMX.FTZ R2, R161, R0, !PT ;  /* 0x00000000a1027209 */ /* 0x000fe20007810000 */
[----:B------:R-:W-:Y:S01]  /*a490*/  UIADD3 UR31, UR24, -0x4ab325aa, URZ ;  /* 0xb54cda56181f7890 */ /* 0x000fe2000fffe03f */
[----:B------:R-:W-:Y:S01]  /*a4a0*/  FMNMX.FTZ R0, R3, R23, !PT ;  /* 0x0000001703007209 */ /* 0x000fe20007810000 */
[----:B------:R-:W-:Y:S01]  /*a4b0*/  LDSM.16.MT88.4 R140, [R184+0xc000] ;  /* 0x00c00000b88c783b */ /* 0x000fe20000004200 */
[----:B------:R-:W-:Y:S01]  /*a4c0*/  FMNMX.FTZ R2, R144, R2, !PT ;  /* 0x0000000290027209 */ /* 0x000fe20007810000 */
[----:B------:R-:W-:Y:S01]  /*a4d0*/  UIADD3 UR7, UR24, 0x1715609d, URZ ;  /* 0x1715609d18077890 */ /* 0x000fe2000fffe03f */
[----:B------:R-:W-:Y:S01]  /*a4e0*/  FMNMX.FTZ R0, R30, R0, !PT ;  /* 0x000000001e007209 */ /* 0x000fe20007810000 */
[----:B------:R-:W-:Y:S01]  /*a4f0*/  UIADD3 UR32, UR25, 0x646e171e, URZ ;  /* 0x646e171e19207890 */ /* 0x000fe2000fffe03f */
[----:B--2---:R-:W-:Y:S01]  /*a500*/  FMNMX.FTZ R4, R145, R2, !PT ;  /* 0x0000000291047209 */ /* 0x004fe20007810000 */
[----:B------:R-:W-:Y:S01]  /*a510*/  UIADD3 UR33, UR33, 0x1, URZ ;  /* 0x0000000121217890 */ /* 0x000fe2000fffe03f */
[----:B------:R-:W-:-:S02]  /*a520*/  FMNMX.FTZ R0, R159, R0, !PT ;  /* 0x000000009f007209 */ /* 0x000fc40007810000 */
[----:B------:R-:W-:Y:S01]  /*a530*/  FMNMX.FTZ R4, R241, R4, !PT ;  /* 0x00000004f1047209 */ /* 0x000fe20007810000 */
[----:B------:R-:W-:Y:S01]  /*a540*/  ULOP3.LUT UR33, UR33, UR25, URZ, 0x3c, !UPT ;  /* 0x0000001921217292 */ /* 0x000fe2000f8e3c3f */
        /* <DEDUP_REMOVED lines=14> */
[----:B------:R-:W-:-:S03]  /*a630*/  FMNMX.FTZ R2, R240, R2, !PT ;  /* 0x00000002f0027209 */ /* 0x000fc60007810000 */
[----:B------:R-:W1:Y:S01]  /*a640*/  SHFL.BFLY PT, R4, R0, 0x2, 0x1f ;  /* 0x0c401f0000047f89 */ /* 0x000e6200000e0000 */
[----:B------:R-:W-:-:S04]  /*a650*/  FMNMX.FTZ R2, R244, R2, !PT ;  /* 0x00000002f4027209 */ /* 0x000fc80007810000 */
[----:B------:R-:W-:-:S04]  /*a660*/  FMNMX.FTZ R2, R251, R2, !PT ;  /* 0x00000002fb027209 */ /* 0x000fc80007810000 */
[----:B------:R-:W-:-:S04]  /*a670*/  FMNMX.FTZ R2, R233, R2, !PT ;  /* 0x00000002e9027209 */ /* 0x000fc80007810000 */
[----:B------:R-:W-:-:S04]  /*a680*/  FMNMX.FTZ R2, R252, R2, !PT ;  /* 0x00000002fc027209 */ /* 0x000fc80007810000 */
[----:B------:R-:W-:-:S05]  /*a690*/  FMNMX.FTZ R2, R234, R2, !PT ;  /* 0x00000002ea027209 */ /* 0x000fca0007810000 */
[----:B------:R-:W2:Y:S01]  /*a6a0*/  SHFL.BFLY PT, R5, R2, 0x2, 0x1f ;  /* 0x0c401f0002057f89 */ /* 0x000ea200000e0000 */
[----:B-1----:R-:W-:-:S05]  /*a6b0*/  FMNMX.FTZ R0, R0, R4, !PT ;  /* 0x0000000400007209 */ /* 0x002fca0007810000 */
[----:B------:R-:W1:Y:S01]  /*a6c0*/  SHFL.BFLY PT, R6, R0, 0x1, 0x1f ;  /* 0x0c201f0000067f89 */ /* 0x000e6200000e0000 */
[----:B--2---:R-:W-:Y:S02]  /*a6d0*/  FMNMX.FTZ R2, R2, R5, !PT ;  /* 0x0000000502027209 */ /* 0x004fe40007810000 */
[----:B-1----:R-:W-:-:S04]  /*a6e0*/  FMNMX.FTZ R150, R0, R6, !PT ;  /* 0x0000000600967209 */ /* 0x002fc80007810000 */
[----:B------:R-:W-:Y:S01]  /*a6f0*/  FSETP.NEU.FTZ.AND P2, PT, R150, -INF , PT ;  /* 0xff8000009600780b */ /* 0x000fe20003f5d000 */
[----:B---3--:R-:W-:-:S05]  /*a700*/  IMAD.WIDE.U32 R228, R9, -0x326172a9, RZ ;  /* 0xcd9e8d5709e47825 */ /* 0x008fca00078e00ff */
[----:B----4-:R-:W-:Y:S02]  /*a710*/  LOP3.LUT R4, R229, R8, RZ, 0x3c, !PT ;  /* 0x00000008e5047212 */ /* 0x010fe400078e3cff */
[----:B------:R-:W1:Y:S01]  /*a720*/  SHFL.BFLY PT, R8, R2, 0x1, 0x1f ;  /* 0x0c201f0002087f89 */ /* 0x000e6200000e0000 */
[----:B-----5:R-:W-:-:S04]  /*a730*/  IMAD.WIDE.U32 R154, R7, -0x2daee0ad, RZ ;  /* 0xd2511f53079a7825 */ /* 0x020fc800078e00ff */
[----:B------:R-:W-:Y:S01]  /*a740*/  IMAD.WIDE.U32 R138, R4, -0x2daee0ad, RZ ;  /* 0xd2511f53048a7825 */ /* 0x000fe200078e00ff */
[----:B------:R-:W-:Y:S01]  /*a750*/  LOP3.LUT R4, R155, UR6, RZ, 0x3c, !PT ;  /* 0x000000069b047c12 */ /* 0x000fe2000f8e3cff */
[----:B------:R-:W-:-:S03]  /*a760*/  UIADD3 UR6, UR25, -0x56f99767, URZ ;  /* 0xa906689919067890 */ /* 0x000fc6000fffe03f */
[----:B------:R-:W-:Y:S01]  /*a770*/  LOP3.LUT R32, R139, UR4, R154, 0x96, !PT ;  /* 0x000000048b207c12 */ /* 0x000fe2000f8e969a */
[----:B------:R-:W-:Y:S01]  /*a780*/  IMAD.WIDE.U32 R4, R4, -0x326172a9, RZ ;  /* 0xcd9e8d5704047825 */ /* 0x000fe200078e00ff */
[----:B------:R-:W-:-:S03]  /*a790*/  ULDC UR4, c[0x0][0x2ec] ;  /* 0x0000bb0000047ab9 */ /* 0x000fc60000000800 */
[----:B------:R-:W-:Y:S01]  /*a7a0*/  FMUL.FTZ R14, R150, UR4 ;  /* 0x00000004960e7c20 */ /* 0x000fe20008410000 */
[----:B------:R-:W-:Y:S01]  /*a7b0*/  IMAD.WIDE.U32 R32, R32, -0x326172a9, RZ ;  /* 0xcd9e8d5720207825 */ /* 0x000fe200078e00ff */
[----:B------:R-:W-:-:S03]  /*a7c0*/  LOP3.LUT R5, R5, UR30, R228, 0x96, !PT ;  /* 0x0000001e05057c12 */ /* 0x000fc6000f8e96e4 */
[----:B------:R-:W-:Y:S02]  /*a7d0*/  FSEL R14, R14, RZ, P2 ;  /* 0x000000ff0e0e7208 */ /* 0x000fe40001000000 */
[----:B------:R-:W-:Y:S01]  /*a7e0*/  LOP3.LUT R6, R33, UR27, R4, 0x96, !PT ;  /* 0x0000001b21067c12 */ /* 0x000fe2000f8e9604 */
[----:B------:R-:W-:-:S04]  /*a7f0*/  IMAD.WIDE.U32 R4, R5, -0x2daee0ad, RZ ;  /* 0xd2511f5305047825 */ /* 0x000fc800078e00ff */
[----:B------:R-:W-:Y:S01]  /*a800*/  FFMA.FTZ R0, R22, UR4, -R14 ;  /* 0x0000000416007c23 */ /* 0x000fe2000801080e */
[----:B-1----:R-:W-:Y:S01]  /*a810*/  FMNMX.FTZ R149, R2, R8, !PT ;  /* 0x0000000802957209 */ /* 0x002fe20007810000 */
[----:B------:R-:W-:Y:S01]  /*a820*/  IMAD.WIDE.U32 R6, R6, -0x2daee0ad, RZ ;  /* 0xd2511f5306067825 */ /* 0x000fe200078e00ff */
[----:B------:R-:W-:Y:S01]  /*a830*/  LOP3.LUT R5, R5, UR26, R138, 0x96, !PT ;  /* 0x0000001a05057c12 */ /* 0x000fe2000f8e968a */
[----:B------:R1:W-:Y:S01]  /*a840*/  MUFU.EX2 R235, R0 ;  /* 0x0000000000eb7308 */ /* 0x0003e20000000800 */
[C---:B------:R-:W-:Y:S01]  /*a850*/  FSETP.NEU.FTZ.AND P1, PT, R149.reuse, -INF , PT ;  /* 0xff8000009500780b */ /* 0x040fe20003f3d000 */
[----:B------:R-:W-:Y:S01]  /*a860*/  FMUL.FTZ R16, R149, UR4 ;  /* 0x0000000495107c20 */ /* 0x000fe20008410000 */
[----:B------:R-:W-:Y:S01]  /*a870*/  LOP3.LUT R4, R7, UR22, R4, 0x96, !PT ;  /* 0x0000001607047c12 */ /* 0x000fe2000f8e9604 */
[----:B------:R-:W-:-:S03]  /*a880*/  IMAD.WIDE.U32 R118, R5, -0x326172a9, RZ ;  /* 0xcd9e8d5705767825 */ /* 0x000fc600078e00ff */
[----:B------:R-:W-:Y:S01]  /*a890*/  FSEL R16, R16, RZ, P1 ;  /* 0x000000ff10107208 */ /* 0x000fe20000800000 */
[----:B------:R-:W-:Y:S01]  /*a8a0*/  IMAD.WIDE.U32 R136, R4, -0x326172a9, RZ ;  /* 0xcd9e8d5704887825 */ /* 0x000fe200078e00ff */
[----:B------:R-:W-:-:S03]  /*a8b0*/  LOP3.LUT R2, R119, UR23, R32, 0x96, !PT ;  /* 0x0000001777027c12 */ /* 0x000fc6000f8e9620 */
[----:B------:R-:W-:Y:S01]  /*a8c0*/  FFMA.FTZ R4, R156, UR4, -R14 ;  /* 0x000000049c047c23 */ /* 0x000fe2000801080e */
[----:B------:R-:W-:Y:S01]  /*a8d0*/  LOP3.LUT R5, R119, UR23, R32, 0x96, !PT ;  /* 0x0000001777057c12 */ /* 0x000fe2000f8e9620 */
[----:B------:R-:W-:Y:S02]  /*a8e0*/  IMAD R2, R2, -0x2daee0ad, RZ ;  /* 0xd2511f5302027824 */ /* 0x000fe400078e02ff */
[----:B------:R-:W-:Y:S02]  /*a8f0*/  MUFU.EX2 R220, R4 ;  /* 0x0000000400dc7308 */ /* 0x000fe40000000800 */
[----:B------:R-:W-:-:S04]  /*a900*/  IMAD.WIDE.U32 R152, R5, -0x2daee0ad, RZ ;  /* 0xd2511f5305987825 */ /* 0x000fc800078e00ff */
[----:B-1----:R-:W-:Y:S01]  /*a910*/  FFMA.FTZ R0, R117, UR4, -R14 ;  /* 0x0000000475007c23 */ /* 0x002fe2000801080e */
[----:B------:R-:W-:-:S03]  /*a920*/  LOP3.LUT R6, R153, UR8, R6, 0x96, !PT ;  /* 0x0000000899067c12 */ /* 0x000fc6000f8e9606 */
[----:B------:R1:W-:Y:S02]  /*a930*/  MUFU.EX2 R216, R0 ;  /* 0x0000000000d87308 */ /* 0x0003e40000000800 */
[----:B------:R-:W-:-:S04]  /*a940*/  IMAD.WIDE.U32 R34, R6, -0x326172a9, RZ ;  /* 0xcd9e8d5706227825 */ /* 0x000fc800078e00ff */
[----:B------:R-:W-:Y:S02]  /*a950*/  FFMA.FTZ R6, R30, UR4, -R16 ;  /* 0x000000041e067c23 */ /* 0x000fe40008010810 */
[----:B------:R-:W-:Y:S02]  /*a960*/  LDSM.16.MT88.4 R28, [R181+0xe000] ;  /* 0x00e00000b51c783b */ /* 0x000fe40000004200 */
[----:B------:R-:W-:Y:S01]  /*a970*/  MUFU.EX2 R217, R6 ;  /* 0x0000000600d97308 */ /* 0x000fe20000000800 */
[----:B-1----:R-:W-:-:S05]  /*a980*/  LOP3.LUT R0, R137, UR9, R118, 0x96, !PT ;  /* 0x0000000989007c12 */ /* 0x002fca000f8e9676 */
[----:B------:R-:W-:-:S04]  /*a990*/  IMAD.WIDE.U32 R18, R0, -0x2daee0ad, RZ ;  /* 0xd2511f5300127825 */ /* 0x000fc800078e00ff */
[----:B------:R-:W-:Y:S01]  /*a9a0*/  FFMA.FTZ R0, R157, UR4, -R14 ;  /* 0x000000049d007c23 */ /* 0x000fe2000801080e */
[----:B------:R-:W-:-:S03]  /*a9b0*/  LOP3.LUT R4, R19, UR6, R2, 0x96, !PT ;  /* 0x0000000613047c12 */ /* 0x000fc6000f8e9602 */
[----:B------:R1:W2:Y:S02]  /*a9c0*/  MUFU.EX2 R218, R0 ;  /* 0x0000000000da7308 */ /* 0x0002a40000000800 */
[----:B------:R-:W-:-:S03]  /*a9d0*/  IMAD.WIDE.U32 R4, R4, -0x326172a9, RZ ;  /* 0xcd9e8d5704047825 */ /* 0x000fc600078e00ff */
[----:B------:R-:W-:Y:S02]  /*a9e0*/  LOP3.LUT R8, R4, 0xff, RZ, 0xc0, !PT ;  /* 0x000000ff04087812 */ /* 0x000fe400078ec0ff */
[--C-:B------:R-:W-:Y:S02]  /*a9f0*/  SHF.R.U32.HI R2, RZ, 0x10, R4.reuse ;  /* 0x00000010ff027819 */ /* 0x100fe40000011604 */
[----:B------:R-:W-:Y:S02]  /*aa00*/  SHF.R.U32.HI R7, RZ, 0x18, R4 ;  /* 0x00000018ff077819 */ /* 0x000fe40000011604 */
[----:B------:R-:W-:Y:S01]  /*aa10*/  LOP3.LUT R2, R2, 0xff, RZ, 0xc0, !PT ;  /* 0x000000ff02027812 */ /* 0x000fe200078ec0ff */
[----:B-1----:R-:W-:Y:S01]  /*aa20*/  FFMA.FTZ R0, R23, UR4, -R16 ;  /* 0x0000000417007c23 */ /* 0x002fe20008010810 */
[----:B--2---:R-:W-:Y:S02]  /*aa30*/  IMAD.MOV.U32 R19, RZ, RZ, R218 ;  /* 0x000000ffff137224 */ /* 0x004fe400078e00da */
[----:B------:R-:W-:Y:S01]  /*aa40*/  PRMT R9, R2, 0x5410, R7 ;  /* 0x0000541002097816 */ /* 0x000fe20000000007 */
[----:B------:R-:W1:Y:S01]  /*aa50*/  LDSM.16.MT88.4 R20, [R181+0xc000] ;  /* 0x00c00000b514783b */ /* 0x000e620000004200 */
[----:B------:R2:W3:Y:S02]  /*aa60*/  MUFU.EX2 R231, R0 ;  /* 0x0000000000e77308 */ /* 0x0004e40000000800 */
[----:B--2---:R-:W-:-:S02]  /*aa70*/  LOP3.LUT R0, R4, 0xffff, RZ, 0xc0, !PT ;  /* 0x0000ffff04007812 */ /* 0x004fc400078ec0ff */
[----:B------:R-:W-:Y:S01]  /*aa80*/  LOP3.LUT R4, R5, UR31, R34, 0x96, !PT ;  /* 0x0000001f05047c12 */ /* 0x000fe2000f8e9622 */
[----:B------:R-:W-:Y:S01]  /*aa90*/  FFMA.FTZ R5, R158, UR4, -R16 ;  /* 0x000000049e057c23 */ /* 0x000fe20008010810 */
[----:B------:R-:W-:Y:S01]  /*aaa0*/  SHF.R.U32.HI R6, RZ, 0x8, R0 ;  /* 0x00000008ff067819 */ /* 0x000fe20000011600 */
[----:B------:R-:W-:Y:S01]  /*aab0*/  FFMA.FTZ R0, R159, UR4, -R16 ;  /* 0x000000049f007c23 */ /* 0x000fe20008010810 */
[----:B------:R-:W-:Y:S01]  /*aac0*/  SHF.R.U32.HI R2, RZ, 0x10, R4 ;  /* 0x00000010ff027819 */ /* 0x000fe20000011604 */
[----:B------:R2:W-:Y:S01]  /*aad0*/  MUFU.EX2 R219, R5 ;  /* 0x0000000500db7308 */ /* 0x0005e20000000800 */
[----:B------:R-:W-:Y:S02]  /*aae0*/  PRMT R10, R8, 0x5410, R6 ;  /* 0x00005410080a7816 */ /* 0x000fe40000000006 */
[----:B------:R-:W-:Y:S02]  /*aaf0*/  LOP3.LUT R6, R4, 0xff, RZ, 0xc0, !PT ;  /* 0x000000ff04067812 */ /* 0x000fe400078ec0ff */
[----:B------:R-:W-:-:S02]  /*ab00*/  SHF.R.U32.HI R7, RZ, 0x18, R4 ;  /* 0x00000018ff077819 */ /* 0x000fc40000011604 */
[----:B------:R-:W-:Y:S01]  /*ab10*/  LOP3.LUT R2, R2, 0xff, RZ, 0xc0, !PT ;  /* 0x000000ff02027812 */ /* 0x000fe200078ec0ff */
[----:B------:R4:W5:Y:S03]  /*ab20*/  MUFU.EX2 R221, R0 ;  /* 0x0000000000dd7308 */ /* 0x0009660000000800 */
[----:B------:R-:W-:Y:S02]  /*ab30*/  PRMT R7, R2, 0x5410, R7 ;  /* 0x0000541002077816 */ /* 0x000fe40000000007 */
[----:B--2---:R-:W-:-:S05]  /*ab40*/  FSEL R5, R149, RZ, P1 ;  /* 0x000000ff95057208 */ /* 0x004fca0000800000 */
[----:B------:R-:W-:Y:S01]  /*ab50*/  FADD.FTZ R3, R3, -R5 ;  /* 0x8000000503037221 */ /* 0x000fe20000010000 */
[----:B----4-:R-:W-:-:S03]  /*ab60*/  LOP3.LUT R0, R4, 0xffff, RZ, 0xc0, !PT ;  /* 0x0000ffff04007812 */ /* 0x010fc600078ec0ff */
[----:B------:R-:W-:Y:S01]  /*ab70*/  FMUL.FTZ R3, R3, UR4 ;  /* 0x0000000403037c20 */ /* 0x000fe20008410000 */
[----:B------:R-:W-:Y:S02]  /*ab80*/  FSEL R4, R150, RZ, P2 ;  /* 0x000000ff96047208 */ /* 0x000fe40001000000 */
[----:B------:R-:W-:-:S03]  /*ab90*/  SHF.R.U32.HI R0, RZ, 0x8, R0 ;  /* 0x00000008ff007819 */ /* 0x000fc60000011600 */
[----:B------:R-:W-:Y:S01]  /*aba0*/  FADD.FTZ R2, R116, -R4 ;  /* 0x8000000474027221 */ /* 0x000fe20000010000 */
[----:B------:R-:W-:Y:S01]  /*abb0*/  PRMT R6, R6, 0x5410, R0 ;  /* 0x0000541006067816 */ /* 0x000fe20000000000 */
[----:B------:R-:W2:Y:S01]  /*abc0*/  MUFU.EX2 R116, R3 ;  /* 0x0000000300747308 */ /* 0x000ea20000000800 */
[----:B------:R-:W-:Y:S01]  /*abd0*/  F2FP.F16.F32.PACK_AB R0, R216, R235 ;  /* 0x000000ebd800723e */ /* 0x000fe200000000ff */
[----:B------:R-:W-:Y:S01]  /*abe0*/  FMUL.FTZ R117, R2, UR4 ;  /* 0x0000000402757c20 */ /* 0x000fe20008410000 */
[----:B------:R-:W-:Y:S01]  /*abf0*/  F2FP.F16.F32.PACK_AB R2, R218, R220 ;  /* 0x000000dcda02723e */ /* 0x000fe200000000ff */
[----:B------:R-:W-:Y:S01]  /*ac00*/  IMAD.MOV.U32 R218, RZ, RZ, R17 ;  /* 0x000000ffffda7224 */ /* 0x000fe200078e0011 */
[C---:B------:R-:W-:Y:S02]  /*ac10*/  PRMT R178, R0.reuse, 0x7610, R178 ;  /* 0x0000761000b27816 */ /* 0x040fe400000000b2 */
[----:B------:R-:W-:Y:S01]  /*ac20*/  PRMT R177, R0, 0x7632, R177 ;  /* 0x0000763200b17816 */ /* 0x000fe200000000b1 */
[----:B------:R-:W4:Y:S01]  /*ac30*/  MUFU.EX2 R117, R117 ;  /* 0x0000007500757308 */ /* 0x000f220000000800 */
[----:B---3--:R-:W-:-:S02]  /*ac40*/  F2FP.F16.F32.PACK_AB R0, R217, R231 ;  /* 0x000000e7d900723e */ /* 0x008fc400000000ff */
[----:B------:R-:W-:Y:S02]  /*ac50*/  PRMT R174, R2, 0x7610, R174 ;  /* 0x0000761002ae7816 */ /* 0x000fe400000000ae */
[C---:B------:R-:W-:Y:S02]  /*ac60*/  PRMT R176, R0.reuse, 0x7610, R176 ;  /* 0x0000761000b07816 */ /* 0x040fe400000000b0 */
[----:B------:R-:W-:Y:S02]  /*ac70*/  PRMT R175, R0, 0x7632, R175 ;  /* 0x0000763200af7816 */ /* 0x000fe400000000af */
[----:B-----5:R-:W-:Y:S01]  /*ac80*/  F2FP.F16.F32.PACK_AB R0, R219, R221 ;  /* 0x000000dddb00723e */ /* 0x020fe200000000ff */
[-C--:B--2---:R-:W-:Y:S01]  /*ac90*/  FMUL.FTZ R126, R126, R116.reuse ;  /* 0x000000747e7e7220 */ /* 0x084fe20000410000 */
[----:B------:R-:W-:Y:S01]  /*aca0*/  PRMT R172, R2, 0x7632, R172 ;  /* 0x0000763202ac7816 */ /* 0x000fe200000000ac */
[-C--:B------:R-:W-:Y:S01]  /*acb0*/  FMUL.FTZ R127, R127, R116.reuse ;  /* 0x000000747f7f7220 */ /* 0x080fe20000410000 */
[----:B------:R-:W-:Y:S01]  /*acc0*/  PRMT R173, R0, 0x7610, R173 ;  /* 0x0000761000ad7816 */ /* 0x000fe200000000ad */
[-C--:B------:R-:W-:Y:S01]  /*acd0*/  FMUL.FTZ R122, R122, R116.reuse ;  /* 0x000000747a7a7220 */ /* 0x080fe20000410000 */
[----:B------:R-:W-:Y:S01]  /*ace0*/  PRMT R151, R0, 0x7632, R151 ;  /* 0x0000763200977816 */ /* 0x000fe20000000097 */
[----:B------:R-:W-:Y:S01]  /*acf0*/  FMUL.FTZ R123, R123, R116 ;  /* 0x000000747b7b7220 */ /* 0x000fe20000410000 */
[--C-:B------:R-:W-:Y:S01]  /*ad00*/  HSET2.LE.AND R0, R6, R15.reuse, PT ;  /* 0x0000000f06007233 */ /* 0x100fe20003803000 */
[-C--:B----4-:R-:W-:Y:S01]  /*ad10*/  FMUL.FTZ R124, R124, R117.reuse ;  /* 0x000000757c7c7220 */ /* 0x090fe20000410000 */
[----:B------:R-:W-:Y:S01]  /*ad20*/  PRMT R3, R178, 0x5410, R177 ;  /* 0x00005410b2037816 */ /* 0x000fe200000000b1 */
[-C--:B------:R-:W-:Y:S01]  /*ad30*/  FMUL.FTZ R125, R125, R117.reuse ;  /* 0x000000757d7d7220 */ /* 0x080fe20000410000 */
[--C-:B------:R-:W-:Y:S01]  /*ad40*/  HSET2.LE.AND R2, R7, R15.reuse, PT ;  /* 0x0000000f07027233 */ /* 0x100fe20003803000 */
[-C--:B------:R-:W-:Y:S01]  /*ad50*/  FMUL.FTZ R120, R120, R117.reuse ;  /* 0x0000007578787220 */ /* 0x080fe20000410000 */
[----:B------:R-:W-:Y:S01]  /*ad60*/  PRMT R4, R176, 0x5410, R175 ;  /* 0x00005410b0047816 */ /* 0x000fe200000000af */
[----:B------:R-:W-:Y:S01]  /*ad70*/  FMUL.FTZ R121, R121, R117 ;  /* 0x0000007579797220 */ /* 0x000fe20000410000 */
[----:B------:R-:W-:Y:S01]  /*ad80*/  LOP3.LUT R8, R0, R3, RZ, 0xc0, !PT ;  /* 0x0000000300087212 */ /* 0x000fe200078ec0ff */
[-C--:B------:R-:W-:Y:S01]  /*ad90*/  FMUL.FTZ R52, R52, R117.reuse ;  /* 0x0000007534347220 */ /* 0x080fe20000410000 */
[--C-:B------:R-:W-:Y:S01]  /*ada0*/  HSET2.LE.AND R3, R9, R15.reuse, PT ;  /* 0x0000000f09037233 */ /* 0x100fe20003803000 */
[-C--:B------:R-:W-:Y:S01]  /*adb0*/  FMUL.FTZ R53, R53, R117.reuse ;  /* 0x0000007535357220 */ /* 0x080fe20000410000 */
[----:B------:R-:W-:Y:S01]  /*adc0*/  HSET2.LE.AND R0, R10, R15, PT ;  /* 0x0000000f0a007233 */ /* 0x000fe20003803000 */
[-C--:B------:R-:W-:Y:S01]  /*add0*/  FMUL.FTZ R56, R56, R117.reuse ;  /* 0x0000007538387220 */ /* 0x080fe20000410000 */
[----:B------:R-:W-:Y:S01]  /*ade0*/  LOP3.LUT R9, R2, R4, RZ, 0xc0, !PT ;  /* 0x0000000402097212 */ /* 0x000fe200078ec0ff */
[-C--:B------:R-:W-:Y:S01]  /*adf0*/  FMUL.FTZ R57, R57, R117.reuse ;  /* 0x0000007539397220 */ /* 0x080fe20000410000 */
[----:B------:R-:W-:Y:S01]  /*ae00*/  PRMT R2, R174, 0x5410, R172 ;  /* 0x00005410ae027816 */ /* 0x000fe200000000ac */
[----:B------:R-:W2:Y:S01]  /*ae10*/  LDSM.16.MT88.4 R4, [R183+0xc000] ;  /* 0x00c00000b704783b */ /* 0x000ea20000004200 */
[-C--:B------:R-:W-:Y:S01]  /*ae20*/  FMUL.FTZ R54, R54, R116.reuse ;  /* 0x0000007436367220 */ /* 0x080fe20000410000 */
[----:B------:R-:W-:Y:S01]  /*ae30*/  FMUL.FTZ R55, R55, R116 ;  /* 0x0000007437377220 */ /* 0x000fe20000410000 */
[----:B------:R-:W-:Y:S01]  /*ae40*/  LOP3.LUT R10, R0, R2, RZ, 0xc0, !PT ;  /* 0x00000002000a7212 */ /* 0x000fe200078ec0ff */
[-C--:B------:R-:W-:Y:S01]  /*ae50*/  FMUL.FTZ R58, R58, R116.reuse ;  /* 0x000000743a3a7220 */ /* 0x080fe20000410000 */
[----:B------:R-:W-:Y:S01]  /*ae60*/  PRMT R0, R173, 0x5410, R151 ;  /* 0x00005410ad007816 */ /* 0x000fe20000000097 */
[----:B------:R-:W-:Y:S01]  /*ae70*/  FMUL.FTZ R59, R59, R116 ;  /* 0x000000743b3b7220 */ /* 0x000fe20000410000 */
[-C--:B------:R-:W-:Y:S01]  /*ae80*/  FMUL.FTZ R68, R68, R117.reuse ;  /* 0x0000007544447220 */ /* 0x080fe20000410000 */
[-C--:B------:R-:W-:Y:S01]  /*ae90*/  FMUL.FTZ R69, R69, R117.reuse ;  /* 0x0000007545457220 */ /* 0x080fe20000410000 */
[----:B------:R-:W-:Y:S01]  /*aea0*/  LOP3.LUT R11, R3, R0, RZ, 0xc0, !PT ;  /* 0x00000000030b7212 */ /* 0x000fe200078ec0ff */
        /* <DEDUP_REMOVED lines=17> */
[----:B------:R-:W-:Y:S01]  /*afc0*/  LOP3.LUT R2, R35, UR7, R136, 0x96, !PT ;  /* 0x0000000723027c12 */ /* 0x000fe2000f8e9688 */
        /* <DEDUP_REMOVED lines=10> */
[----:B------:R-:W-:Y:S01]  /*b070*/  LDSM.16.MT88.4 R24, [R184+0xe000] ;  /* 0x00e00000b818783b */ /* 0x000fe20000004200 */
        /* <DEDUP_REMOVED lines=9> */
[----:B------:R-:W-:Y:S01]  /*b110*/  IMAD.WIDE.U32 R2, R2, -0x2daee0ad, RZ ;  /* 0xd2511f5302027825 */ /* 0x000fe200078e00ff */
[C---:B------:R-:W-:Y:S01]  /*b120*/  HMMA.16816.F32 R156, R8.reuse, R6, R56 ;  /* 0x00000006089c723c */ /* 0x040fe20000001838 */
[----:B------:R-:W2:Y:S02]  /*b130*/  LDSM.16.MT88.4 R4, [R183+0xe000] ;  /* 0x00e00000b704783b */ /* 0x000ea40000004200 */
        /* <DEDUP_REMOVED lines=24> */
[C---:B------:R-:W-:Y:S01]  /*b2c0*/  HMMA.16816.F32 R168, R8.reuse, R142, R48 ;  /* 0x0000008e08a8723c */ /* 0x040fe20000001830 */
[----:B------:R-:W-:Y:S01]  /*b2d0*/  LOP3.LUT R3, R2, 0xffff, RZ, 0xc0, !PT ;  /* 0x0000ffff02037812 */ /* 0x000fe200078ec0ff */
        /* <DEDUP_REMOVED lines=23> */
[--C-:B------:R-:W-:Y:S01]  /*b450*/  SHF.R.U32.HI R5, RZ, 0x10, R2.reuse ;  /* 0x00000010ff057819 */ /* 0x100fe20000011602 */
[-C--:B------:R-:W-:Y:S01]  /*b460*/  FMUL.FTZ R106, R106, R116.reuse ;  /* 0x000000746a6a7220 */ /* 0x080fe20000410000 */
[----:B------:R-:W-:Y:S01]  /*b470*/  SHF.R.U32.HI R4, RZ, 0x8, R3 ;  /* 0x00000008ff047819 */ /* 0x000fe20000011603 */
[-C--:B------:R-:W-:Y:S01]  /*b480*/  FMUL.FTZ R107, R107, R116.reuse ;  /* 0x000000746b6b7220 */ /* 0x080fe20000410000 */
[----:B------:R-:W-:Y:S01]  /*b490*/  LOP3.LUT R3, R5, 0xff, RZ, 0xc0, !PT ;  /* 0x000000ff05037812 */ /* 0x000fe200078ec0ff */
[C---:B------:R-:W-:Y:S01]  /*b4a0*/  HMMA.16816.F32 R76, R8.reuse, R24, R76 ;  /* 0x00000018084c723c */ /* 0x040fe2000000184c */
[----:B------:R-:W-:Y:S01]  /*b4b0*/  LOP3.LUT R7, R2, 0xff, RZ, 0xc0, !PT ;  /* 0x000000ff02077812 */ /* 0x000fe200078ec0ff */
[-C--:B------:R-:W-:Y:S01]  /*b4c0*/  FMUL.FTZ R128, R128, R117.reuse ;  /* 0x0000007580807220 */ /* 0x080fe20000410000 */
[----:B------:R-:W-:Y:S01]  /*b4d0*/  SHF.R.U32.HI R6, RZ, 0x18, R2 ;  /* 0x00000018ff067819 */ /* 0x000fe20000011602 */
[----:B------:R-:W-:Y:S01]  /*b4e0*/  FFMA.FTZ R2, R160, UR4, -R14 ;  /* 0x00000004a0027c23 */ /* 0x000fe2000801080e */
[----:B------:R-:W-:Y:S01]  /*b4f0*/  PRMT R18, R7, 0x5410, R4 ;  /* 0x0000541007127816 */ /* 0x000fe20000000004 */
[C---:B-1----:R-:W-:Y:S01]  /*b500*/  HMMA.16816.F32 R92, R8.reuse, R20, R92 ;  /* 0x00000014085c723c */ /* 0x042fe2000000185c */
[----:B------:R-:W-:Y:S01]  /*b510*/  PRMT R17, R3, 0x5410, R6 ;  /* 0x0000541003117816 */ /* 0x000fe20000000006 */
[----:B------:R1:W-:Y:S01]  /*b520*/  MUFU.EX2 R54, R2 ;  /* 0x0000000200367308 */ /* 0x0003e20000000800 */
[----:B------:R-:W-:Y:S01]  /*b530*/  LOP3.LUT R6, R0, 0xff, RZ, 0xc0, !PT ;  /* 0x000000ff00067812 */ /* 0x000fe200078ec0ff */
[----:B------:R-:W-:Y:S01]  /*b540*/  FFMA.FTZ R3, R162, UR4, -R16 ;  /* 0x00000004a2037c23 */ /* 0x000fe20008010810 */
[--C-:B------:R-:W-:Y:S01]  /*b550*/  SHF.R.U32.HI R4, RZ, 0x10, R0.reuse ;  /* 0x00000010ff047819 */ /* 0x100fe20000011600 */
[C---:B------:R-:W-:Y:S01]  /*b560*/  HMMA.16816.F32 R96, R8.reuse, R22, R96 ;  /* 0x000000160860723c */ /* 0x040fe20000001860 */
[----:B------:R-:W2:Y:S01]  /*b570*/  LDSM.16.MT88.4 R20, [R183+0x10000] ;  /* 0x01000000b714783b */ /* 0x000ea20000004200 */
[----:B------:R-:W-:Y:S01]  /*b580*/  SHF.R.U32.HI R7, RZ, 0x18, R0 ;  /* 0x00000018ff077819 */ /* 0x000fe20000011600 */
[-C--:B------:R-:W-:Y:S01]  /*b590*/  FMUL.FTZ R129, R129, R117.reuse ;  /* 0x0000007581817220 */ /* 0x080fe20000410000 */
[----:B------:R-:W-:Y:S01]  /*b5a0*/  MUFU.EX2 R53, R3 ;  /* 0x0000000300357308 */ /* 0x000fe20000000800 */
[-C--:B------:R-:W-:Y:S01]  /*b5b0*/  FMUL.FTZ R130, R130, R116.reuse ;  /* 0x0000007482827220 */ /* 0x080fe20000410000 */
[C---:B------:R-:W-:Y:S01]  /*b5c0*/  HMMA.16816.F32 R80, R8.reuse, R26, R80 ;  /* 0x0000001a0850723c */ /* 0x040fe20000001850 */
[----:B------:R-:W4:Y:S01]  /*b5d0*/  LDSM.16.MT88.4 R24, [R184+0x10000] ;  /* 0x01000000b818783b */ /* 0x000f220000004200 */
[-C--:B------:R-:W-:Y:S01]  /*b5e0*/  FMUL.FTZ R131, R131, R116.reuse ;  /* 0x0000007483837220 */ /* 0x080fe20000410000 */
[-C--:B------:R-:W-:Y:S01]  /*b5f0*/  FMUL.FTZ R132, R132, R117.reuse ;  /* 0x0000007584847220 */ /* 0x080fe20000410000 */
[----:B------:R-:W-:Y:S01]  /*b600*/  FMUL.FTZ R133, R133, R117 ;  /* 0x0000007585857220 */ /* 0x000fe20000410000 */
[-C--:B------:R-:W-:Y:S01]  /*b610*/  FMUL.FTZ R134, R134, R116.reuse ;  /* 0x0000007486867220 */ /* 0x080fe20000410000 */
[----:B------:R-:W-:Y:S01]  /*b620*/  HMMA.16816.F32 R204, R8, R140, R44 ;  /* 0x0000008c08cc723c */ /* 0x000fe2000000182c */
[----:B-1----:R-:W-:Y:S01]  /*b630*/  FFMA.FTZ R2, R161, UR4, -R14 ;  /* 0x00000004a1027c23 */ /* 0x002fe2000801080e */
[----:B------:R-:W-:Y:S01]  /*b640*/  FMUL.FTZ R135, R135, R116 ;  /* 0x0000007487877220 */ /* 0x000fe20000410000 */
[----:B------:R-:W-:-:S02]  /*b650*/  IMAD.MOV.U32 R160, RZ, RZ, R219 ;  /* 0x000000ffffa07224 */ /* 0x000fc400078e00db */
[----:B------:R1:W5:Y:S01]  /*b660*/  MUFU.EX2 R36, R2 ;  /* 0x0000000200247308 */ /* 0x0003620000000800 */
[----:B---3--:R-:W-:Y:S01]  /*b670*/  HMMA.16816.F32 R100, R8, R28, R100 ;  /* 0x0000001c0864723c */ /* 0x008fe20000001864 */
[----:B------:R-:W-:-:S05]  /*b680*/  IMAD.MOV.U32 R161, RZ, RZ, R218 ;  /* 0x000000ffffa17224 */ /* 0x000fca00078e00da */
[----:B------:R-:W-:Y:S01]  /*b690*/  HMMA.16816.F32 R104, R8, R30, R104 ;  /* 0x0000001e0868723c */ /* 0x000fe20000001868 */
[----:B------:R-:W-:Y:S01]  /*b6a0*/  LDSM.16.MT88.4 R28, [R181+0xc800] ;  /* 0x00c80000b51c783b */ /* 0x000fe20000004200 */
[----:B-1----:R-:W-:Y:S01]  /*b6b0*/  LOP3.LUT R2, R0, 0xffff, RZ, 0xc0, !PT ;  /* 0x0000ffff00027812 */ /* 0x002fe200078ec0ff */
[----:B------:R-:W-:-:S03]  /*b6c0*/  FFMA.FTZ R0, R148, UR4, -R16 ;  /* 0x0000000494007c23 */ /* 0x000fc60008010810 */
[----:B------:R-:W-:Y:S01]  /*b6d0*/  SHF.R.U32.HI R5, RZ, 0x8, R2 ;  /* 0x00000008ff057819 */ /* 0x000fe20000011602 */
[----:B------:R1:W3:Y:S01]  /*b6e0*/  MUFU.EX2 R52, R0 ;  /* 0x0000000000347308 */ /* 0x0002e20000000800 */
[----:B------:R-:W-:Y:S01]  /*b6f0*/  LOP3.LUT R2, R4, 0xff, RZ, 0xc0, !PT ;  /* 0x000000ff04027812 */ /* 0x000fe200078ec0ff */
[C---:B--2---:R-:W-:Y:S01]  /*b700*/  HMMA.16816.F32 R44, R8.reuse, R20, R108 ;  /* 0x00000014082c723c */ /* 0x044fe2000000186c */
[----:B------:R-:W-:Y:S02]  /*b710*/  PRMT R3, R6, 0x5410, R5 ;  /* 0x0000541006037816 */ /* 0x000fe40000000005 */
[----:B------:R-:W-:Y:S01]  /*b720*/  PRMT R5, R2, 0x5410, R7 ;  /* 0x0000541002057816 */ /* 0x000fe20000000007 */
[----:B------:R-:W-:Y:S02]  /*b730*/  FFMA.FTZ R2, R144, UR4, -R14 ;  /* 0x0000000490027c23 */ /* 0x000fe4000801080e */
[----:B------:R-:W-:Y:S01]  /*b740*/  HMMA.16816.F32 R40, R8, R22, R112 ;  /* 0x000000160828723c */ /* 0x000fe20000001870 */
[----:B------:R-:W2:Y:S01]  /*b750*/  LDSM.16.MT88.4 R20, [R184+0xc800] ;  /* 0x00c80000b814783b */ /* 0x000ea20000004200 */
[----:B------:R3:W-:Y:S01]  /*b760*/  MUFU.EX2 R230, R2 ;  /* 0x0000000200e67308 */ /* 0x0007e20000000800 */
[----:B-----5:R-:W-:-:S02]  /*b770*/  IMAD.MOV.U32 R108, RZ, RZ, R36 ;  /* 0x000000ffff6c7224 */ /* 0x020fc400078e0024 */
[----:B------:R-:W-:Y:S01]  /*b780*/  IMAD.MOV.U32 R110, RZ, RZ, R221 ;  /* 0x000000ffff6e7224 */ /* 0x000fe200078e00dd */
[C---:B----4-:R-:W-:Y:S01]  /*b790*/  HMMA.16816.F32 R64, R8.reuse, R24, R128 ;  /* 0x000000180840723c */ /* 0x050fe20000001880 */
[----:B------:R-:W-:Y:S01]  /*b7a0*/  IMAD.MOV.U32 R109, RZ, RZ, R220 ;  /* 0x000000ffff6d7224 */ /* 0x000fe200078e00dc */
[----:B-1----:R-:W-:Y:S02]  /*b7b0*/  F2FP.F16.F32.PACK_AB R0, R36, R54 ;  /* 0x000000362400723e */ /* 0x002fe400000000ff */
[----:B------:R-:W-:Y:S02]  /*b7c0*/  LDSM.16.MT88.4 R36, [R181+0xe800] ;  /* 0x00e80000b524783b */ /* 0x000fe40000004200 */
[----:B------:R-:W-:Y:S01]  /*b7d0*/  HMMA.16816.F32 R56, R8, R26, R132 ;  /* 0x0000001a0838723c */ /* 0x000fe20000001884 */
[C---:B------:R-:W-:Y:S02]  /*b7e0*/  PRMT R148, R0.reuse, 0x7610, R148 ;  /* 0x0000761000947816 */ /* 0x040fe40000000094 */
[----:B------:R-:W-:Y:S01]  /*b7f0*/  PRMT R147, R0, 0x7632, R147 ;  /* 0x0000763200937816 */ /* 0x000fe20000000093 */
[----:B------:R-:W1:Y:S01]  /*b800*/  LDSM.16.MT88.4 R8, [R183+0xc800] ;  /* 0x00c80000b708783b */ /* 0x000e620000004200 */
[----:B------:R-:W-:Y:S01]  /*b810*/  HSET2.LE.AND R0, R3, R15, PT ;  /* 0x0000000f03007233 */ /* 0x000fe20003803000 */
[----:B---3--:R-:W-:Y:S01]  /*b820*/  FFMA.FTZ R2, R145, UR4, -R14 ;  /* 0x0000000491027c23 */ /* 0x008fe2000801080e */
[----:B------:R-:W-:Y:S01]  /*b830*/  F2FP.F16.F32.PACK_AB R3, R52, R53 ;  /* 0x000000353403723e */ /* 0x000fe200000000ff */
[----:B------:R-:W3:Y:S02]  /*b840*/  LDSM.16.MT88.4 R24, [R182+0xc800] ;  /* 0x00c80000b618783b */ /* 0x000ee40000004200 */
[----:B------:R4:W5:Y:S01]  /*b850*/  MUFU.EX2 R6, R2 ;  /* 0x0000000200067308 */ /* 0x0009620000000800 */
[----:B------:R-:W-:-:S02]  /*b860*/  PRMT R145, R3, 0x7632, R145 ;  /* 0x0000763203917816 */ /* 0x000fc40000000091 */
[----:B----4-:R-:W-:-:S04]  /*b870*/  PRMT R2, R148, 0x5410, R147 ;  /* 0x0000541094027816 */ /* 0x010fc80000000093 */
[----:B------:R-:W-:Y:S01]  /*b880*/  LOP3.LUT R4, R0, R2, RZ, 0xc0, !PT ;  /* 0x0000000200047212 */ /* 0x000fe200078ec0ff */
[----:B------:R-:W-:Y:S01]  /*b890*/  FFMA.FTZ R0, R146, UR4, -R16 ;  /* 0x0000000492007c23 */ /* 0x000fe20008010810 */
[----:B------:R-:W-:Y:S01]  /*b8a0*/  PRMT R146, R3, 0x7610, R146 ;  /* 0x0000761003927816 */ /* 0x000fe20000000092 */
[----:B------:R-:W-:Y:S01]  /*b8b0*/  FFMA.FTZ R3, R163, UR4, -R16 ;  /* 0x00000004a3037c23 */ /* 0x000fe20008010810 */
[----:B-----5:R-:W-:Y:S01]  /*b8c0*/  IMAD.MOV.U32 R163, RZ, RZ, R6 ;  /* 0x000000ffffa37224 */ /* 0x020fe200078e0006 */
[----:B------:R4:W-:Y:S01]  /*b8d0*/  MUFU.EX2 R162, R0 ;  /* 0x0000000000a27308 */ /* 0x0009e20000000800 */
[----:B------:R-:W-:-:S07]  /*b8e0*/  PRMT R2, R146, 0x5410, R145 ;  /* 0x0000541092027816 */ /* 0x000fce0000000091 */
[----:B------:R-:W5:Y:S01]  /*b8f0*/  MUFU.EX2 R111, R3 ;  /* 0x00000003006f7308 */ /* 0x000f620000000800 */
[----:B----4-:R-:W-:-:S05]  /*b900*/  HSET2.LE.AND R0, R5, R15, PT ;  /* 0x0000000f05007233 */ /* 0x010fca0003803000 */
[----:B------:R-:W-:Y:S02]  /*b910*/  LOP3.LUT R5, R0, R2, RZ, 0xc0, !PT ;  /* 0x0000000200057212 */ /* 0x000fe400078ec0ff */
[----:B------:R-:W-:Y:S02]  /*b920*/  F2FP.F16.F32.PACK_AB R0, R163, R230 ;  /* 0x000000e6a300723e */ /* 0x000fe400000000ff */
[----:B-----5:R-:W-:Y:S02]  /*b930*/  F2FP.F16.F32.PACK_AB R2, R111, R162 ;  /* 0x000000a26f02723e */ /* 0x020fe400000000ff */
[C---:B------:R-:W-:Y:S02]  /*b940*/  PRMT R144, R0.reuse, 0x7610, R144 ;  /* 0x0000761000907816 */ /* 0x040fe40000000090 */
[----:B------:R-:W-:Y:S02]  /*b950*/  PRMT R142, R0, 0x7632, R142 ;  /* 0x00007632008e7816 */ /* 0x000fe4000000008e */
[----:B------:R-:W-:Y:S01]  /*b960*/  HSET2.LE.AND R0, R18, R15, PT ;  /* 0x0000000f12007233 */ /* 0x000fe20003803000 */
[----:B------:R-:W-:Y:S01]  /*b970*/  IMAD.MOV.U32 R18, RZ, RZ, R54 ;  /* 0x000000ffff127224 */ /* 0x000fe200078e0036 */
[----:B------:R-:W-:-:S02]  /*b980*/  PRMT R3, R144, 0x5410, R142 ;  /* 0x0000541090037816 */ /* 0x000fc4000000008e */
[C---:B------:R-:W-:Y:S02]  /*b990*/  PRMT R143, R2.reuse, 0x7610, R143 ;  /* 0x00007610028f7816 */ /* 0x040fe4000000008f */
[----:B------:R-:W-:Y:S02]  /*b9a0*/  PRMT R141, R2, 0x7632, R141 ;  /* 0x00007632028d7816 */ /* 0x000fe4000000008d */
[----:B------:R-:W-:Y:S01]  /*b9b0*/  HSET2.LE.AND R2, R17, R15, PT ;  /* 0x0000000f11027233 */ /* 0x000fe20003803000 */
[----:B------:R-:W-:Y:S01]  /*b9c0*/  IMAD.MOV.U32 R17, RZ, RZ, R53 ;  /* 0x000000ffff117224 */ /* 0x000fe200078e0035 */
[----:B------:R-:W-:Y:S01]  /*b9d0*/  LOP3.LUT R6, R0, R3, RZ, 0xc0, !PT ;  /* 0x0000000300067212 */ /* 0x000fe200078ec0ff */
[----:B------:R-:W-:Y:S01]  /*b9e0*/  IMAD.MOV.U32 R3, RZ, RZ, R52 ;  /* 0x000000ffff037224 */ /* 0x000fe200078e0034 */
[----:B------:R-:W-:-:S04]  /*b9f0*/  PRMT R0, R143, 0x5410, R141 ;  /* 0x000054108f007816 */ /* 0x000fc8000000008d */
[----:B------:R-:W-:Y:S01]  /*ba00*/  LOP3.LUT R7, R2, R0, RZ, 0xc0, !PT ;  /* 0x0000000002077212 */ /* 0x000fe200078ec0ff */
[----:B------:R-:W-:Y:S02]  /*ba10*/  IMAD.MOV.U32 R2, RZ, RZ, R217 ;  /* 0x000000ffff027224 */ /* 0x000fe400078e00d9 */
[----:B------:R-:W-:-:S04]  /*ba20*/  IMAD.MOV.U32 R0, RZ, RZ, R216 ;  /* 0x000000ffff007224 */ /* 0x000fc800078e00d8 */
[C---:B--2---:R-:W-:Y:S06]  /*ba30*/  HMMA.16816.F32 R128, R4.reuse, R20, R204 ;  /* 0x000000140480723c */ /* 0x044fec00000018cc */
[C---:B------:R-:W-:Y:S01]  /*ba40*/  HMMA.16816.F32 R132, R4.reuse, R22, R168 ;  /* 0x000000160484723c */ /* 0x040fe200000018a8 */
[----:B------:R-:W2:Y:S05]  /*ba50*/  LDSM.16.MT88.4 R20, [R182+0xe800] ;  /* 0x00e80000b614783b */ /* 0x000eaa0000004200 */
        /* <DEDUP_REMOVED lines=8> */
[----:B------:R-:W-:Y:S01]  /*bae0*/  IMAD.MOV.U32 R60, RZ, RZ, R2 ;  /* 0x000000ffff3c7224 */ /* 0x000fe200078e0002 */
[----:B------:R-:W-:Y:S01]  /*baf0*/  LOP3.LUT R2, R155, UR33, RZ, 0x3c, !PT ;  /* 0x000000219b027c12 */ /* 0x000fe2000f8e3cff */
[----:B------:R-:W-:Y:S01]  /*bb00*/  IMAD.MOV.U32 R61, RZ, RZ, R161 ;  /* 0x000000ffff3d7224 */ /* 0x000fe200078e00a1 */
[----:B------:R-:W4:Y:S01]  /*bb10*/  LDSM.16.MT88.4 R36, [R182+0x10800] ;  /* 0x01080000b624783b */ /* 0x000f220000004200 */
[----:B------:R-:W-:Y:S01]  /*bb20*/  IMAD.MOV.U32 R62, RZ, RZ, R160 ;  /* 0x000000ffff3e7224 */ /* 0x000fe200078e00a0 */
[----:B--2---:R-:W-:Y:S01]  /*bb30*/  HMMA.16816.F32 R168, R4, R22, R72 ;  /* 0x0000001604a8723c */ /* 0x004fe20000001848 */
[----:B------:R-:W-:-:S02]  /*bb40*/  IMAD.MOV.U32 R50, RZ, RZ, R3 ;  /* 0x000000ffff327224 */ /* 0x000fc400078e0003 */
[----:B------:R-:W-:-:S03]  /*bb50*/  IMAD.WIDE.U32 R2, R2, -0x326172a9, RZ ;  /* 0xcd9e8d5702027825 */ /* 0x000fc600078e00ff */
[C---:B------:R-:W-:Y:S01]  /*bb60*/  HMMA.16816.F32 R204, R4.reuse, R20, R68 ;  /* 0x0000001404cc723c */ /* 0x040fe20000001844 */
[----:B------:R-:W-:Y:S02]  /*bb70*/  IMAD.MOV.U32 R74, RZ, RZ, R228 ;  /* 0x000000ffff4a7224 */ /* 0x000fe400078e00e4 */
[----:B------:R-:W-:Y:S02]  /*bb80*/  IMAD.MOV.U32 R51, RZ, RZ, R0 ;  /* 0x000000ffff337224 */ /* 0x000fe400078e0000 */
[----:B------:R-:W-:Y:S01]  /*bb90*/  IMAD.MOV.U32 R49, RZ, RZ, R163 ;  /* 0x000000ffff317224 */ /* 0x000fe200078e00a3 */
[C---:B------:R-:W-:Y:S01]  /*bba0*/  LOP3.LUT R0, R3.reuse, UR30, R74, 0x96, !PT ;  /* 0x0000001e03007c12 */ /* 0x040fe2000f8e964a */
[----:B------:R-:W-:Y:S01]  /*bbb0*/  IMAD.MOV.U32 R48, RZ, RZ, R162 ;  /* 0x000000ffff307224 */ /* 0x000fe200078e00a2 */
[----:B-1----:R-:W-:Y:S01]  /*bbc0*/  HMMA.16816.F32 R156, R4, R8, R76 ;  /* 0x00000008049c723c */ /* 0x002fe2000000184c */
[----:B------:R-:W-:Y:S01]  /*bbd0*/  IMAD.MOV.U32 R21, RZ, RZ, R232 ;  /* 0x000000ffff157224 */ /* 0x000fe200078e00e8 */
[----:B------:R-:W-:Y:S01]  /*bbe0*/  LOP3.LUT R22, R3, UR30, R74, 0x96, !PT ;  /* 0x0000001e03167c12 */ /* 0x000fe2000f8e964a */
[----:B------:R-:W-:-:S02]  /*bbf0*/  IMAD.MOV.U32 R75, RZ, RZ, R229 ;  /* 0x000000ffff4b7224 */ /* 0x000fc400078e00e5 */
[----:B------:R-:W-:Y:S01]  /*bc00*/  IMAD.MOV.U32 R75, RZ, RZ, R21 ;  /* 0x000000ffff4b7224 */ /* 0x000fe200078e0015 */
[----:B------:R-:W-:Y:S01]  /*bc10*/  HMMA.16816.F32 R160, R4, R10, R80 ;  /* 0x0000000a04a0723c */ /* 0x000fe20000001850 */
[----:B------:R-:W-:-:S04]  /*bc20*/  IMAD.WIDE.U32 R8, R0, -0x2daee0ad, RZ ;  /* 0xd2511f5300087825 */ /* 0x000fc800078e00ff */
[----:B------:R-:W-:Y:S01]  /*bc30*/  IMAD.MOV.U32 R76, RZ, RZ, R18 ;  /* 0x000000ffff4c7224 */ /* 0x000fe200078e0012 */
[----:B------:R-:W-:Y:S01]  /*bc40*/  LOP3.LUT R9, R9, UR26, R138, 0x96, !PT ;  /* 0x0000001a09097c12 */ /* 0x000fe2000f8e968a */
[C---:B---3--:R-:W-:Y:S01]  /*bc50*/  HMMA.16816.F32 R164, R4.reuse, R24, R84 ;  /* 0x0000001804a4723c */ /* 0x048fe20000001854 */
[C---:B------:R-:W-:Y:S01]  /*bc60*/  LOP3.LUT R10, R33.reuse, UR27, R2, 0x96, !PT ;  /* 0x0000001b210a7c12 */ /* 0x040fe2000f8e9602 */
[----:B------:R-:W-:Y:S02]  /*bc70*/  IMAD.MOV.U32 R83, RZ, RZ, R108 ;  /* 0x000000ffff537224 */ /* 0x000fe400078e006c */
[----:B------:R-:W-:Y:S02]  /*bc80*/  IMAD.MOV.U32 R82, RZ, RZ, R109 ;  /* 0x000000ffff527224 */ /* 0x000fe400078e006d */
[----:B------:R-:W-:Y:S01]  /*bc90*/  IMAD.WIDE.U32 R10, R10, -0x2daee0ad, RZ ;  /* 0xd2511f530a0a7825 */ /* 0x000fe200078e00ff */
[----:B------:R-:W-:Y:S01]  /*bca0*/  LOP3.LUT R24, R33, UR27, R2, 0x96, !PT ;  /* 0x0000001b21187c12 */ /* 0x000fe2000f8e9602 */
[C---:B------:R-:W-:Y:S02]  /*bcb0*/  HMMA.16816.F32 R52, R4.reuse, R30, R212 ;  /* 0x0000001e0434723c */ /* 0x040fe400000018d4 */
[----:B------:R-:W-:Y:S01]  /*bcc0*/  IMAD.MOV.U32 R87, RZ, RZ, R19 ;  /* 0x000000ffff577224 */ /* 0x000fe200078e0013 */
[----:B------:R-:W-:Y:S01]  /*bcd0*/  LOP3.LUT R0, R11, UR22, R8, 0x96, !PT ;  /* 0x000000160b007c12 */ /* 0x000fe2000f8e9608 */
[----:B------:R-:W-:Y:S01]  /*bce0*/  IMAD.WIDE.U32 R8, R9, -0x326172a9, RZ ;  /* 0xcd9e8d5709087825 */ /* 0x000fe200078e00ff */
[----:B------:R-:W-:Y:S01]  /*bcf0*/  LOP3.LUT R11, R137, UR9, R118, 0x96, !PT ;  /* 0x00000009890b7c12 */ /* 0x000fe2000f8e9676 */
[----:B------:R-:W-:Y:S02]  /*bd00*/  HMMA.16816.F32 R212, R4, R26, R88 ;  /* 0x0000001a04d4723c */ /* 0x000fe40000001858 */
[----:B------:R-:W-:Y:S01]  /*bd10*/  IMAD.WIDE.U32 R18, R0, -0x326172a9, RZ ;  /* 0xcd9e8d5700127825 */ /* 0x000fe200078e00ff */
[----:B------:R-:W-:-:S03]  /*bd20*/  LOP3.LUT R3, R9, UR23, R32, 0x96, !PT ;  /* 0x0000001709037c12 */ /* 0x000fc6000f8e9620 */
[----:B------:R-:W-:Y:S01]  /*bd30*/  IMAD.WIDE.U32 R20, R11, -0x2daee0ad, RZ ;  /* 0xd2511f530b147825 */ /* 0x000fe200078e00ff */
[----:B------:R-:W-:Y:S01]  /*bd40*/  LOP3.LUT R0, R19, UR9, R8, 0x96, !PT ;  /* 0x0000000913007c12 */ /* 0x000fe2000f8e9608 */
[C---:B------:R-:W-:Y:S01]  /*bd50*/  HMMA.16816.F32 R124, R4.reuse, R28, R124 ;  /* 0x0000001c047c723c */ /* 0x040fe2000000187c */
[----:B------:R-:W-:Y:S01]  /*bd60*/  LOP3.LUT R19, R35, UR7, R136, 0x96, !PT ;  /* 0x0000000723137c12 */ /* 0x000fe2000f8e9688 */
[----:B------:R-:W-:Y:S01]  /*bd70*/  IMAD.WIDE.U32 R8, R3, -0x2daee0ad, RZ ;  /* 0xd2511f5303087825 */ /* 0x000fe200078e00ff */
[----:B------:R-:W-:Y:S01]  /*bd80*/  LOP3.LUT R11, R21, UR6, R152, 0x96, !PT ;  /* 0x00000006150b7c12 */ /* 0x000fe2000f8e9698 */
[----:B------:R-:W1:Y:S02]  /*bd90*/  LDSM.16.MT88.4 R28, [R181+0x10800] ;  /* 0x01080000b51c783b */ /* 0x000e640000004200 */
[----:B------:R-:W-:Y:S01]  /*bda0*/  IMAD.WIDE.U32 R108, R0, -0x2daee0ad, RZ ;  /* 0xd2511f53006c7825 */ /* 0x000fe200078e00ff */
[----:B------:R-:W-:Y:S01]  /*bdb0*/  LOP3.LUT R9, R9, UR8, R10, 0x96, !PT ;  /* 0x0000000809097c12 */ /* 0x000fe2000f8e960a */
[----:B----4-:R-:W-:Y:S02]  /*bdc0*/  HMMA.16816.F32 R152, R4, R36, R100 ;  /* 0x000000240498723c */ /* 0x010fe40000001864 */
[----:B------:R-:W-:Y:S01]  /*bdd0*/  IMAD.WIDE.U32 R2, R11, -0x326172a9, RZ ;  /* 0xcd9e8d570b027825 */ /* 0x000fe200078e00ff */
[----:B------:R-:W-:-:S03]  /*bde0*/  LOP3.LUT R10, R109, UR6, R8, 0x96, !PT ;  /* 0x000000066d0a7c12 */ /* 0x000fc6000f8e9608 */
[----:B------:R-:W-:Y:S01]  /*bdf0*/  IMAD.MOV.U32 R77, RZ, RZ, R17 ;  /* 0x000000ffff4d7224 */ /* 0x000fe200078e0011 */
[----:B------:R-:W-:Y:S01]  /*be00*/  LOP3.LUT R0, R3, UR31, R34, 0x96, !PT ;  /* 0x0000001f03007c12 */ /* 0x000fe2000f8e9622 */
[----:B------:R-:W-:Y:S01]  /*be10*/  IMAD.WIDE.U32 R8, R9, -0x326172a9, RZ ;  /* 0xcd9e8d5709087825 */ /* 0x000fe200078e00ff */
[C---:B------:R-:W-:Y:S01]  /*be20*/  LOP3.LUT R17, R2.reuse, 0xff, RZ, 0xc0, !PT ;  /* 0x000000ff02117812 */ /* 0x040fe200078ec0ff */
[----:B------:R-:W-:Y:S01]  /*be30*/  HMMA.16816.F32 R104, R4, R38, R104 ;  /* 0x000000260468723c */ /* 0x000fe20000001868 */
[----:B------:R-:W-:Y:S01]  /*be40*/  LOP3.LUT R26, R2, 0xffff, RZ, 0xc0, !PT ;  /* 0x0000ffff021a7812 */ /* 0x000fe200078ec0ff */
[----:B------:R-:W-:Y:S01]  /*be50*/  IMAD.MOV.U32 R80, RZ, RZ, R111 ;  /* 0x000000ffff507224 */ /* 0x000fe200078e006f */
[----:B------:R-:W-:Y:S01]  /*be60*/  SHF.R.U32.HI R25, RZ, 0x10, R2 ;  /* 0x00000010ff197819 */ /* 0x000fe20000011602 */
[----:B------:R-:W-:Y:S01]  /*be70*/  IMAD.MOV.U32 R78, RZ, RZ, R60 ;  /* 0x000000ffff4e7224 */ /* 0x000fe200078e003c */
[----:B------:R-:W-:Y:S01]  /*be80*/  SHF.R.U32.HI R11, RZ, 0x18, R2 ;  /* 0x00000018ff0b7819 */ /* 0x000fe20000011602 */
[----:B------:R-:W-:Y:S01]  /*be90*/  IMAD.WIDE.U32 R2, R10, -0x326172a9, RZ ;  /* 0xcd9e8d570a027825 */ /* 0x000fe200078e00ff */
[----:B------:R-:W-:-:S02]  /*bea0*/  LOP3.LUT R111, R9, UR7, R18, 0x96, !PT ;  /* 0x00000007096f7c12 */ /* 0x000fc4000f8e9612 */
[----:B------:R-:W-:Y:S01]  /*beb0*/  ISETP.LE.U32.AND P5, PT, R17, UR5, PT ;  /* 0x0000000511007c0c */ /* 0x000fe2000bfa3070 */
[----:B------:R-:W-:Y:S01]  /*bec0*/  IMAD.MOV.U32 R81, RZ, RZ, R110 ;  /* 0x000000ffff517224 */ /* 0x000fe200078e006e */
[----:B------:R-:W-:Y:S01]  /*bed0*/  LOP3.LUT R60, R3, UR31, R8, 0x96, !PT ;  /* 0x0000001f033c7c12 */ /* 0x000fe2000f8e9608 */
[----:B------:R-:W-:Y:S01]  /*bee0*/  IMAD.MOV.U32 R74, RZ, RZ, R48 ;  /* 0x000000ffff4a7224 */ /* 0x000fe200078e0030 */
[C---:B------:R-:W-:Y:S01]  /*bef0*/  LOP3.LUT R10, R2.reuse, 0xff, RZ, 0xc0, !PT ;  /* 0x000000ff020a7812 */ /* 0x040fe200078ec0ff */
[----:B------:R-:W-:Y:S01]  /*bf00*/  IMAD.MOV.U32 R73, RZ, RZ, R49 ;  /* 0x000000ffff497224 */ /* 0x000fe200078e0031 */
[----:B------:R-:W-:Y:S01]  /*bf10*/  LOP3.LUT R110, R2, 0xffff, RZ, 0xc0, !PT ;  /* 0x0000ffff026e7812 */ /* 0x000fe200078ec0ff */
[----:B------:R-:W-:Y:S01]  /*bf20*/  IMAD.MOV.U32 R72, RZ, RZ, R50 ;  /* 0x000000ffff487224 */ /* 0x000fe200078e0032 */
[--C-:B------:R-:W-:Y:S01]  /*bf30*/  SHF.R.U32.HI R109, RZ, 0x10, R2.reuse ;  /* 0x00000010ff6d7819 */ /* 0x100fe20000011602 */
[----:B------:R-:W-:Y:S01]  /*bf40*/  IMAD.MOV.U32 R79, RZ, RZ, R51 ;  /* 0x000000ffff4f7224 */ /* 0x000fe200078e0033 */
[----:B------:R-:W-:Y:S01]  /*bf50*/  SHF.R.U32.HI R9, RZ, 0x18, R2 ;  /* 0x00000018ff097819 */ /* 0x000fe20000011602 */
[----:B------:R-:W-:Y:S01]  /*bf60*/  IMAD.WIDE.U32 R2, R19, -0x2daee0ad, RZ ;  /* 0xd2511f5313027825 */ /* 0x000fe200078e00ff */
[----:B------:R-:W-:-:S02]  /*bf70*/  LOP3.LUT R8, R0, 0xff, RZ, 0xc0, !PT ;  /* 0x000000ff00087812 */ /* 0x000fc400078ec0ff */
[----:B------:R-:W-:Y:S01]  /*bf80*/  ISETP.LE.U32.AND P2, PT, R9, UR5, PT ;  /* 0x0000000509007c0c */ /* 0x000fe2000bf43070 */
[----:B------:R-:W-:Y:S01]  /*bf90*/  IMAD.MOV.U32 R71, RZ, RZ, R231 ;  /* 0x000000ffff477224 */ /* 0x000fe200078e00e7 */
[----:B------:R-:W-:Y:S01]  /*bfa0*/  ISETP.LE.U32.AND P3, PT, R8, UR5, PT ;  /* 0x0000000508007c0c */ /* 0x000fe2000bf63070 */
[----:B------:R-:W-:Y:S01]  /*bfb0*/  IMAD.MOV.U32 R68, RZ, RZ, R230 ;  /* 0x000000ffff447224 */ /* 0x000fe200078e00e6 */
[C---:B------:R-:W-:Y:S01]  /*bfc0*/  LOP3.LUT R49, R2.reuse, 0xff, RZ, 0xc0, !PT ;  /* 0x000000ff02317812 */ /* 0x040fe200078ec0ff */
[C---:B-1----:R-:W-:Y:S01]  /*bfd0*/  HMMA.16816.F32 R228, R4.reuse, R28, R92 ;  /* 0x0000001c04e4723c */ /* 0x042fe2000000185c */
[----:B------:R-:W-:Y:S01]  /*bfe0*/  LOP3.LUT R48, R2, 0xffff, RZ, 0xc0, !PT ;  /* 0x0000ffff02307812 */ /* 0x000fe200078ec0ff */
[----:B------:R-:W-:Y:S01]  /*bff0*/  IMAD.MOV.U32 R63, RZ, RZ, R235 ;  /* 0x000000ffff3f7224 */ /* 0x000fe200078e00eb */
[----:B------:R-:W-:Y:S01]  /*c000*/  SHF.R.U32.HI R51, RZ, 0x10, R2 ;  /* 0x00000010ff337819 */ /* 0x000fe20000011602 */
[----:B------:R-:W-:Y:S01]  /*c010*/  IMAD.MOV.U32 R70, RZ, RZ, R234 ;  /* 0x000000ffff467224 */ /* 0x000fe200078e00ea */
[----:B------:R-:W-:Y:S01]  /*c020*/  SHF.R.U32.HI R50, RZ, 0x18, R2 ;  /* 0x00000018ff327819 */ /* 0x000fe20000011602 */
[----:B------:R-:W-:Y:S01]  /*c030*/  IMAD.MOV.U32 R69, RZ, RZ, R233 ;  /* 0x000000ffff457224 */ /* 0x000fe200078e00e9 */
[----:B------:R-:W-:Y:S01]  /*c040*/  SHF.R.U32.HI R2, RZ, 0x10, R0 ;  /* 0x00000010ff027819 */ /* 0x000fe20000011600 */
[----:B------:R-:W-:Y:S01]  /*c050*/  HMMA.16816.F32 R232, R4, R30, R96 ;  /* 0x0000001e04e8723c */ /* 0x000fe20000001860 */
[----:B------:R-:W-:Y:S01]  /*c060*/  LOP3.LUT R17, R3, UR32, R20, 0x96, !PT ;  /* 0x0000002003117c12 */ /* 0x000fe2000f8e9614 */
[----:B------:R-:W-:Y:S01]  /*c070*/  @!P3 HADD2 R179, -R178.H0_H0, -RZ.H0_H0 ;  /* 0xa00000ffb2b3b230 */ /* 0x000fe20000000900 */
[----:B------:R-:W-:Y:S01]  /*c080*/  LOP3.LUT R3, R2, 0xff, RZ, 0xc0, !PT ;  /* 0x000000ff02037812 */ /* 0x000fe200078ec0ff */
[----:B------:R-:W-:Y:S01]  /*c090*/  IMAD.MOV.U32 R93, RZ, RZ, R76 ;  /* 0x000000ffff5d7224 */ /* 0x000fe200078e004c */
[----:B------:R-:W-:Y:S01]  /*c0a0*/  LOP3.LUT R2, R0, 0xffff, RZ, 0xc0, !PT ;  /* 0x0000ffff00027812 */ /* 0x000fe200078ec0ff */
[----:B------:R-:W-:Y:S01]  /*c0b0*/  IMAD.MOV.U32 R92, RZ, RZ, R77 ;  /* 0x000000ffff5c7224 */ /* 0x000fe200078e004d */
[----:B------:R-:W-:Y:S01]  /*c0c0*/  @!P3 PRMT R178, R179, 0x5410, RZ ;  /* 0x00005410b3b2b816 */ /* 0x000fe200000000ff */
[----:B------:R-:W-:Y:S01]  /*c0d0*/  IMAD.MOV.U32 R91, RZ, RZ, R78 ;  /* 0x000000ffff5b7224 */ /* 0x000fe200078e004e */
[----:B------:R-:W-:Y:S01]  /*c0e0*/  SHF.R.U32.HI R8, RZ, 0x8, R2 ;  /* 0x00000008ff087819 */ /* 0x000fe20000011602 */
[----:B------:R-:W-:Y:S01]  /*c0f0*/  IMAD.MOV.U32 R78, RZ, RZ, R72 ;  /* 0x000000ffff4e7224 */ /* 0x000fe200078e0048 */
[----:B------:R-:W-:Y:S01]  /*c100*/  ISETP.LE.U32.AND P1, PT, R3, UR5, PT ;  /* 0x0000000503007c0c */ /* 0x000fe2000bf23070 */
[----:B------:R-:W-:Y:S01]  /*c110*/  IMAD.WIDE.U32 R2, R22, -0x2daee0ad, RZ ;  /* 0xd2511f5316027825 */ /* 0x000fe200078e00ff */
[----:B------:R-:W-:Y:S01]  /*c120*/  LOP3.LUT R8, R8, 0xffff, RZ, 0xc0, !PT ;  /* 0x0000ffff08087812 */ /* 0x000fe200078ec0ff */
[----:B------:R-:W1:Y:S01]  /*c130*/  LDSM.16.MT88.4 R20, [R184+0x10800] ;  /* 0x01080000b814783b */ /* 0x000e620000004200 */
[----:B------:R-:W-:Y:S01]  /*c140*/  ISETP.LE.U32.AND P4, PT, R11, UR5, PT ;  /* 0x000000050b007c0c */ /* 0x000fe2000bf83070 */
[----:B------:R-:W-:Y:S01]  /*c150*/  IMAD.MOV.U32 R77, RZ, RZ, R73 ;  /* 0x000000ffff4d7224 */ /* 0x000fe200078e0049 */
[----:B------:R-:W-:Y:S01]  /*c160*/  ISETP.LE.U32.AND P3, PT, R8, UR5, PT ;  /* 0x0000000508007c0c */ /* 0x000fe2000bf63070 */
[----:B------:R-:W-:Y:S01]  /*c170*/  IMAD.WIDE.U32 R8, R24, -0x2daee0ad, RZ ;  /* 0xd2511f5318087825 */ /* 0x000fe200078e00ff */
[----:B------:R-:W-:-:S02]  /*c180*/  LOP3.LUT R3, R3, UR26, R138, 0x96, !PT ;  /* 0x0000001a03037c12 */ /* 0x000fc4000f8e968a */
[----:B------:R-:W-:Y:S01]  /*c190*/  SHF.R.U32.HI R0, RZ, 0x18, R0 ;  /* 0x00000018ff007819 */ /* 0x000fe20000011600 */
[----:B------:R-:W-:Y:S01]  /*c1a0*/  IMAD.MOV.U32 R76, RZ, RZ, R74 ;  /* 0x000000ffff4c7224 */ /* 0x000fe200078e004a */
[----:B------:R-:W-:Y:S01]  /*c1b0*/  LOP3.LUT R9, R9, UR22, R2, 0x96, !PT ;  /* 0x0000001609097c12 */ /* 0x000fe2000f8e9602 */
[----:B------:R-:W-:-:S04]  /*c1c0*/  IMAD.WIDE.U32 R2, R3, -0x326172a9, RZ ;  /* 0xcd9e8d5703027825 */ /* 0x000fc800078e00ff */
[----:B------:R-:W-:Y:S01]  /*c1d0*/  @!P1 HADD2 R237, -R176.H0_H0, -RZ.H0_H0 ;  /* 0xa00000ffb0ed9230 */ /* 0x000fe20000000900 */
[----:B------:R-:W-:Y:S01]  /*c1e0*/  ISETP.LE.U32.AND P6, PT, R10, UR5, PT ;  /* 0x000000050a007c0c */ /* 0x000fe2000bfc3070 */
[----:B------:R-:W-:Y:S01]  /*c1f0*/  IMAD.WIDE.U32 R36, R9, -0x326172a9, RZ ;  /* 0xcd9e8d5709247825 */ /* 0x000fe200078e00ff */
[----:B------:R-:W-:-:S03]  /*c200*/  LOP3.LUT R3, R3, UR23, R32, 0x96, !PT ;  /* 0x0000001703037c12 */ /* 0x000fc6000f8e9620 */
[----:B------:R-:W-:Y:S01]  /*c210*/  @!P3 HADD2 R236, -R177.H0_H0, -RZ.H0_H0 ;  /* 0xa00000ffb1ecb230 */ /* 0x000fe20000000900 */
[----:B------:R-:W-:Y:S01]  /*c220*/  @!P1 PRMT R176, R237, 0x5410, RZ ;  /* 0x00005410edb09816 */ /* 0x000fe200000000ff */
[----:B------:R-:W-:Y:S01]  /*c230*/  IMAD.MOV.U32 R74, RZ, RZ, R68 ;  /* 0x000000ffff4a7224 */ /* 0x000fe200078e0044 */
[----:B------:R-:W-:Y:S01]  /*c240*/  LOP3.LUT R9, R37, UR9, R2, 0x96, !PT ;  /* 0x0000000925097c12 */ /* 0x000fe2000f8e9602 */
[----:B------:R-:W-:Y:S01]  /*c250*/  IMAD.WIDE.U32 R2, R3, -0x2daee0ad, RZ ;  /* 0xd2511f5303027825 */ /* 0x000fe200078e00ff */
[----:B------:R-:W-:Y:S01]  /*c260*/  @!P3 PRMT R177, R236, 0x5410, RZ ;  /* 0x00005410ecb1b816 */ /* 0x000fe200000000ff */
[----:B------:R-:W-:Y:S01]  /*c270*/  LDSM.16.MT88.4 R32, [R183+0xf000] ;  /* 0x00f00000b720783b */ /* 0x000fe20000004200 */
[----:B------:R-:W-:Y:S01]  /*c280*/  ISETP.LE.U32.AND P3, PT, R0, UR5, PT ;  /* 0x0000000500007c0c */ /* 0x000fe2000bf63070 */
[----:B------:R-:W-:Y:S01]  /*c290*/  IMAD.WIDE.U32 R38, R9, -0x2daee0ad, RZ ;  /* 0xd2511f5309267825 */ /* 0x000fe200078e00ff */
[----:B------:R-:W-:Y:S02]  /*c2a0*/  LOP3.LUT R11, R3, UR8, R8, 0x96, !PT ;  /* 0x00000008030b7c12 */ /* 0x000fe4000f8e9608 */
[----:B------:R-:W-:Y:S01]  /*c2b0*/  LOP3.LUT R9, R25, 0xff, RZ, 0xc0, !PT ;  /* 0x000000ff19097812 */ /* 0x000fe200078ec0ff */
[----:B------:R-:W-:Y:S01]  /*c2c0*/  IMAD.MOV.U32 R73, RZ, RZ, R69 ;  /* 0x000000ffff497224 */ /* 0x000fe200078e0045 */
[----:B------:R-:W-:Y:S01]  /*c2d0*/  LOP3.LUT R2, R39, UR6, R2, 0x96, !PT ;  /* 0x0000000627027c12 */ /* 0x000fe2000f8e9602 */
[----:B------:R-:W-:Y:S01]  /*c2e0*/  IMAD.WIDE.U32 R18, R11, -0x326172a9, RZ ;  /* 0xcd9e8d570b127825 */ /* 0x000fe200078e00ff */
[----:B------:R-:W-:-:S03]  /*c2f0*/  ISETP.LE.U32.AND P1, PT, R9, UR5, PT ;  /* 0x0000000509007c0c */ /* 0x000fc6000bf23070 */
[----:B------:R-:W-:-:S04]  /*c300*/  IMAD.WIDE.U32 R2, R2, -0x326172a9, RZ ;  /* 0xcd9e8d5702027825 */ /* 0x000fc800078e00ff */
[----:B------:R-:W-:Y:S02]  /*c310*/  @!P3 HADD2 R238, -R175.H0_H0, -RZ.H0_H0 ;  /* 0xa00000ffafeeb230 */ /* 0x000fe40000000900 */
[----:B------:R-:W-:Y:S01]  /*c320*/  IMAD.MOV.U32 R72, RZ, RZ, R70 ;  /* 0x000000ffff487224 */ /* 0x000fe200078e0046 */
[C---:B------:R-:W-:Y:S01]  /*c330*/  LOP3.LUT R0, R2.reuse, 0xffff, RZ, 0xc0, !PT ;  /* 0x0000ffff02007812 */ /* 0x040fe200078ec0ff */
[C---:B-1----:R-:W-:Y:S01]  /*c340*/  HMMA.16816.F32 R64, R4.reuse, R20, R64 ;  /* 0x000000140440723c */ /* 0x042fe20000001840 */
[----:B------:R-:W-:Y:S01]  /*c350*/  SHF.R.U32.HI R8, RZ, 0x10, R2 ;  /* 0x00000010ff087819 */ /* 0x000fe20000011602 */
[----:B------:R-:W-:Y:S01]  /*c360*/  IMAD.MOV.U32 R94, RZ, RZ, R83 ;  /* 0x000000ffff5e7224 */ /* 0x000fe200078e0053 */
[----:B------:R-:W-:Y:S01]  /*c370*/  LOP3.LUT R10, R2, 0xff, RZ, 0xc0, !PT ;  /* 0x000000ff020a7812 */ /* 0x000fe200078ec0ff */
[----:B------:R-:W-:Y:S01]  /*c380*/  IMAD.MOV.U32 R83, RZ, RZ, R71 ;  /* 0x000000ffff537224 */ /* 0x000fe200078e0047 */
[----:B------:R-:W-:Y:S01]  /*c390*/  SHF.R.U32.HI R9, RZ, 0x8, R0 ;  /* 0x00000008ff097819 */ /* 0x000fe20000011600 */
[----:B------:R-:W-:Y:S01]  /*c3a0*/  HMMA.16816.F32 R56, R4, R22, R56 ;  /* 0x000000160438723c */ /* 0x000fe20000001838 */
[----:B------:R-:W-:Y:S01]  /*c3b0*/  LOP3.LUT R0, R8, 0xff, RZ, 0xc0, !PT ;  /* 0x000000ff08007812 */ /* 0x000fe200078ec0ff */
[----:B------:R-:W-:Y:S01]  /*c3c0*/  FFMA.FTZ R8, R243, UR4, -R14 ;  /* 0x00000004f3087c23 */ /* 0x000fe2000801080e */
[----:B------:R-:W-:Y:S01]  /*c3d0*/  SHF.R.U32.HI R2, RZ, 0x18, R2 ;  /* 0x00000018ff027819 */ /* 0x000fe20000011602 */
[----:B------:R-:W1:Y:S01]  /*c3e0*/  LDSM.16.MT88.4 R20, [R183+0x10800] ;  /* 0x01080000b714783b */ /* 0x000e620000004200 */
[----:B------:R-:W-:Y:S01]  /*c3f0*/  @!P3 PRMT R175, R238, 0x5410, RZ ;  /* 0x00005410eeafb816 */ /* 0x000fe200000000ff */
[----:B------:R2:W-:Y:S01]  /*c400*/  MUFU.EX2 R27, R8 ;  /* 0x00000008001b7308 */ /* 0x0005e20000000800 */
[----:B------:R-:W-:Y:S01]  /*c410*/  PRMT R28, R0, 0x5410, R2 ;  /* 0x00005410001c7816 */ /* 0x000fe20000000002 */
[----:B------:R-:W-:Y:S01]  /*c420*/  IMAD.MOV.U32 R99, RZ, RZ, R80 ;  /* 0x000000ffff637224 */ /* 0x000fe200078e0050 */
[----:B------:R-:W-:Y:S01]  /*c430*/  LOP3.LUT R2, R3, UR31, R18, 0x96, !PT ;  /* 0x0000001f03027c12 */ /* 0x000fe2000f8e9612 */
[----:B------:R-:W-:Y:S01]  /*c440*/  FFMA.FTZ R3, R241, UR4, -R14 ;  /* 0x00000004f1037c23 */ /* 0x000fe2000801080e */
[----:B------:R-:W-:Y:S01]  /*c450*/  SHF.R.U32.HI R0, RZ, 0x8, R26 ;  /* 0x00000008ff007819 */ /* 0x000fe2000001161a */
[----:B------:R-:W-:Y:S01]  /*c460*/  @!P1 HADD2 R241, -R173.H0_H0, -RZ.H0_H0 ;  /* 0xa00000ffadf19230 */ /* 0x000fe20000000900 */
[----:B------:R-:W-:Y:S01]  /*c470*/  PRMT R10, R10, 0x5410, R9 ;  /* 0x000054100a0a7816 */ /* 0x000fe20000000009 */
[----:B------:R3:W-:Y:S01]  /*c480*/  MUFU.EX2 R29, R3 ;  /* 0x00000003001d7308 */ /* 0x0007e20000000800 */
[----:B------:R-:W-:-:S02]  /*c490*/  IMAD.MOV.U32 R98, RZ, RZ, R81 ;  /* 0x000000ffff627224 */ /* 0x000fc400078e0051 */
[----:B------:R-:W-:Y:S01]  /*c4a0*/  @!P1 PRMT R173, R241, 0x5410, RZ ;  /* 0x00005410f1ad9816 */ /* 0x000fe200000000ff */
[----:B------:R-:W-:Y:S02]  /*c4b0*/  IMAD.MOV.U32 R95, RZ, RZ, R82 ;  /* 0x000000ffff5f7224 */ /* 0x000fe400078e0052 */
[----:B------:R-:W-:Y:S02]  /*c4c0*/  IMAD.MOV.U32 R179, RZ, RZ, R87 ;  /* 0x000000ffffb37224 */ /* 0x000fe400078e0057 */
[----:B--2---:R-:W-:-:S04]  /*c4d0*/  FFMA.FTZ R8, R242, UR4, -R14 ;  /* 0x00000004f2087c23 */ /* 0x004fc8000801080e */
[----:B------:R-:W2:Y:S01]  /*c4e0*/  MUFU.EX2 R30, R8 ;  /* 0x00000008001e7308 */ /* 0x000ea20000000800 */
[----:B---3--:R-:W-:Y:S02]  /*c4f0*/  LOP3.LUT R3, R0, 0xffff, RZ, 0xc0, !PT ;  /* 0x0000ffff00037812 */ /* 0x008fe400078ec0ff */
[C---:B------:R-:W-:Y:S02]  /*c500*/  LOP3.LUT R0, R2.reuse, 0xffff, RZ, 0xc0, !PT ;  /* 0x0000ffff02007812 */ /* 0x040fe400078ec0ff */
[----:B------:R-:W-:Y:S02]  /*c510*/  ISETP.LE.U32.AND P3, PT, R3, UR5, PT ;  /* 0x0000000503007c0c */ /* 0x000fe4000bf63070 */
[----:B------:R-:W-:Y:S02]  /*c520*/  SHF.R.U32.HI R3, RZ, 0x8, R0 ;  /* 0x00000008ff037819 */ /* 0x000fe40000011600 */
[----:B------:R-:W-:-:S04]  /*c530*/  LOP3.LUT R0, R2, 0xff, RZ, 0xc0, !PT ;  /* 0x000000ff02007812 */ /* 0x000fc800078ec0ff */
[----:B------:R-:W-:Y:S01]  /*c540*/  PRMT R9, R0, 0x5410, R3 ;  /* 0x0000541000097816 */ /* 0x000fe20000000003 */
[----:B--2---:R-:W-:Y:S01]  /*c550*/  IMAD.MOV.U32 R241, RZ, RZ, R30 ;  /* 0x000000fffff17224 */ /* 0x004fe200078e001e */
[--C-:B------:R-:W-:Y:S01]  /*c560*/  SHF.R.U32.HI R0, RZ, 0x10, R2.reuse ;  /* 0x00000010ff007819 */ /* 0x100fe20000011602 */
[C---:B-1----:R-:W-:Y:S01]  /*c570*/  HMMA.16816.F32 R44, R4.reuse, R20, R44 ;  /* 0x00000014042c723c */ /* 0x042fe2000000182c */
[----:B------:R-:W-:Y:S01]  /*c580*/  SHF.R.U32.HI R3, RZ, 0x18, R2 ;  /* 0x00000018ff037819 */ /* 0x000fe20000011602 */
[----:B------:R-:W-:Y:S01]  /*c590*/  FFMA.FTZ R2, R239, UR4, -R14 ;  /* 0x00000004ef027c23 */ /* 0x000fe2000801080e */
[----:B------:R-:W-:Y:S01]  /*c5a0*/  LOP3.LUT R0, R0, 0xff, RZ, 0xc0, !PT ;  /* 0x000000ff00007812 */ /* 0x000fe200078ec0ff */
[----:B------:R-:W-:Y:S02]  /*c5b0*/  @!P5 HADD2 R239, -R174.H0_H0, -RZ.H0_H0 ;  /* 0xa00000ffaeefd230 */ /* 0x000fe40000000900 */
[----:B------:R1:W2:Y:S01]  /*c5c0*/  MUFU.EX2 R31, R2 ;  /* 0x00000002001f7308 */ /* 0x0002a20000000800 */
[----:B------:R-:W-:Y:S01]  /*c5d0*/  PRMT R8, R0, 0x5410, R3 ;  /* 0x0000541000087816 */ /* 0x000fe20000000003 */
[----:B------:R-:W-:Y:S01]  /*c5e0*/  FFMA.FTZ R3, R244, UR4, -R16 ;  /* 0x00000004f4037c23 */ /* 0x000fe20008010810 */
[----:B------:R-:W-:Y:S01]  /*c5f0*/  LOP3.LUT R0, R17, 0xff, RZ, 0xc0, !PT ;  /* 0x000000ff11007812 */ /* 0x000fe200078ec0ff */
[----:B------:R-:W-:Y:S01]  /*c600*/  @!P3 HADD2 R242, -R172.H0_H0, -RZ.H0_H0 ;  /* 0xa00000ffacf2b230 */ /* 0x000fe20000000900 */
[----:B------:R-:W-:Y:S01]  /*c610*/  @!P5 PRMT R174, R239, 0x5410, RZ ;  /* 0x00005410efaed816 */ /* 0x000fe200000000ff */
[----:B------:R-:W-:Y:S01]  /*c620*/  HMMA.16816.F32 R40, R4, R22, R40 ;  /* 0x000000160428723c */ /* 0x000fe20000001828 */
[----:B------:R-:W-:Y:S01]  /*c630*/  ISETP.LE.U32.AND P5, PT, R0, UR5, PT ;  /* 0x0000000500007c0c */ /* 0x000fe2000bfa3070 */
[----:B------:R3:W-:Y:S01]  /*c640*/  MUFU.EX2 R238, R3 ;  /* 0x0000000300ee7308 */ /* 0x0007e20000000800 */
[----:B------:R-:W-:Y:S01]  /*c650*/  LOP3.LUT R0, R17, 0xffff, RZ, 0xc0, !PT ;  /* 0x0000ffff11007812 */ /* 0x000fe200078ec0ff */
[----:B------:R-:W4:Y:S01]  /*c660*/  LDSM.16.MT88.4 R20, [R182+0xd000] ;  /* 0x00d00000b614783b */ /* 0x000f220000004200 */
[----:B------:R-:W-:-:S02]  /*c670*/  @!P3 PRMT R172, R242, 0x5410, RZ ;  /* 0x00005410f2acb816 */ /* 0x000fc400000000ff */
[----:B------:R-:W-:Y:S01]  /*c680*/  SHF.R.U32.HI R0, RZ, 0x8, R0 ;  /* 0x00000008ff007819 */ /* 0x000fe20000011600 */
[----:B-1----:R-:W-:Y:S01]  /*c690*/  FFMA.FTZ R2, R240, UR4, -R16 ;  /* 0x00000004f0027c23 */ /* 0x002fe20008010810 */
[----:B------:R-:W-:Y:S02]  /*c6a0*/  @!P4 HADD2 R240, -R151.H0_H0, -RZ.H0_H0 ;  /* 0xa00000ff97f0c230 */ /* 0x000fe40000000900 */
[----:B------:R-:W-:Y:S01]  /*c6b0*/  LOP3.LUT R0, R0, 0xffff, RZ, 0xc0, !PT ;  /* 0x0000ffff00007812 */ /* 0x000fe200078ec0ff */
[----:B--2---:R-:W-:Y:S01]  /*c6c0*/  IMAD.MOV.U32 R242, RZ, RZ, R31 ;  /* 0x000000fffff27224 */ /* 0x004fe200078e001f */
[----:B------:R1:W2:Y:S01]  /*c6d0*/  MUFU.EX2 R239, R2 ;  /* 0x0000000200ef7308 */ /* 0x0002a20000000800 */
[----:B------:R-:W-:Y:S01]  /*c6e0*/  @!P5 HADD2 R244, -R148.H0_H0, -RZ.H0_H0 ;  /* 0xa00000ff94f4d230 */ /* 0x000fe20000000900 */
[----:B------:R-:W-:Y:S01]  /*c6f0*/  @!P4 PRMT R151, R240, 0x5410, RZ ;  /* 0x00005410f097c816 */ /* 0x000fe200000000ff */
[----:B------:R-:W-:Y:S01]  /*c700*/  IMAD.MOV.U32 R240, RZ, RZ, R27 ;  /* 0x000000fffff07224 */ /* 0x000fe200078e001b */
[----:B------:R-:W-:Y:S01]  /*c710*/  ISETP.LE.U32.AND P1, PT, R0, UR5, PT ;  /* 0x0000000500007c0c */ /* 0x000fe2000bf23070 */
[----:B------:R-:W5:Y:S01]  /*c720*/  LDSM.16.MT88.4 R24, [R181+0xd000] ;  /* 0x00d00000b518783b */ /* 0x000f620000004200 */
[----:B------:R-:W-:-:S02]  /*c730*/  F2FP.F16.F32.PACK_AB R0, R242, R241 ;  /* 0x000000f1f200723e */ /* 0x000fc400000000ff */
[----:B---3--:R-:W-:Y:S02]  /*c740*/  F2FP.F16.F32.PACK_AB R3, R240, R29 ;  /* 0x0000001df003723e */ /* 0x008fe400000000ff */
[C---:B------:R-:W-:Y:S02]  /*c750*/  PRMT R138, R0.reuse, 0x7610, R138 ;  /* 0x00007610008a7816 */ /* 0x040fe4000000008a */
[----:B------:R-:W-:Y:S02]  /*c760*/  PRMT R137, R0, 0x7632, R137 ;  /* 0x0000763200897816 */ /* 0x000fe40000000089 */
[C---:B------:R-:W-:Y:S02]  /*c770*/  PRMT R140, R3.reuse, 0x7610, R140 ;  /* 0x00007610038c7816 */ /* 0x040fe4000000008c */
[----:B------:R-:W-:Y:S01]  /*c780*/  PRMT R139, R3, 0x7632, R139 ;  /* 0x00007632038b7816 */ /* 0x000fe2000000008b */
[----:B------:R-:W-:Y:S01]  /*c790*/  @!P1 HADD2 R243, -R147.H0_H0, -RZ.H0_H0 ;  /* 0xa00000ff93f39230 */ /* 0x000fe20000000900 */
[----:B-1----:R-:W-:-:S02]  /*c7a0*/  SHF.R.U32.HI R2, RZ, 0x10, R17 ;  /* 0x00000010ff027819 */ /* 0x002fc40000011611 */
[----:B--2---:R-:W-:Y:S02]  /*c7b0*/  F2FP.F16.F32.PACK_AB R3, R238, R239 ;  /* 0x000000efee03723e */ /* 0x004fe400000000ff */
[----:B------:R-:W-:Y:S02]  /*c7c0*/  LOP3.LUT R2, R2, 0xff, RZ, 0xc0, !PT ;  /* 0x000000ff02027812 */ /* 0x000fe400078ec0ff */
[----:B------:R-:W-:Y:S02]  /*c7d0*/  HSET2.LE.AND R0, R10, R15, PT ;  /* 0x0000000f0a007233 */ /* 0x000fe40003803000 */
[----:B------:R-:W-:Y:S01]  /*c7e0*/  ISETP.LE.U32.AND P3, PT, R2, UR5, PT ;  /* 0x0000000502007c0c */ /* 0x000fe2000bf63070 */
[----:B------:R-:W-:Y:S01]  /*c7f0*/  FFMA.FTZ R2, R245, UR4, -R16 ;  /* 0x00000004f5027c23 */ /* 0x000fe20008010810 */
[C---:B------:R-:W-:Y:S02]  /*c800*/  PRMT R136, R3.reuse, 0x7632, R136 ;  /* 0x0000763203887816 */ /* 0x040fe40000000088 */
[----:B------:R-:W-:Y:S01]  /*c810*/  PRMT R119, R3, 0x7610, R119 ;  /* 0x0000761003777816 */ /* 0x000fe20000000077 */
[----:B------:R1:W-:Y:S01]  /*c820*/  MUFU.EX2 R237, R2 ;  /* 0x0000000200ed7308 */ /* 0x0003e20000000800 */
[----:B------:R-:W-:-:S02]  /*c830*/  @!P5 PRMT R148, R244, 0x5410, RZ ;  /* 0x00005410f494d816 */ /* 0x000fc400000000ff */
[----:B------:R-:W-:Y:S02]  /*c840*/  PRMT R3, R119, 0x5410, R136 ;  /* 0x0000541077037816 */ /* 0x000fe40000000088 */
[----:B------:R-:W-:Y:S02]  /*c850*/  ISETP.LE.U32.AND P5, PT, R49, UR5, PT ;  /* 0x0000000531007c0c */ /* 0x000fe4000bfa3070 */
[----:B------:R-:W-:Y:S01]  /*c860*/  @!P1 PRMT R147, R243, 0x5410, RZ ;  /* 0x00005410f3939816 */ /* 0x000fe200000000ff */
[----:B------:R-:W-:Y:S01]  /*c870*/  @!P3 HADD2 R245, -R146.H0_H0, -RZ.H0_H0 ;  /* 0xa00000ff92f5b230 */ /* 0x000fe20000000900 */
[----:B------:R-:W-:-:S04]  /*c880*/  ISETP.LE.U32.AND P1, PT, R50, UR5, PT ;  /* 0x0000000532007c0c */ /* 0x000fc8000bf23070 */
[----:B------:R-:W-:Y:S01]  /*c890*/  @!P3 PRMT R146, R245, 0x5410, RZ ;  /* 0x00005410f592b816 */ /* 0x000fe200000000ff */
[----:B-1----:R-:W-:-:S04]  /*c8a0*/  FFMA.FTZ R2, R246, UR4, -R16 ;  /* 0x00000004f6027c23 */ /* 0x002fc80008010810 */
[----:B------:R1:W2:Y:S02]  /*c8b0*/  MUFU.EX2 R236, R2 ;  /* 0x0000000200ec7308 */ /* 0x0002a40000000800 */
[----:B-1----:R-:W-:-:S04]  /*c8c0*/  PRMT R2, R138, 0x5410, R137 ;  /* 0x000054108a027816 */ /* 0x002fc80000000089 */
[----:B------:R-:W-:Y:S02]  /*c8d0*/  LOP3.LUT R6, R0, R2, RZ, 0xc0, !PT ;  /* 0x0000000200067212 */ /* 0x000fe400078ec0ff */
[--C-:B------:R-:W-:Y:S02]  /*c8e0*/  HSET2.LE.AND R0, R28, R15.reuse, PT ;  /* 0x0000000f1c007233 */ /* 0x100fe40003803000 */
[----:B------:R-:W-:-:S03]  /*c8f0*/  HSET2.LE.AND R2, R9, R15, PT ;  /* 0x0000000f09027233 */ /* 0x000fc60003803000 */
[----:B------:R-:W-:Y:S01]  /*c900*/  LOP3.LUT R7, R0, R3, RZ, 0xc0, !PT ;  /* 0x0000000300077212 */ /* 0x000fe200078ec0ff */
[----:B------:R-:W-:Y:S01]  /*c910*/  IMAD.MOV.U32 R3, RZ, RZ, R73 ;  /* 0x000000ffff037224 */ /* 0x000fe200078e0049 */
[----:B------:R-:W-:-:S04]  /*c920*/  PRMT R0, R140, 0x5410, R139 ;  /* 0x000054108c007816 */ /* 0x000fc8000000008b */
[----:B------:R-:W-:Y:S02]  /*c930*/  LOP3.LUT R4, R2, R0, RZ, 0xc0, !PT ;  /* 0x0000000002047212 */ /* 0x000fe400078ec0ff */
[----:B--2---:R-:W-:-:S04]  /*c940*/  F2FP.F16.F32.PACK_AB R0, R236, R237 ;  /* 0x000000edec00723e */ /* 0x004fc800000000ff */
[C---:B------:R-:W-:Y:S02]  /*c950*/  PRMT R118, R0.reuse, 0x7632, R118 ;  /* 0x0000763200767816 */ /* 0x040fe40000000076 */
[----:B------:R-:W-:Y:S02]  /*c960*/  PRMT R18, R0, 0x7610, R18 ;  /* 0x0000761000127816 */ /* 0x000fe40000000012 */
[----:B------:R-:W-:Y:S02]  /*c970*/  HSET2.LE.AND R0, R8, R15, PT ;  /* 0x0000000f08007233 */ /* 0x000fe40003803000 */
[----:B------:R-:W1:Y:S01]  /*c980*/  LDSM.16.MT88.4 R8, [R184+0xd000] ;  /* 0x00d00000b808783b */ /* 0x000e620000004200 */
[----:B------:R-:W-:-:S04]  /*c990*/  PRMT R2, R18, 0x5410, R118 ;  /* 0x0000541012027816 */ /* 0x000fc80000000076 */
[----:B------:R-:W-:Y:S01]  /*c9a0*/  LOP3.LUT R5, R0, R2, RZ, 0xc0, !PT ;  /* 0x0000000200057212 */ /* 0x000fe200078ec0ff */
[----:B------:R-:W-:Y:S01]  /*c9b0*/  IMAD.MOV.U32 R2, RZ, RZ, R72 ;  /* 0x000000ffff027224 */ /* 0x000fe200078e0048 */
[----:B------:R-:W-:Y:S01]  /*c9c0*/  SHF.R.U32.HI R0, RZ, 0x18, R17 ;  /* 0x00000018ff007819 */ /* 0x000fe20000011611 */
[----:B------:R-:W-:-:S03]  /*c9d0*/  IMAD.MOV.U32 R17, RZ, RZ, R62 ;  /* 0x000000ffff117224 */ /* 0x000fc600078e003e */
[----:B------:R-:W-:Y:S01]  /*c9e0*/  ISETP.LE.U32.AND P4, PT, R0, UR5, PT ;  /* 0x0000000500007c0c */ /* 0x000fe2000bf83070 */
[----:B----4-:R-:W-:Y:S01]  /*c9f0*/  HMMA.16816.F32 R68, R4, R20, R112 ;  /* 0x000000140444723c */ /* 0x010fe20000001870 */
[----:B------:R-:W-:-:S04]  /*ca00*/  SHF.R.U32.HI R0, RZ, 0x8, R48 ;  /* 0x00000008ff007819 */ /* 0x000fc80000011630 */
[----:B------:R-:W-:Y:S01]  /*ca10*/  LOP3.LUT R0, R0, 0xffff, RZ, 0xc0, !PT ;  /* 0x0000ffff00007812 */ /* 0x000fe200078ec0ff */
[C---:B-----5:R-:W-:Y:S01]  /*ca20*/  HMMA.16816.F32 R124, R4.reuse, R24, R124 ;  /* 0x00000018047c723c */ /* 0x060fe2000000187c */
[----:B------:R-:W-:Y:S02]  /*ca30*/  IMAD.MOV.U32 R113, RZ, RZ, R74 ;  /* 0x000000ffff717224 */ /* 0x000fe400078e004a */
[----:B------:R-:W-:Y:S01]  /*ca40*/  IMAD.MOV.U32 R112, RZ, RZ, R75 ;  /* 0x000000ffff707224 */ /* 0x000fe200078e004b */
[----:B------:R-:W-:Y:S01]  /*ca50*/  ISETP.LE.U32.AND P3, PT, R0, UR5, PT ;  /* 0x0000000500007c0c */ /* 0x000fe2000bf63070 */
[----:B------:R-:W-:Y:S01]  /*ca60*/  IMAD.MOV.U32 R114, RZ, RZ, R83 ;  /* 0x000000ffff727224 */ /* 0x000fe200078e0053 */
[----:B------:R-:W-:Y:S01]  /*ca70*/  HMMA.16816.F32 R72, R4, R22, R120 ;  /* 0x000000160448723c */ /* 0x000fe20000001878 */
[----:B------:R-:W-:Y:S01]  /*ca80*/  IMAD.MOV.U32 R115, RZ, RZ, R29 ;  /* 0x000000ffff737224 */ /* 0x000fe200078e001d */
[----:B------:R-:W2:Y:S01]  /*ca90*/  LDSM.16.MT88.4 R20, [R182+0xf000] ;  /* 0x00f00000b614783b */ /* 0x000ea20000004200 */
[----:B------:R-:W-:Y:S01]  /*caa0*/  @!P4 HADD2 R246, -R145.H0_H0, -RZ.H0_H0 ;  /* 0xa00000ff91f6c230 */ /* 0x000fe20000000900 */
[----:B------:R-:W-:-:S02]  /*cab0*/  LOP3.LUT R0, R51, 0xff, RZ, 0xc0, !PT ;  /* 0x000000ff33007812 */ /* 0x000fc400078ec0ff */
[----:B------:R-:W3:Y:S01]  /*cac0*/  LDSM.16.MT88.4 R28, [R183+0xd000] ;  /* 0x00d00000b71c783b */ /* 0x000ee20000004200 */
[----:B------:R-:W-:Y:S01]  /*cad0*/  IMAD.MOV.U32 R123, RZ, RZ, R76 ;  /* 0x000000ffff7b7224 */ /* 0x000fe200078e004c */
[C---:B------:R-:W-:Y:S01]  /*cae0*/  HMMA.16816.F32 R52, R4.reuse, R26, R52 ;  /* 0x0000001a0434723c */ /* 0x040fe20000001834 */
[----:B------:R-:W-:Y:S01]  /*caf0*/  IMAD.MOV.U32 R122, RZ, RZ, R77 ;  /* 0x000000ffff7a7224 */ /* 0x000fe200078e004d */
[----:B------:R-:W-:Y:S01]  /*cb00*/  LDSM.16.MT88.4 R24, [R181+0xf000] ;  /* 0x00f00000b518783b */ /* 0x000fe20000004200 */
[----:B------:R-:W-:Y:S01]  /*cb10*/  IMAD.MOV.U32 R121, RZ, RZ, R78 ;  /* 0x000000ffff797224 */ /* 0x000fe200078e004e */
[----:B------:R-:W-:Y:S01]  /*cb20*/  @!P4 PRMT R145, R246, 0x5410, RZ ;  /* 0x00005410f691c816 */ /* 0x000fe200000000ff */
[----:B------:R-:W-:Y:S01]  /*cb30*/  IMAD.MOV.U32 R120, RZ, RZ, R79 ;  /* 0x000000ffff787224 */ /* 0x000fe200078e004f */
[----:B------:R-:W-:Y:S01]  /*cb40*/  ISETP.LE.U32.AND P4, PT, R0, UR5, PT ;  /* 0x0000000500007c0c */ /* 0x000fe2000bf83070 */
[----:B------:R-:W-:Y:S01]  /*cb50*/  LDSM.16.MT88.4 R48, [R184+0xd800] ;  /* 0x00d80000b830783b */ /* 0x000fe20000004200 */
[----:B-1----:R-:W-:Y:S01]  /*cb60*/  HMMA.16816.F32 R76, R4, R8, R128 ;  /* 0x00000008044c723c */ /* 0x002fe20000001880 */
[----:B------:R-:W-:-:S05]  /*cb70*/  LOP3.LUT R0, R60, 0xff, RZ, 0xc0, !PT ;  /* 0x000000ff3c007812 */ /* 0x000fca00078ec0ff */
[C---:B------:R-:W-:Y:S01]  /*cb80*/  HMMA.16816.F32 R80, R4.reuse, R10, R132 ;  /* 0x0000000a0450723c */ /* 0x040fe20000001884 */
[----:B------:R-:W1:Y:S05]  /*cb90*/  LDSM.16.MT88.4 R8, [R184+0xf000] ;  /* 0x00f00000b808783b */ /* 0x000e6a0000004200 */
[C---:B--2---:R-:W-:Y:S06]  /*cba0*/  HMMA.16816.F32 R100, R4.reuse, R20, R204 ;  /* 0x000000140464723c */ /* 0x044fec00000018cc */
[----:B---3--:R-:W-:Y:S01]  /*cbb0*/  HMMA.16816.F32 R84, R4, R28, R220 ;  /* 0x0000001c0454723c */ /* 0x008fe200000018dc */
[----:B------:R-:W-:-:S02]  /*cbc0*/  IMAD.MOV.U32 R207, RZ, RZ, R2 ;  /* 0x000000ffffcf7224 */ /* 0x000fc400078e0002 */
[----:B------:R-:W-:Y:S01]  /*cbd0*/  FFMA.FTZ R2, R247, UR4, -R14 ;  /* 0x00000004f7027c23 */ /* 0x000fe2000801080e */
[----:B------:R-:W-:Y:S02]  /*cbe0*/  @!P5 HADD2 R247, -R144.H0_H0, -RZ.H0_H0 ;  /* 0xa00000ff90f7d230 */ /* 0x000fe40000000900 */
[----:B------:R-:W-:Y:S01]  /*cbf0*/  IMAD.MOV.U32 R206, RZ, RZ, R3 ;  /* 0x000000ffffce7224 */ /* 0x000fe200078e0003 */
[----:B------:R-:W-:Y:S01]  /*cc00*/  LOP3.LUT R3, R19, UR7, R36, 0x96, !PT ;  /* 0x0000000713037c12 */ /* 0x000fe2000f8e9624 */
[C---:B------:R-:W-:Y:S01]  /*cc10*/  HMMA.16816.F32 R128, R4.reuse, R22, R168 ;  /* 0x000000160480723c */ /* 0x040fe200000018a8 */
[----:B------:R-:W-:Y:S01]  /*cc20*/  IMAD.MOV.U32 R223, RZ, RZ, R91 ;  /* 0x000000ffffdf7224 */ /* 0x000fe200078e005b */
[----:B------:R2:W-:Y:S01]  /*cc30*/  MUFU.EX2 R221, R2 ;  /* 0x0000000200dd7308 */ /* 0x0005e20000000800 */
[----:B------:R-:W-:Y:S01]  /*cc40*/  IMAD.MOV.U32 R222, RZ, RZ, R99 ;  /* 0x000000ffffde7224 */ /* 0x000fe200078e0063 */
[----:B------:R-:W3:Y:S01]  /*cc50*/  LDSM.16.MT88.4 R20, [R182+0x11000] ;  /* 0x01100000b614783b */ /* 0x000ee20000004200 */
[----:B------:R-:W-:Y:S01]  /*cc60*/  @!P5 PRMT R144, R247, 0x5410, RZ ;  /* 0x00005410f790d816 */ /* 0x000fe200000000ff */
[----:B------:R-:W-:Y:S01]  /*cc70*/  HMMA.16816.F32 R88, R4, R30, R224 ;  /* 0x0000001e0458723c */ /* 0x000fe200000018e0 */
[----:B------:R-:W-:Y:S01]  /*cc80*/  ISETP.LE.U32.AND P5, PT, R0, UR5, PT ;  /* 0x0000000500007c0c */ /* 0x000fe2000bfa3070 */
[----:B------:R-:W-:Y:S01]  /*cc90*/  LDSM.16.MT88.4 R28, [R184+0x11000] ;  /* 0x01100000b81c783b */ /* 0x000fe20000004200 */
[----:B------:R-:W-:Y:S01]  /*cca0*/  FFMA.FTZ R0, R248, UR4, -R14 ;  /* 0x00000004f8007c23 */ /* 0x000fe2000801080e */
[----:B------:R-:W-:-:S02]  /*ccb0*/  IMAD.MOV.U32 R19, RZ, RZ, R207 ;  /* 0x000000ffff137224 */ /* 0x000fc400078e00cf */
[----:B------:R-:W-:Y:S01]  /*ccc0*/  @!P4 HADD2 R248, -R143.H0_H0, -RZ.H0_H0 ;  /* 0xa00000ff8ff8c230 */ /* 0x000fe20000000900 */
[C---:B-1----:R-:W-:Y:S01]  /*ccd0*/  HMMA.16816.F32 R132, R4.reuse, R8, R156 ;  /* 0x000000080484723c */ /* 0x042fe2000000189c */
[----:B------:R-:W-:Y:S02]  /*cce0*/  IMAD.MOV.U32 R227, RZ, RZ, R92 ;  /* 0x000000ffffe37224 */ /* 0x000fe400078e005c */
[----:B------:R-:W-:Y:S01]  /*ccf0*/  IMAD.MOV.U32 R226, RZ, RZ, R93 ;  /* 0x000000ffffe27224 */ /* 0x000fe200078e005d */
[----:B------:R-:W-:Y:S01]  /*cd00*/  @!P4 PRMT R143, R248, 0x5410, RZ ;  /* 0x00005410f88fc816 */ /* 0x000fe200000000ff */
[----:B------:R-:W-:Y:S01]  /*cd10*/  IMAD.MOV.U32 R225, RZ, RZ, R94 ;  /* 0x000000ffffe17224 */ /* 0x000fe200078e005e */
[C---:B------:R-:W-:Y:S01]  /*cd20*/  HMMA.16816.F32 R160, R4.reuse, R10, R160 ;  /* 0x0000000a04a0723c */ /* 0x040fe200000018a0 */
[----:B------:R-:W1:Y:S01]  /*cd30*/  LDSM.16.MT88.4 R8, [R181+0x11000] ;  /* 0x01100000b508783b */ /* 0x000e620000004200 */
[----:B------:R-:W-:Y:S02]  /*cd40*/  IMAD.MOV.U32 R224, RZ, RZ, R95 ;  /* 0x000000ffffe07224 */ /* 0x000fe400078e005f */
[----:B--2---:R-:W-:Y:S01]  /*cd50*/  FFMA.FTZ R2, R249, UR4, -R14 ;  /* 0x00000004f9027c23 */ /* 0x004fe2000801080e */
[----:B------:R-:W-:Y:S01]  /*cd60*/  @!P3 HADD2 R249, -R142.H0_H0, -RZ.H0_H0 ;  /* 0xa00000ff8ef9b230 */ /* 0x000fe20000000900 */
[C---:B------:R-:W-:Y:S02]  /*cd70*/  HMMA.16816.F32 R92, R4.reuse, R24, R216 ;  /* 0x00000018045c723c */ /* 0x040fe400000018d8 */
[----:B------:R2:W-:Y:S01]  /*cd80*/  MUFU.EX2 R220, R2 ;  /* 0x0000000200dc7308 */ /* 0x0005e20000000800 */
[----:B------:R-:W-:Y:S01]  /*cd90*/  IMAD.MOV.U32 R37, RZ, RZ, R224 ;  /* 0x000000ffff257224 */ /* 0x000fe200078e00e0 */
[----:B------:R-:W-:Y:S01]  /*cda0*/  @!P3 PRMT R142, R249, 0x5410, RZ ;  /* 0x00005410f98eb816 */ /* 0x000fe200000000ff */
[----:B------:R-:W-:Y:S01]  /*cdb0*/  IMAD.MOV.U32 R224, RZ, RZ, R225 ;  /* 0x000000ffffe07224 */ /* 0x000fe200078e00e1 */
[----:B------:R-:W-:Y:S01]  /*cdc0*/  HMMA.16816.F32 R156, R4, R32, R164 ;  /* 0x00000020049c723c */ /* 0x000fe200000018a4 */
[----:B------:R-:W-:-:S03]  /*cdd0*/  IMAD.MOV.U32 R216, RZ, RZ, R98 ;  /* 0x000000ffffd87224 */ /* 0x000fc600078e0062 */
[----:B------:R4:W-:Y:S01]  /*cde0*/  MUFU.EX2 R219, R0 ;  /* 0x0000000000db7308 */ /* 0x0009e20000000800 */
[----:B------:R-:W-:Y:S01]  /*cdf0*/  IMAD.MOV.U32 R225, RZ, RZ, R226 ;  /* 0x000000ffffe17224 */ /* 0x000fe200078e00e2 */
[C---:B------:R-:W-:Y:S01]  /*ce00*/  HMMA.16816.F32 R96, R4.reuse, R26, R208 ;  /* 0x0000001a0460723c */ /* 0x040fe200000018d0 */
[----:B------:R-:W5:Y:S01]  /*ce10*/  LDSM.16.MT88.4 R24, [R183+0x11000] ;  /* 0x01100000b718783b */ /* 0x000f620000004200 */
[----:B------:R-:W-:Y:S02]  /*ce20*/  IMAD.MOV.U32 R226, RZ, RZ, R227 ;  /* 0x000000ffffe27224 */ /* 0x000fe400078e00e3 */
[----:B------:R-:W-:Y:S02]  /*ce30*/  IMAD.MOV.U32 R227, RZ, RZ, R223 ;  /* 0x000000ffffe37224 */ /* 0x000fe400078e00df */
[----:B--2---:R-:W-:Y:S01]  /*ce40*/  IMAD.WIDE.U32 R2, R3, -0x2daee0ad, RZ ;  /* 0xd2511f5303027825 */ /* 0x004fe200078e00ff */
[----:B------:R-:W-:Y:S03]  /*ce50*/  HMMA.16816.F32 R164, R4, R34, R212 ;  /* 0x0000002204a4723c */ /* 0x000fe600000018d4 */
[----:B------:R-:W-:-:S02]  /*ce60*/  IMAD.MOV.U32 R223, RZ, RZ, R120 ;  /* 0x000000ffffdf7224 */ /* 0x000fc400078e0078 */
[----:B------:R-:W-:Y:S01]  /*ce70*/  IMAD.MOV.U32 R120, RZ, RZ, R121 ;  /* 0x000000ffff787224 */ /* 0x000fe200078e0079 */
[C---:B---3--:R-:W-:Y:S01]  /*ce80*/  HMMA.16816.F32 R208, R4.reuse, R20, R152 ;  /* 0x0000001404d0723c */ /* 0x048fe20000001898 */
[----:B----4-:R-:W-:Y:S01]  /*ce90*/  LOP3.LUT R0, R3, UR32, R38, 0x96, !PT ;  /* 0x0000002003007c12 */ /* 0x010fe2000f8e9626 */
[----:B------:R-:W-:Y:S01]  /*cea0*/  IMAD.MOV.U32 R121, RZ, RZ, R122 ;  /* 0x000000ffff797224 */ /* 0x000fe200078e007a */
[----:B------:R-:W-:Y:S01]  /*ceb0*/  LOP3.LUT R3, R2, 0xffff, RZ, 0xc0, !PT ;  /* 0x0000ffff02037812 */ /* 0x000fe200078ec0ff */
[----:B------:R-:W-:Y:S02]  /*cec0*/  IMAD.MOV.U32 R36, RZ, RZ, R216 ;  /* 0x000000ffff247224 */ /* 0x000fe400078e00d8 */
[----:B------:R-:W-:Y:S02]  /*ced0*/  IMAD.MOV.U32 R122, RZ, RZ, R123 ;  /* 0x000000ffff7a7224 */ /* 0x000fe400078e007b */
[----:B------:R-:W-:Y:S01]  /*cee0*/  IMAD.MOV.U32 R244, RZ, RZ, R224 ;  /* 0x000000fffff47224 */ /* 0x000fe200078e00e0 */
[----:B-1----:R-:W-:Y:S01]  /*cef0*/  HMMA.16816.F32 R168, R4, R8, R228 ;  /* 0x0000000804a8723c */ /* 0x002fe200000018e4 */
[----:B------:R-:W-:-:S02]  /*cf00*/  IMAD.MOV.U32 R123, RZ, RZ, R112 ;  /* 0x000000ffff7b7224 */ /* 0x000fc400078e0070 */
[----:B------:R-:W-:Y:S02]  /*cf10*/  IMAD.MOV.U32 R112, RZ, RZ, R113 ;  /* 0x000000ffff707224 */ /* 0x000fe400078e0071 */
[----:B------:R-:W-:Y:S01]  /*cf20*/  IMAD.MOV.U32 R113, RZ, RZ, R114 ;  /* 0x000000ffff717224 */ /* 0x000fe200078e0072 */
[C---:B------:R-:W-:Y:S01]  /*cf30*/  HMMA.16816.F32 R212, R4.reuse, R10, R232 ;  /* 0x0000000a04d4723c */ /* 0x040fe200000018e8 */
[----:B------:R-:W-:Y:S01]  /*cf40*/  SHF.R.U32.HI R8, RZ, 0x18, R60 ;  /* 0x00000018ff087819 */ /* 0x000fe2000001163c */
[----:B------:R-:W-:Y:S01]  /*cf50*/  FFMA.FTZ R9, R250, UR4, -R14 ;  /* 0x00000004fa097c23 */ /* 0x000fe2000801080e */
[----:B------:R-:W-:Y:S01]  /*cf60*/  LOP3.LUT R14, R2, 0xff, RZ, 0xc0, !PT ;  /* 0x000000ff020e7812 */ /* 0x000fe200078ec0ff */
[----:B------:R-:W-:Y:S01]  /*cf70*/  IMAD.MOV.U32 R114, RZ, RZ, R115 ;  /* 0x000000ffff727224 */ /* 0x000fe200078e0073 */
[----:B------:R-:W-:Y:S01]  /*cf80*/  ISETP.LE.U32.AND P3, PT, R8, UR5, PT ;  /* 0x0000000508007c0c */ /* 0x000fe2000bf63070 */
[----:B------:R1:W-:Y:S01]  /*cf90*/  MUFU.EX2 R218, R9 ;  /* 0x0000000900da7308 */ /* 0x0003e20000000800 */
[----:B------:R-:W-:Y:S01]  /*cfa0*/  LOP3.LUT R8, R60, 0xffff, RZ, 0xc0, !PT ;  /* 0x0000ffff3c087812 */ /* 0x000fe200078ec0ff */
[----:B------:R-:W-:Y:S01]  /*cfb0*/  IMAD.MOV.U32 R115, RZ, RZ, R179 ;  /* 0x000000ffff737224 */ /* 0x000fe200078e00b3 */
[----:B------:R-:W-:Y:S01]  /*cfc0*/  SHF.R.U32.HI R11, RZ, 0x10, R2 ;  /* 0x00000010ff0b7819 */ /* 0x000fe20000011602 */
[----:B------:R-:W-:Y:S01]  /*cfd0*/  IMAD.MOV.U32 R243, RZ, RZ, R226 ;  /* 0x000000fffff37224 */ /* 0x000fe200078e00e2 */
[----:B------:R-:W-:Y:S01]  /*cfe0*/  SHF.R.U32.HI R8, RZ, 0x8, R8 ;  /* 0x00000008ff087819 */ /* 0x000fe20000011608 */
[----:B------:R-:W-:Y:S01]  /*cff0*/  IMAD.MOV.U32 R230, RZ, RZ, R227 ;  /* 0x000000ffffe67224 */ /* 0x000fe200078e00e3 */
[----:B------:R-:W-:Y:S01]  /*d000*/  SHF.R.U32.HI R10, RZ, 0x18, R2 ;  /* 0x00000018ff0a7819 */ /* 0x000fe20000011602 */
[----:B------:R-:W-:Y:S01]  /*d010*/  IMAD.MOV.U32 R224, RZ, RZ, R120 ;  /* 0x000000ffffe07224 */ /* 0x000fe200078e0078 */
[----:B------:R-:W-:Y:S01]  /*d020*/  LOP3.LUT R2, R8, 0xffff, RZ, 0xc0, !PT ;  /* 0x0000ffff08027812 */ /* 0x000fe200078ec0ff */
[----:B------:R-:W-:Y:S01]  /*d030*/  IMAD.MOV.U32 R227, RZ, RZ, R121 ;  /* 0x000000ffffe37224 */ /* 0x000fe200078e0079 */
[----:B------:R-:W-:Y:S01]  /*d040*/  SHF.R.U32.HI R8, RZ, 0x8, R3 ;  /* 0x00000008ff087819 */ /* 0x000fe20000011603 */
[----:B------:R-:W-:Y:S01]  /*d050*/  IMAD.MOV.U32 R226, RZ, RZ, R122 ;  /* 0x000000ffffe27224 */ /* 0x000fe200078e007a */
[----:B------:R-:W-:Y:S01]  /*d060*/  LOP3.LUT R3, R11, 0xff, RZ, 0xc0, !PT ;  /* 0x000000ff0b037812 */ /* 0x000fe200078ec0ff */
[----:B------:R-:W-:Y:S01]  /*d070*/  IMAD.MOV.U32 R235, RZ, RZ, R123 ;  /* 0x000000ffffeb7224 */ /* 0x000fe200078e007b */
[----:B------:R-:W-:Y:S01]  /*d080*/  ISETP.LE.U32.AND P4, PT, R2, UR5, PT ;  /* 0x0000000502007c0c */ /* 0x000fe2000bf83070 */
[----:B------:R-:W2:Y:S01]  /*d090*/  LDSM.16.MT88.4 R120, [R181+0xd800] ;  /* 0x00d80000b578783b */ /* 0x000ea20000004200 */
[----:B-1----:R-:W-:Y:S01]  /*d0a0*/  FFMA.FTZ R9, R251, UR4, -R16 ;  /* 0x00000004fb097c23 */ /* 0x002fe20008010810 */
[----:B------:R-:W-:Y:S01]  /*d0b0*/  PRMT R11, R3, 0x5410, R10 ;  /* 0x00005410030b7816 */ /* 0x000fe2000000000a */
[----:B------:R-:W-:Y:S01]  /*d0c0*/  FFMA.FTZ R3, R252, UR4, -R16 ;  /* 0x00000004fc037c23 */ /* 0x000fe20008010810 */
[C---:B------:R-:W-:Y:S01]  /*d0d0*/  HMMA.16816.F32 R32, R4.reuse, R30, R56 ;  /* 0x0000001e0420723c */ /* 0x040fe20000001838 */
[----:B------:R1:W-:Y:S01]  /*d0e0*/  MUFU.EX2 R217, R9 ;  /* 0x0000000900d97308 */ /* 0x0003e20000000800 */
[----:B------:R-:W-:Y:S01]  /*d0f0*/  LOP3.LUT R2, R0, 0xffff, RZ, 0xc0, !PT ;  /* 0x0000ffff00027812 */ /* 0x000fe200078ec0ff */
[----:B------:R-:W3:Y:S01]  /*d100*/  LDSM.16.MT88.4 R56, [R183+0xd800] ;  /* 0x00d80000b738783b */ /* 0x000ee20000004200 */
[----:B------:R-:W-:Y:S01]  /*d110*/  PRMT R14, R14, 0x5410, R8 ;  /* 0x000054100e0e7816 */ /* 0x000fe20000000008 */
[----:B------:R-:W-:Y:S01]  /*d120*/  IMAD.MOV.U32 R246, RZ, RZ, R115 ;  /* 0x000000fffff67224 */ /* 0x000fe200078e0073 */
[----:B------:R-:W-:Y:S01]  /*d130*/  SHF.R.U32.HI R8, RZ, 0x8, R2 ;  /* 0x00000008ff087819 */ /* 0x000fe20000011602 */
[----:B------:R-:W-:Y:S01]  /*d140*/  HMMA.16816.F32 R152, R4, R28, R64 ;  /* 0x0000001c0498723c */ /* 0x000fe20000001840 */
[----:B------:R-:W-:Y:S01]  /*d150*/  LOP3.LUT R10, R0, 0xff, RZ, 0xc0, !PT ;  /* 0x000000ff000a7812 */ /* 0x000fe200078ec0ff */
[----:B------:R4:W-:Y:S01]  /*d160*/  MUFU.EX2 R179, R3 ;  /* 0x0000000300b37308 */ /* 0x0009e20000000800 */
[----:B------:R-:W-:-:S02]  /*d170*/  IMAD.MOV.U32 R245, RZ, RZ, R225 ;  /* 0x000000fffff57224 */ /* 0x000fc400078e00e1 */
[----:B------:R-:W-:Y:S02]  /*d180*/  IMAD.MOV.U32 R249, RZ, RZ, R113 ;  /* 0x000000fffff97224 */ /* 0x000fe400078e0071 */
[----:B------:R-:W-:Y:S02]  /*d190*/  IMAD.MOV.U32 R229, RZ, RZ, R223 ;  /* 0x000000ffffe57224 */ /* 0x000fe400078e00df */
[----:B------:R-:W-:Y:S02]  /*d1a0*/  IMAD.MOV.U32 R247, RZ, RZ, R36 ;  /* 0x000000fffff77224 */ /* 0x000fe400078e0024 */
[----:B-1----:R-:W-:Y:S01]  /*d1b0*/  FFMA.FTZ R9, R206, UR4, -R16 ;  /* 0x00000004ce097c23 */ /* 0x002fe20008010810 */
[----:B------:R-:W-:Y:S01]  /*d1c0*/  SHF.R.U32.HI R2, RZ, 0x18, R0 ;  /* 0x00000018ff027819 */ /* 0x000fe20000011600 */
[----:B-----5:R-:W-:Y:S01]  /*d1d0*/  HMMA.16816.F32 R28, R4, R24, R44 ;  /* 0x00000018041c723c */ /* 0x020fe2000000182c */
[----:B------:R-:W-:Y:S01]  /*d1e0*/  IMAD.MOV.U32 R225, RZ, RZ, R112 ;  /* 0x000000ffffe17224 */ /* 0x000fe200078e0070 */
[----:B------:R1:W5:Y:S01]  /*d1f0*/  MUFU.EX2 R216, R9 ;  /* 0x0000000900d87308 */ /* 0x0003620000000800 */
[----:B------:R-:W-:-:S02]  /*d200*/  IMAD.MOV.U32 R223, RZ, RZ, R114 ;  /* 0x000000ffffdf7224 */ /* 0x000fc400078e0072 */
[----:B------:R-:W-:Y:S02]  /*d210*/  @!P4 HADD2 R252, -R139.H0_H0, -RZ.H0_H0 ;  /* 0xa00000ff8bfcc230 */ /* 0x000fe40000000900 */
[----:B------:R-:W-:Y:S01]  /*d220*/  IMAD.MOV.U32 R231, RZ, RZ, R37 ;  /* 0x000000ffffe77224 */ /* 0x000fe200078e0025 */
[----:B----4-:R-:W-:Y:S01]  /*d230*/  SHF.R.U32.HI R3, RZ, 0x10, R0 ;  /* 0x00000010ff037819 */ /* 0x010fe20000011600 */
[----:B------:R-:W-:Y:S01]  /*d240*/  HMMA.16816.F32 R204, R4, R22, R104 ;  /* 0x0000001604cc723c */ /* 0x000fe20000001868 */
[----:B------:R4:W4:Y:S01]  /*d250*/  LDL.LU.S16 R106, [R1] ;  /* 0x00000000016a7983 */ /* 0x0009220000300600 */
[----:B------:R-:W-:Y:S02]  /*d260*/  @!P1 HADD2 R250, -R141.H0_H0, -RZ.H0_H0 ;  /* 0xa00000ff8dfa9230 */ /* 0x000fe40000000900 */
[----:B------:R-:W-:Y:S02]  /*d270*/  IMAD.MOV.U32 R234, RZ, RZ, R63 ;  /* 0x000000ffffea7224 */ /* 0x000fe400078e003f */
[----:B------:R-:W-:-:S02]  /*d280*/  @!P5 HADD2 R251, -R140.H0_H0, -RZ.H0_H0 ;  /* 0xa00000ff8cfbd230 */ /* 0x000fc40000000900 */
[----:B------:R-:W-:Y:S01]  /*d290*/  IMAD.MOV.U32 R228, RZ, RZ, R61 ;  /* 0x000000ffffe47224 */ /* 0x000fe200078e003d */
[----:B------:R-:W-:Y:S01]  /*d2a0*/  LDSM.16.MT88.4 R64, [R181+0xf800] ;  /* 0x00f80000b540783b */ /* 0x000fe20000004200 */
[----:B-1----:R-:W-:Y:S01]  /*d2b0*/  FFMA.FTZ R9, R19, UR4, -R16 ;  /* 0x0000000413097c23 */ /* 0x002fe20008010810 */
[----:B------:R-:W-:Y:S01]  /*d2c0*/  LOP3.LUT R0, R3, 0xff, RZ, 0xc0, !PT ;  /* 0x000000ff03007812 */ /* 0x000fe200078ec0ff */
[----:B------:R-:W-:Y:S01]  /*d2d0*/  HMMA.16816.F32 R24, R4, R26, R40 ;  /* 0x0000001a0418723c */ /* 0x000fe20000001828 */
[----:B------:R1:W4:Y:S01]  /*d2e0*/  LDL.LU.S16 R105, [R1+0x4] ;  /* 0x0000040001697983 */ /* 0x0003220000300600 */
[----:B------:R2:W3:Y:S01]  /*d2f0*/  MUFU.EX2 R19, R9 ;  /* 0x0000000900137308 */ /* 0x0004e20000000800 */
[----:B------:R-:W-:Y:S02]  /*d300*/  PRMT R2, R0, 0x5410, R2 ;  /* 0x0000541000027816 */ /* 0x000fe40000000002 */
[----:B------:R-:W-:Y:S01]  /*d310*/  PRMT R3, R10, 0x5410, R8 ;  /* 0x000054100a037816 */ /* 0x000fe20000000008 */
[----:B------:R1:W4:Y:S01]  /*d320*/  LDL.LU.S16 R104, [R1+0x8] ;  /* 0x0000080001687983 */ /* 0x0003220000300600 */
[----:B------:R-:W-:-:S02]  /*d330*/  HSET2.LE.AND R0, R11, R15, PT ;  /* 0x0000000f0b007233 */ /* 0x000fc40003803000 */
[----:B------:R-:W-:Y:S01]  /*d340*/  HSET2.LE.AND R8, R14, R15, PT ;  /* 0x0000000f0e087233 */ /* 0x000fe20003803000 */
[----:B------:R-:W1:Y:S01]  /*d350*/  LDSM.16.MT88.4 R40, [R182+0xd800] ;  /* 0x00d80000b628783b */ /* 0x000e620000004200 */
[----:B-----5:R-:W-:Y:S02]  /*d360*/  F2FP.F16.F32.PACK_AB R5, R216, R217 ;  /* 0x000000d9d805723e */ /* 0x020fe400000000ff */
[----:B--2---:R-:W-:Y:S02]  /*d370*/  F2FP.F16.F32.PACK_AB R9, R220, R221 ;  /* 0x000000dddc09723e */ /* 0x004fe400000000ff */
[----:B---3--:R-:W-:Y:S02]  /*d380*/  F2FP.F16.F32.PACK_AB R6, R19, R179 ;  /* 0x000000b31306723e */ /* 0x008fe400000000ff */
[C---:B------:R-:W-:Y:S02]  /*d390*/  PRMT R14, R9.reuse, 0x7610, R14 ;  /* 0x00007610090e7816 */ /* 0x040fe4000000000e */
[----:B------:R-:W-:-:S02]  /*d3a0*/  PRMT R11, R9, 0x7632, R11 ;  /* 0x00007632090b7816 */ /* 0x000fc4000000000b */
[----:B------:R-:W-:Y:S02]  /*d3b0*/  HSET2.LE.AND R3, R3, R15, PT ;  /* 0x0000000f03037233 */ /* 0x000fe40003803000 */
[----:B------:R-:W-:Y:S02]  /*d3c0*/  LOP3.LUT R115, R0, R6, RZ, 0xc0, !PT ;  /* 0x0000000600737212 */ /* 0x000fe400078ec0ff */
[----:B------:R-:W-:Y:S02]  /*d3d0*/  PRMT R0, R14, 0x5410, R11 ;  /* 0x000054100e007816 */ /* 0x000fe4000000000b */
[----:B------:R-:W-:Y:S02]  /*d3e0*/  F2FP.F16.F32.PACK_AB R4, R218, R219 ;  /* 0x000000dbda04723e */ /* 0x000fe400000000ff */
[C---:B------:R-:W-:Y:S02]  /*d3f0*/  PRMT R10, R5.reuse, 0x7610, R10 ;  /* 0x00007610050a7816 */ /* 0x040fe4000000000a */
[----:B------:R-:W-:-:S02]  /*d400*/  PRMT R9, R5, 0x7632, R9 ;  /* 0x0000763205097816 */ /* 0x000fc40000000009 */
[----:B------:R-:W-:Y:S02]  /*d410*/  HSET2.LE.AND R2, R2, R15, PT ;  /* 0x0000000f02027233 */ /* 0x000fe40003803000 */
[----:B------:R-:W-:Y:S02]  /*d420*/  LOP3.LUT R112, R3, R0, RZ, 0xc0, !PT ;  /* 0x0000000003707212 */ /* 0x000fe400078ec0ff */
[----:B------:R-:W-:Y:S02]  /*d430*/  PRMT R5, R4, 0x7610, R5 ;  /* 0x0000761004057816 */ /* 0x000fe40000000005 */
[----:B------:R-:W-:Y:S02]  /*d440*/  PRMT R0, R10, 0x5410, R9 ;  /* 0x000054100a007816 */ /* 0x000fe40000000009 */
[----:B------:R-:W-:Y:S02]  /*d450*/  PRMT R4, R4, 0x7632, R4 ;  /* 0x0000763204047816 */ /* 0x000fe40000000004 */
[----:B------:R-:W-:-:S02]  /*d460*/  LOP3.LUT R113, R2, R0, RZ, 0xc0, !PT ;  /* 0x0000000002717212 */ /* 0x000fc400078ec0ff */
[----:B------:R-:W-:-:S04]  /*d470*/  PRMT R0, R5, 0x5410, R4 ;  /* 0x0000541005007816 */ /* 0x000fc80000000004 */
[----:B------:R-:W-:-:S07]  /*d480*/  LOP3.LUT R114, R8, R0, RZ, 0xc0, !PT ;  /* 0x0000000008727212 */ /* 0x000fce00078ec0ff */
[C---:B------:R-:W-:Y:S06]  /*d490*/  HMMA.16816.F32 R124, R112.reuse, R120, R124 ;  /* 0x00000078707c723c */ /* 0x040fec000000187c */
[C---:B------:R-:W-:Y:S06]  /*d4a0*/  HMMA.16816.F32 R120, R112.reuse, R122, R52 ;  /* 0x0000007a7078723c */ /* 0x040fec0000001834 */
[----:B------:R-:W-:Y:S01]  /*d4b0*/  HMMA.16816.F32 R52, R112, R56, R84 ;  /* 0x000000387034723c */ /* 0x000fe20000001854 */
[----:B------:R3:W2:Y:S04]  /*d4c0*/  LDL.LU.S16 R85, [R1+0xc] ;  /* 0x00000c0001557983 */ /* 0x0006a80000300600 */
[----:B------:R3:W5:Y:S01]  /*d4d0*/  LDL.LU.S16 R84, [R1+0x10] ;  /* 0x0000100001547983 */ /* 0x0007620000300600 */
[----:B------:R-:W-:-:S04]  /*d4e0*/  SHF.R.U32.HI R7, RZ, 0x8, R110 ;  /* 0x00000008ff077819 */ /* 0x000fc8000001166e */
[----:B------:R-:W-:Y:S02]  /*d4f0*/  LOP3.LUT R7, R7, 0xffff, RZ, 0xc0, !PT ;  /* 0x0000ffff07077812 */ /* 0x000fe400078ec0ff */
[----:B------:R-:W-:Y:S02]  /*d500*/  @!P4 PRMT R139, R252, 0x5410, RZ ;  /* 0x00005410fc8bc816 */ /* 0x000fe400000000ff */
[----:B------:R-:W-:Y:S01]  /*d510*/  ISETP.LE.U32.AND P4, PT, R7, UR5, PT ;  /* 0x0000000507007c0c */ /* 0x000fe2000bf83070 */
[----:B------:R-:W-:Y:S01]  /*d520*/  IMAD.WIDE.U32 R2, R111, -0x2daee0ad, RZ ;  /* 0xd2511f536f027825 */ /* 0x000fe200078e00ff */
[----:B------:R-:W-:Y:S02]  /*d530*/  HMMA.16816.F32 R44, R112, R48, R76 ;  /* 0x00000030702c723c */ /* 0x000fe4000000184c */
[----:B------:R-:W-:Y:S01]  /*d540*/  LOP3.LUT R7, R2, 0xff, RZ, 0xc0, !PT ;  /* 0x000000ff02077812 */ /* 0x000fe200078ec0ff */
[----:B----4-:R-:W-:-:S05]  /*d550*/  @!P3 HADD2 R106, -R118.H0_H0, -RZ.H0_H0 ;  /* 0xa00000ff766ab230 */ /* 0x010fca0000000900 */
[----:B------:R-:W-:-:S04]  /*d560*/  PRMT R77, R106, 0x7610, R77 ;  /* 0x000076106a4d7816 */ /* 0x000fc8000000004d */
[----:B------:R-:W-:Y:S01]  /*d570*/  @!P3 PRMT R118, R77, 0x5410, RZ ;  /* 0x000054104d76b816 */ /* 0x000fe200000000ff */
[----:B------:R-:W-:-:S05]  /*d580*/  @!P6 HADD2 R104, -R138.H0_H0, -RZ.H0_H0 ;  /* 0xa00000ff8a68e230 */ /* 0x000fca0000000900 */
[----:B------:R-:W-:Y:S02]  /*d590*/  PRMT R23, R104, 0x7610, R23 ;  /* 0x0000761068177816 */ /* 0x000fe40000000017 */
[----:B------:R-:W-:Y:S02]  /*d5a0*/  ISETP.LE.U32.AND P3, PT, R7, UR5, PT ;  /* 0x0000000507007c0c */ /* 0x000fe4000bf63070 */
[----:B------:R-:W-:Y:S02]  /*d5b0*/  @!P6 PRMT R138, R23, 0x5410, RZ ;  /* 0x00005410178ae816 */ /* 0x000fe400000000ff */
[----:B------:R3:W4:Y:S01]  /*d5c0*/  LDL.LU.S16 R23, [R1+0x18] ;  /* 0x0000180001177983 */ /* 0x0007220000300600 */
[----:B--2---:R-:W-:Y:S02]  /*d5d0*/  @!P4 HADD2 R85, -R137.H0_H0, -RZ.H0_H0 ;  /* 0xa00000ff8955c230 */ /* 0x004fe40000000900 */
[----:B-----5:R-:W-:-:S03]  /*d5e0*/  @!P2 HADD2 R84, -R136.H0_H0, -RZ.H0_H0 ;  /* 0xa00000ff8854a230 */ /* 0x020fc60000000900 */
[----:B------:R-:W-:Y:S02]  /*d5f0*/  PRMT R22, R85, 0x7610, R22 ;  /* 0x0000761055167816 */ /* 0x000fe40000000016 */
[----:B------:R-:W-:Y:S02]  /*d600*/  PRMT R7, R84, 0x7610, R7 ;  /* 0x0000761054077816 */ /* 0x000fe40000000007 */
[----:B------:R-:W-:Y:S02]  /*d610*/  @!P4 PRMT R137, R22, 0x5410, RZ ;  /* 0x000054101689c816 */ /* 0x000fe400000000ff */
[----:B------:R3:W2:Y:S01]  /*d620*/  LDL.LU.S16 R22, [R1+0x14] ;  /* 0x0000140001167983 */ /* 0x0006a20000300600 */
[----:B------:R-:W-:-:S03]  /*d630*/  @!P2 PRMT R136, R7, 0x5410, RZ ;  /* 0x000054100788a816 */ /* 0x000fc600000000ff */
[----:B------:R3:W5:Y:S01]  /*d640*/  LDL.LU.S16 R7, [R1+0x1c] ;  /* 0x00001c0001077983 */ /* 0x0007620000300600 */
[----:B------:R-:W-:-:S04]  /*d650*/  SHF.R.U32.HI R0, RZ, 0x10, R60 ;  /* 0x00000010ff007819 */ /* 0x000fc8000001163c */
[----:B------:R-:W-:Y:S02]  /*d660*/  LOP3.LUT R0, R0, 0xff, RZ, 0xc0, !PT ;  /* 0x000000ff00007812 */ /* 0x000fe400078ec0ff */
[----:B------:R-:W-:Y:S02]  /*d670*/  @!P1 PRMT R141, R250, 0x5410, RZ ;  /* 0x00005410fa8d9816 */ /* 0x000fe400000000ff */
[----:B------:R-:W-:Y:S01]  /*d680*/  ISETP.LE.U32.AND P1, PT, R0, UR5, PT ;  /* 0x0000000500007c0c */ /* 0x000fe2000bf23070 */
[C---:B-1----:R-:W-:Y:S06]  /*d690*/  HMMA.16816.F32 R36, R112.reuse, R40, R68 ;  /* 0x000000287024723c */ /* 0x042fec0000001844 */
[----:B------:R-:W-:Y:S01]  /*d6a0*/  HMMA.16816.F32 R40, R112, R42, R72 ;  /* 0x0000002a7028723c */ /* 0x000fe20000001848 */
[----:B------:R-:W1:Y:S05]  /*d6b0*/  LDSM.16.MT88.4 R72, [R182+0xf800] ;  /* 0x00f80000b648783b */ /* 0x000e6a0000004200 */
[----:B------:R-:W-:Y:S01]  /*d6c0*/  @!P1 HADD2 R105, -R18.H0_H0, -RZ.H0_H0 ;  /* 0xa00000ff12699230 */ /* 0x000fe20000000900 */
[----:B------:R-:W-:-:S02]  /*d6d0*/  LOP3.LUT R0, R109, 0xff, RZ, 0xc0, !PT ;  /* 0x000000ff6d007812 */ /* 0x000fc400078ec0ff */
[----:B------:R-:W-:Y:S02]  /*d6e0*/  LOP3.LUT R15, R2, 0xffff, RZ, 0xc0, !PT ;  /* 0x0000ffff020f7812 */ /* 0x000fe400078ec0ff */
[----:B------:R-:W-:Y:S02]  /*d6f0*/  PRMT R76, R105, 0x7610, R76 ;  /* 0x00007610694c7816 */ /* 0x000fe4000000004c */
[--C-:B------:R-:W-:Y:S02]  /*d700*/  SHF.R.U32.HI R8, RZ, 0x10, R2.reuse ;  /* 0x00000010ff087819 */ /* 0x100fe40000011602 */
[----:B------:R-:W-:Y:S01]  /*d710*/  @!P5 PRMT R140, R251, 0x5410, RZ ;  /* 0x00005410fb8cd816 */ /* 0x000fe200000000ff */
[----:B------:R-:W-:Y:S01]  /*d720*/  HMMA.16816.F32 R48, R112, R50, R80 ;  /* 0x000000327030723c */ /* 0x000fe20000001850 */
[----:B------:R-:W-:Y:S01]  /*d730*/  SHF.R.U32.HI R2, RZ, 0x18, R2 ;  /* 0x00000018ff027819 */ /* 0x000fe20000011602 */
[----:B------:R-:W3:Y:S01]  /*d740*/  LDSM.16.MT88.4 R80, [R184+0xf800] ;  /* 0x00f80000b850783b */ /* 0x000ee20000004200 */
[----:B------:R-:W-:-:S02]  /*d750*/  ISETP.LE.U32.AND P5, PT, R0, UR5, PT ;  /* 0x0000000500007c0c */ /* 0x000fc4000bfa3070 */
[----:B------:R-:W-:Y:S01]  /*d760*/  @!P1 PRMT R18, R76, 0x5410, RZ ;  /* 0x000054104c129816 */ /* 0x000fe200000000ff */
[----:B------:R-:W-:Y:S01]  /*d770*/  HMMA.16816.F32 R60, R112, R64, R92 ;  /* 0x00000040703c723c */ /* 0x000fe2000000185c */
[----:B------:R-:W-:Y:S01]  /*d780*/  ISETP.LE.U32.AND P1, PT, R2, UR5, PT ;  /* 0x0000000502007c0c */ /* 0x000fe2000bf23070 */
[----:B------:R-:W-:Y:S01]  /*d790*/  LDSM.16.MT88.4 R104, [R182+0x11800] ;  /* 0x01180000b668783b */ /* 0x000fe20000004200 */
[----:B------:R-:W-:Y:S02]  /*d7a0*/  LOP3.LUT R2, R8, 0xff, RZ, 0xc0, !PT ;  /* 0x000000ff08027812 */ /* 0x000fe400078ec0ff */
[----:B------:R-:W-:Y:S02]  /*d7b0*/  LOP3.LUT R0, R3, UR32, R108, 0x96, !PT ;  /* 0x0000002003007c12 */ /* 0x000fe4000f8e966c */
[----:B------:R-:W-:Y:S02]  /*d7c0*/  ISETP.LE.U32.AND P2, PT, R2, UR5, PT ;  /* 0x0000000502007c0c */ /* 0x000fe4000bf43070 */
[----:B------:R-:W-:-:S02]  /*d7d0*/  LOP3.LUT R3, R0, 0xff, RZ, 0xc0, !PT ;  /* 0x000000ff00037812 */ /* 0x000fc400078ec0ff */
[----:B------:R-:W-:Y:S02]  /*d7e0*/  LOP3.LUT R2, R0, 0xffff, RZ, 0xc0, !PT ;  /* 0x0000ffff00027812 */ /* 0x000fe400078ec0ff */
[----:B------:R-:W-:Y:S02]  /*d7f0*/  ISETP.LE.U32.AND P6, PT, R3, UR5, PT ;  /* 0x0000000503007c0c */ /* 0x000fe4000bfc3070 */
[--C-:B------:R-:W-:Y:S02]  /*d800*/  SHF.R.U32.HI R3, RZ, 0x18, R0.reuse ;  /* 0x00000018ff037819 */ /* 0x100fe40000011600 */
[----:B------:R-:W-:Y:S02]  /*d810*/  SHF.R.U32.HI R0, RZ, 0x10, R0 ;  /* 0x00000010ff007819 */ /* 0x000fe40000011600 */
[----:B------:R-:W-:Y:S02]  /*d820*/  ISETP.LE.U32.AND P4, PT, R3, UR5, PT ;  /* 0x0000000503007c0c */ /* 0x000fe4000bf83070 */
[----:B------:R-:W-:-:S02]  /*d830*/  SHF.R.U32.HI R3, RZ, 0x8, R2 ;  /* 0x00000008ff037819 */ /* 0x000fc40000011602 */
[----:B------:R-:W-:Y:S01]  /*d840*/  LOP3.LUT R2, R0, 0xff, RZ, 0xc0, !PT ;  /* 0x000000ff00027812 */ /* 0x000fe200078ec0ff */
[C---:B-1----:R-:W-:Y:S01]  /*d850*/  HMMA.16816.F32 R68, R112.reuse, R72, R100 ;  /* 0x000000487044723c */ /* 0x042fe20000001864 */
[----:B------:R1:W3:Y:S05]  /*d860*/  LDL.LU.S16 R101, [R1+0x20] ;  /* 0x0000200001657983 */ /* 0x0002ea0000300600 */
[----:B------:R-:W-:Y:S01]  /*d870*/  HMMA.16816.F32 R72, R112, R74, R128 ;  /* 0x0000004a7048723c */ /* 0x000fe20000001880 */
[----:B------:R1:W3:Y:S01]  /*d880*/  LDL.LU.S16 R128, [R1+0x2c] ;  /* 0x00002c0001807983 */ /* 0x0002e20000300600 */
[----:B----4-:R-:W-:-:S05]  /*d890*/  @!P5 HADD2 R23, -R119.H0_H0, -RZ.H0_H0 ;  /* 0xa00000ff7717d230 */ /* 0x010fca0000000900 */
[----:B------:R-:W-:-:S04]  /*d8a0*/  PRMT R21, R23, 0x7610, R21 ;  /* 0x0000761017157816 */ /* 0x000fc80000000015 */
[----:B------:R-:W-:Y:S02]  /*d8b0*/  @!P5 PRMT R119, R21, 0x5410, RZ ;  /* 0x000054101577d816 */ /* 0x000fe400000000ff */
[----:B------:R-:W-:Y:S01]  /*d8c0*/  ISETP.LE.U32.AND P5, PT, R2, UR5, PT ;  /* 0x0000000502007c0c */ /* 0x000fe2000bfa3070 */
[----:B-----5:R-:W-:-:S05]  /*d8d0*/  @!P2 HADD2 R7, -R6.H0_H0, -RZ.H0_H0 ;  /* 0xa00000ff0607a230 */ /* 0x020fca0000000900 */
[----:B------:R-:W-:Y:S01]  /*d8e0*/  PRMT R2, R7, 0x7610, R2 ;  /* 0x0000761007027816 */ /* 0x000fe20000000002 */
[----:B------:R-:W-:Y:S02]  /*d8f0*/  FFMA.FTZ R7, R235, R117, R234 ;  /* 0x00000075eb077223 */ /* 0x000fe400000100ea */
[----:B------:R1:W4:Y:S04]  /*d900*/  LDL.LU.S16 R117, [R1+0x28] ;  /* 0x0000280001757983 */ /* 0x0003280000300600 */
[----:B------:R1:W5:Y:S04]  /*d910*/  LDL.LU.S16 R111, [R1+0x24] ;  /* 0x00002400016f7983 */ /* 0x0003680000300600 */
[----:B------:R1:W4:Y:S04]  /*d920*/  LDL.LU.S16 R110, [R1+0x3c] ;  /* 0x00003c00016e7983 */ /* 0x0003280000300600 */
[----:B------:R1:W4:Y:S01]  /*d930*/  LDL.LU.S16 R109, [R1+0x30] ;  /* 0x00003000016d7983 */ /* 0x0003220000300600 */
[----:B--2---:R-:W-:Y:S01]  /*d940*/  @!P6 HADD2 R22, -R14.H0_H0, -RZ.H0_H0 ;  /* 0xa00000ff0e16e230 */ /* 0x004fe20000000900 */
[----:B------:R-:W-:-:S04]  /*d950*/  LOP3.LUT R0, R3, 0xffff, RZ, 0xc0, !PT ;  /* 0x0000ffff03007812 */ /* 0x000fc800078ec0ff */
[----:B------:R-:W-:-:S04]  /*d960*/  PRMT R20, R22, 0x7610, R20 ;  /* 0x0000761016147816 */ /* 0x000fc80000000014 */
[----:B------:R-:W-:Y:S02]  /*d970*/  @!P6 PRMT R14, R20, 0x5410, RZ ;  /* 0x00005410140ee816 */ /* 0x000fe400000000ff */
[----:B------:R-:W-:Y:S02]  /*d980*/  ISETP.LE.U32.AND P6, PT, R0, UR5, PT ;  /* 0x0000000500007c0c */ /* 0x000fe4000bfc3070 */
[----:B------:R-:W-:Y:S01]  /*d990*/  @P2 PRMT R8, R6, 0x7610, R8 ;  /* 0x0000761006082816 */ /* 0x000fe20000000008 */
[----:B------:R-:W-:Y:S01]  /*d9a0*/  FFMA.FTZ R3, R228, R116, R249 ;  /* 0x00000074e4037223 */ /* 0x000fe200000100f9 */
[----:B------:R-:W-:Y:S01]  /*d9b0*/  SHF.R.U32.HI R0, RZ, 0x8, R15 ;  /* 0x00000008ff007819 */ /* 0x000fe2000001160f */
[C---:B------:R-:W-:Y:S01]  /*d9c0*/  HMMA.16816.F32 R56, R112.reuse, R58, R88 ;  /* 0x0000003a7038723c */ /* 0x040fe20000001858 */
[----:B------:R-:W-:Y:S01]  /*d9d0*/  @!P2 PRMT R8, R2, 0x5410, RZ ;  /* 0x000054100208a816 */ /* 0x000fe200000000ff */
[----:B------:R-:W-:Y:S01]  /*d9e0*/  FADD.FTZ R3, R230, R3 ;  /* 0x00000003e6037221 */ /* 0x000fe20000010000 */
[----:B------:R-:W-:Y:S01]  /*d9f0*/  LOP3.LUT R2, R0, 0xffff, RZ, 0xc0, !PT ;  /* 0x0000ffff00027812 */ /* 0x000fe200078ec0ff */
[----:B------:R-:W2:Y:S03]  /*da00*/  LDSM.16.MT88.4 R88, [R183+0xf800] ;  /* 0x00f80000b758783b */ /* 0x000ea60000004200 */
[----:B------:R-:W-:Y:S01]  /*da10*/  ISETP.LE.U32.AND P2, PT, R2, UR5, PT ;  /* 0x0000000502007c0c */ /* 0x000fe2000bf43070 */
[----:B------:R-:W-:Y:S01]  /*da20*/  FADD.FTZ R2, R229, R7 ;  /* 0x00000007e5027221 */ /* 0x000fe20000010000 */
[----:B------:R-:W-:Y:S01]  /*da30*/  FADD.FTZ R3, R247, R3 ;  /* 0x00000003f7037221 */ /* 0x000fe20000010000 */
[C---:B------:R-:W-:Y:S01]  /*da40*/  HMMA.16816.F32 R64, R112.reuse, R66, R96 ;  /* 0x000000427040723c */ /* 0x040fe20000001860 */
[----:B------:R-:W-:Y:S01]  /*da50*/  @P1 PRMT R0, R6, 0x7632, R0 ;  /* 0x0000763206001816 */ /* 0x000fe20000000000 */
[----:B------:R-:W-:Y:S01]  /*da60*/  FADD.FTZ R2, R231, R2 ;  /* 0x00000002e7027221 */ /* 0x000fe20000010000 */
[----:B------:R-:W-:Y:S01]  /*da70*/  FADD.FTZ R17, R17, R3 ;  /* 0x0000000311117221 */ /* 0x000fe20000010000 */
[----:B------:R-:W1:Y:S03]  /*da80*/  LDSM.16.MT88.4 R96, [R181+0x11800] ;  /* 0x01180000b560783b */ /* 0x000e660000004200 */
[----:B------:R-:W-:Y:S01]  /*da90*/  FADD.FTZ R17, R243, R17 ;  /* 0x00000011f3117221 */ /* 0x000fe20000010000 */
[----:B---3--:R-:W-:Y:S01]  /*daa0*/  HMMA.16816.F32 R76, R112, R80, R132 ;  /* 0x00000050704c723c */ /* 0x008fe20000001884 */
[----:B------:R-:W3:Y:S01]  /*dab0*/  LDSM.16.MT88.4 R132, [R184+0x11800] ;  /* 0x01180000b884783b */ /* 0x000ee20000004200 */
[----:B------:R-:W-:-:S02]  /*dac0*/  @!P1 HADD2 R101, -R6.H1_H1, -RZ.H0_H0 ;  /* 0xa00000ff06659230 */ /* 0x000fc40000000d00 */
[----:B------:R-:W-:Y:S01]  /*dad0*/  FADD.FTZ R17, R224, R17 ;  /* 0x00000011e0117221 */ /* 0x000fe20000010000 */
[----:B------:R-:W4:Y:S01]  /*dae0*/  LDSM.16.MT88.4 R20, [R183+0x11800] ;  /* 0x01180000b714783b */ /* 0x000f220000004200 */
[----:B------:R-:W-:Y:S01]  /*daf0*/  @!P6 HADD2 R128, -R11.H0_H0, -RZ.H0_H0 ;  /* 0xa00000ff0b80e230 */ /* 0x000fe20000000900 */
[----:B------:R-:W-:-:S04]  /*db00*/  PRMT R100, R101, 0x7610, R100 ;  /* 0x0000761065647816 */ /* 0x000fc80000000064 */
[----:B------:R-:W-:-:S04]  /*db10*/  PRMT R108, R128, 0x7610, R108 ;  /* 0x00007610806c7816 */ /* 0x000fc8000000006c */
[----:B------:R-:W-:Y:S02]  /*db20*/  @!P6 PRMT R11, R108, 0x5410, RZ ;  /* 0x000054106c0be816 */ /* 0x000fe400000000ff */
[----:B------:R-:W-:Y:S01]  /*db30*/  @!P1 PRMT R0, R100, 0x5410, RZ ;  /* 0x0000541064009816 */ /* 0x000fe200000000ff */
[----:B--2---:R-:W-:Y:S01]  /*db40*/  HMMA.16816.F32 R84, R112, R88, R156 ;  /* 0x000000587054723c */ /* 0x004fe2000000189c */
[----:B------:R-:W-:-:S05]  /*db50*/  @UP0 UIADD3 UR16, UR16, -0x3, URZ ;  /* 0xfffffffd10100890 */ /* 0x000fca000fffe03f */
[----:B------:R-:W-:Y:S01]  /*db60*/  HMMA.16816.F32 R100, R112, R104, R208 ;  /* 0x000000687064723c */ /* 0x000fe200000018d0 */
[----:B------:R-:W-:-:S05]  /*db70*/  IMAD.MOV.U32 R116, RZ, RZ, R150 ;  /* 0x000000ffff747224 */ /* 0x000fca00078e0096 */
[----:B-1----:R-:W-:Y:S01]  /*db80*/  HMMA.16816.F32 R92, R112, R96, R168 ;  /* 0x00000060705c723c */ /* 0x002fe200000018a8 */
[----:B------:R-:W-:-:S05]  /*db90*/  @P0 IMAD.MOV.U32 R116, RZ, RZ, R150 ;  /* 0x000000ffff740224 */ /* 0x000fca00078e0096 */
[C---:B------:R-:W-:Y:S06]  /*dba0*/  HMMA.16816.F32 R104, R112.reuse, R106, R204 ;  /* 0x0000006a7068723c */ /* 0x040fec00000018cc */
[----:B---3--:R-:W-:Y:S01]  /*dbb0*/  HMMA.16816.F32 R128, R112, R132, R152 ;  /* 0x000000847080723c */ /* 0x008fe20000001898 */
[----:B------:R-:W-:-:S05]  /*dbc0*/  IADD3 R205, P1, R12, -0x100, RZ ;  /* 0xffffff000ccd7810 */ /* 0x000fca0007f3e0ff */
[----:B------:R-:W-:Y:S01]  /*dbd0*/  HMMA.16816.F32 R80, R112, R82, R160 ;  /* 0x000000527050723c */ /* 0x000fe200000018a0 */
[----:B------:R-:W-:-:S05]  /*dbe0*/  IADD3.X R204, R13, -0x1, RZ, P1, !PT ;  /* 0xffffffff0dcc7810 */ /* 0x000fca0000ffe4ff */
[C---:B------:R-:W-:Y:S06]  /*dbf0*/  HMMA.16816.F32 R88, R112.reuse, R90, R164 ;  /* 0x0000005a7058723c */ /* 0x040fec00000018a4 */
[C---:B------:R-:W-:Y:S06]  /*dc00*/  HMMA.16816.F32 R96, R112.reuse, R98, R212 ;  /* 0x000000627060723c */ /* 0x040fec00000018d4 */
[----:B------:R-:W-:Y:S01]  /*dc10*/  HMMA.16816.F32 R132, R112, R134, R32 ;  /* 0x000000867084723c */ /* 0x000fe20000001820 */
[----:B-----5:R-:W-:-:S02]  /*dc20*/  @!P4 HADD2 R111, -R9.H0_H0, -RZ.H0_H0 ;  /* 0xa00000ff096fc230 */ /* 0x020fc40000000900 */
[----:B----4-:R-:W-:-:S03]  /*dc30*/  @!P5 HADD2 R117, -R10.H0_H0, -RZ.H0_H0 ;  /* 0xa00000ff0a75d230 */ /* 0x010fc60000000900 */
[----:B------:R-:W-:Y:S01]  /*dc40*/  PRMT R15, R111, 0x7610, R15 ;  /* 0x000076106f0f7816 */ /* 0x000fe2000000000f */
[----:B------:R-:W-:Y:S02]  /*dc50*/  @!P3 HADD2 R110, -R5.H0_H0, -RZ.H0_H0 ;  /* 0xa00000ff056eb230 */ /* 0x000fe40000000900 */
[----:B------:R-:W-:Y:S01]  /*dc60*/  @!P2 HADD2 R109, -R4.H0_H0, -RZ.H0_H0 ;  /* 0xa00000ff046da230 */ /* 0x000fe20000000900 */
[----:B------:R-:W-:Y:S01]  /*dc70*/  @!P4 PRMT R9, R15, 0x5410, RZ ;  /* 0x000054100f09c816 */ /* 0x000fe200000000ff */
[----:B------:R-:W-:Y:S01]  /*dc80*/  FADD.FTZ R15, R246, R2 ;  /* 0x00000002f60f7221 */ /* 0x000fe20000010000 */
[----:B------:R-:W-:Y:S02]  /*dc90*/  PRMT R16, R117, 0x7610, R16 ;  /* 0x0000761075107816 */ /* 0x000fe40000000010 */
[----:B------:R-:W-:Y:S02]  /*dca0*/  PRMT R7, R110, 0x7610, R7 ;  /* 0x000076106e077816 */ /* 0x000fe40000000007 */
[----:B------:R-:W-:Y:S01]  /*dcb0*/  PRMT R6, R109, 0x7610, R6 ;  /* 0x000076106d067816 */ /* 0x000fe20000000006 */
[----:B------:R-:W-:Y:S01]  /*dcc0*/  FADD.FTZ R15, R245, R15 ;  /* 0x0000000ff50f7221 */ /* 0x000fe20000010000 */
[----:B------:R-:W-:Y:S01]  /*dcd0*/  @!P5 PRMT R10, R16, 0x5410, RZ ;  /* 0x00005410100ad816 */ /* 0x000fe200000000ff */
[----:B------:R-:W-:Y:S01]  /*dce0*/  IMAD.U32 R16, RZ, RZ, UR17 ;  /* 0x00000011ff107e24 */ /* 0x000fe2000f8e00ff */
[----:B------:R-:W-:Y:S01]  /*dcf0*/  @!P3 PRMT R5, R7, 0x5410, RZ ;  /* 0x000054100705b816 */ /* 0x000fe200000000ff */
[----:B------:R-:W-:Y:S01]  /*dd00*/  IMAD.MOV.U32 R7, RZ, RZ, R13 ;  /* 0x000000ffff077224 */ /* 0x000fe200078e000d */
[----:B------:R-:W-:Y:S01]  /*dd10*/  @!P2 PRMT R4, R6, 0x5410, RZ ;  /* 0x000054100604a816 */ /* 0x000fe200000000ff */
[----:B------:R-:W-:-:S02]  /*dd20*/  IMAD.MOV.U32 R6, RZ, RZ, R12 ;  /* 0x000000ffff067224 */ /* 0x000fc400078e000c */
[----:B------:R-:W-:Y:S02]  /*dd30*/  FADD.FTZ R15, R244, R15 ;  /* 0x0000000ff40f7221 */ /* 0x000fe40000010000 */
[----:B------:R-:W-:-:S04]  /*dd40*/  IMAD.WIDE R2, R16, 0x2, R6 ;  /* 0x0000000210027825 */ /* 0x000fc800078e0206 */
[----:B------:R-:W-:Y:S01]  /*dd50*/  FADD.FTZ R16, R225, R15 ;  /* 0x0000000fe1107221 */ /* 0x000fe20000010000 */
[----:B------:R-:W-:-:S03]  /*dd60*/  FADD.FTZ R15, R226, R17 ;  /* 0x00000011e20f7221 */ /* 0x000fc60000010000 */
[----:B------:R-:W-:Y:S01]  /*dd70*/  FADD.FTZ R16, R227, R16 ;  /* 0x00000010e3107221 */ /* 0x000fe20000010000 */
[----:B------:R-:W-:-:S03]  /*dd80*/  FADD.FTZ R15, R222, R15 ;  /* 0x0000000fde0f7221 */ /* 0x000fc60000010000 */
[----:B------:R-:W-:Y:S01]  /*dd90*/  FADD.FTZ R17, R223, R16 ;  /* 0x00000010df117221 */ /* 0x000fe20000010000 */
[----:B------:R-:W-:Y:S01]  /*dda0*/  FADD.FTZ R15, R237, R15 ;  /* 0x0000000fed0f7221 */ /* 0x000fe20000010000 */
[----:B------:R-:W-:Y:S02]  /*ddb0*/  STG.E.U16 desc[UR20][R6.64+-0x80], R178 ;  /* 0xffff80b206007986 */ /* 0x000fe4000c101514 */
[----:B------:R-:W-:Y:S01]  /*ddc0*/  FADD.FTZ R17, R240, R17 ;  /* 0x00000011f0117221 */ /* 0x000fe20000010000 */
[----:B------:R-:W-:Y:S01]  /*ddd0*/  FADD.FTZ R15, R236, R15 ;  /* 0x0000000fec0f7221 */ /* 0x000fe20000010000 */
[----:B------:R-:W-:Y:S04]  /*dde0*/  STG.E.U16 desc[UR20][R6.64+-0x7e], R177 ;  /* 0xffff82b106007986 */ /* 0x000fe8000c101514 */
        /* <DEDUP_REMOVED lines=10> */
[----:B------:R-:W-:-:S03]  /*de90*/  FADD.FTZ R17, R242, R17 ;  /* 0x00000011f2117221 */ /* 0x000fc60000010000 */
[----:B------:R-:W-:Y:S04]  /*dea0*/  STG.E.U16 desc[UR20][R2.64+-0x60], R146 ;  /* 0xffffa09202007986 */ /* 0x000fe8000c101514 */
        /* <DEDUP_REMOVED lines=23> */
[----:B------:R1:W-:Y:S02]  /*e020*/  STG.E.U16 desc[UR20][R2.64+-0xe], R0 ;  /* 0xfffff20002007986 */ /* 0x0003e4000c101514 */
[----:B-1----:R-:W-:Y:S01]  /*e030*/  FADD.FTZ R2, R220, R15 ;  /* 0x0000000fdc027221 */ /* 0x002fe20000010000 */
[----:B------:R-:W-:-:S03]  /*e040*/  FADD.FTZ R0, R216, R16 ;  /* 0x00000010d8007221 */ /* 0x000fc60000010000 */
[----:B------:R-:W-:Y:S01]  /*e050*/  FADD.FTZ R2, R219, R2 ;  /* 0x00000002db027221 */ /* 0x000fe20000010000 */
[----:B------:R-:W-:-:S03]  /*e060*/  FADD.FTZ R0, R179, R0 ;  /* 0x00000000b3007221 */ /* 0x000fc60000010000 */
[----:B------:R-:W-:Y:S01]  /*e070*/  FADD.FTZ R2, R218, R2 ;  /* 0x00000002da027221 */ /* 0x000fe20000010000 */
[----:B------:R-:W-:-:S04]  /*e080*/  FADD.FTZ R0, R19, R0 ;  /* 0x0000000013007221 */ /* 0x000fc80000010000 */
[----:B------:R1:W-:Y:S04]  /*e090*/  STL [R1+0x24], R2 ;  /* 0x0000240201007387 */ /* 0x0003e80000100800 */
[----:B------:R1:W-:Y:S01]  /*e0a0*/  STL [R1+0x30], R0 ;  /* 0x0000300001007387 */ /* 0x0003e20000100800 */
[----:B------:R-:W-:Y:S01]  /*e0b0*/  HMMA.16816.F32 R108, R112, R20, R28 ;  /* 0x00000014706c723c */ /* 0x000fe2000000181c */
[--C-:B------:R-:W-:Y:S02]  /*e0c0*/  IMAD.MOV.U32 R3, RZ, RZ, R149.reuse ;  /* 0x000000ffff037224 */ /* 0x100fe400078e0095 */
[----:B------:R-:W-:-:S03]  /*e0d0*/  @P0 IMAD.MOV.U32 R3, RZ, RZ, R149 ;  /* 0x000000ffff030224 */ /* 0x000fc600078e0095 */
[----:B------:R-:W-:Y:S01]  /*e0e0*/  HMMA.16816.F32 R112, R112, R22, R24 ;  /* 0x000000167070723c */ /* 0x000fe20000001818 */
[----:B------:R-:W-:-:S08]  /*e0f0*/  NOP ;  /* 0x0000000000007918 */ /* 0x000fd00000000000 */
[----:B------:R-:W-:-:S15]  /*e100*/  @P0 BRA `(.L_x_569) ;  /* 0x0000000000040947 */ /* 0x000fde0003800000 */
.L_x_565:
[----:B------:R-:W-:-:S12]  /*e110*/  UIADD3 UR16, UR15, -0x1, URZ ;  /* 0xffffffff0f107890 */ /* 0x000fd8000fffe03f */
.L_x_569:
[----:B------:R-:W-:-:S13]  /*e120*/  ISETP.LE.AND P0, PT, RZ, UR16, PT ;  /* 0x00000010ff007c0c */ /* 0x000fda000bf03270 */
[----:B------:R-:W-:Y:S05]  /*e130*/  @!P0 BRA `(.L_x_570) ;  /* 0x0000004c00e88947 */ /* 0x000fea0003800000 */
[----:B--2---:R-:W2:Y:S01]  /*e140*/  LDL.LU R4, [R1+0x80] ;  /* 0x0000800001047983 */ /* 0x004ea20000300800 */
[----:B------:R-:W-:Y:S01]  /*e150*/  ULDC UR4, c[0x0][0x2d0] ;  /* 0x0000b40000047ab9 */ /* 0x000fe20000000800 */
[----:B-1----:R-:W1:Y:S01]  /*e160*/  S2R R2, SR_TID.X ;  /* 0x0000000000027919 */ /* 0x002e620000002100 */
[----:B------:R-:W-:Y:S01]  /*e170*/  MOV R117, R3 ;  /* 0x0000000300757202 */ /* 0x000fe20000000f00 */
[----:B------:R-:W-:Y:S01]  /*e180*/  USHF.R.S32.HI UR33, URZ, 0x1f, UR17 ;  /* 0x0000001f3f217899 */ /* 0x000fe20008011411 */
[----:B------:R-:W3:Y:S01]  /*e190*/  LDL.LU R6, [R1+0x84] ;  /* 0x0000840001067983 */ /* 0x000ee20000300800 */
[----:B------:R-:W-:Y:S02]  /*e1a0*/  USHF.L.U32 UR34, UR17, 0x1, URZ ;  /* 0x0000000111227899 */ /* 0x000fe4000800063f */
[----:B------:R-:W-:Y:S01]  /*e1b0*/  USHF.L.U64.HI UR33, UR17, 0x1, UR33 ;  /* 0x0000000111217899 */ /* 0x000fe20008010221 */
        /* <DEDUP_REMOVED lines=11> */
[----:B------:R-:W4:Y:S08]  /*e270*/  @!P4 LDC.64 R12, c[0x0][0x220] ;  /* 0x00008800ff0ccb82 */ /* 0x000f300000000a00 */
[----:B------:R-:W4:Y:S01]  /*e280*/  @!P4 LDC.64 R10, c[0x0][0x220] ;  /* 0x00008800ff0acb82 */ /* 0x000f220000000a00 */
[----:B-1----:R1:W-:Y:S04]  /*e290*/  @!P4 STL.64 [R1+0x60], R8 ;  /* 0x000060080100c387 */ /* 0x0023e80000100a00 */
[----:B----4-:R-:W-:Y:S04]  /*e2a0*/  @!P4 STL.64 [R1+0x58], R12 ;  /* 0x0000580c0100c387 */ /* 0x010fe80000100a00 */
[----:B------:R-:W-:Y:S01]  /*e2b0*/  @!P4 STL.64 [R1+0x50], R10 ;  /* 0x0000500a0100c387 */ /* 0x000fe20000100a00 */
[----:B-1----:R-:W1:Y:S03]  /*e2c0*/  @!P4 LDC.64 R8, c[0x0][0x220] ;  /* 0x00008800ff08cb82 */ /* 0x002e660000000a00 */
[----:B-1----:R-:W-:Y:S01]  /*e2d0*/  @!P4 STL.64 [R1+0x48], R8 ;  /* 0x000048080100c387 */ /* 0x002fe20000100a00 */
[----:B--2---:R-:W-:-:S05]  /*e2e0*/  IMAD.WIDE.U32 R4, R4, -0x326172a9, RZ ;  /* 0xcd9e8d5704047825 */ /* 0x004fca00078e00ff */
[----:B------:R1:W-:Y:S01]  /*e2f0*/  STL.64 [R1+0x28], R4 ;  /* 0x0000280401007387 */ /* 0x0003e20000100a00 */
[----:B---3--:R-:W-:-:S03]  /*e300*/  LOP3.LUT R212, R5, R6, RZ, 0x3c, !PT ;  /* 0x0000000605d47212 */ /* 0x008fc600078e3cff */
[----:B------:R-:W2:Y:S04]  /*e310*/  LDL.LU.64 R6, [R1+0x88] ;  /* 0x0000880001067983 */ /* 0x000ea80000300a00 */
[----:B-1----:R-:W3:Y:S04]  /*e320*/  LDL.LU.64 R4, [R1+0x90] ;  /* 0x0000900001047983 */ /* 0x002ee80000300a00 */
[----:B------:R-:W4:Y:S01]  /*e330*/  LDL.LU R8, [R1+0x98] ;  /* 0x0000980001087983 */ /* 0x000f220000300800 */
[----:B------:R-:W-:-:S04]  /*e340*/  IMAD.WIDE.U32 R212, R212, -0x2daee0ad, RZ ;  /* 0xd2511f53d4d47825 */ /* 0x000fc800078e00ff */
[----:B--2---:R-:W-:Y:S01]  /*e350*/  IMAD.MOV.U32 R3, RZ, RZ, R7 ;  /* 0x000000ffff037224 */ /* 0x004fe200078e0007 */
[----:B---3--:R-:W-:Y:S01]  /*e360*/  MOV R2, R4 ;  /* 0x0000000400027202 */ /* 0x008fe20000000f00 */
[----:B----4-:R-:W-:-:S04]  /*e370*/  IMAD.WIDE.U32 R214, R8, -0x2daee0ad, RZ ;  /* 0xd2511f5308d67825 */ /* 0x010fc800078e00ff */
[----:B------:R1:W-:Y:S01]  /*e380*/  STL.64 [R1+0x40], R2 ;  /* 0x0000400201007387 */ /* 0x0003e20000100a00 */
[----:B------:R-:W-:Y:S05]  /*e390*/  BRA `(.L_x_571) ;  /* 0x0000000400d47947 */ /* 0x000fea0003800000 */
.L_x_573:
[----:B------:R-:W2:Y:S01]  /*e3a0*/  LDL.64 R208, [R1+0x70] ;  /* 0x0000700001d07983 */ /* 0x000ea20000100a00 */
[----:B------:R-:W1:Y:S01]  /*e3b0*/  @!P4 LDC.64 R136, c[0x0][0x218] ;  /* 0x00008600ff88cb82 */ /* 0x000e620000000a00 */
[----:B------:R-:W-:Y:S02]  /*e3c0*/  UIADD3 UR9, UR16, -0x1, URZ ;  /* 0xffffffff10097890 */ /* 0x000fe4000fffe03f */
[----:B------:R-:W3:Y:S02]  /*e3d0*/  LDL.64 R206, [R1+0x68] ;  /* 0x0000680001ce7983 */ /* 0x000ee40000100a00 */
[----:B------:R-:W-:Y:S02]  /*e3e0*/  USHF.R.S32.HI UR8, URZ, 0x1f, UR9 ;  /* 0x0000001f3f087899 */ /* 0x000fe40008011409 */
[----:B------:R4:W-:Y:S01]  /*e3f0*/  @P4 STS.128 [R203+0x6000], RZ ;  /* 0x006000ffcb004388 */ /* 0x0009e20000000c00 */
[----:B------:R-:W-:Y:S01]  /*e400*/  UIMAD.WIDE.U32 UR22, UR9, UR6, URZ ;  /* 0x00000006091672a5 */ /* 0x000fe2000f8e003f */
[----:B------:R-:W5:Y:S01]  /*e410*/  @!P3 LDC.64 R118, c[0x0][0x218] ;  /* 0x00008600ff76bb82 */ /* 0x000f620000000a00 */
[----:B------:R-:W-:Y:S04]  /*e420*/  UIMAD UR8, UR8, UR6, URZ ;  /* 0x00000006080872a4 */ /* 0x000fe8000f8e023f */
[----:B------:R-:W-:Y:S01]  /*e430*/  UIMAD UR8, UR9, UR7, UR8 ;  /* 0x00000007090872a4 */ /* 0x000fe2000f8e0208 */
[----:B------:R-:W-:Y:S02]  /*e440*/  IMAD.U32 R2, RZ, RZ, UR22 ;  /* 0x00000016ff027e24 */ /* 0x000fe4000f8e00ff */
[----:B------:R-:W-:Y:S01]  /*e450*/  IMAD.U32 R3, RZ, RZ, UR22 ;  /* 0x00000016ff037e24 */ /* 0x000fe2000f8e00ff */
[----:B------:R-:W-:Y:S01]  /*e460*/  UIADD3 UR8, UR23, UR8, URZ ;  /* 0x0000000817087290 */ /* 0x000fe2000fffe03f */
[----:B------:R-:W4:Y:S05]  /*e470*/  @!P2 LDC.64 R138, c[0x0][0x218] ;  /* 0x00008600ff8aab82 */ /* 0x000f2a0000000a00 */
[----:B------:R-:W-:Y:S03]  /*e480*/  IMAD.U32 R116, RZ, RZ, UR8 ;  /* 0x00000008ff747e24 */ /* 0x000fe6000f8e00ff */
[----:B------:R-:W4:Y:S08]  /*e490*/  @!P4 LDC.64 R140, c[0x0][0x218] ;  /* 0x00008600ff8ccb82 */ /* 0x000f300000000a00 */
[----:B------:R-:W4:Y:S08]  /*e4a0*/  @!P3 LDC.64 R144, c[0x0][0x218] ;  /* 0x00008600ff90bb82 */ /* 0x000f300000000a00 */
[----:B------:R-:W4:Y:S08]  /*e4b0*/  @!P2 LDC.64 R150, c[0x0][0x218] ;  /* 0x00008600ff96ab82 */ /* 0x000f300000000a00 */
[----:B------:R-:W4:Y:S08]  /*e4c0*/  @!P4 LDC.64 R154, c[0x0][0x218] ;  /* 0x00008600ff9acb82 */ /* 0x000f300000000a00 */
[----:B------:R-:W4:Y:S08]  /*e4d0*/  @!P3 LDC.64 R148, c[0x0][0x218] ;  /* 0x00008600ff94bb82 */ /* 0x000f300000000a00 */
[----:B------:R-:W4:Y:S08]  /*e4e0*/  @!P2 LDC.64 R156, c[0x0][0x218] ;  /* 0x00008600ff9cab82 */ /* 0x000f300000000a00 */
[----:B------:R-:W4:Y:S08]  /*e4f0*/  @!P3 LDC.64 R146, c[0x0][0x218] ;  /* 0x00008600ff92bb82 */ /* 0x000f300000000a00 */
[----:B------:R-:W4:Y:S01]  /*e500*/  @!P2 LDC.64 R152, c[0x0][0x218] ;  /* 0x00008600ff98ab82 */ /* 0x000f220000000a00 */
[----:B--2---:R-:W-:Y:S04]  /*e510*/  LEA R2, P0, R2, R208, 0x6 ;  /* 0x000000d002027211 */ /* 0x004fe800078030ff */
[C---:B-1----:R-:W-:Y:S02]  /*e520*/  @!P4 LEA R136, P1, R2.reuse, R136, 0x1 ;  /* 0x000000880288c211 */ /* 0x042fe400078208ff */
[----:B---3--:R-:W-:Y:S02]  /*e530*/  LEA.HI.X R116, R3, R207, R116, 0x6, P0 ;  /* 0x000000cf03747211 */ /* 0x008fe400000f3474 */
[C---:B-----5:R-:W-:Y:S02]  /*e540*/  @!P3 LEA R118, P0, R2.reuse, R118, 0x1 ;  /* 0x000000760276b211 */ /* 0x060fe400078008ff */
[C-C-:B------:R-:W-:Y:S02]  /*e550*/  @!P4 LEA.HI.X R137, R2.reuse, R137, R116.reuse, 0x1, P1 ;  /* 0x000000890289c211 */ /* 0x140fe400008f0c74 */
[C-C-:B------:R-:W-:Y:S02]  /*e560*/  @!P3 LEA.HI.X R119, R2.reuse, R119, R116.reuse, 0x1, P0 ;  /* 0x000000770277b211 */ /* 0x140fe400000f0c74 */
        /* <DEDUP_REMOVED lines=11> */
[C---:B----4-:R-:W-:Y:S02]  /*e620*/  @!P2 LEA R136, P0, R2.reuse, R138, 0x1 ;  /* 0x0000008a0288a211 */ /* 0x050fe400078008ff */
[C---:B------:R-:W-:Y:S02]  /*e630*/  @!P4 LEA R138, P1, R3.reuse, R140, 0x1 ;  /* 0x0000008c038ac211 */ /* 0x040fe400078208ff */
[----:B------:R-:W-:Y:S02]  /*e640*/  @!P2 LEA.HI.X R137, R2, R139, R116, 0x1, P0 ;  /* 0x0000008b0289a211 */ /* 0x000fe400000f0c74 */
[C---:B------:R-:W-:Y:S02]  /*e650*/  @!P3 LEA R140, P0, R3.reuse, R144, 0x1 ;  /* 0x00000090038cb211 */ /* 0x040fe400078008ff */
[----:B------:R-:W-:Y:S01]  /*e660*/  IADD3.X R116, R116, UR28, RZ, P5, !PT ;  /* 0x0000001c74747c10 */ /* 0x000fe2000affe4ff */
[----:B------:R-:W-:Y:S01]  /*e670*/  @!PT LDS RZ, [RZ] ;  /* 0x00000000fffff984 */ /* 0x000fe20000000800 */
[----:B------:R-:W-:Y:S01]  /*e680*/  @!PT LDS RZ, [RZ] ;  /* 0x00000000fffff984 */ /* 0x000fe20000000800 */
[----:B------:R-:W-:Y:S01]  /*e690*/  @!PT LDS RZ, [RZ] ;  /* 0x00000000fffff984 */ /* 0x000fe20000000800 */
[----:B------:R3:W-:Y:S03]  /*e6a0*/  @!P2 LDGSTS.E.BYPASS.LTC128B.128 [R203+0xa000], desc[UR20][R136.64+0x100] ;  /* 0x0a00010088cbafae */ /* 0x0007e6000b901d54 */
[C-C-:B------:R-:W-:Y:S01]  /*e6b0*/  @!P4 LEA.HI.X R139, R3.reuse, R141, R116.reuse, 0x1, P1 ;  /* 0x0000008d038bc211 */ /* 0x140fe200008f0c74 */
[----:B------:R1:W-:Y:S01]  /*e6c0*/  @P4 STS.128 [R203+0x6800], RZ ;  /* 0x006800ffcb004388 */ /* 0x0003e20000000c00 */
[C-C-:B------:R-:W-:Y:S02]  /*e6d0*/  @!P3 LEA.HI.X R141, R3.reuse, R145, R116.reuse, 0x1, P0 ;  /* 0x00000091038db211 */ /* 0x140fe400000f0c74 */
[----:B------:R-:W4:Y:S01]  /*e6e0*/  @!P4 LDC.64 R144, c[0x0][0x218] ;  /* 0x00008600ff90cb82 */ /* 0x000f220000000a00 */
[----:B------:R-:W-:Y:S01]  /*e6f0*/  @!PT LDS RZ, [RZ] ;  /* 0x00000000fffff984 */ /* 0x000fe20000000800 */
[----:B------:R-:W-:Y:S01]  /*e700*/  @!PT LDS RZ, [RZ] ;  /* 0x00000000fffff984 */ /* 0x000fe20000000800 */
[----:B------:R-:W-:Y:S01]  /*e710*/  @!PT LDS RZ, [RZ] ;  /* 0x00000000fffff984 */ /* 0x000fe20000000800 */
[----:B------:R5:W-:Y:S01]  /*e720*/  @!P4 LDGSTS.E.BYPASS.LTC128B.128 [R203+0x6800], desc[UR20][R138.64] ;  /* 0x068000008acbcfae */ /* 0x000be2000b901d54 */
[C---:B--2---:R-:W-:Y:S02]  /*e730*/  @!P2 LEA R118, P0, R3.reuse, R150, 0x1 ;  /* 0x000000960376a211 */ /* 0x044fe400078008ff */
[C---:B------:R-:W-:Y:S01]  /*e740*/  IADD3 R2, P1, R3.reuse, UR29, RZ ;  /* 0x0000001d03027c10 */ /* 0x040fe2000ff3e0ff */
[----:B------:R1:W-:Y:S01]  /*e750*/  @P3 STS.128 [R203+0x8800], RZ ;  /* 0x008800ffcb003388 */ /* 0x0003e20000000c00 */
[----:B------:R-:W-:Y:S02]  /*e760*/  @!P2 LEA.HI.X R119, R3, R151, R116, 0x1, P0 ;  /* 0x000000970377a211 */ /* 0x000fe400000f0c74 */
[----:B------:R-:W-:Y:S01]  /*e770*/  IADD3.X R116, R116, UR28, RZ, P1, !PT ;  /* 0x0000001c74747c10 */ /* 0x000fe20008ffe4ff */
[----:B------:R-:W-:Y:S01]  /*e780*/  @!PT LDS RZ, [RZ] ;  /* 0x00000000fffff984 */ /* 0x000fe20000000800 */
[----:B------:R-:W-:Y:S01]  /*e790*/  @!PT LDS RZ, [RZ] ;  /* 0x00000000fffff984 */ /* 0x000fe20000000800 */
[----:B------:R-:W-:Y:S01]  /*e7a0*/  @!PT LDS RZ, [RZ] ;  /* 0x00000000fffff984 */ /* 0x000fe20000000800 */
[----:B------:R2:W-:Y:S01]  /*e7b0*/  @!P3 LDGSTS.E.BYPASS.LTC128B.128 [R203+0x8800], desc[UR20][R140.64+0x80] ;  /* 0x088000808ccbbfae */ /* 0x0005e2000b901d54 */
[C---:B------:R-:W-:Y:S03]  /*e7c0*/  IADD3 R3, P6, R2.reuse, UR29, RZ ;  /* 0x0000001d02037c10 */ /* 0x040fe6000ffde0ff */
[----:B------:R1:W-:Y:S04]  /*e7d0*/  @P2 STS.128 [R203+0xa800], RZ ;  /* 0x00a800ffcb002388 */ /* 0x0003e80000000c00 */
[----:B------:R-:W-:Y:S01]  /*e7e0*/  @!PT LDS RZ, [RZ] ;  /* 0x00000000fffff984 */ /* 0x000fe20000000800 */
[----:B------:R-:W-:Y:S01]  /*e7f0*/  @!PT LDS RZ, [RZ] ;  /* 0x00000000fffff984 */ /* 0x000fe20000000800 */
[----:B------:R-:W-:Y:S01]  /*e800*/  @!PT LDS RZ, [RZ] ;  /* 0x00000000fffff984 */ /* 0x000fe20000000800 */
[----:B------:R1:W-:Y:S01]  /*e810*/  @!P2 LDGSTS.E.BYPASS.LTC128B.128 [R203+0xa800], desc[UR20][R118.64+0x100] ;  /* 0x0a80010076cbafae */ /* 0x0003e2000b901d54 */
[C---:B---3--:R-:W-:Y:S03]  /*e820*/  @!P4 LEA R136, P0, R2.reuse, R154, 0x1 ;  /* 0x0000009a0288c211 */ /* 0x048fe600078008ff */
[----:B------:R3:W-:Y:S01]  /*e830*/  @P4 STS.128 [R203+0x7000], RZ ;  /* 0x007000ffcb004388 */ /* 0x0007e20000000c00 */
[C-C-:B------:R-:W-:Y:S02]  /*e840*/  @!P4 LEA.HI.X R137, R2.reuse, R155, R116.reuse, 0x1, P0 ;  /* 0x0000009b0289c211 */ /* 0x140fe400000f0c74 */
[C---:B-----5:R-:W-:Y:S03]  /*e850*/  @!P2 LEA R138, P0, R2.reuse, R156, 0x1 ;  /* 0x0000009c028aa211 */ /* 0x060fe600078008ff */
[----:B------:R-:W-:Y:S01]  /*e860*/  @!PT LDS RZ, [RZ] ;  /* 0x00000000fffff984 */ /* 0x000fe20000000800 */
[----:B------:R-:W-:Y:S01]  /*e870*/  @!PT LDS RZ, [RZ] ;  /* 0x00000000fffff984 */ /* 0x000fe20000000800 */
[----:B------:R-:W-:Y:S01]  /*e880*/  @!PT LDS RZ, [RZ] ;  /* 0x00000000fffff984 */ /* 0x000fe20000000800 */
[----:B------:R4:W-:Y:S01]  /*e890*/  @!P4 LDGSTS.E.BYPASS.LTC128B.128 [R203+0x7000], desc[UR20][R136.64] ;  /* 0x0700000088cbcfae */ /* 0x0009e2000b901d54 */
[C-C-:B------:R-:W-:Y:S03]  /*e8a0*/  @!P2 LEA.HI.X R139, R2.reuse, R157, R116.reuse, 0x1, P0 ;  /* 0x0000009d028ba211 */ /* 0x140fe600000f0c74 */
[----:B------:R3:W-:Y:S01]  /*e8b0*/  @P3 STS.128 [R203+0x9000], RZ ;  /* 0x009000ffcb003388 */ /* 0x0007e20000000c00 */
[C---:B--2---:R-:W-:Y:S04]  /*e8c0*/  @!P3 LEA R140, P1, R2.reuse, R148, 0x1 ;  /* 0x00000094028cb211 */ /* 0x044fe800078208ff */
[----:B------:R-:W-:Y:S02]  /*e8d0*/  @!P3 LEA.HI.X R141, R2, R149, R116, 0x1, P1 ;  /* 0x00000095028db211 */ /* 0x000fe400008f0c74 */
[C---:B------:R-:W-:Y:S02]  /*e8e0*/  @!P2 LEA R2, P0, R3.reuse, R152, 0x1 ;  /* 0x000000980302a211 */ /* 0x040fe400078008ff */
[C---:B-1----:R-:W-:Y:S01]  /*e8f0*/  @!P3 LEA R118, P1, R3.reuse, R146, 0x1 ;  /* 0x000000920376b211 */ /* 0x042fe200078208ff */
[----:B------:R-:W-:Y:S01]  /*e900*/  @!PT LDS RZ, [RZ] ;  /* 0x00000000fffff984 */ /* 0x000fe20000000800 */
[----:B------:R-:W-:Y:S01]  /*e910*/  @!PT LDS RZ, [RZ] ;  /* 0x00000000fffff984 */ /* 0x000fe20000000800 */
[----:B------:R-:W-:Y:S01]  /*e920*/  @!PT LDS RZ, [RZ] ;  /* 0x00000000fffff984 */ /* 0x000fe20000000800 */
[----:B------:R3:W-:Y:S01]  /*e930*/  @!P3 LDGSTS.E.BYPASS.LTC128B.128 [R203+0x9000], desc[UR20][R140.64+0x80] ;  /* 0x090000808ccbbfae */ /* 0x0007e2000b901d54 */
[----:B------:R-:W-:Y:S03]  /*e940*/  IADD3.X R116, R116, UR28, RZ, P6, !PT ;  /* 0x0000001c74747c10 */ /* 0x000fe6000b7fe4ff */
[----:B------:R3:W-:Y:S01]  /*e950*/  @P2 STS.128 [R203+0xb000], RZ ;  /* 0x00b000ffcb002388 */ /* 0x0007e20000000c00 */
[C-C-:B------:R-:W-:Y:S03]  /*e960*/  @!P3 LEA.HI.X R119, R3.reuse, R147, R116.reuse, 0x1, P1 ;  /* 0x000000930377b211 */ /* 0x140fe600008f0c74 */
[----:B------:R-:W-:Y:S01]  /*e970*/  @!PT LDS RZ, [RZ] ;  /* 0x00000000fffff984 */ /* 0x000fe20000000800 */
[----:B------:R-:W-:Y:S01]  /*e980*/  @!PT LDS RZ, [RZ] ;  /* 0x00000000fffff984 */ /* 0x000fe20000000800 */
[----:B------:R-:W-:Y:S01]  /*e990*/  @!PT LDS RZ, [RZ] ;  /* 0x00000000fffff984 */ /* 0x000fe20000000800 */
[----:B------:R3:W-:Y:S01]  /*e9a0*/  @!P2 LDGSTS.E.BYPASS.LTC128B.128 [R203+0xb000], desc[UR20][R138.64+0x100] ;  /* 0x0b0001008acbafae */ /* 0x0007e2000b901d54 */
[C---:B----4-:R-:W-:Y:S03]  /*e9b0*/  @!P4 LEA R136, P5, R3.reuse, R144, 0x1 ;  /* 0x000000900388c211 */ /* 0x050fe600078a08ff */
[----:B------:R3:W-:Y:S01]  /*e9c0*/  @P4 STS.128 [R203+0x7800], RZ ;  /* 0x007800ffcb004388 */ /* 0x0007e20000000c00 */
[C-C-:B------:R-:W-:Y:S02]  /*e9d0*/  @!P4 LEA.HI.X R137, R3.reuse, R145, R116.reuse, 0x1, P5 ;  /* 0x000000910389c211 */ /* 0x140fe400028f0c74 */
        /* <DEDUP_REMOVED lines=17> */
.L_x_571:
[----:B-1-3--:R-:W2:Y:S01]  /*eaf0*/  LDL R2, [R1+0x38] ;  /* 0x0000380001027983 */ /* 0x00aea20000100800 */
[----:B------:R-:W-:Y:S01]  /*eb00*/  USHF.R.S32.HI UR9, URZ, 0x1f, UR16 ;  /* 0x0000001f3f097899 */ /* 0x000fe20008011410 */
[----:B------:R-:W-:Y:S04]  /*eb10*/  DEPBAR.LE SB0, 0x0 ;  /* 0x000080000000791a */ /* 0x000fe80000000000 */
[----:B------:R-:W3:Y:S01]  /*eb20*/  LDL R3, [R1+0x34] ;  /* 0x0000340001037983 */ /* 0x000ee20000100800 */
[----:B------:R-:W-:Y:S02]  /*eb30*/  UIMAD UR8, UR10, UR16, URZ ;  /* 0x000000100a0872a4 */ /* 0x000fe4000f8e023f */
[----:B------:R-:W-:Y:S01]  /*eb40*/  UISETP.GE.AND UP0, UPT, UR16, 0x1, UPT ;  /* 0x000000011000788c */ /* 0x000fe2000bf06270 */
[----:B------:R-:W4:Y:S01]  /*eb50*/  LDL.64 R12, [R1+0x40] ;  /* 0x00004000010c7983 */ /* 0x000f220000100a00 */
[----:B------:R-:W-:Y:S03]  /*eb60*/  UIMAD UR8, UR9, UR11, UR8 ;  /* 0x0000000b090872a4 */ /* 0x000fe6000f8e0208 */
[----:B------:R-:W4:Y:S04]  /*eb70*/  LDL R8, [R1+0x60] ;  /* 0x0000600001087983 */ /* 0x000f280000100800 */
[----:B------:R-:W4:Y:S04]  /*eb80*/  LDL R5, [R1+0x64] ;  /* 0x0000640001057983 */ /* 0x000f280000100800 */
[----:B------:R-:W4:Y:S04]  /*eb90*/  LDL R21, [R1+0x58] ;  /* 0x0000580001157983 */ /* 0x000f280000100800 */
[----:B------:R-:W4:Y:S04]  /*eba0*/  LDL R20, [R1+0x5c] ;  /* 0x00005c0001147983 */ /* 0x000f280000100800 */
[----:B------:R-:W4:Y:S04]  /*ebb0*/  LDL R24, [R1+0x50] ;  /* 0x0000500001187983 */ /* 0x000f280000100800 */
[----:B------:R-:W4:Y:S04]  /*ebc0*/  LDL R23, [R1+0x54] ;  /* 0x0000540001177983 */ /* 0x000f280000100800 */
[----:B------:R-:W4:Y:S01]  /*ebd0*/  LDL R22, [R1+0x48] ;  /* 0x0000480001167983 */ /* 0x000f220000100800 */
[----:B------:R-:W-:Y:S06]  /*ebe0*/  BAR.SYNC.DEFER_BLOCKING 0x0 ;  /* 0x0000000000007b1d */ /* 0x000fec0000010000 */
[----:B------:R-:W-:Y:S01]  /*ebf0*/  @P4 STS.128 [R203+0xc000], RZ ;  /* 0x00c000ffcb004388 */ /* 0x000fe20000000c00 */
[----:B--2---:R-:W-:Y:S01]  /*ec00*/  ISETP.GE.AND P2, PT, R2, UR31, PT ;  /* 0x0000001f02007c0c */ /* 0x004fe2000bf46270 */
[----:B------:R-:W-:Y:S01]  /*ec10*/  IMAD.U32 R2, RZ, RZ, UR16 ;  /* 0x00000010ff027e24 */ /* 0x000fe2000f8e00ff */
[----:B---3--:R-:W-:Y:S03]  /*ec20*/  ISETP.GE.AND P3, PT, R3, UR31, PT ;  /* 0x0000001f03007c0c */ /* 0x008fe6000bf66270 */
[----:B----4-:R-:W-:Y:S08]  /*ec30*/  IMAD.WIDE.U32 R2, R2, UR11, R12 ;  /* 0x0000000b02027c25 */ /* 0x010ff0000f8e000c */
[----:B------:R-:W1:Y:S01]  /*ec40*/  @!P2 LDC.64 R10, c[0x0][0x220] ;  /* 0x00008800ff0aab82 */ /* 0x000e620000000a00 */
[----:B------:R-:W-:Y:S01]  /*ec50*/  VIADD R4, R3, UR8 ;  /* 0x0000000803047c36 */ /* 0x000fe20008000000 */
[C---:B------:R-:W-:Y:S04]  /*ec60*/  @!P4 LEA R8, P1, R2.reuse, R8, 0x1 ;  /* 0x000000080208c211 */ /* 0x040fe800078208ff */
[C-C-:B------:R-:W-:Y:S02]  /*ec70*/  @!P4 LEA.HI.X R9, R2.reuse, R5, R4.reuse, 0x1, P1 ;  /* 0x000000050209c211 */ /* 0x140fe400008f0c04 */
[----:B------:R-:W2:Y:S01]  /*ec80*/  LDL R5, [R1+0x4c] ;  /* 0x00004c0001057983 */ /* 0x000ea20000100800 */
[----:B------:R-:W3:Y:S01]  /*ec90*/  @!P3 LDC.64 R6, c[0x0][0x220] ;  /* 0x00008800ff06bb82 */ /* 0x000ee20000000a00 */
[C---:B------:R-:W-:Y:S02]  /*eca0*/  IADD3 R3, P1, R2.reuse, UR19, RZ ;  /* 0x0000001302037c10 */ /* 0x040fe4000ff3e0ff */
[----:B------:R-:W-:Y:S01]  /*ecb0*/  @!PT LDS RZ, [RZ] ;  /* 0x00000000fffff984 */ /* 0x000fe20000000800 */
[----:B------:R-:W-:Y:S01]  /*ecc0*/  @!PT LDS RZ, [RZ] ;  /* 0x00000000fffff984 */ /* 0x000fe20000000800 */
[----:B------:R-:W-:Y:S01]  /*ecd0*/  @!PT LDS RZ, [RZ] ;  /* 0x00000000fffff984 */ /* 0x000fe20000000800 */
[----:B------:R1:W-:Y:S04]  /*ece0*/  @!P4 LDGSTS.E.BYPASS.LTC128B.128 [R203+0xc000], desc[UR20][R8.64] ;  /* 0x0c00000008cbcfae */ /* 0x0003e8000b901d54 */
[----:B------:R-:W-:Y:S01]  /*ecf0*/  @P3 STS.128 [R203+0xe000], RZ ;  /* 0x00e000ffcb003388 */ /* 0x000fe20000000c00 */
[----:B------:R-:W4:Y:S08]  /*ed00*/  @!P3 LDC.64 R14, c[0x0][0x220] ;  /* 0x00008800ff0ebb82 */ /* 0x000f300000000a00 */
[----:B-----5:R-:W4:Y:S01]  /*ed10*/  @!P2 LDC.64 R18, c[0x0][0x220] ;  /* 0x00008800ff12ab82 */ /* 0x020f220000000a00 */
[C---:B---3--:R-:W-:Y:S07]  /*ed20*/  @!P3 LEA R6, P0, R2.reuse, R6, 0x1 ;  /* 0x000000060206b211 */ /* 0x048fee00078008ff */
[----:B------:R-:W3:Y:S01]  /*ed30*/  @!P3 LDC.64 R12, c[0x0][0x220] ;  /* 0x00008800ff0cbb82 */ /* 0x000ee20000000a00 */
[C-C-:B------:R-:W-:Y:S02]  /*ed40*/  @!P3 LEA.HI.X R7, R2.reuse, R7, R4.reuse, 0x1, P0 ;  /* 0x000000070207b211 */ /* 0x140fe400000f0c04 */
[C---:B-1----:R-:W-:Y:S03]  /*ed50*/  @!P2 LEA R8, P0, R2.reuse, R10, 0x1 ;  /* 0x0000000a0208a211 */ /* 0x042fe600078008ff */
[----:B------:R-:W-:Y:S01]  /*ed60*/  @!PT LDS RZ, [RZ] ;  /* 0x00000000fffff984 */ /* 0x000fe20000000800 */
[----:B------:R-:W-:Y:S01]  /*ed70*/  @!PT LDS RZ, [RZ] ;  /* 0x00000000fffff984 */ /* 0x000fe20000000800 */
[----:B------:R-:W-:Y:S01]  /*ed80*/  @!PT LDS RZ, [RZ] ;  /* 0x00000000fffff984 */ /* 0x000fe20000000800 */
[----:B------:R1:W-:Y:S01]  /*ed90*/  @!P3 LDGSTS.E.BYPASS.LTC128B.128 [R203+0xe000], desc[UR20][R6.64+0x80] ;  /* 0x0e00008006cbbfae */ /* 0x0003e2000b901d54 */
[----:B------:R-:W-:Y:S01]  /*eda0*/  @!P2 LEA.HI.X R9, R2, R11, R4, 0x1, P0 ;  /* 0x0000000b0209a211 */ /* 0x000fe200000f0c04 */
[----:B------:R-:W3:Y:S01]  /*edb0*/  @!P2 LDC.64 R16, c[0x0][0x220] ;  /* 0x00008800ff10ab82 */ /* 0x000ee20000000a00 */
[----:B------:R-:W-:Y:S01]  /*edc0*/  IADD3.X R4, R4, UR18, RZ, P1, !PT ;  /* 0x0000001204047c10 */ /* 0x000fe20008ffe4ff */
[----:B------:R-:W-:Y:S01]  /*edd0*/  @P2 STS.128 [R203+0x10000], RZ ;  /* 0x010000ffcb002388 */ /* 0x000fe20000000c00 */
[C---:B----4-:R-:W-:Y:S03]  /*ede0*/  @!P3 LEA R10, P0, R3.reuse, R14, 0x1 ;  /* 0x0000000e030ab211 */ /* 0x050fe600078008ff */
[----:B------:R-:W-:Y:S01]  /*edf0*/  @!PT LDS RZ, [RZ] ;  /* 0x00000000fffff984 */ /* 0x000fe20000000800 */
[----:B------:R-:W-:Y:S01]  /*ee00*/  @!PT LDS RZ, [RZ] ;  /* 0x00000000fffff984 */ /* 0x000fe20000000800 */
[----:B------:R-:W-:Y:S01]  /*ee10*/  @!PT LDS RZ, [RZ] ;  /* 0x00000000fffff984 */ /* 0x000fe20000000800 */
[----:B------:R4:W-:Y:S01]  /*ee20*/  @!P2 LDGSTS.E.BYPASS.LTC128B.128 [R203+0x10000], desc[UR20][R8.64+0x100] ;  /* 0x1000010008cbafae */ /* 0x0009e2000b901d54 */
[C-C-:B------:R-:W-:Y:S02]  /*ee30*/  @!P3 LEA.HI.X R11, R3.reuse, R15, R4.reuse, 0x1, P0 ;  /* 0x0000000f030bb211 */ /* 0x140fe400000f0c04 */
[----:B------:R-:W3:Y:S01]  /*ee40*/  @!P3 LDC.64 R14, c[0x0][0x220] ;  /* 0x00008800ff0ebb82 */ /* 0x000ee20000000a00 */
[----:B------:R-:W-:Y:S01]  /*ee50*/  @P4 STS.128 [R203+0xc800], RZ ;  /* 0x00c800ffcb004388 */ /* 0x000fe20000000c00 */
[C---:B-1----:R-:W-:Y:S04]  /*ee60*/  @!P4 LEA R6, P1, R3.reuse, R21, 0x1 ;  /* 0x000000150306c211 */ /* 0x042fe800078208ff */
[C-C-:B------:R-:W-:Y:S02]  /*ee70*/  @!P4 LEA.HI.X R7, R3.reuse, R20, R4.reuse, 0x1, P1 ;  /* 0x000000140307c211 */ /* 0x140fe400008f0c04 */
[C---:B------:R-:W-:Y:S01]  /*ee80*/  IADD3 R2, P1, R3.reuse, UR19, RZ ;  /* 0x0000001303027c10 */ /* 0x040fe2000ff3e0ff */
[----:B------:R-:W1:Y:S01]  /*ee90*/  @!P2 LDC.64 R20, c[0x0][0x220] ;  /* 0x00008800ff14ab82 */ /* 0x000e620000000a00 */
[C---:B----4-:R-:W-:Y:S01]  /*eea0*/  @!P2 LEA R8, P0, R3.reuse, R18, 0x1 ;  /* 0x000000120308a211 */ /* 0x050fe200078008ff */
[----:B------:R-:W-:Y:S01]  /*eeb0*/  @!PT LDS RZ, [RZ] ;  /* 0x00000000fffff984 */ /* 0x000fe20000000800 */
[----:B------:R-:W-:Y:S01]  /*eec0*/  @!PT LDS RZ, [RZ] ;  /* 0x00000000fffff984 */ /* 0x000fe20000000800 */
[----:B------:R-:W-:Y:S01]  /*eed0*/  @!PT LDS RZ, [RZ] ;  /* 0x00000000fffff984 */ /* 0x000fe20000000800 */
[----:B------:R4:W-:Y:S03]  /*eee0*/  @!P4 LDGSTS.E.BYPASS.LTC128B.128 [R203+0xc800], desc[UR20][R6.64] ;  /* 0x0c80000006cbcfae */ /* 0x0009e6000b901d54 */
[----:B------:R-:W-:Y:S01]  /*eef0*/  @!P2 LEA.HI.X R9, R3, R19, R4, 0x1, P0 ;  /* 0x000000130309a211 */ /* 0x000fe200000f0c04 */
[----:B------:R-:W-:Y:S01]  /*ef00*/  @P3 STS.128 [R203+0xe800], RZ ;  /* 0x00e800ffcb003388 */ /* 0x000fe20000000c00 */
[----:B------:R-:W-:Y:S02]  /*ef10*/  IADD3.X R4, R4, UR18, RZ, P1, !PT ;  /* 0x0000001204047c10 */ /* 0x000fe40008ffe4ff */
[C---:B---3--:R-:W-:Y:S01]  /*ef20*/  @!P3 LEA R12, P1, R2.reuse, R12, 0x1 ;  /* 0x0000000c020cb211 */ /* 0x048fe200078208ff */
[----:B------:R-:W-:Y:S01]  /*ef30*/  @!PT LDS RZ, [RZ] ;  /* 0x00000000fffff984 */ /* 0x000fe20000000800 */
[----:B------:R-:W-:Y:S01]  /*ef40*/  @!PT LDS RZ, [RZ] ;  /* 0x00000000fffff984 */ /* 0x000fe20000000800 */
[----:B------:R-:W-:Y:S01]  /*ef50*/  @!PT LDS RZ, [RZ] ;  /* 0x00000000fffff984 */ /* 0x000fe20000000800 */
[----:B------:R3:W-:Y:S01]  /*ef60*/  @!P3 LDGSTS.E.BYPASS.LTC128B.128 [R203+0xe800], desc[UR20][R10.64+0x80] ;  /* 0x0e8000800acbbfae */ /* 0x0007e2000b901d54 */
[C---:B------:R-:W-:Y:S02]  /*ef70*/  IADD3 R3, P5, R2.reuse, UR19, RZ ;  /* 0x0000001302037c10 */ /* 0x040fe4000ffbe0ff */
[C-C-:B------:R-:W-:Y:S01]  /*ef80*/  @!P3 LEA.HI.X R13, R2.reuse, R13, R4.reuse, 0x1, P1 ;  /* 0x0000000d020db211 */ /* 0x140fe200008f0c04 */
[----:B------:R-:W-:Y:S04]  /*ef90*/  @P2 STS.128 [R203+0x10800], RZ ;  /* 0x010800ffcb002388 */ /* 0x000fe80000000c00 */
[----:B------:R-:W-:Y:S01]  /*efa0*/  @!PT LDS RZ, [RZ] ;  /* 0x00000000fffff984 */ /* 0x000fe20000000800 */
[----:B------:R-:W-:Y:S01]  /*efb0*/  @!PT LDS RZ, [RZ] ;  /* 0x00000000fffff984 */ /* 0x000fe20000000800 */
[----:B------:R-:W-:Y:S01]  /*efc0*/  @!PT LDS RZ, [RZ] ;  /* 0x00000000fffff984 */ /* 0x000fe20000000800 */
[----:B------:R1:W-:Y:S04]  /*efd0*/  @!P2 LDGSTS.E.BYPASS.LTC128B.128 [R203+0x10800], desc[UR20][R8.64+0x100] ;  /* 0x1080010008cbafae */ /* 0x0003e8000b901d54 */
[----:B------:R-:W-:Y:S01]  /*efe0*/  @P4 STS.128 [R203+0xd000], RZ ;  /* 0x00d000ffcb004388 */ /* 0x000fe20000000c00 */
[C---:B----4-:R-:W-:Y:S04]  /*eff0*/  @!P4 LEA R6, P0, R2.reuse, R24, 0x1 ;  /* 0x000000180206c211 */ /* 0x050fe800078008ff */
[C-C-:B------:R-:W-:Y:S02]  /*f000*/  @!P4 LEA.HI.X R7, R2.reuse, R23, R4.reuse, 0x1, P0 ;  /* 0x000000170207c211 */ /* 0x140fe400000f0c04 */
[C---:B---3--:R-:W-:Y:S03]  /*f010*/  @!P2 LEA R10, P0, R2.reuse, R16, 0x1 ;  /* 0x00000010020aa211 */ /* 0x048fe600078008ff */
[----:B------:R-:W-:Y:S01]  /*f020*/  @!PT LDS RZ, [RZ] ;  /* 0x00000000fffff984 */ /* 0x000fe20000000800 */
[----:B------:R-:W-:Y:S01]  /*f030*/  @!PT LDS RZ, [RZ] ;  /* 0x00000000fffff984 */ /* 0x000fe20000000800 */
[----:B------:R-:W-:Y:S01]  /*f040*/  @!PT LDS RZ, [RZ] ;  /* 0x00000000fffff984 */ /* 0x000fe20000000800 */
[----:B------:R3:W-:Y:S01]  /*f050*/  @!P4 LDGSTS.E.BYPASS.LTC128B.128 [R203+0xd000], desc[UR20][R6.64] ;  /* 0x0d00000006cbcfae */ /* 0x0007e2000b901d54 */
[----:B------:R-:W-:Y:S03]  /*f060*/  @!P2 LEA.HI.X R11, R2, R17, R4, 0x1, P0 ;  /* 0x00000011020ba211 */ /* 0x000fe600000f0c04 */
[----:B------:R-:W-:Y:S01]  /*f070*/  @P3 STS.128 [R203+0xf000], RZ ;  /* 0x00f000ffcb003388 */ /* 0x000fe20000000c00 */
[----:B------:R-:W-:Y:S02]  /*f080*/  IADD3.X R4, R4, UR18, RZ, P5, !PT ;  /* 0x0000001204047c10 */ /* 0x000fe4000affe4ff */
[C---:B-1----:R-:W-:Y:S01]  /*f090*/  @!P4 LEA R8, P5, R3.reuse, R22, 0x1 ;  /* 0x000000160308c211 */ /* 0x042fe200078a08ff */
[----:B------:R-:W-:Y:S01]  /*f0a0*/  @!PT LDS RZ, [RZ] ;  /* 0x00000000fffff984 */ /* 0x000fe20000000800 */
[----:B------:R-:W-:Y:S01]  /*f0b0*/  @!PT LDS RZ, [RZ] ;  /* 0x00000000fffff984 */ /* 0x000fe20000000800 */
[----:B------:R-:W-:Y:S01]  /*f0c0*/  @!PT LDS RZ, [RZ] ;  /* 0x00000000fffff984 */ /* 0x000fe20000000800 */
[----:B------:R-:W-:Y:S01]  /*f0d0*/  @!P3 LDGSTS.E.BYPASS.LTC128B.128 [R203+0xf000], desc[UR20][R12.64+0x80] ;  /* 0x0f0000800ccbbfae */ /* 0x000fe2000b901d54 */
[C---:B------:R-:W-:Y:S03]  /*f0e0*/  @!P2 LEA R2, P0, R3.reuse, R20, 0x1 ;  /* 0x000000140302a211 */ /* 0x040fe600078008ff */
[----:B------:R-:W-:Y:S04]  /*f0f0*/  @P2 STS.128 [R203+0x11000], RZ ;  /* 0x011000ffcb002388 */ /* 0x000fe80000000c00 */
[----:B------:R-:W-:Y:S01]  /*f100*/  @!PT LDS RZ, [RZ] ;  /* 0x00000000fffff984 */ /* 0x000fe20000000800 */
[----:B------:R-:W-:Y:S01]  /*f110*/  @!PT LDS RZ, [RZ] ;  /* 0x00000000fffff984 */ /* 0x000fe20000000800 */
[----:B------:R-:W-:Y:S01]  /*f120*/  @!PT LDS RZ, [RZ] ;  /* 0x00000000fffff984 */ /* 0x000fe20000000800 */
[----:B------:R-:W-:Y:S04]  /*f130*/  @!P2 LDGSTS.E.BYPASS.LTC128B.128 [R203+0x11000], desc[UR20][R10.64+0x100] ;  /* 0x110001000acbafae */ /* 0x000fe8000b901d54 */
[----:B------:R-:W-:Y:S01]  /*f140*/  @P4 STS.128 [R203+0xd800], RZ ;  /* 0x00d800ffcb004388 */ /* 0x000fe20000000c00 */
[C---:B---3--:R-:W-:Y:S04]  /*f150*/  @!P3 LEA R6, P1, R3.reuse, R14, 0x1 ;  /* 0x0000000e0306b211 */ /* 0x048fe800078208ff */
[C-C-:B------:R-:W-:Y:S02]  /*f160*/  @!P3 LEA.HI.X R7, R3.reuse, R15, R4.reuse, 0x1, P1 ;  /* 0x0000000f0307b211 */ /* 0x140fe400008f0c04 */
[C-C-:B--2---:R-:W-:Y:S02]  /*f170*/  @!P4 LEA.HI.X R9, R3.reuse, R5, R4.reuse, 0x1, P5 ;  /* 0x000000050309c211 */ /* 0x144fe400028f0c04 */
[----:B------:R-:W-:Y:S02]  /*f180*/  @!P2 LEA.HI.X R3, R3, R21, R4, 0x1, P0 ;  /* 0x000000150303a211 */ /* 0x000fe400000f0c04 */
[----:B------:R-:W-:Y:S01]  /*f190*/  PLOP3.LUT P0, PT, PT, PT, UP0, 0x80, 0x0 ;  /* 0x000000000000781c */ /* 0x000fe20003f0f008 */
        /* <DEDUP_REMOVED lines=14> */
[----:B------:R-:W-:Y:S04]  /*f280*/  LDSM.16.M88.4 R32, [R187] ;  /* 0x00000000bb20783b */ /* 0x000fe80000000200 */
[----:B------:R-:W-:Y:S04]  /*f290*/  LDSM.16.M88.4 R16, [R180+0x6800] ;  /* 0x00680000b410783b */ /* 0x000fe80000000200 */
[----:B-1----:R-:W2:Y:S04]  /*f2a0*/  LDSM.16.M88.4 R8, [R180+0x6000] ;  /* 0x00600000b408783b */ /* 0x002ea80000000200 */
[----:B------:R-:W1:Y:S04]  /*f2b0*/  LDSM.16.M88.4 R24, [R180+0x7000] ;  /* 0x00700000b418783b */ /* 0x000e680000000200 */
[----:B------:R-:W4:Y:S04]  /*f2c0*/  LDSM.16.M88.4 R136, [R180+0x7800] ;  /* 0x00780000b488783b */ /* 0x000f280000000200 */
[----:B------:R-:W0:Y:S04]  /*f2d0*/  LDGDEPBAR ;  /* 0x00000000000079af */ /* 0x000e280000000000 */
[----:B------:R-:W-:Y:S04]  /*f2e0*/  LDSM.16.M88.4 R140, [R188] ;  /* 0x00000000bc8c783b */ /* 0x000fe80000000200 */
[----:B------:R-:W3:Y:S04]  /*f2f0*/  LDSM.16.M88.4 R144, [R191] ;  /* 0x00000000bf90783b */ /* 0x000ee80000000200 */
[----:B------:R-:W3:Y:S04]  /*f300*/  LDSM.16.M88.4 R148, [R202] ;  /* 0x00000000ca94783b */ /* 0x000ee80000000200 */
[----:B------:R-:W3:Y:S04]  /*f310*/  LDSM.16.M88.4 R152, [R201] ;  /* 0x00000000c998783b */ /* 0x000ee80000000200 */
[----:B------:R-:W3:Y:S04]  /*f320*/  LDSM.16.M88.4 R156, [R200] ;  /* 0x00000000c89c783b */ /* 0x000ee80000000200 */
[----:B------:R-:W-:Y:S01]  /*f330*/  LDSM.16.M88.4 R160, [R190] ;  /* 0x00000000bea0783b */ /* 0x000fe20000000200 */
[C---:B--2---:R-:W-:Y:S03]  /*f340*/  HMMA.16816.F32 R4, R32.reuse, R8, RZ ;  /* 0x000000082004723c */ /* 0x044fe600000018ff */
[----:B------:R-:W2:Y:S04]  /*f350*/  LDSM.16.M88.4 R164, [R186+0x6000] ;  /* 0x00600000baa4783b */ /* 0x000ea80000000200 */
[----:B------:R-:W2:Y:S01]  /*f360*/  LDSM.16.M88.4 R168, [R186+0x6800] ;  /* 0x00680000baa8783b */ /* 0x000ea20000000200 */
[C---:B------:R-:W-:Y:S03]  /*f370*/  HMMA.16816.F32 R8, R32.reuse, R10, RZ ;  /* 0x0000000a2008723c */ /* 0x040fe600000018ff */
[----:B------:R-:W-:Y:S03]  /*f380*/  LDSM.16.M88.4 R172, [R189] ;  /* 0x00000000bdac783b */ /* 0x000fe60000000200 */
[C---:B------:R-:W-:Y:S01]  /*f390*/  HMMA.16816.F32 R12, R32.reuse, R16, RZ ;  /* 0x00000010200c723c */ /* 0x040fe200000018ff */
[----:B------:R-:W-:Y:S05]  /*f3a0*/  LDSM.16.M88.4 R176, [R185] ;  /* 0x00000000b9b0783b */ /* 0x000fea0000000200 */
[C---:B------:R-:W-:Y:S06]  /*f3b0*/  HMMA.16816.F32 R16, R32.reuse, R18, RZ ;  /* 0x000000122010723c */ /* 0x040fec00000018ff */
[C---:B-1----:R-:W-:Y:S06]  /*f3c0*/  HMMA.16816.F32 R20, R32.reuse, R24, RZ ;  /* 0x000000182014723c */ /* 0x042fec00000018ff */
[C---:B------:R-:W-:Y:S06]  /*f3d0*/  HMMA.16816.F32 R24, R32.reuse, R26, RZ ;  /* 0x0000001a2018723c */ /* 0x040fec00000018ff */
[C---:B----4-:R-:W-:Y:S06]  /*f3e0*/  HMMA.16816.F32 R28, R32.reuse, R136, RZ ;  /* 0x00000088201c723c */ /* 0x050fec00000018ff */
[----:B------:R-:W-:Y:S01]  /*f3f0*/  HMMA.16816.F32 R32, R32, R138, RZ ;  /* 0x0000008a2020723c */ /* 0x000fe200000018ff */
[----:B------:R-:W1:Y:S05]  /*f400*/  LDSM.16.M88.4 R136, [R186+0x7000] ;  /* 0x00700000ba88783b */ /* 0x000e6a0000000200 */
[C---:B---3--:R-:W-:Y:S06]  /*f410*/  HMMA.16816.F32 R4, R140.reuse, R144, R4 ;  /* 0x000000908c04723c */ /* 0x048fec0000001804 */
[C---:B------:R-:W-:Y:S01]  /*f420*/  HMMA.16816.F32 R8, R140.reuse, R146, R8 ;  /* 0x000000928c08723c */ /* 0x040fe20000001808 */
[----:B------:R-:W3:Y:S05]  /*f430*/  LDSM.16.M88.4 R144, [R186+0x7800] ;  /* 0x00780000ba90783b */ /* 0x000eea0000000200 */
[C---:B------:R-:W-:Y:S06]  /*f440*/  HMMA.16816.F32 R12, R140.reuse, R148, R12 ;  /* 0x000000948c0c723c */ /* 0x040fec000000180c */
[C---:B------:R-:W-:Y:S01]  /*f450*/  HMMA.16816.F32 R16, R140.reuse, R150, R16 ;  /* 0x000000968c10723c */ /* 0x040fe20000001810 */
[----:B------:R-:W4:Y:S05]  /*f460*/  LDSM.16.M88.4 R148, [R185+0x800] ;  /* 0x00080000b994783b */ /* 0x000f2a0000000200 */
[C---:B------:R-:W-:Y:S06]  /*f470*/  HMMA.16816.F32 R20, R140.reuse, R152, R20 ;  /* 0x000000988c14723c */ /* 0x040fec0000001814 */
[C---:B------:R-:W-:Y:S01]  /*f480*/  HMMA.16816.F32 R24, R140.reuse, R154, R24 ;  /* 0x0000009a8c18723c */ /* 0x040fe20000001818 */
[----:B------:R-:W-:Y:S05]  /*f490*/  LDSM.16.M88.4 R152, [R185+0x1800] ;  /* 0x00180000b998783b */ /* 0x000fea0000000200 */
[C---:B------:R-:W-:Y:S06]  /*f4a0*/  HMMA.16816.F32 R28, R140.reuse, R156, R28 ;  /* 0x0000009c8c1c723c */ /* 0x040fec000000181c */
[----:B------:R-:W-:Y:S01]  /*f4b0*/  HMMA.16816.F32 R32, R140, R158, R32 ;  /* 0x0000009e8c20723c */ /* 0x000fe20000001820 */
[----:B------:R-:W4:Y:S04]  /*f4c0*/  LDSM.16.M88.4 R140, [R185+0x1000] ;  /* 0x00100000b98c783b */ /* 0x000f280000000200 */
[----:B------:R-:W-:Y:S01]  /*f4d0*/  LDSM.16.M88.4 R156, [R187+0x2000] ;  /* 0x00200000bb9c783b */ /* 0x000fe20000000200 */
[C---:B--2---:R-:W-:Y:S06]  /*f4e0*/  HMMA.16816.F32 R4, R160.reuse, R164, R4 ;  /* 0x000000a4a004723c */ /* 0x044fec0000001804 */
[C---:B------:R-:W-:Y:S01]  /*f4f0*/  HMMA.16816.F32 R8, R160.reuse, R166, R8 ;  /* 0x000000a6a008723c */ /* 0x040fe20000001808 */
[----:B------:R-:W2:Y:S05]  /*f500*/  LDSM.16.M88.4 R164, [R180+0x8000] ;  /* 0x00800000b4a4783b */ /* 0x000eaa0000000200 */
[C---:B------:R-:W-:Y:S06]  /*f510*/  HMMA.16816.F32 R12, R160.reuse, R168, R12 ;  /* 0x000000a8a00c723c */ /* 0x040fec000000180c */
[C---:B------:R-:W-:Y:S01]  /*f520*/  HMMA.16816.F32 R16, R160.reuse, R170, R16 ;  /* 0x000000aaa010723c */ /* 0x040fe20000001810 */
[----:B------:R-:W2:Y:S05]  /*f530*/  LDSM.16.M88.4 R168, [R180+0x8800] ;  /* 0x00880000b4a8783b */ /* 0x000eaa0000000200 */
[C---:B-1----:R-:W-:Y:S06]  /*f540*/  HMMA.16816.F32 R20, R160.reuse, R136, R20 ;  /* 0x00000088a014723c */ /* 0x042fec0000001814 */
[C---:B------:R-:W-:Y:S01]  /*f550*/  HMMA.16816.F32 R24, R160.reuse, R138, R24 ;  /* 0x0000008aa018723c */ /* 0x040fe20000001818 */
[----:B------:R-:W1:Y:S05]  /*f560*/  LDSM.16.M88.4 R136, [R180+0x9000] ;  /* 0x00900000b488783b */ /* 0x000e6a0000000200 */
[C---:B---3--:R-:W-:Y:S06]  /*f570*/  HMMA.16816.F32 R28, R160.reuse, R144, R28 ;  /* 0x00000090a01c723c */ /* 0x048fec000000181c */
[----:B------:R-:W-:Y:S01]  /*f580*/  HMMA.16816.F32 R32, R160, R146, R32 ;  /* 0x00000092a020723c */ /* 0x000fe20000001820 */
[----:B------:R-:W3:Y:S04]  /*f590*/  LDSM.16.M88.4 R144, [R180+0x9800] ;  /* 0x00980000b490783b */ /* 0x000ee80000000200 */
[----:B------:R-:W-:Y:S01]  /*f5a0*/  LDSM.16.M88.4 R160, [R188+0x2000] ;  /* 0x00200000bca0783b */ /* 0x000fe20000000200 */
[C---:B------:R-:W-:Y:S06]  /*f5b0*/  HMMA.16816.F32 R4, R172.reuse, R176, R4 ;  /* 0x000000b0ac04723c */ /* 0x040fec0000001804 */
[C---:B------:R-:W-:Y:S01]  /*f5c0*/  HMMA.16816.F32 R8, R172.reuse, R178, R8 ;  /* 0x000000b2ac08723c */ /* 0x040fe20000001808 */
[----:B------:R-:W3:Y:S05]  /*f5d0*/  LDSM.16.M88.4 R176, [R199] ;  /* 0x00000000c7b0783b */ /* 0x000eea0000000200 */
[C---:B----4-:R-:W-:Y:S06]  /*f5e0*/  HMMA.16816.F32 R12, R172.reuse, R148, R12 ;  /* 0x00000094ac0c723c */ /* 0x050fec000000180c */
[C---:B------:R-:W-:Y:S01]  /*f5f0*/  HMMA.16816.F32 R16, R172.reuse, R150, R16 ;  /* 0x00000096ac10723c */ /* 0x040fe20000001810 */
[----:B------:R-:W4:Y:S05]  /*f600*/  LDSM.16.M88.4 R148, [R198] ;  /* 0x00000000c694783b */ /* 0x000f2a0000000200 */
[C---:B------:R-:W-:Y:S06]  /*f610*/  HMMA.16816.F32 R20, R172.reuse, R140, R20 ;  /* 0x0000008cac14723c */ /* 0x040fec0000001814 */
[C---:B------:R-:W-:Y:S01]  /*f620*/  HMMA.16816.F32 R24, R172.reuse, R142, R24 ;  /* 0x0000008eac18723c */ /* 0x040fe20000001818 */
[----:B------:R-:W4:Y:S05]  /*f630*/  LDSM.16.M88.4 R140, [R197] ;  /* 0x00000000c58c783b */ /* 0x000f2a0000000200 */
[C---:B------:R-:W-:Y:S06]  /*f640*/  HMMA.16816.F32 R28, R172.reuse, R152, R28 ;  /* 0x00000098ac1c723c */ /* 0x040fec000000181c */
[----:B------:R-:W-:Y:S01]  /*f650*/  HMMA.16816.F32 R32, R172, R154, R32 ;  /* 0x0000009aac20723c */ /* 0x000fe20000001820 */
[----:B------:R-:W4:Y:S04]  /*f660*/  LDSM.16.M88.4 R152, [R196] ;  /* 0x00000000c498783b */ /* 0x000f280000000200 */
        /* <DEDUP_REMOVED lines=16> */
[----:B------:R-:W3:Y:S05]  /*f770*/  LDSM.16.M88.4 R176, [R185+0x2000] ;  /* 0x00200000b9b0783b */ /* 0x000eea0000000200 */
[C---:B----4-:R-:W-:Y:S06]  /*f780*/  HMMA.16816.F32 R12, R160.reuse, R148, R12 ;  /* 0x00000094a00c723c */ /* 0x050fec000000180c */
        /* <DEDUP_REMOVED lines=37> */
[----:B------:R-:W-:Y:S05]  /*f9e0*/  LDSM.16.M88.4 R172, [R185+0x4000] ;  /* 0x00400000b9ac783b */ /* 0x000fea0000000200 */
        /* <DEDUP_REMOVED lines=9> */
[----:B------:R-:W3:Y:S01]  /*fa80*/  LDSM.16.M88.4 R160, [R186+0xb800] ;  /* 0x00b80000baa0783b */ /* 0x000ee20000000200 */
[C---:B------:R-:W-:Y:S06]  /*fa90*/  HMMA.16816.F32 R4, R164.reuse, R176, R4 ;  /* 0x000000b0a404723c */ /* 0x040fec0000001804 */
[C---:B------:R-:W-:Y:S06]  /*faa0*/  HMMA.16816.F32 R8, R164.reuse, R178, R8 ;  /* 0x000000b2a408723c */ /* 0x040fec0000001808 */
[C---:B----4-:R-:W-:Y:S06]  /*fab0*/  HMMA.16816.F32 R12, R164.reuse, R148, R12 ;  /* 0x00000094a40c723c */ /* 0x050fec000000180c */
[C---:B------:R-:W-:Y:S01]  /*fac0*/  HMMA.16816.F32 R16, R164.reuse, R150, R16 ;  /* 0x00000096a410723c */ /* 0x040fe20000001810 */
[----:B------:R-:W4:Y:S05]  /*fad0*/  LDSM.16.M88.4 R148, [R189+0x4000] ;  /* 0x00400000bd94783b */ /* 0x000f2a0000000200 */
[C---:B------:R-:W-:Y:S06]  /*fae0*/  HMMA.16816.F32 R20, R164.reuse, R140, R20 ;  /* 0x0000008ca414723c */ /* 0x040fec0000001814 */
[C---:B------:R-:W-:Y:S01]  /*faf0*/  HMMA.16816.F32 R24, R164.reuse, R142, R24 ;  /* 0x0000008ea418723c */ /* 0x040fe20000001818 */
[----:B------:R-:W4:Y:S05]  /*fb00*/  LDSM.16.M88.4 R140, [R185+0x4800] ;  /* 0x00480000b98c783b */ /* 0x000f2a0000000200 */
[C---:B------:R-:W-:Y:S06]  /*fb10*/  HMMA.16816.F32 R28, R164.reuse, R152, R28 ;  /* 0x00000098a41c723c */ /* 0x040fec000000181c */
[----:B------:R-:W-:Y:S06]  /*fb20*/  HMMA.16816.F32 R32, R164, R154, R32 ;  /* 0x0000009aa420723c */ /* 0x000fec0000001820 */
[C---:B--2---:R-:W-:Y:S06]  /*fb30*/  HMMA.16816.F32 R4, R156.reuse, R168, R4 ;  /* 0x000000a89c04723c */ /* 0x044fec0000001804 */
[C---:B------:R-:W-:Y:S06]  /*fb40*/  HMMA.16816.F32 R8, R156.reuse, R170, R8 ;  /* 0x000000aa9c08723c */ /* 0x040fec0000001808 */
[C---:B-1----:R-:W-:Y:S06]  /*fb50*/  HMMA.16816.F32 R12, R156.reuse, R136, R12 ;  /* 0x000000889c0c723c */ /* 0x042fec000000180c */
[C---:B------:R-:W-:Y:S01]  /*fb60*/  HMMA.16816.F32 R16, R156.reuse, R138, R16 ;  /* 0x0000008a9c10723c */ /* 0x040fe20000001810 */
[----:B------:R-:W1:Y:S05]  /*fb70*/  LDSM.16.M88.4 R136, [R185+0x5000] ;  /* 0x00500000b988783b */ /* 0x000e6a0000000200 */
[C---:B---3--:R-:W-:Y:S06]  /*fb80*/  HMMA.16816.F32 R20, R156.reuse, R144, R20 ;  /* 0x000000909c14723c */ /* 0x048fec0000001814 */
[C---:B------:R-:W-:Y:S01]  /*fb90*/  HMMA.16816.F32 R24, R156.reuse, R146, R24 ;  /* 0x000000929c18723c */ /* 0x040fe20000001818 */
[----:B------:R-:W2:Y:S01]  /*fba0*/  LDSM.16.M88.4 R144, [R185+0x5800] ;  /* 0x00580000b990783b */ /* 0x000ea20000000200 */
[----:B------:R-:W-:Y:S04]  /*fbb0*/  DEPBAR.LE SB0, 0x0 ;  /* 0x000080000000791a */ /* 0x000fe80000000000 */
[C---:B------:R-:W-:Y:S01]  /*fbc0*/  HMMA.16816.F32 R28, R156.reuse, R160, R28 ;  /* 0x000000a09c1c723c */ /* 0x040fe2000000181c */
[----:B------:R-:W-:Y:S05]  /*fbd0*/  BAR.SYNC.DEFER_BLOCKING 0x0 ;  /* 0x0000000000007b1d */ /* 0x000fea0000010000 */
[----:B------:R-:W-:Y:S06]  /*fbe0*/  HMMA.16816.F32 R32, R156, R162, R32 ;  /* 0x000000a29c20723c */ /* 0x000fec0000001820 */
[C---:B----4-:R-:W-:Y:S06]  /*fbf0*/  HMMA.16816.F32 R4, R148.reuse, R172, R4 ;  /* 0x000000ac9404723c */ /* 0x050fec0000001804 */
[C---:B------:R-:W-:Y:S06]  /*fc00*/  HMMA.16816.F32 R8, R148.reuse, R174, R8 ;  /* 0x000000ae9408723c */ /* 0x040fec0000001808 */
[C---:B------:R-:W-:Y:S06]  /*fc10*/  HMMA.16816.F32 R12, R148.reuse, R140, R12 ;  /* 0x0000008c940c723c */ /* 0x040fec000000180c */
[C---:B------:R-:W-:Y:S06]  /*fc20*/  HMMA.16816.F32 R16, R148.reuse, R142, R16 ;  /* 0x0000008e9410723c */ /* 0x040fec0000001810 */
[----:B------:R-:W-:Y:S01]  /*fc30*/  FMNMX.FTZ R2, R4, R0, !PT ;  /* 0x0000000004027209 */ /* 0x000fe20007810000 */
[C---:B-1----:R-:W-:Y:S04]  /*fc40*/  HMMA.16816.F32 R20, R148.reuse, R136, R20 ;  /* 0x000000889414723c */ /* 0x042fe80000001814 */
[----:B------:R-:W-:Y:S02]  /*fc50*/  FMNMX.FTZ R2, R5, R2, !PT ;  /* 0x0000000205027209 */ /* 0x000fe40007810000 */
[C---:B------:R-:W-:Y:S05]  /*fc60*/  HMMA.16816.F32 R24, R148.reuse, R138, R24 ;  /* 0x0000008a9418723c */ /* 0x040fea0000001818 */
[----:B------:R-:W-:Y:S01]  /*fc70*/  FMNMX.FTZ R3, R8, R2, !PT ;  /* 0x0000000208037209 */ /* 0x000fe20007810000 */
[C---:B--2---:R-:W-:Y:S05]  /*fc80*/  HMMA.16816.F32 R28, R148.reuse, R144, R28 ;  /* 0x00000090941c723c */ /* 0x044fea000000181c */
        /* <DEDUP_REMOVED lines=28> */
.L_x_572:
[----:B---3--:R-:W-:Y:S01]  /*fe50*/  FMNMX.FTZ R2, R31, R143, !PT ;  /* 0x0000008f1f027209 */ /* 0x008fe20007810000 */
[----:B------:R-:W2:Y:S01]  /*fe60*/  LDL.64 R164, [R1+0x28] ;  /* 0x0000280001a47983 */ /* 0x000ea20000100a00 */
[----:B------:R-:W-:Y:S01]  /*fe70*/  UIADD3 UR22, UR25, 0x76cf5d0a, URZ ;  /* 0x76cf5d0a19167890 */ /* 0x000fe2000fffe03f */
[----:B------:R-:W-:Y:S01]  /*fe80*/  IMAD.MOV.U32 R139, RZ, RZ, 0x7054 ;  /* 0x00007054ff8b7424 */ /* 0x000fe200078e00ff */
[----:B------:R-:W-:Y:S01]  /*fe90*/  FMNMX.FTZ R2, R34, R2, !PT ;  /* 0x0000000222027209 */ /* 0x000fe20007810000 */
[----:B------:R-:W-:Y:S01]  /*fea0*/  UIADD3 UR30, UR25, 0x32370b8f, URZ ;  /* 0x32370b8f191e7890 */ /* 0x000fe2000fffe03f */
[----:B------:R-:W-:Y:S01]  /*feb0*/  IMAD.U32 R171, RZ, RZ, UR5 ;  /* 0x00000005ffab7e24 */ /* 0x000fe2000f8e00ff */
[----:B------:R-:W1:Y:S01]  /*fec0*/  SHFL.BFLY PT, R116, R142, 0x2, 0x1f ;  /* 0x0c401f008e747f89 */ /* 0x000e6200000e0000 */
[----:B------:R-:W-:Y:S01]  /*fed0*/  FMNMX.FTZ R2, R35, R2, !PT ;  /* 0x0000000223027209 */ /* 0x000fe20007810000 */
[----:B------:R-:W-:Y:S02]  /*fee0*/  UIADD3 UR27, UR24, 0x78dde6e4, URZ ;  /* 0x78dde6e4181b7890 */ /* 0x000fe4000fffe03f */
[----:B------:R-:W-:Y:S04]  /*fef0*/  PRMT R171, R171, R139, UR5 ;  /* 0x00000005abab7e16 */ /* 0x000fe8000800008b */
[----:B------:R-:W-:Y:S01]  /*ff00*/  LDSM.16.MT88.4 R144, [R182+0xc000] ;  /* 0x00c00000b690783b */ /* 0x000fe20000004200 */
[----:B------:R-:W-:Y:S02]  /*ff10*/  UIADD3 UR17, UR25, -0x56f99767, URZ ;  /* 0xa906689919117890 */ /* 0x000fe4000fffe03f */
[----:B------:R-:W-:Y:S02]  /*ff20*/  UIADD3 UR23, UR25, -0x126145ec, URZ ;  /* 0xed9eba1419177890 */ /* 0x000fe4000fffe03f */
[----:B------:R-:W-:Y:S02]  /*ff30*/  UIADD3 UR15, UR24, -0x61c88647, URZ ;  /* 0x9e3779b9180f7890 */ /* 0x000fe4000fffe03f */
[----:B------:R-:W-:Y:S01]  /*ff40*/  UIADD3 UR26, UR24, -0x4ab325aa, URZ ;  /* 0xb54cda56181a7890 */ /* 0x000fe2000fffe03f */
[----:B------:R-:W-:Y:S01]  /*ff50*/  LDSM.16.MT88.4 R148, [R184+0xc000] ;  /* 0x00c00000b894783b */ /* 0x000fe20000004200 */
[----:B------:R-:W-:Y:S02]  /*ff60*/  USHF.L.U32 UR32, UR16, 0x1, URZ ;  /* 0x0000000110207899 */ /* 0x000fe4000800063f */
[----:B------:R-:W-:Y:S02]  /*ff70*/  UIADD3 UR8, UR25, -0x4498517b, URZ ;  /* 0xbb67ae8519087890 */ /* 0x000fe4000fffe03f */
[----:B------:R-:W-:Y:S02]  /*ff80*/  ULOP3.LUT UR9, UR32, UR25, URZ, 0x3c, !UPT ;  /* 0x0000001920097292 */ /* 0x000fe4000f8e3c3f */
[----:B------:R-:W-:Y:S01]  /*ff90*/  UIADD3 UR32, UR32, 0x1, URZ ;  /* 0x0000000120207890 */ /* 0x000fe2000fffe03f */
[----:B------:R-:W-:Y:S01]  /*ffa0*/  STL [R1+0x9c], R180 ;  /* 0x00009cb401007387 */ /* 0x000fe20000100800 */
[----:B-1----:R-:W-:Y:S03]  /*ffb0*/  FMNMX.FTZ R116, R142, R116, !PT ;  /* 0x000000748e747209 */ /* 0x002fe60007810000 */
[----:B------:R-:W1:Y:S01]  /*ffc0*/  SHFL.BFLY PT, R118, R2, 0x2, 0x1f ;  /* 0x0c401f0002767f89 */ /* 0x000e6200000e0000 */
[----:B------:R-:W-:Y:S01]  /*ffd0*/  LOP3.LUT R3, R215, UR9, RZ, 0x3c, !PT ;  /* 0x00000009d7037c12 */ /* 0x000fe2000f8e3cff */
[----:B------:R-:W-:Y:S06]  /*ffe0*/  UIADD3 UR9, UR24, -0x255992d5, URZ ;  /* 0xdaa66d2b18097890 */ /* 0x000fec000fffe03f */
[----:B------:R-:W3:Y:S01]  /*fff0*/  SHFL.BFLY PT, R119, R116, 0x1, 0x1f ;  /* 0x0c201f0074777f89 */ /* 0x000ee200000e0000 */
[----:B------:R-:W-:Y:S01]  /*10000*/  ULOP3.LUT UR32, UR32, UR25, URZ, 0x3c, !UPT ;  /* 0x0000001920207292 */ /* 0x000fe2000f8e3c3f */
[----:B------:R-:W-:Y:S06]  /*10010*/  IMAD.WIDE.U32 R136, R3, -0x326172a9, RZ ;  /* 0xcd9e8d5703887825 */ /* 0x000fec00078e00ff */
[----:B------:R-:W-:Y:S01]  /*10020*/  LDSM.16.MT88.4 R140, [R181+0xc000] ;  /* 0x00c00000b58c783b */ /* 0x000fe20000004200 */
[----:B-1----:R-:W-:Y:S02]  /*10030*/  FMNMX.FTZ R118, R2, R118, !PT ;  /* 0x0000007602767209 */ /* 0x002fe40007810000 */
[----:B------:R-:W-:Y:S01]  /*10040*/  LOP3.LUT R2, R213, UR8, R214, 0x96, !PT ;  /* 0x00000008d5027c12 */ /* 0x000fe2000f8e96d6 */
[----:B------:R-:W-:Y:S01]  /*10050*/  UIADD3 UR8, UR24, 0x3c6ef372, URZ ;  /* 0x3c6ef37218087890 */ /* 0x000fe2000fffe03f */
[----:B---3--:R-:W-:Y:S03]  /*10060*/  FMNMX.FTZ R116, R116, R119, !PT ;  /* 0x0000007774747209 */ /* 0x008fe60007810000 */
[----:B------:R-:W1:Y:S01]  /*10070*/  SHFL.BFLY PT, R138, R118, 0x1, 0x1f ;  /* 0x0c201f00768a7f89 */ /* 0x000e6200000e0000 */
[----:B------:R-:W-:Y:S01]  /*10080*/  IMAD.WIDE.U32 R168, R2, -0x326172a9, RZ ;  /* 0xcd9e8d5702a87825 */ /* 0x000fe200078e00ff */
[C---:B------:R-:W-:Y:S03]  /*10090*/  FSETP.NEU.FTZ.AND P0, PT, R116.reuse, -INF , PT ;  /* 0xff8000007400780b */ /* 0x040fe60003f1d000 */
[C---:B------:R-:W-:Y:S01]  /*100a0*/  FMUL.FTZ R163, R116.reuse, UR4 ;  /* 0x0000000474a37c20 */ /* 0x040fe20008410000 */
[----:B------:R-:W-:Y:S01]  /*100b0*/  FADD.FTZ R0, -R116, R0 ;  /* 0x0000000074007221 */ /* 0x000fe20000010100 */
[----:B------:R-:W-:Y:S03]  /*100c0*/  LOP3.LUT R136, R169, UR8, R136, 0x96, !PT ;  /* 0x00000008a9887c12 */ /* 0x000fe6000f8e9688 */
[----:B------:R-:W-:Y:S05]  /*100d0*/  FSEL R163, R163, RZ, P0 ;  /* 0x000000ffa3a37208 */ /* 0x000fea0000000000 */
        /* <DEDUP_REMOVED lines=13> */
[--C-:B------:R-:W-:Y:S01]  /*101b0*/  FFMA.FTZ R13, R13, UR4, -R163.reuse ;  /* 0x000000040d0d7c23 */ /* 0x100fe200080108a3 */
[----:B------:R-:W-:Y:S08]  /*101c0*/  FFMA.FTZ R20, R20, UR4, -R163 ;  /* 0x0000000414147c23 */ /* 0x000ff000080108a3 */
[----:B------:R-:W3:Y:S10]  /*101d0*/  MUFU.EX2 R179, R5 ;  /* 0x0000000500b37308 */ /* 0x000ef40000000800 */
[----:B------:R-:W4:Y:S10]  /*101e0*/  MUFU.EX2 R209, R9 ;  /* 0x0000000900d17308 */ /* 0x000f340000000800 */
[----:B------:R-:W-:Y:S01]  /*101f0*/  MUFU.EX2 R220, R16 ;  /* 0x0000001000dc7308 */ /* 0x000fe20000000800 */
[----:B---3--:R-:W-:Y:S04]  /*10200*/  F2FP.F16.F32.PACK_AB R160, R179, R216 ;  /* 0x000000d8b3a0723e */ /* 0x008fe800000000ff */
[----:B------:R-:W-:Y:S05]  /*10210*/  PRMT R159, R160, 0x7632, R159 ;  /* 0x00007632a09f7816 */ /* 0x000fea000000009f */
[----:B------:R-:W-:Y:S01]  /*10220*/  MUFU.EX2 R206, R17 ;  /* 0x0000001100ce7308 */ /* 0x000fe20000000800 */
[----:B----4-:R-:W-:Y:S04]  /*10230*/  F2FP.F16.F32.PACK_AB R158, R209, R180 ;  /* 0x000000b4d19e723e */ /* 0x010fe800000000ff */
[----:B------:R-:W-:Y:S05]  /*10240*/  PRMT R157, R158, 0x7632, R157 ;  /* 0x000076329e9d7816 */ /* 0x000fea000000009d */
[----:B------:R-:W-:Y:S10]  /*10250*/  MUFU.EX2 R211, R12 ;  /* 0x0000000c00d37308 */ /* 0x000ff40000000800 */
[----:B------:R-:W-:Y:S01]  /*10260*/  MUFU.EX2 R175, R13 ;  /* 0x0000000d00af7308 */ /* 0x000fe20000000800 */
[----:B--2---:R-:W-:Y:S01]  /*10270*/  LOP3.LUT R2, R137, UR15, R164, 0x96, !PT ;  /* 0x0000000f89027c12 */ /* 0x004fe2000f8e96a4 */
[----:B------:R-:W-:Y:S04]  /*10280*/  IMAD.WIDE.U32 R136, R136, -0x2daee0ad, RZ ;  /* 0xd2511f5388887825 */ /* 0x000fe800078e00ff */
[----:B------:R-:W-:Y:S05]  /*10290*/  IMAD.WIDE.U32 R2, R2, -0x2daee0ad, RZ ;  /* 0xd2511f5302027825 */ /* 0x000fea00078e00ff */
[----:B------:R-:W-:Y:S02]  /*102a0*/  LOP3.LUT R119, R3, UR22, R212, 0x96, !PT ;  /* 0x0000001603777c12 */ /* 0x000fe4000f8e96d4 */
[----:B------:R-:W-:Y:S02]  /*102b0*/  LOP3.LUT R2, R137, UR30, R2, 0x96, !PT ;  /* 0x0000001e89027c12 */ /* 0x000fe4000f8e9602 */
[----:B-1----:R-:W-:Y:S01]  /*102c0*/  FMNMX.FTZ R3, R118, R138, !PT ;  /* 0x0000008a76037209 */ /* 0x002fe20007810000 */
[----:B------:R-:W-:Y:S03]  /*102d0*/  IMAD.WIDE.U32 R118, R119, -0x326172a9, RZ ;  /* 0xcd9e8d5777767825 */ /* 0x000fe600078e00ff */
[----:B------:R-:W-:Y:S01]  /*102e0*/  FSETP.NEU.FTZ.AND P0, PT, R3, -INF , PT ;  /* 0xff8000000300780b */ /* 0x000fe20003f1d000 */
[----:B------:R-:W-:Y:S01]  /*102f0*/  IMAD.WIDE.U32 R152, R2, -0x326172a9, RZ ;  /* 0xcd9e8d5702987825 */ /* 0x000fe200078e00ff */
[----:B------:R-:W-:Y:S03]  /*10300*/  LOP3.LUT R4, R119, UR9, R168, 0x96, !PT ;  /* 0x0000000977047c12 */ /* 0x000fe6000f8e96a8 */
[----:B------:R-:W-:Y:S01]  /*10310*/  FMUL.FTZ R170, R3, UR4 ;  /* 0x0000000403aa7c20 */ /* 0x000fe20008410000 */
[----:B------:R-:W-:Y:S01]  /*10320*/  LOP3.LUT R118, R153, UR27, R118, 0x96, !PT ;  /* 0x0000001b99767c12 */ /* 0x000fe2000f8e9676 */
[----:B------:R-:W-:Y:S03]  /*10330*/  IMAD.WIDE.U32 R4, R4, -0x2daee0ad, RZ ;  /* 0xd2511f5304047825 */ /* 0x000fe600078e00ff */
[----:B------:R-:W-:Y:S01]  /*10340*/  FSEL R170, R170, RZ, P0 ;  /* 0x000000ffaaaa7208 */ /* 0x000fe20000000000 */
[----:B------:R-:W-:Y:S01]  /*10350*/  IMAD.WIDE.U32 R172, R118, -0x2daee0ad, RZ ;  /* 0xd2511f5376ac7825 */ /* 0x000fe200078e00ff */
[----:B------:R-:W-:Y:S03]  /*10360*/  LOP3.LUT R5, R5, UR23, R136, 0x96, !PT ;  /* 0x0000001705057c12 */ /* 0x000fe6000f8e9688 */
[----:B------:R-:W-:Y:S01]  /*10370*/  FFMA.FTZ R6, R6, UR4, -R170 ;  /* 0x0000000406067c23 */ /* 0x000fe200080108aa */
[----:B------:R-:W-:Y:S01]  /*10380*/  LOP3.LUT R118, R173, UR17, R4, 0x96, !PT ;  /* 0x00000011ad767c12 */ /* 0x000fe2000f8e9604 */
[--C-:B------:R-:W-:Y:S01]  /*10390*/  FFMA.FTZ R7, R7, UR4, -R170.reuse ;  /* 0x0000000407077c23 */ /* 0x100fe200080108aa */
[----:B------:R-:W-:Y:S01]  /*103a0*/  IMAD.WIDE.U32 R166, R5, -0x326172a9, RZ ;  /* 0xcd9e8d5705a67825 */ /* 0x000fe200078e00ff */
[----:B------:R1:W-:Y:S03]  /*103b0*/  MUFU.EX2 R178, R6 ;  /* 0x0000000600b27308 */ /* 0x0003e60000000800 */
[--C-:B------:R-:W-:Y:S01]  /*103c0*/  FFMA.FTZ R10, R10, UR4, -R170.reuse ;  /* 0x000000040a0a7c23 */ /* 0x100fe200080108aa */
[----:B------:R-:W-:Y:S04]  /*103d0*/  IMAD.WIDE.U32 R118, R118, -0x326172a9, RZ ;  /* 0xcd9e8d5776767825 */ /* 0x000fe800078e00ff */
[--C-:B------:R-:W-:Y:S01]  /*103e0*/  FFMA.FTZ R11, R11, UR4, -R170.reuse ;  /* 0x000000040b0b7c23 */ /* 0x100fe200080108aa */
[--C-:B------:R-:W-:Y:S01]  /*103f0*/  FFMA.FTZ R14, R14, UR4, -R170.reuse ;  /* 0x000000040e0e7c23 */ /* 0x100fe200080108aa */
[--C-:B------:R-:W-:Y:S01]  /*10400*/  FFMA.FTZ R15, R15, UR4, -R170.reuse ;  /* 0x000000040f0f7c23 */ /* 0x100fe200080108aa */
[C---:B------:R-:W-:Y:S01]  /*10410*/  LOP3.LUT R4, R118.reuse, 0xffff, RZ, 0xc0, !PT ;  /* 0x0000ffff76047812 */ /* 0x040fe200078ec0ff */
[----:B------:R2:W3:Y:S01]  /*10420*/  MUFU.EX2 R208, R7 ;  /* 0x0000000700d07308 */ /* 0x0004e20000000800 */
[----:B------:R-:W-:Y:S01]  /*10430*/  LOP3.LUT R2, R118, 0xff, RZ, 0xc0, !PT ;  /* 0x000000ff76027812 */ /* 0x000fe200078ec0ff */
[----:B------:R-:W-:Y:S01]  /*10440*/  FFMA.FTZ R18, R18, UR4, -R170 ;  /* 0x0000000412127c23 */ /* 0x000fe200080108aa */
[----:B------:R-:W-:Y:S01]  /*10450*/  SHF.R.U32.HI R4, RZ, 0x8, R4 ;  /* 0x00000008ff047819 */ /* 0x000fe20000011604 */
[----:B------:R-:W-:Y:S01]  /*10460*/  FFMA.FTZ R19, R19, UR4, -R170 ;  /* 0x0000000413137c23 */ /* 0x000fe200080108aa */
[----:B------:R-:W-:Y:S01]  /*10470*/  SHF.R.U32.HI R9, RZ, 0x18, R118 ;  /* 0x00000018ff097819 */ /* 0x000fe20000011676 */
[----:B------:R-:W-:Y:S01]  /*10480*/  FFMA.FTZ R22, R22, UR4, -R170 ;  /* 0x0000000416167c23 */ /* 0x000fe200080108aa */
[----:B------:R-:W-:Y:S03]  /*10490*/  PRMT R138, R2, 0x5410, R4 ;  /* 0x00005410028a7816 */ /* 0x000fe60000000004 */
[----:B------:R-:W-:Y:S01]  /*104a0*/  MUFU.EX2 R174, R10 ;  /* 0x0000000a00ae7308 */ /* 0x000fe20000000800 */
[----:B------:R-:W-:Y:S01]  /*104b0*/  SHF.R.U32.HI R4, RZ, 0x10, R118 ;  /* 0x00000010ff047819 */ /* 0x000fe20000011676 */
[----:B------:R-:W-:Y:S01]  /*104c0*/  FFMA.FTZ R26, R26, UR4, -R170 ;  /* 0x000000041a1a7c23 */ /* 0x000fe200080108aa */
[----:B------:R-:W-:Y:S02]  /*104d0*/  LOP3.LUT R2, R119, UR26, R166, 0x96, !PT ;  /* 0x0000001a77027c12 */ /* 0x000fe4000f8e96a6 */
[----:B------:R-:W-:Y:S02]  /*104e0*/  LOP3.LUT R8, R4, 0xff, RZ, 0xc0, !PT ;  /* 0x000000ff04087812 */ /* 0x000fe400078ec0ff */
[C---:B------:R-:W-:Y:S03]  /*104f0*/  LOP3.LUT R4, R2.reuse, 0xffff, RZ, 0xc0, !PT ;  /* 0x0000ffff02047812 */ /* 0x040fe600078ec0ff */
[----:B------:R-:W4:Y:S01]  /*10500*/  MUFU.EX2 R210, R11 ;  /* 0x0000000b00d27308 */ /* 0x000f220000000800 */
[----:B-1----:R-:W-:Y:S02]  /*10510*/  SHF.R.U32.HI R6, RZ, 0x10, R2 ;  /* 0x00000010ff067819 */ /* 0x002fe40000011602 */
[----:B------:R-:W-:Y:S02]  /*10520*/  SHF.R.U32.HI R5, RZ, 0x8, R4 ;  /* 0x00000008ff057819 */ /* 0x000fe40000011604 */
[----:B--2---:R-:W-:Y:S02]  /*10530*/  LOP3.LUT R7, R2, 0xff, RZ, 0xc0, !PT ;  /* 0x000000ff02077812 */ /* 0x004fe400078ec0ff */
[----:B------:R-:W-:Y:S03]  /*10540*/  SHF.R.U32.HI R4, RZ, 0x18, R2 ;  /* 0x00000018ff047819 */ /* 0x000fe60000011602 */
[----:B------:R-:W-:Y:S01]  /*10550*/  MUFU.EX2 R207, R14 ;  /* 0x0000000e00cf7308 */ /* 0x000fe20000000800 */
[----:B------:R-:W-:Y:S02]  /*10560*/  LOP3.LUT R2, R6, 0xff, RZ, 0xc0, !PT ;  /* 0x000000ff06027812 */ /* 0x000fe400078ec0ff */
[----:B------:R-:W-:Y:S02]  /*10570*/  PRMT R5, R7, 0x5410, R5 ;  /* 0x0000541007057816 */ /* 0x000fe40000000005 */
[----:B------:R-:W-:Y:S01]  /*10580*/  PRMT R4, R2, 0x5410, R4 ;  /* 0x0000541002047816 */ /* 0x000fe20000000004 */
[----:B------:R-:W-:Y:S01]  /*10590*/  FMUL.FTZ R2, R0, UR4 ;  /* 0x0000000400027c20 */ /* 0x000fe20008410000 */
[----:B------:R-:W-:Y:S01]  /*105a0*/  FADD.FTZ R0, -R3, R117 ;  /* 0x0000007503007221 */ /* 0x000fe20000010100 */
[----:B---3--:R-:W-:Y:S02]  /*105b0*/  F2FP.F16.F32.PACK_AB R162, R208, R178 ;  /* 0x000000b2d0a2723e */ /* 0x008fe400000000ff */
[----:B------:R-:W-:Y:S01]  /*105c0*/  MUFU.EX2 R219, R15 ;  /* 0x0000000f00db7308 */ /* 0x000fe20000000800 */
[--C-:B------:R-:W-:Y:S01]  /*105d0*/  HSET2.LE.AND R136, R5, R171.reuse, PT ;  /* 0x000000ab05887233 */ /* 0x100fe20003803000 */
[----:B------:R-:W-:Y:S01]  /*105e0*/  FMUL.FTZ R0, R0, UR4 ;  /* 0x0000000400007c20 */ /* 0x000fe20008410000 */
[--C-:B------:R-:W-:Y:S02]  /*105f0*/  HSET2.LE.AND R137, R4, R171.reuse, PT ;  /* 0x000000ab04897233 */ /* 0x100fe40003803000 */
[----:B------:R-:W-:Y:S02]  /*10600*/  PRMT R4, R160, 0x5410, R159 ;  /* 0x00005410a0047816 */ /* 0x000fe4000000009f */
[----:B------:R-:W-:Y:S03]  /*10610*/  PRMT R161, R162, 0x7632, R161 ;  /* 0x00007632a2a17816 */ /* 0x000fe600000000a1 */
[----:B------:R-:W1:Y:S01]  /*10620*/  MUFU.EX2 R2, R2 ;  /* 0x0000000200027308 */ /* 0x000e620000000800 */
[----:B------:R-:W-:Y:S02]  /*10630*/  LOP3.LUT R136, R136, R4, RZ, 0xc0, !PT ;  /* 0x0000000488887212 */ /* 0x000fe400078ec0ff */
[----:B------:R-:W-:Y:S02]  /*10640*/  PRMT R4, R162, 0x5410, R161 ;  /* 0x00005410a2047816 */ /* 0x000fe400000000a1 */
[----:B----4-:R-:W-:Y:S02]  /*10650*/  F2FP.F16.F32.PACK_AB R156, R210, R174 ;  /* 0x000000aed29c723e */ /* 0x010fe400000000ff */
[----:B------:R-:W-:Y:S03]  /*10660*/  LOP3.LUT R137, R137, R4, RZ, 0xc0, !PT ;  /* 0x0000000489897212 */ /* 0x000fe600078ec0ff */
[----:B------:R-:W2:Y:S01]  /*10670*/  MUFU.EX2 R0, R0 ;  /* 0x0000000000007308 */ /* 0x000ea20000000800 */
[----:B------:R-:W-:Y:S02]  /*10680*/  PRMT R8, R8, 0x5410, R9 ;  /* 0x0000541008087816 */ /* 0x000fe40000000009 */
[--C-:B------:R-:W-:Y:S02]  /*10690*/  HSET2.LE.AND R138, R138, R171.reuse, PT ;  /* 0x000000ab8a8a7233 */ /* 0x100fe40003803000 */
[----:B------:R-:W-:Y:S02]  /*106a0*/  PRMT R4, R158, 0x5410, R157 ;  /* 0x000054109e047816 */ /* 0x000fe4000000009d */
[----:B------:R-:W-:Y:S03]  /*106b0*/  PRMT R155, R156, 0x7632, R155 ;  /* 0x000076329c9b7816 */ /* 0x000fe6000000009b */
[----:B------:R3:W-:Y:S01]  /*106c0*/  MUFU.EX2 R218, R18 ;  /* 0x0000001200da7308 */ /* 0x0007e20000000800 */
[----:B------:R-:W-:Y:S01]  /*106d0*/  LOP3.LUT R138, R138, R4, RZ, 0xc0, !PT ;  /* 0x000000048a8a7212 */ /* 0x000fe200078ec0ff */
[C---:B-1----:R-:W-:Y:S01]  /*106e0*/  FMUL.FTZ R5, R2.reuse, R125 ;  /* 0x0000007d02057220 */ /* 0x042fe20000410000 */
[--C-:B------:R-:W-:Y:S01]  /*106f0*/  HSET2.LE.AND R139, R8, R171.reuse, PT ;  /* 0x000000ab088b7233 */ /* 0x100fe20003803000 */
[----:B------:R-:W-:Y:S01]  /*10700*/  FMUL.FTZ R8, R2, R120 ;  /* 0x0000007802087220 */ /* 0x000fe20000410000 */
[----:B------:R-:W-:Y:S01]  /*10710*/  PRMT R4, R156, 0x5410, R155 ;  /* 0x000054109c047816 */ /* 0x000fe2000000009b */
[C---:B------:R-:W-:Y:S01]  /*10720*/  FMUL.FTZ R9, R2.reuse, R121 ;  /* 0x0000007902097220 */ /* 0x040fe20000410000 */
[C---:B------:R-:W-:Y:S01]  /*10730*/  FMUL.FTZ R36, R2.reuse, R36 ;  /* 0x0000002402247220 */ /* 0x040fe20000410000 */
[C---:B------:R-:W-:Y:S01]  /*10740*/  FMUL.FTZ R37, R2.reuse, R37 ;  /* 0x0000002502257220 */ /* 0x040fe20000410000 */
[----:B------:R-:W-:Y:S01]  /*10750*/  LOP3.LUT R139, R139, R4, RZ, 0xc0, !PT ;  /* 0x000000048b8b7212 */ /* 0x000fe200078ec0ff */
[----:B------:R-:W-:Y:S01]  /*10760*/  FMUL.FTZ R4, R2, R124 ;  /* 0x0000007c02047220 */ /* 0x000fe20000410000 */
[C---:B--2---:R-:W-:Y:S01]  /*10770*/  FMUL.FTZ R6, R0.reuse, R126 ;  /* 0x0000007e00067220 */ /* 0x044fe20000410000 */
[C---:B------:R-:W-:Y:S01]  /*10780*/  FMUL.FTZ R7, R0.reuse, R127 ;  /* 0x0000007f00077220 */ /* 0x040fe20000410000 */
[C---:B------:R-:W-:Y:S01]  /*10790*/  FMUL.FTZ R10, R0.reuse, R122 ;  /* 0x0000007a000a7220 */ /* 0x040fe20000410000 */
[C---:B------:R-:W-:Y:S01]  /*107a0*/  FMUL.FTZ R11, R0.reuse, R123 ;  /* 0x0000007b000b7220 */ /* 0x040fe20000410000 */
[----:B------:R-:W-:Y:S01]  /*107b0*/  LDSM.16.MT88.4 R124, [R181+0xe000] ;  /* 0x00e00000b57c783b */ /* 0x000fe20000004200 */
[----:B------:R-:W-:Y:S01]  /*107c0*/  FMUL.FTZ R15, R0, R131 ;  /* 0x00000083000f7220 */ /* 0x000fe20000410000 */
[----:B------:R-:W-:Y:S01]  /*107d0*/  FMUL.FTZ R17, R2, R133 ;  /* 0x0000008502117220 */ /* 0x000fe20000410000 */
[C---:B---3--:R-:W-:Y:S01]  /*107e0*/  FMUL.FTZ R18, R0.reuse, R134 ;  /* 0x0000008600127220 */ /* 0x048fe20000410000 */
[C---:B------:R-:W-:Y:S01]  /*107f0*/  HMMA.16816.F32 R4, R136.reuse, R140, R4 ;  /* 0x0000008c8804723c */ /* 0x040fe20000001804 */
[----:B------:R1:W2:Y:S03]  /*10800*/  MUFU.EX2 R217, R19 ;  /* 0x0000001300d97308 */ /* 0x0002a60000000800 */
[----:B------:R-:W3:Y:S01]  /*10810*/  LDSM.16.MT88.4 R120, [R183+0xc000] ;  /* 0x00c00000b778783b */ /* 0x000ee20000004200 */
[C---:B------:R-:W-:Y:S01]  /*10820*/  FMUL.FTZ R38, R0.reuse, R38 ;  /* 0x0000002600267220 */ /* 0x040fe20000410000 */
[C---:B------:R-:W-:Y:S05]  /*10830*/  HMMA.16816.F32 R8, R136.reuse, R142, R8 ;  /* 0x0000008e8808723c */ /* 0x040fea0000001808 */
[----:B------:R-:W-:Y:S01]  /*10840*/  FMUL.FTZ R39, R0, R39 ;  /* 0x0000002700277220 */ /* 0x000fe20000410000 */
[C---:B------:R-:W-:Y:S01]  /*10850*/  FMUL.FTZ R40, R2.reuse, R40 ;  /* 0x0000002802287220 */ /* 0x040fe20000410000 */
[----:B------:R-:W-:Y:S01]  /*10860*/  FMUL.FTZ R41, R2, R41 ;  /* 0x0000002902297220 */ /* 0x000fe20000410000 */
[C---:B------:R-:W-:Y:S01]  /*10870*/  FMUL.FTZ R42, R0.reuse, R42 ;  /* 0x0000002a002a7220 */ /* 0x040fe20000410000 */
[----:B------:R-:W4:Y:S02]  /*10880*/  LDSM.16.MT88.4 R140, [R182+0xe000] ;  /* 0x00e00000b68c783b */ /* 0x000f240000004200 */
[----:B------:R-:W-:Y:S01]  /*10890*/  FMUL.FTZ R43, R0, R43 ;  /* 0x0000002b002b7220 */ /* 0x000fe20000410000 */
[C---:B------:R-:W-:Y:S03]  /*108a0*/  HMMA.16816.F32 R36, R136.reuse, R144, R36 ;  /* 0x000000908824723c */ /* 0x040fe60000001824 */
        /* <DEDUP_REMOVED lines=25> */
[C---:B------:R-:W-:Y:S01]  /*10a40*/  FMUL.FTZ R63, R0.reuse, R63 ;  /* 0x0000003f003f7220 */ /* 0x040fe20000410000 */
[----:B------:R-:W-:Y:S01]  /*10a50*/  LOP3.LUT R117, R215, UR32, RZ, 0x3c, !PT ;  /* 0x00000020d7757c12 */ /* 0x000fe2000f8e3cff */
[----:B-1----:R-:W-:Y:S01]  /*10a60*/  FMUL.FTZ R19, R0, R135 ;  /* 0x0000008700137220 */ /* 0x002fe20000410000 */
[C---:B------:R-:W-:Y:S03]  /*10a70*/  FMUL.FTZ R64, R2.reuse, R64 ;  /* 0x0000004002407220 */ /* 0x040fe60000410000 */
[----:B------:R-:W-:Y:S01]  /*10a80*/  IMAD.WIDE.U32 R146, R117, -0x326172a9, RZ ;  /* 0xcd9e8d5775927825 */ /* 0x000fe200078e00ff */
[C---:B------:R-:W-:Y:S03]  /*10a90*/  HMMA.16816.F32 R60, R136.reuse, R124, R60 ;  /* 0x0000007c883c723c */ /* 0x040fe6000000183c */
[----:B------:R-:W-:Y:S01]  /*10aa0*/  FMUL.FTZ R65, R2, R65 ;  /* 0x0000004102417220 */ /* 0x000fe20000410000 */
[C---:B------:R-:W-:Y:S01]  /*10ab0*/  FMUL.FTZ R66, R0.reuse, R66 ;  /* 0x0000004200427220 */ /* 0x040fe20000410000 */
[----:B------:R-:W-:Y:S01]  /*10ac0*/  FMUL.FTZ R67, R0, R67 ;  /* 0x0000004300437220 */ /* 0x000fe20000410000 */
[----:B------:R-:W-:Y:S01]  /*10ad0*/  LOP3.LUT R146, R169, UR8, R146, 0x96, !PT ;  /* 0x00000008a9927c12 */ /* 0x000fe2000f8e9692 */
[C---:B------:R-:W-:Y:S01]  /*10ae0*/  FMUL.FTZ R68, R2.reuse, R68 ;  /* 0x0000004402447220 */ /* 0x040fe20000410000 */
[----:B------:R-:W-:Y:S01]  /*10af0*/  LOP3.LUT R124, R147, UR15, R164, 0x96, !PT ;  /* 0x0000000f937c7c12 */ /* 0x000fe2000f8e96a4 */
[----:B------:R-:W-:Y:S02]  /*10b00*/  UIADD3 UR8, UR24, 0x1715609d, URZ ;  /* 0x1715609d18087890 */ /* 0x000fe4000fffe03f */
[----:B------:R-:W-:Y:S01]  /*10b10*/  FMUL.FTZ R69, R2, R69 ;  /* 0x0000004502457220 */ /* 0x000fe20000410000 */
[C---:B------:R-:W-:Y:S03]  /*10b20*/  HMMA.16816.F32 R64, R136.reuse, R126, R64 ;  /* 0x0000007e8840723c */ /* 0x040fe60000001840 */
[C---:B------:R-:W-:Y:S01]  /*10b30*/  FMUL.FTZ R70, R0.reuse, R70 ;  /* 0x0000004600467220 */ /* 0x040fe20000410000 */
[----:B------:R-:W-:Y:S01]  /*10b40*/  FMUL.FTZ R71, R0, R71 ;  /* 0x0000004700477220 */ /* 0x000fe20000410000 */
[----:B------:R-:W-:Y:S06]  /*10b50*/  IMAD.WIDE.U32 R124, R124, -0x2daee0ad, RZ ;  /* 0xd2511f537c7c7825 */ /* 0x000fec00078e00ff */
[C---:B------:R-:W-:Y:S01]  /*10b60*/  FMUL.FTZ R72, R2.reuse, R72 ;  /* 0x0000004802487220 */ /* 0x040fe20000410000 */
[----:B------:R-:W-:Y:S01]  /*10b70*/  FMUL.FTZ R73, R2, R73 ;  /* 0x0000004902497220 */ /* 0x000fe20000410000 */
[C---:B----4-:R-:W-:Y:S03]  /*10b80*/  HMMA.16816.F32 R68, R136.reuse, R140, R68 ;  /* 0x0000008c8844723c */ /* 0x050fe60000001844 */
[----:B------:R-:W-:Y:S01]  /*10b90*/  IMAD.WIDE.U32 R146, R146, -0x2daee0ad, RZ ;  /* 0xd2511f5392927825 */ /* 0x000fe200078e00ff */
[----:B------:R-:W-:Y:S03]  /*10ba0*/  LOP3.LUT R117, R125, UR22, R212, 0x96, !PT ;  /* 0x000000167d757c12 */ /* 0x000fe6000f8e96d4 */
[C---:B------:R-:W-:Y:S01]  /*10bb0*/  FMUL.FTZ R74, R0.reuse, R74 ;  /* 0x0000004a004a7220 */ /* 0x040fe20000410000 */
[----:B------:R-:W-:Y:S03]  /*10bc0*/  FMUL.FTZ R75, R0, R75 ;  /* 0x0000004b004b7220 */ /* 0x000fe60000410000 */
[----:B------:R-:W-:Y:S02]  /*10bd0*/  LOP3.LUT R144, R147, UR30, R124, 0x96, !PT ;  /* 0x0000001e93907c12 */ /* 0x000fe4000f8e967c */
[----:B------:R-:W1:Y:S01]  /*10be0*/  LDSM.16.MT88.4 R124, [R183+0xe000] ;  /* 0x00e00000b77c783b */ /* 0x000e620000004200 */
[----:B------:R-:W-:Y:S04]  /*10bf0*/  IMAD.WIDE.U32 R140, R117, -0x326172a9, RZ ;  /* 0xcd9e8d57758c7825 */ /* 0x000fe800078e00ff */
[----:B------:R-:W-:Y:S01]  /*10c00*/  FMUL.FTZ R76, R2, R76 ;  /* 0x0000004c024c7220 */ /* 0x000fe20000410000 */
[C---:B------:R-:W-:Y:S03]  /*10c10*/  HMMA.16816.F32 R72, R136.reuse, R142, R72 ;  /* 0x0000008e8848723c */ /* 0x040fe60000001848 */
[----:B------:R-:W-:Y:S01]  /*10c20*/  IMAD.WIDE.U32 R164, R144, -0x326172a9, RZ ;  /* 0xcd9e8d5790a47825 */ /* 0x000fe200078e00ff */
[----:B------:R-:W-:Y:S01]  /*10c30*/  LOP3.LUT R144, R141, UR9, R168, 0x96, !PT ;  /* 0x000000098d907c12 */ /* 0x000fe2000f8e96a8 */
[----:B------:R-:W-:Y:S02]  /*10c40*/  UIADD3 UR9, UR25, 0x646e171e, URZ ;  /* 0x646e171e19097890 */ /* 0x000fe4000fffe03f */
[----:B------:R-:W-:Y:S01]  /*10c50*/  FMUL.FTZ R77, R2, R77 ;  /* 0x0000004d024d7220 */ /* 0x000fe20000410000 */
[----:B------:R-:W-:Y:S03]  /*10c60*/  FMUL.FTZ R78, R0, R78 ;  /* 0x0000004e004e7220 */ /* 0x000fe60000410000 */
[----:B------:R-:W-:Y:S02]  /*10c70*/  LOP3.LUT R117, R165, UR27, R140, 0x96, !PT ;  /* 0x0000001ba5757c12 */ /* 0x000fe4000f8e968c */
[----:B------:R-:W4:Y:S01]  /*10c80*/  LDSM.16.MT88.4 R140, [R181+0x10000] ;  /* 0x01000000b58c783b */ /* 0x000f220000004200 */
[----:B------:R-:W-:Y:S04]  /*10c90*/  IMAD.WIDE.U32 R144, R144, -0x2daee0ad, RZ ;  /* 0xd2511f5390907825 */ /* 0x000fe800078e00ff */
[----:B------:R-:W-:Y:S01]  /*10ca0*/  FMUL.FTZ R79, R0, R79 ;  /* 0x0000004f004f7220 */ /* 0x000fe20000410000 */
[C---:B------:R-:W-:Y:S01]  /*10cb0*/  FMUL.FTZ R80, R2.reuse, R80 ;  /* 0x0000005002507220 */ /* 0x040fe20000410000 */
[----:B------:R-:W-:Y:S01]  /*10cc0*/  IMAD.WIDE.U32 R176, R117, -0x2daee0ad, RZ ;  /* 0xd2511f5375b07825 */ /* 0x000fe200078e00ff */
[----:B------:R-:W-:Y:S03]  /*10cd0*/  LOP3.LUT R165, R145, UR23, R146, 0x96, !PT ;  /* 0x0000001791a57c12 */ /* 0x000fe6000f8e9692 */
[----:B------:R-:W-:Y:S01]  /*10ce0*/  FMUL.FTZ R81, R2, R81 ;  /* 0x0000005102517220 */ /* 0x000fe20000410000 */
[C---:B---3--:R-:W-:Y:S03]  /*10cf0*/  HMMA.16816.F32 R76, R136.reuse, R120, R76 ;  /* 0x00000078884c723c */ /* 0x048fe6000000184c */
[----:B------:R-:W-:Y:S01]  /*10d00*/  LOP3.LUT R168, R177, UR17, R144, 0x96, !PT ;  /* 0x00000011b1a87c12 */ /* 0x000fe2000f8e9690 */
[C---:B------:R-:W-:Y:S01]  /*10d10*/  FMUL.FTZ R82, R0.reuse, R82 ;  /* 0x0000005200527220 */ /* 0x040fe20000410000 */
[----:B------:R-:W3:Y:S01]  /*10d20*/  LDSM.16.MT88.4 R144, [R182+0x10000] ;  /* 0x01000000b690783b */ /* 0x000ee20000004200 */
[----:B------:R-:W-:Y:S01]  /*10d30*/  FMUL.FTZ R83, R0, R83 ;  /* 0x0000005300537220 */ /* 0x000fe20000410000 */
[C---:B------:R-:W-:Y:S01]  /*10d40*/  FMUL.FTZ R84, R2.reuse, R84 ;  /* 0x0000005402547220 */ /* 0x040fe20000410000 */
[----:B------:R-:W-:Y:S01]  /*10d50*/  FMUL.FTZ R85, R2, R85 ;  /* 0x0000005502557220 */ /* 0x000fe20000410000 */
[----:B------:R-:W-:Y:S02]  /*10d60*/  MUFU.EX2 R177, R28 ;  /* 0x0000001c00b17308 */ /* 0x000fe40000000800 */
[C---:B------:R-:W-:Y:S01]  /*10d70*/  FMUL.FTZ R86, R0.reuse, R86 ;  /* 0x0000005600567220 */ /* 0x040fe20000410000 */
[----:B------:R-:W-:Y:S01]  /*10d80*/  FMUL.FTZ R87, R0, R87 ;  /* 0x0000005700577220 */ /* 0x000fe20000410000 */
[C---:B------:R-:W-:Y:S01]  /*10d90*/  HMMA.16816.F32 R80, R136.reuse, R122, R80 ;  /* 0x0000007a8850723c */ /* 0x040fe20000001850 */
[----:B------:R-:W2:Y:S02]  /*10da0*/  LDSM.16.MT88.4 R120, [R184+0x10000] ;  /* 0x01000000b878783b */ /* 0x000ea40000004200 */
        /* <DEDUP_REMOVED lines=9> */
[C---:B------:R-:W-:Y:S03]  /*10e40*/  HMMA.16816.F32 R88, R136.reuse, R126, R88 ;  /* 0x0000007e8858723c */ /* 0x040fe60000001858 */
[----:B------:R-:W-:Y:S01]  /*10e50*/  LOP3.LUT R148, R167, UR8, R152, 0x96, !PT ;  /* 0x00000008a7947c12 */ /* 0x000fe2000f8e9698 */
[C---:B------:R-:W-:Y:S01]  /*10e60*/  FMUL.FTZ R96, R2.reuse, R96 ;  /* 0x0000006002607220 */ /* 0x040fe20000410000 */
[----:B------:R-:W-:Y:S01]  /*10e70*/  FMUL.FTZ R97, R2, R97 ;  /* 0x0000006102617220 */ /* 0x000fe20000410000 */
[C---:B----4-:R-:W-:Y:S05]  /*10e80*/  HMMA.16816.F32 R92, R136.reuse, R140, R92 ;  /* 0x0000008c885c723c */ /* 0x050fea000000185c */
[----:B------:R-:W-:Y:S01]  /*10e90*/  LOP3.LUT R166, R119, UR26, R166, 0x96, !PT ;  /* 0x0000001a77a67c12 */ /* 0x000fe2000f8e96a6 */
[----:B------:R-:W-:Y:S01]  /*10ea0*/  FMUL.FTZ R98, R0, R98 ;  /* 0x0000006200627220 */ /* 0x000fe20000410000 */
[----:B------:R-:W-:Y:S01]  /*10eb0*/  LOP3.LUT R117, R118, 0xff, RZ, 0xc0, !PT ;  /* 0x000000ff76757812 */ /* 0x000fe200078ec0ff */
[----:B------:R-:W-:Y:S03]  /*10ec0*/  FMUL.FTZ R99, R0, R99 ;  /* 0x0000006300637220 */ /* 0x000fe60000410000 */
[----:B------:R-:W-:Y:S01]  /*10ed0*/  SHF.R.U32.HI R124, RZ, 0x18, R118 ;  /* 0x00000018ff7c7819 */ /* 0x000fe20000011676 */
[----:B------:R-:W-:Y:S01]  /*10ee0*/  IMAD.MOV.U32 R169, RZ, RZ, R174 ;  /* 0x000000ffffa97224 */ /* 0x000fe200078e00ae */
[----:B------:R-:W-:Y:S01]  /*10ef0*/  LOP3.LUT R173, R118, 0xffff, RZ, 0xc0, !PT ;  /* 0x0000ffff76ad7812 */ /* 0x000fe200078ec0ff */
[C---:B------:R-:W-:Y:S01]  /*10f00*/  FMUL.FTZ R100, R2.reuse, R100 ;  /* 0x0000006402647220 */ /* 0x040fe20000410000 */
[C---:B------:R-:W-:Y:S03]  /*10f10*/  HMMA.16816.F32 R96, R136.reuse, R142, R96 ;  /* 0x0000008e8860723c */ /* 0x040fe60000001860 */
[----:B------:R-:W-:Y:S01]  /*10f20*/  SHF.R.U32.HI R174, RZ, 0x10, R118 ;  /* 0x00000010ffae7819 */ /* 0x000fe20000011676 */
[----:B------:R-:W-:Y:S01]  /*10f30*/  FMUL.FTZ R101, R2, R101 ;  /* 0x0000006502657220 */ /* 0x000fe20000410000 */
[----:B------:R-:W-:Y:S01]  /*10f40*/  ISETP.LE.U32.AND P1, PT, R124, UR5, PT ;  /* 0x000000057c007c0c */ /* 0x000fe2000bf23070 */
[C---:B------:R-:W-:Y:S01]  /*10f50*/  FMUL.FTZ R102, R0.reuse, R102 ;  /* 0x0000006600667220 */ /* 0x040fe20000410000 */
[----:B------:R-:W-:Y:S01]  /*10f60*/  FMUL.FTZ R103, R0, R103 ;  /* 0x0000006700677220 */ /* 0x000fe20000410000 */
[----:B------:R-:W1:Y:S01]  /*10f70*/  LDSM.16.MT88.4 R124, [R183+0x10000] ;  /* 0x01000000b77c783b */ /* 0x000e620000004200 */
[----:B------:R-:W-:Y:S02]  /*10f80*/  ISETP.LE.U32.AND P2, PT, R117, UR5, PT ;  /* 0x0000000575007c0c */ /* 0x000fe4000bf43070 */
[----:B------:R-:W-:Y:S04]  /*10f90*/  IMAD.WIDE.U32 R118, R148, -0x2daee0ad, RZ ;  /* 0xd2511f5394767825 */ /* 0x000fe800078e00ff */
[----:B------:R-:W-:Y:S01]  /*10fa0*/  FMUL.FTZ R104, R2, R104 ;  /* 0x0000006802687220 */ /* 0x000fe20000410000 */
[C---:B---3--:R-:W-:Y:S03]  /*10fb0*/  HMMA.16816.F32 R100, R136.reuse, R144, R100 ;  /* 0x000000908864723c */ /* 0x048fe60000001864 */
[----:B------:R-:W-:Y:S01]  /*10fc0*/  LOP3.LUT R13, R118, 0xffff, RZ, 0xc0, !PT ;  /* 0x0000ffff760d7812 */ /* 0x000fe200078ec0ff */
[----:B------:R-:W-:Y:S01]  /*10fd0*/  IMAD.MOV.U32 R167, RZ, RZ, R204 ;  /* 0x000000ffffa77224 */ /* 0x000fe200078e00cc */
[----:B------:R-:W-:Y:S01]  /*10fe0*/  SHF.R.U32.HI R14, RZ, 0x10, R118 ;  /* 0x00000010ff0e7819 */ /* 0x000fe20000011676 */
[----:B------:R-:W-:Y:S01]  /*10ff0*/  FMUL.FTZ R105, R2, R105 ;  /* 0x0000006902697220 */ /* 0x000fe20000410000 */
[----:B------:R-:W-:Y:S01]  /*11000*/  LOP3.LUT R12, R119, UR9, R172, 0x96, !PT ;  /* 0x00000009770c7c12 */ /* 0x000fe2000f8e96ac */
[C---:B------:R-:W-:Y:S03]  /*11010*/  FMUL.FTZ R106, R0.reuse, R106 ;  /* 0x0000006a006a7220 */ /* 0x040fe60000410000 */
[----:B------:R-:W-:Y:S01]  /*11020*/  SHF.R.U32.HI R143, RZ, 0x8, R13 ;  /* 0x00000008ff8f7819 */ /* 0x000fe2000001160d */
[----:B------:R-:W-:Y:S01]  /*11030*/  FMUL.FTZ R107, R0, R107 ;  /* 0x0000006b006b7220 */ /* 0x000fe20000410000 */
[----:B------:R-:W-:Y:S01]  /*11040*/  LOP3.LUT R142, R14, 0xff, RZ, 0xc0, !PT ;  /* 0x000000ff0e8e7812 */ /* 0x000fe200078ec0ff */
[----:B------:R-:W-:Y:S01]  /*11050*/  FMUL.FTZ R108, R2, R108 ;  /* 0x0000006c026c7220 */ /* 0x000fe20000410000 */
[----:B------:R-:W-:Y:S01]  /*11060*/  LOP3.LUT R13, R12, 0xffff, RZ, 0xc0, !PT ;  /* 0x0000ffff0c0d7812 */ /* 0x000fe200078ec0ff */
[----:B------:R-:W-:Y:S01]  /*11070*/  FMUL.FTZ R109, R2, R109 ;  /* 0x0000006d026d7220 */ /* 0x000fe20000410000 */
[--C-:B------:R-:W-:Y:S01]  /*11080*/  SHF.R.U32.HI R14, RZ, 0x10, R12.reuse ;  /* 0x00000010ff0e7819 */ /* 0x100fe2000001160c */
[----:B------:R-:W-:Y:S01]  /*11090*/  FMUL.FTZ R110, R0, R110 ;  /* 0x0000006e006e7220 */ /* 0x000fe20000410000 */
[C---:B------:R-:W-:Y:S03]  /*110a0*/  HMMA.16816.F32 R104, R136.reuse, R146, R104 ;  /* 0x000000928868723c */ /* 0x040fe60000001868 */
[----:B------:R-:W-:Y:S01]  /*110b0*/  LOP3.LUT R145, R118, 0xff, RZ, 0xc0, !PT ;  /* 0x000000ff76917812 */ /* 0x000fe200078ec0ff */
[----:B------:R-:W-:Y:S01]  /*110c0*/  FMUL.FTZ R111, R0, R111 ;  /* 0x0000006f006f7220 */ /* 0x000fe20000410000 */
[----:B------:R-:W-:Y:S01]  /*110d0*/  LOP3.LUT R141, R12, 0xff, RZ, 0xc0, !PT ;  /* 0x000000ff0c8d7812 */ /* 0x000fe200078ec0ff */
[C---:B------:R-:W-:Y:S01]  /*110e0*/  FMUL.FTZ R112, R2.reuse, R112 ;  /* 0x0000007002707220 */ /* 0x040fe20000410000 */
[----:B------:R-:W-:Y:S01]  /*110f0*/  SHF.R.U32.HI R140, RZ, 0x18, R12 ;  /* 0x00000018ff8c7819 */ /* 0x000fe2000001160c */
[C---:B------:R-:W-:Y:S03]  /*11100*/  FMUL.FTZ R12, R2.reuse, R128 ;  /* 0x00000080020c7220 */ /* 0x040fe60000410000 */
[----:B------:R-:W-:Y:S01]  /*11110*/  SHF.R.U32.HI R117, RZ, 0x8, R13 ;  /* 0x00000008ff757819 */ /* 0x000fe2000001160d */
[----:B------:R-:W-:Y:S01]  /*11120*/  FMUL.FTZ R13, R2, R129 ;  /* 0x00000081020d7220 */ /* 0x000fe20000410000 */
[----:B------:R-:W-:Y:S01]  /*11130*/  LOP3.LUT R16, R14, 0xff, RZ, 0xc0, !PT ;  /* 0x000000ff0e107812 */ /* 0x000fe200078ec0ff */
[----:B------:R-:W-:Y:S01]  /*11140*/  FMUL.FTZ R14, R0, R130 ;  /* 0x00000082000e7220 */ /* 0x000fe20000410000 */
[----:B------:R-:W-:Y:S01]  /*11150*/  PRMT R143, R145, 0x5410, R143 ;  /* 0x00005410918f7816 */ /* 0x000fe2000000008f */
[----:B------:R-:W3:Y:S01]  /*11160*/  LDSM.16.MT88.4 R128, [R181+0xc800] ;  /* 0x00c80000b580783b */ /* 0x000ee20000004200 */
[----:B------:R-:W-:Y:S01]  /*11170*/  IMAD.MOV.U32 R145, RZ, RZ, R175 ;  /* 0x000000ffff917224 */ /* 0x000fe200078e00af */
[----:B------:R-:W-:Y:S01]  /*11180*/  PRMT R140, R16, 0x5410, R140 ;  /* 0x00005410108c7816 */ /* 0x000fe2000000008c */
[----:B------:R-:W-:Y:S01]  /*11190*/  FMUL.FTZ R16, R2, R132 ;  /* 0x0000008402107220 */ /* 0x000fe20000410000 */
[----:B------:R-:W-:Y:S01]  /*111a0*/  F2FP.F16.F32.PACK_AB R153, R219, R207 ;  /* 0x000000cfdb99723e */ /* 0x000fe200000000ff */
[C---:B--2---:R-:W-:Y:S03]  /*111b0*/  HMMA.16816.F32 R12, R136.reuse, R120, R12 ;  /* 0x00000078880c723c */ /* 0x044fe6000000180c */
[----:B------:R-:W-:Y:S01]  /*111c0*/  F2FP.F16.F32.PACK_AB R152, R145, R211 ;  /* 0x000000d39198723e */ /* 0x000fe200000000ff */
[----:B------:R-:W2:Y:S01]  /*111d0*/  LDSM.16.MT88.4 R132, [R182+0xc800] ;  /* 0x00c80000b684783b */ /* 0x000ea20000004200 */
[----:B------:R-:W-:Y:S01]  /*111e0*/  PRMT R117, R141, 0x5410, R117 ;  /* 0x000054108d757816 */ /* 0x000fe20000000075 */
[C---:B------:R-:W-:Y:S05]  /*111f0*/  HMMA.16816.F32 R16, R136.reuse, R122, R16 ;  /* 0x0000007a8810723c */ /* 0x040fea0000001810 */
[----:B------:R-:W-:Y:S01]  /*11200*/  PRMT R151, R152, 0x7632, R151 ;  /* 0x0000763298977816 */ /* 0x000fe20000000097 */
[C---:B-1----:R-:W-:Y:S05]  /*11210*/  HMMA.16816.F32 R108, R136.reuse, R124, R108 ;  /* 0x0000007c886c723c */ /* 0x042fea000000186c */
[--C-:B------:R-:W-:Y:S01]  /*11220*/  HSET2.LE.AND R120, R117, R171.reuse, PT ;  /* 0x000000ab75787233 */ /* 0x100fe20003803000 */
[----:B------:R-:W-:Y:S01]  /*11230*/  FMUL.FTZ R113, R2, R113 ;  /* 0x0000007102717220 */ /* 0x000fe20000410000 */
[----:B------:R-:W-:Y:S01]  /*11240*/  PRMT R117, R152, 0x5410, R151 ;  /* 0x0000541098757816 */ /* 0x000fe20000000097 */
[C---:B------:R-:W-:Y:S03]  /*11250*/  FMUL.FTZ R114, R0.reuse, R114 ;  /* 0x0000007200727220 */ /* 0x040fe60000410000 */
[C---:B------:R-:W-:Y:S01]  /*11260*/  PRMT R154, R153.reuse, 0x7632, R154 ;  /* 0x00007632999a7816 */ /* 0x040fe2000000009a */
[----:B------:R-:W-:Y:S01]  /*11270*/  FMUL.FTZ R115, R0, R115 ;  /* 0x0000007300737220 */ /* 0x000fe20000410000 */
[----:B------:R-:W-:Y:S01]  /*11280*/  F2FP.F16.F32.PACK_AB R148, R206, R220 ;  /* 0x000000dcce94723e */ /* 0x000fe200000000ff */
[----:B------:R-:W-:Y:S01]  /*11290*/  @!P2 HADD2 R240, -R158.H0_H0, -RZ.H0_H0 ;  /* 0xa00000ff9ef0a230 */ /* 0x000fe20000000900 */
[----:B------:R-:W-:Y:S01]  /*112a0*/  LOP3.LUT R120, R120, R117, RZ, 0xc0, !PT ;  /* 0x0000007578787212 */ /* 0x000fe200078ec0ff */
[----:B------:R-:W-:Y:S01]  /*112b0*/  IMAD.MOV.U32 R204, RZ, RZ, R145 ;  /* 0x000000ffffcc7224 */ /* 0x000fe200078e0091 */
[--C-:B------:R-:W-:Y:S01]  /*112c0*/  HSET2.LE.AND R121, R140, R171.reuse, PT ;  /* 0x000000ab8c797233 */ /* 0x100fe20003803000 */
[----:B------:R-:W-:Y:S01]  /*112d0*/  @!P1 HADD2 R235, -R155.H0_H0, -RZ.H0_H0 ;  /* 0xa00000ff9beb9230 */ /* 0x000fe20000000900 */
[----:B------:R-:W-:Y:S01]  /*112e0*/  HMMA.16816.F32 R112, R136, R126, R112 ;  /* 0x0000007e8870723c */ /* 0x000fe20000001870 */
[----:B------:R-:W1:Y:S02]  /*112f0*/  LDSM.16.MT88.4 R124, [R184+0xc800] ;  /* 0x00c80000b87c783b */ /* 0x000e640000004200 */
[----:B------:R-:W-:Y:S01]  /*11300*/  PRMT R117, R153, 0x5410, R154 ;  /* 0x0000541099757816 */ /* 0x000fe2000000009a */
[----:B------:R-:W-:Y:S01]  /*11310*/  IMAD.WIDE.U32 R140, R165, -0x326172a9, RZ ;  /* 0xcd9e8d57a58c7825 */ /* 0x000fe200078e00ff */
[----:B------:R-:W-:Y:S02]  /*11320*/  SHF.R.U32.HI R144, RZ, 0x18, R118 ;  /* 0x00000018ff907819 */ /* 0x000fe40000011676 */
[----:B------:R-:W-:Y:S04]  /*11330*/  PRMT R147, R148, 0x7632, R147 ;  /* 0x0000763294937816 */ /* 0x000fe80000000093 */
[----:B------:R-:W-:Y:S02]  /*11340*/  F2FP.F16.F32.PACK_AB R150, R217, R218 ;  /* 0x000000dad996723e */ /* 0x000fe400000000ff */
[----:B------:R-:W-:Y:S02]  /*11350*/  LOP3.LUT R121, R121, R117, RZ, 0xc0, !PT ;  /* 0x0000007579797212 */ /* 0x000fe400078ec0ff */
[--C-:B------:R-:W-:Y:S02]  /*11360*/  HSET2.LE.AND R122, R143, R171.reuse, PT ;  /* 0x000000ab8f7a7233 */ /* 0x100fe40003803000 */
[----:B------:R-:W-:Y:S02]  /*11370*/  PRMT R142, R142, 0x5410, R144 ;  /* 0x000054108e8e7816 */ /* 0x000fe40000000090 */
[----:B------:R-:W-:Y:S02]  /*11380*/  PRMT R117, R148, 0x5410, R147 ;  /* 0x0000541094757816 */ /* 0x000fe40000000093 */
[----:B------:R-:W-:Y:S02]  /*11390*/  PRMT R149, R150, 0x7632, R149 ;  /* 0x0000763296957816 */ /* 0x000fe40000000095 */
[----:B------:R-:W-:Y:S02]  /*113a0*/  LOP3.LUT R122, R122, R117, RZ, 0xc0, !PT ;  /* 0x000000757a7a7212 */ /* 0x000fe400078ec0ff */
[--C-:B------:R-:W-:Y:S02]  /*113b0*/  HSET2.LE.AND R123, R142, R171.reuse, PT ;  /* 0x000000ab8e7b7233 */ /* 0x100fe40003803000 */
[----:B------:R-:W-:Y:S02]  /*113c0*/  PRMT R117, R150, 0x5410, R149 ;  /* 0x0000541096757816 */ /* 0x000fe40000000095 */
[C---:B------:R-:W-:Y:S02]  /*113d0*/  LOP3.LUT R136, R166.reuse, 0xff, RZ, 0xc0, !PT ;  /* 0x000000ffa6887812 */ /* 0x040fe400078ec0ff */
[----:B------:R-:W-:Y:S02]  /*113e0*/  LOP3.LUT R123, R123, R117, RZ, 0xc0, !PT ;  /* 0x000000757b7b7212 */ /* 0x000fe400078ec0ff */
[----:B------:R-:W-:Y:S02]  /*113f0*/  LOP3.LUT R117, R166, 0xffff, RZ, 0xc0, !PT ;  /* 0x0000ffffa6757812 */ /* 0x000fe400078ec0ff */
[----:B------:R-:W-:Y:S02]  /*11400*/  @!P2 PRMT R158, R240, 0x5410, RZ ;  /* 0x00005410f09ea816 */ /* 0x000fe400000000ff */
[----:B------:R-:W-:Y:S01]  /*11410*/  @!P1 PRMT R155, R235, 0x5410, RZ ;  /* 0x00005410eb9b9816 */ /* 0x000fe200000000ff */
[C---:B---3--:R-:W-:Y:S05]  /*11420*/  HMMA.16816.F32 R4, R120.reuse, R128, R4 ;  /* 0x000000807804723c */ /* 0x048fea0000001804 */
[----:B------:R-:W-:Y:S01]  /*11430*/  SHF.R.U32.HI R117, RZ, 0x8, R117 ;  /* 0x00000008ff757819 */ /* 0x000fe20000011675 */
[C---:B------:R-:W-:Y:S03]  /*11440*/  HMMA.16816.F32 R8, R120.reuse, R130, R8 ;  /* 0x000000827808723c */ /* 0x040fe60000001808 */
[----:B------:R-:W-:Y:S02]  /*11450*/  ISETP.LE.U32.AND P6, PT, R136, UR5, PT ;  /* 0x0000000588007c0c */ /* 0x000fe4000bfc3070 */
[--C-:B------:R-:W-:Y:S01]  /*11460*/  SHF.R.U32.HI R128, RZ, 0x18, R166.reuse ;  /* 0x00000018ff807819 */ /* 0x100fe200000116a6 */
[C---:B--2---:R-:W-:Y:S03]  /*11470*/  HMMA.16816.F32 R36, R120.reuse, R132, R36 ;  /* 0x000000847824723c */ /* 0x044fe60000001824 */
[----:B------:R-:W-:Y:S02]  /*11480*/  ISETP.LE.U32.AND P3, PT, R128, UR5, PT ;  /* 0x0000000580007c0c */ /* 0x000fe4000bf63070 */
[----:B------:R-:W-:Y:S01]  /*11490*/  LOP3.LUT R117, R117, 0xffff, RZ, 0xc0, !PT ;  /* 0x0000ffff75757812 */ /* 0x000fe200078ec0ff */
[C---:B------:R-:W-:Y:S01]  /*114a0*/  HMMA.16816.F32 R40, R120.reuse, R134, R40 ;  /* 0x000000867828723c */ /* 0x040fe20000001828 */
[----:B------:R-:W2:Y:S02]  /*114b0*/  LDSM.16.MT88.4 R128, [R183+0xc800] ;  /* 0x00c80000b780783b */ /* 0x000ea40000004200 */
[----:B------:R-:W-:Y:S02]  /*114c0*/  ISETP.LE.U32.AND P5, PT, R117, UR5, PT ;  /* 0x0000000575007c0c */ /* 0x000fe4000bfa3070 */
[----:B------:R-:W-:Y:S01]  /*114d0*/  SHF.R.U32.HI R117, RZ, 0x10, R166 ;  /* 0x00000010ff757819 */ /* 0x000fe200000116a6 */
[C---:B-1----:R-:W-:Y:S05]  /*114e0*/  HMMA.16816.F32 R44, R120.reuse, R124, R44 ;  /* 0x0000007c782c723c */ /* 0x042fea000000182c */
[----:B------:R-:W-:Y:S01]  /*114f0*/  IMAD.MOV.U32 R166, RZ, RZ, R205 ;  /* 0x000000ffffa67224 */ /* 0x000fe200078e00cd */
[----:B------:R-:W-:Y:S01]  /*11500*/  LOP3.LUT R175, R141, UR8, R164, 0x96, !PT ;  /* 0x000000088daf7c12 */ /* 0x000fe2000f8e96a4 */
[----:B------:R-:W-:Y:S01]  /*11510*/  IMAD.MOV.U32 R205, RZ, RZ, R169 ;  /* 0x000000ffffcd7224 */ /* 0x000fe200078e00a9 */
[----:B------:R-:W-:Y:S01]  /*11520*/  LOP3.LUT R136, R117, 0xff, RZ, 0xc0, !PT ;  /* 0x000000ff75887812 */ /* 0x000fe200078ec0ff */
[C---:B------:R-:W-:Y:S03]  /*11530*/  HMMA.16816.F32 R48, R120.reuse, R126, R48 ;  /* 0x0000007e7830723c */ /* 0x040fe60000001830 */
[----:B------:R-:W-:Y:S01]  /*11540*/  IMAD.WIDE.U32 R164, R168, -0x326172a9, RZ ;  /* 0xcd9e8d57a8a47825 */ /* 0x000fe200078e00ff */
[----:B------:R-:W-:Y:S03]  /*11550*/  IADD3 R168, P0, R166, UR34, RZ ;  /* 0x00000022a6a87c10 */ /* 0x000fe6000ff1e0ff */
[----:B------:R-:W-:Y:S01]  /*11560*/  @!P6 HADD2 R244, -R160.H0_H0, -RZ.H0_H0 ;  /* 0xa00000ffa0f4e230 */ /* 0x000fe20000000900 */
[----:B------:R-:W-:Y:S03]  /*11570*/  LOP3.LUT R132, R174, 0xff, RZ, 0xc0, !PT ;  /* 0x000000ffae847812 */ /* 0x000fe600078ec0ff */
[----:B------:R-:W-:Y:S01]  /*11580*/  @!P5 HADD2 R243, -R159.H0_H0, -RZ.H0_H0 ;  /* 0xa00000ff9ff3d230 */ /* 0x000fe20000000900 */
[----:B------:R-:W-:Y:S01]  /*11590*/  IADD3.X R169, R167, UR33, RZ, P0, !PT ;  /* 0x00000021a7a97c10 */ /* 0x000fe200087fe4ff */
[----:B------:R-:W-:Y:S01]  /*115a0*/  @!P3 HADD2 R241, -R161.H0_H0, -RZ.H0_H0 ;  /* 0xa00000ffa1f1b230 */ /* 0x000fe20000000900 */
[----:B------:R-:W-:Y:S01]  /*115b0*/  ISETP.LE.U32.AND P0, PT, R136, UR5, PT ;  /* 0x0000000588007c0c */ /* 0x000fe2000bf03070 */
[----:B------:R-:W-:Y:S01]  /*115c0*/  IMAD.MOV.U32 R174, RZ, RZ, R209 ;  /* 0x000000ffffae7224 */ /* 0x000fe200078e00d1 */
[----:B------:R-:W1:Y:S01]  /*115d0*/  LDSM.16.MT88.4 R136, [R181+0xe800] ;  /* 0x00e80000b588783b */ /* 0x000e620000004200 */
[----:B------:R-:W-:Y:S01]  /*115e0*/  SHF.R.U32.HI R133, RZ, 0x8, R173 ;  /* 0x00000008ff857819 */ /* 0x000fe200000116ad */
[----:B------:R3:W-:Y:S01]  /*115f0*/  MUFU.EX2 R209, R21 ;  /* 0x0000001500d17308 */ /* 0x0007e20000000800 */
[----:B------:R-:W-:Y:S01]  /*11600*/  @!P6 PRMT R160, R244, 0x5410, RZ ;  /* 0x00005410f4a0e816 */ /* 0x000fe200000000ff */
[----:B------:R-:W-:Y:S01]  /*11610*/  IMAD.MOV.U32 R173, RZ, RZ, R208 ;  /* 0x000000ffffad7224 */ /* 0x000fe200078e00d0 */
[----:B------:R-:W-:Y:S02]  /*11620*/  ISETP.LE.U32.AND P6, PT, R132, UR5, PT ;  /* 0x0000000584007c0c */ /* 0x000fe4000bfc3070 */
[----:B------:R-:W-:Y:S01]  /*11630*/  LOP3.LUT R132, R133, 0xffff, RZ, 0xc0, !PT ;  /* 0x0000ffff85847812 */ /* 0x000fe200078ec0ff */
[----:B------:R-:W-:Y:S01]  /*11640*/  STG.E.U16 desc[UR20][R166.64], R160 ;  /* 0x000000a0a6007986 */ /* 0x000fe2000c101514 */
[----:B------:R-:W-:Y:S03]  /*11650*/  @!P5 PRMT R159, R243, 0x5410, RZ ;  /* 0x00005410f39fd816 */ /* 0x000fe600000000ff */
[----:B------:R-:W-:Y:S01]  /*11660*/  MUFU.EX2 R208, R22 ;  /* 0x0000001600d07308 */ /* 0x000fe20000000800 */
[C---:B--2---:R-:W-:Y:S01]  /*11670*/  HMMA.16816.F32 R52, R120.reuse, R128, R52 ;  /* 0x000000807834723c */ /* 0x044fe20000001834 */
[----:B------:R-:W-:Y:S02]  /*11680*/  STG.E.U16 desc[UR20][R166.64+0x2], R159 ;  /* 0x0000029fa6007986 */ /* 0x000fe4000c101514 */
[----:B------:R-:W-:Y:S01]  /*11690*/  ISETP.LE.U32.AND P5, PT, R132, UR5, PT ;  /* 0x0000000584007c0c */ /* 0x000fe2000bfa3070 */
[----:B------:R-:W-:Y:S02]  /*116a0*/  @!P0 HADD2 R242, -R162.H0_H0, -RZ.H0_H0 ;  /* 0xa00000ffa2f28230 */ /* 0x000fe40000000900 */
[C---:B------:R-:W-:Y:S01]  /*116b0*/  HMMA.16816.F32 R56, R120.reuse, R130, R56 ;  /* 0x000000827838723c */ /* 0x040fe20000001838 */
[----:B------:R-:W2:Y:S04]  /*116c0*/  LDSM.16.MT88.4 R132, [R182+0xe800] ;  /* 0x00e80000b684783b */ /* 0x000ea80000004200 */
[----:B------:R-:W-:Y:S01]  /*116d0*/  LOP3.LUT R117, R119, UR9, R172, 0x96, !PT ;  /* 0x0000000977757c12 */ /* 0x000fe2000f8e96ac */
[----:B------:R-:W-:Y:S01]  /*116e0*/  @!P6 HADD2 R229, -R156.H0_H0, -RZ.H0_H0 ;  /* 0xa00000ff9ce5e230 */ /* 0x000fe20000000900 */
[----:B------:R-:W-:Y:S01]  /*116f0*/  LOP3.LUT R142, R118, 0xff, RZ, 0xc0, !PT ;  /* 0x000000ff768e7812 */ /* 0x000fe200078ec0ff */
[----:B------:R-:W-:Y:S01]  /*11700*/  IMAD.MOV.U32 R172, RZ, RZ, R210 ;  /* 0x000000ffffac7224 */ /* 0x000fe200078e00d2 */
[----:B------:R-:W-:Y:S01]  /*11710*/  LDSM.16.MT88.4 R128, [R183+0xe800] ;  /* 0x00e80000b780783b */ /* 0x000fe20000004200 */
[----:B------:R-:W4:Y:S01]  /*11720*/  MUFU.EX2 R210, R20 ;  /* 0x0000001400d27308 */ /* 0x000f220000000800 */
[C---:B------:R-:W-:Y:S01]  /*11730*/  LOP3.LUT R124, R117.reuse, 0xff, RZ, 0xc0, !PT ;  /* 0x000000ff757c7812 */ /* 0x040fe200078ec0ff */
[----:B------:R-:W-:Y:S01]  /*11740*/  @!P5 HADD2 R230, -R157.H0_H0, -RZ.H0_H0 ;  /* 0xa00000ff9de6d230 */ /* 0x000fe20000000900 */
[--C-:B------:R-:W-:Y:S02]  /*11750*/  SHF.R.U32.HI R143, RZ, 0x18, R118.reuse ;  /* 0x00000018ff8f7819 */ /* 0x100fe40000011676 */
[----:B------:R-:W-:Y:S02]  /*11760*/  ISETP.LE.U32.AND P2, PT, R124, UR5, PT ;  /* 0x000000057c007c0c */ /* 0x000fe4000bf43070 */
[----:B------:R-:W3:Y:S01]  /*11770*/  LDSM.16.MT88.4 R124, [R184+0xe800] ;  /* 0x00e80000b87c783b */ /* 0x000ee20000004200 */
[----:B------:R-:W-:Y:S02]  /*11780*/  LOP3.LUT R144, R118, 0xffff, RZ, 0xc0, !PT ;  /* 0x0000ffff76907812 */ /* 0x000fe400078ec0ff */
[----:B------:R-:W-:Y:S02]  /*11790*/  SHF.R.U32.HI R145, RZ, 0x10, R118 ;  /* 0x00000010ff917819 */ /* 0x000fe40000011676 */
[----:B------:R-:W-:Y:S01]  /*117a0*/  LOP3.LUT R118, R117, 0xffff, RZ, 0xc0, !PT ;  /* 0x0000ffff75767812 */ /* 0x000fe200078ec0ff */
[C---:B-1----:R-:W-:Y:S03]  /*117b0*/  HMMA.16816.F32 R60, R120.reuse, R136, R60 ;  /* 0x00000088783c723c */ /* 0x042fe6000000183c */
[----:B------:R-:W-:Y:S02]  /*117c0*/  SHF.R.U32.HI R118, RZ, 0x8, R118 ;  /* 0x00000008ff767819 */ /* 0x000fe40000011676 */
[----:B------:R-:W-:Y:S01]  /*117d0*/  @!P5 PRMT R157, R230, 0x5410, RZ ;  /* 0x00005410e69dd816 */ /* 0x000fe200000000ff */
[C---:B------:R-:W-:Y:S05]  /*117e0*/  HMMA.16816.F32 R64, R120.reuse, R138, R64 ;  /* 0x0000008a7840723c */ /* 0x040fea0000001840 */
[----:B------:R-:W-:Y:S01]  /*117f0*/  LOP3.LUT R118, R118, 0xffff, RZ, 0xc0, !PT ;  /* 0x0000ffff76767812 */ /* 0x000fe200078ec0ff */
[----:B------:R-:W-:Y:S01]  /*11800*/  @!P2 HADD2 R226, -R152.H0_H0, -RZ.H0_H0 ;  /* 0xa00000ff98e2a230 */ /* 0x000fe20000000900 */
[----:B------:R-:W-:Y:S02]  /*11810*/  @!P0 PRMT R162, R242, 0x5410, RZ ;  /* 0x00005410f2a28816 */ /* 0x000fe400000000ff */
[----:B------:R-:W-:Y:S02]  /*11820*/  ISETP.LE.U32.AND P5, PT, R118, UR5, PT ;  /* 0x0000000576007c0c */ /* 0x000fe4000bfa3070 */
[--C-:B------:R-:W-:Y:S01]  /*11830*/  SHF.R.U32.HI R118, RZ, 0x18, R117.reuse ;  /* 0x00000018ff767819 */ /* 0x100fe20000011675 */
[C---:B--2---:R-:W-:Y:S01]  /*11840*/  HMMA.16816.F32 R68, R120.reuse, R132, R68 ;  /* 0x000000847844723c */ /* 0x044fe20000001844 */
[----:B------:R-:W-:Y:S02]  /*11850*/  STG.E.U16 desc[UR20][R168.64], R162 ;  /* 0x000000a2a8007986 */ /* 0x000fe4000c101514 */
[----:B------:R-:W-:Y:S02]  /*11860*/  ISETP.LE.U32.AND P1, PT, R118, UR5, PT ;  /* 0x0000000576007c0c */ /* 0x000fe4000bf23070 */
[----:B------:R-:W-:Y:S01]  /*11870*/  LOP3.LUT R141, R165, UR26, R140, 0x96, !PT ;  /* 0x0000001aa58d7c12 */ /* 0x000fe2000f8e968c */
[C---:B------:R-:W-:Y:S03]  /*11880*/  HMMA.16816.F32 R72, R120.reuse, R134, R72 ;  /* 0x000000867848723c */ /* 0x040fe60000001848 */
[----:B------:R-:W-:Y:S02]  /*11890*/  ISETP.LE.U32.AND P0, PT, R142, UR5, PT ;  /* 0x000000058e007c0c */ /* 0x000fe4000bf03070 */
[C---:B------:R-:W-:Y:S01]  /*118a0*/  LOP3.LUT R118, R164.reuse, 0xffff, RZ, 0xc0, !PT ;  /* 0x0000ffffa4767812 */ /* 0x040fe200078ec0ff */
[----:B------:R-:W-:Y:S01]  /*118b0*/  @!P5 HADD2 R225, -R151.H0_H0, -RZ.H0_H0 ;  /* 0xa00000ff97e1d230 */ /* 0x000fe20000000900 */
[----:B------:R-:W-:Y:S01]  /*118c0*/  LOP3.LUT R133, R141, 0xff, RZ, 0xc0, !PT ;  /* 0x000000ff8d857812 */ /* 0x000fe200078ec0ff */
[C---:B---3--:R-:W-:Y:S03]  /*118d0*/  HMMA.16816.F32 R76, R120.reuse, R124, R76 ;  /* 0x0000007c784c723c */ /* 0x048fe6000000184c */
[----:B------:R-:W-:Y:S01]  /*118e0*/  SHF.R.U32.HI R132, RZ, 0x8, R118 ;  /* 0x00000008ff847819 */ /* 0x000fe20000011676 */
[----:B------:R-:W-:Y:S01]  /*118f0*/  @!P1 HADD2 R234, -R154.H0_H0, -RZ.H0_H0 ;  /* 0xa00000ff9aea9230 */ /* 0x000fe20000000900 */
[----:B------:R-:W-:Y:S01]  /*11900*/  LOP3.LUT R119, R164, 0xff, RZ, 0xc0, !PT ;  /* 0x000000ffa4777812 */ /* 0x000fe200078ec0ff */
[C---:B------:R-:W-:Y:S01]  /*11910*/  HMMA.16816.F32 R80, R120.reuse, R126, R80 ;  /* 0x0000007e7850723c */ /* 0x040fe20000001850 */
[----:B------:R-:W-:Y:S04]  /*11920*/  LDSM.16.MT88.4 R124, [R182+0x10800] ;  /* 0x01080000b67c783b */ /* 0x000fe80000004200 */
[----:B------:R-:W-:Y:S01]  /*11930*/  @!P5 PRMT R151, R225, 0x5410, RZ ;  /* 0x00005410e197d816 */ /* 0x000fe200000000ff */
[C---:B------:R-:W-:Y:S03]  /*11940*/  HMMA.16816.F32 R84, R120.reuse, R128, R84 ;  /* 0x000000807854723c */ /* 0x040fe60000001854 */
[----:B------:R-:W-:Y:S02]  /*11950*/  ISETP.LE.U32.AND P5, PT, R133, UR5, PT ;  /* 0x0000000585007c0c */ /* 0x000fe4000bfa3070 */
[----:B------:R-:W-:Y:S01]  /*11960*/  PRMT R137, R119, 0x5410, R132 ;  /* 0x0000541077897816 */ /* 0x000fe20000000084 */
[C---:B------:R-:W-:Y:S01]  /*11970*/  HMMA.16816.F32 R88, R120.reuse, R130, R88 ;  /* 0x000000827858723c */ /* 0x040fe20000001858 */
[----:B------:R-:W1:Y:S04]  /*11980*/  LDSM.16.MT88.4 R132, [R181+0x10800] ;  /* 0x01080000b584783b */ /* 0x000e680000004200 */
[----:B------:R-:W-:Y:S01]  /*11990*/  SHF.R.U32.HI R117, RZ, 0x10, R117 ;  /* 0x00000010ff757819 */ /* 0x000fe20000011675 */
[----:B------:R-:W-:Y:S01]  /*119a0*/  @!P0 HADD2 R224, -R148.H0_H0, -RZ.H0_H0 ;  /* 0xa00000ff94e08230 */ /* 0x000fe20000000900 */
[----:B------:R-:W-:Y:S01]  /*119b0*/  @!P2 PRMT R152, R226, 0x5410, RZ ;  /* 0x00005410e298a816 */ /* 0x000fe200000000ff */
[----:B------:R-:W-:Y:S03]  /*119c0*/  IMAD.MOV.U32 R129, RZ, RZ, R207 ;  /* 0x000000ffff817224 */ /* 0x000fe600078e00cf */
[----:B------:R-:W-:Y:S02]  /*119d0*/  LOP3.LUT R117, R117, 0xff, RZ, 0xc0, !PT ;  /* 0x000000ff75757812 */ /* 0x000fe400078ec0ff */
[----:B------:R-:W-:Y:S02]  /*119e0*/  @!P3 PRMT R161, R241, 0x5410, RZ ;  /* 0x00005410f1a1b816 */ /* 0x000fe400000000ff */
[----:B------:R-:W-:Y:S02]  /*119f0*/  ISETP.LE.U32.AND P2, PT, R117, UR5, PT ;  /* 0x0000000575007c0c */ /* 0x000fe4000bf43070 */
[----:B------:R-:W-:Y:S01]  /*11a00*/  SHF.R.U32.HI R117, RZ, 0x10, R164 ;  /* 0x00000010ff757819 */ /* 0x000fe200000116a4 */
[----:B------:R-:W-:Y:S01]  /*11a10*/  STG.E.U16 desc[UR20][R168.64+0x2], R161 ;  /* 0x000002a1a8007986 */ /* 0x000fe2000c101514 */
[----:B------:R-:W-:Y:S02]  /*11a20*/  ISETP.LE.U32.AND P3, PT, R119, UR5, PT ;  /* 0x0000000577007c0c */ /* 0x000fe4000bf63070 */
[----:B------:R-:W-:Y:S01]  /*11a30*/  LOP3.LUT R117, R117, 0xff, RZ, 0xc0, !PT ;  /* 0x000000ff75757812 */ /* 0x000fe200078ec0ff */
[----:B------:R-:W-:Y:S01]  /*11a40*/  STG.E.U16 desc[UR20][R166.64+0x10], R158 ;  /* 0x0000109ea6007986 */ /* 0x000fe2000c101514 */
[----:B------:R-:W-:Y:S02]  /*11a50*/  @!P0 PRMT R148, R224, 0x5410, RZ ;  /* 0x00005410e0948816 */ /* 0x000fe400000000ff */
[----:B------:R-:W-:Y:S01]  /*11a60*/  @!P1 PRMT R154, R234, 0x5410, RZ ;  /* 0x00005410ea9a9816 */ /* 0x000fe200000000ff */
[----:B------:R-:W-:Y:S01]  /*11a70*/  STG.E.U16 desc[UR20][R166.64+0x12], R157 ;  /* 0x0000129da6007986 */ /* 0x000fe2000c101514 */
[----:B------:R-:W-:Y:S01]  /*11a80*/  @!P6 PRMT R156, R229, 0x5410, RZ ;  /* 0x00005410e59ce816 */ /* 0x000fe200000000ff */
[----:B------:R-:W-:Y:S01]  /*11a90*/  @!P2 HADD2 R228, -R153.H0_H0, -RZ.H0_H0 ;  /* 0xa00000ff99e4a230 */ /* 0x000fe20000000900 */
[----:B------:R-:W-:Y:S01]  /*11aa0*/  SHF.R.U32.HI R119, RZ, 0x8, R144 ;  /* 0x00000008ff777819 */ /* 0x000fe20000011690 */
[----:B------:R-:W-:Y:S01]  /*11ab0*/  STG.E.U16 desc[UR20][R168.64+0x12], R155 ;  /* 0x0000129ba8007986 */ /* 0x000fe2000c101514 */
[----:B------:R-:W-:Y:S02]  /*11ac0*/  LOP3.LUT R140, R165, UR26, R140, 0x96, !PT ;  /* 0x0000001aa58c7c12 */ /* 0x000fe4000f8e968c */
[----:B------:R-:W-:Y:S01]  /*11ad0*/  @!P2 PRMT R153, R228, 0x5410, RZ ;  /* 0x00005410e499a816 */ /* 0x000fe200000000ff */
[----:B------:R-:W-:Y:S01]  /*11ae0*/  STG.E.U16 desc[UR20][R168.64+0x10], R156 ;  /* 0x0000109ca8007986 */ /* 0x000fe2000c101514 */
[----:B------:R-:W-:Y:S02]  /*11af0*/  LOP3.LUT R21, R140, 0xffff, RZ, 0xc0, !PT ;  /* 0x0000ffff8c157812 */ /* 0x000fe400078ec0ff */
[----:B------:R-:W-:Y:S01]  /*11b00*/  ISETP.LE.U32.AND P6, PT, R143, UR5, PT ;  /* 0x000000058f007c0c */ /* 0x000fe2000bfc3070 */
[----:B------:R-:W-:Y:S01]  /*11b10*/  STG.E.U16 desc[UR20][R166.64+0x20], R152 ;  /* 0x00002098a6007986 */ /* 0x000fe2000c101514 */
[----:B----4-:R-:W-:Y:S01]  /*11b20*/  F2FP.F16.F32.PACK_AB R146, R209, R210 ;  /* 0x000000d2d192723e */ /* 0x010fe200000000ff */
[C---:B-1----:R-:W-:Y:S02]  /*11b30*/  HMMA.16816.F32 R92, R120.reuse, R132, R92 ;  /* 0x00000084785c723c */ /* 0x042fe4000000185c */
[----:B------:R-:W-:Y:S02]  /*11b40*/  STG.E.U16 desc[UR20][R166.64+0x22], R151 ;  /* 0x00002297a6007986 */ /* 0x000fe4000c101514 */
[----:B------:R-:W-:Y:S01]  /*11b50*/  @!P5 HADD2 R232, -R146.H0_H0, -RZ.H0_H0 ;  /* 0xa00000ff92e8d230 */ /* 0x000fe20000000900 */
[----:B------:R-:W-:Y:S01]  /*11b60*/  LOP3.LUT R20, R145, 0xff, RZ, 0xc0, !PT ;  /* 0x000000ff91147812 */ /* 0x000fe200078ec0ff */
[----:B------:R-:W-:Y:S01]  /*11b70*/  STG.E.U16 desc[UR20][R168.64+0x20], R153 ;  /* 0x00002099a8007986 */ /* 0x000fe2000c101514 */
[C---:B------:R-:W-:Y:S03]  /*11b80*/  HMMA.16816.F32 R96, R120.reuse, R134, R96 ;  /* 0x000000867860723c */ /* 0x040fe60000001860 */
[----:B------:R-:W2:Y:S01]  /*11b90*/  LDL.LU R135, [R1+0x30] ;  /* 0x0000300001877983 */ /* 0x000ea20000300800 */
[----:B------:R-:W-:Y:S01]  /*11ba0*/  ISETP.LE.U32.AND P0, PT, R20, UR5, PT ;  /* 0x0000000514007c0c */ /* 0x000fe2000bf03070 */
[----:B------:R-:W-:Y:S01]  /*11bb0*/  @!P6 HADD2 R233, -R149.H0_H0, -RZ.H0_H0 ;  /* 0xa00000ff95e9e230 */ /* 0x000fe20000000900 */
[C---:B------:R-:W-:Y:S01]  /*11bc0*/  HMMA.16816.F32 R100, R120.reuse, R124, R100 ;  /* 0x0000007c7864723c */ /* 0x040fe20000001864 */
[----:B------:R-:W-:Y:S04]  /*11bd0*/  STG.E.U16 desc[UR20][R168.64+0x22], R154 ;  /* 0x0000229aa8007986 */ /* 0x000fe8000c101514 */
[----:B------:R-:W-:Y:S01]  /*11be0*/  STG.E.U16 desc[UR20][R166.64+0x30], R148 ;  /* 0x00003094a6007986 */ /* 0x000fe2000c101514 */
[C---:B------:R-:W-:Y:S03]  /*11bf0*/  HMMA.16816.F32 R104, R120.reuse, R126, R104 ;  /* 0x0000007e7868723c */ /* 0x040fe60000001868 */
[----:B------:R-:W3:Y:S02]  /*11c00*/  LDL.LU R126, [R1+0x24] ;  /* 0x00002400017e7983 */ /* 0x000ee40000300800 */
[----:B------:R-:W-:Y:S01]  /*11c10*/  SHF.R.U32.HI R118, RZ, 0x18, R164 ;  /* 0x00000018ff767819 */ /* 0x000fe200000116a4 */
[----:B------:R-:W-:Y:S01]  /*11c20*/  IMAD.MOV.U32 R133, RZ, RZ, R206 ;  /* 0x000000ffff857224 */ /* 0x000fe200078e00ce */
[----:B------:R-:W-:Y:S01]  /*11c30*/  SHF.R.U32.HI R20, RZ, 0x10, R164 ;  /* 0x00000010ff147819 */ /* 0x000fe200000116a4 */
[----:B------:R1:W-:Y:S03]  /*11c40*/  MUFU.EX2 R206, R24 ;  /* 0x0000001800ce7308 */ /* 0x0003e60000000800 */
[----:B------:R-:W-:Y:S01]  /*11c50*/  PRMT R138, R117, 0x5410, R118 ;  /* 0x00005410758a7816 */ /* 0x000fe20000000076 */
[----:B------:R-:W-:Y:S01]  /*11c60*/  IMAD.MOV.U32 R125, RZ, RZ, R204 ;  /* 0x000000ffff7d7224 */ /* 0x000fe200078e00cc */
[----:B------:R-:W-:Y:S01]  /*11c70*/  LOP3.LUT R117, R119, 0xffff, RZ, 0xc0, !PT ;  /* 0x0000ffff77757812 */ /* 0x000fe200078ec0ff */
[----:B------:R-:W-:Y:S01]  /*11c80*/  FFMA.FTZ R119, R23, UR4, -R170 ;  /* 0x0000000417777c23 */ /* 0x000fe200080108aa */
[----:B------:R-:W-:Y:S03]  /*11c90*/  LOP3.LUT R20, R20, 0xff, RZ, 0xc0, !PT ;  /* 0x000000ff14147812 */ /* 0x000fe600078ec0ff */
[----:B------:R-:W-:Y:S01]  /*11ca0*/  MUFU.EX2 R204, R26 ;  /* 0x0000001a00cc7308 */ /* 0x000fe20000000800 */
[----:B------:R-:W-:Y:S01]  /*11cb0*/  ISETP.LE.U32.AND P2, PT, R117, UR5, PT ;  /* 0x0000000575007c0c */ /* 0x000fe2000bf43070 */
[----:B------:R-:W-:Y:S01]  /*11cc0*/  IMAD.MOV.U32 R127, RZ, RZ, R179 ;  /* 0x000000ffff7f7224 */ /* 0x000fe200078e00b3 */
[----:B------:R-:W-:Y:S01]  /*11cd0*/  SHF.R.U32.HI R117, RZ, 0x18, R141 ;  /* 0x00000018ff757819 */ /* 0x000fe2000001168d */
[----:B------:R-:W-:Y:S01]  /*11ce0*/  @!P0 HADD2 R238, -R150.H0_H0, -RZ.H0_H0 ;  /* 0xa00000ff96ee8230 */ /* 0x000fe20000000900 */
[----:B------:R-:W-:Y:S02]  /*11cf0*/  LOP3.LUT R118, R140, 0xff, RZ, 0xc0, !PT ;  /* 0x000000ff8c767812 */ /* 0x000fe400078ec0ff */
[----:B------:R-:W-:Y:S03]  /*11d00*/  ISETP.LE.U32.AND P1, PT, R117, UR5, PT ;  /* 0x0000000575007c0c */ /* 0x000fe6000bf23070 */
[----:B------:R4:W4:Y:S01]  /*11d10*/  MUFU.EX2 R207, R119 ;  /* 0x0000007700cf7308 */ /* 0x0009220000000800 */
[----:B------:R-:W-:Y:S02]  /*11d20*/  SHF.R.U32.HI R117, RZ, 0x8, R21 ;  /* 0x00000008ff757819 */ /* 0x000fe40000011615 */
[----:B------:R-:W-:Y:S02]  /*11d30*/  @!P0 PRMT R150, R238, 0x5410, RZ ;  /* 0x00005410ee968816 */ /* 0x000fe400000000ff */
[----:B------:R-:W-:Y:S01]  /*11d40*/  PRMT R136, R118, 0x5410, R117 ;  /* 0x0000541076887816 */ /* 0x000fe20000000075 */
[----:B------:R-:W-:Y:S01]  /*11d50*/  @!P2 HADD2 R223, -R147.H0_H0, -RZ.H0_H0 ;  /* 0xa00000ff93dfa230 */ /* 0x000fe20000000900 */
[----:B------:R-:W-:Y:S02]  /*11d60*/  SHF.R.U32.HI R118, RZ, 0x10, R141 ;  /* 0x00000010ff767819 */ /* 0x000fe4000001168d */
[--C-:B------:R-:W-:Y:S02]  /*11d70*/  SHF.R.U32.HI R117, RZ, 0x10, R140.reuse ;  /* 0x00000010ff757819 */ /* 0x100fe4000001168c */
[----:B------:R-:W-:Y:S02]  /*11d80*/  @!P2 PRMT R147, R223, 0x5410, RZ ;  /* 0x00005410df93a816 */ /* 0x000fe400000000ff */
[----:B------:R-:W-:Y:S02]  /*11d90*/  ISETP.LE.U32.AND P2, PT, R20, UR5, PT ;  /* 0x0000000514007c0c */ /* 0x000fe4000bf43070 */
[----:B------:R-:W4:Y:S01]  /*11da0*/  LDSM.16.MT88.4 R20, [R184+0x10800] ;  /* 0x01080000b814783b */ /* 0x000f220000004200 */
[----:B-1----:R-:W-:Y:S01]  /*11db0*/  LOP3.LUT R24, R118, 0xff, RZ, 0xc0, !PT ;  /* 0x000000ff76187812 */ /* 0x002fe200078ec0ff */
[----:B----4-:R-:W-:Y:S01]  /*11dc0*/  IMAD.MOV.U32 R119, RZ, RZ, R129 ;  /* 0x000000ffff777224 */ /* 0x010fe200078e0081 */
[----:B------:R-:W-:Y:S01]  /*11dd0*/  SHF.R.U32.HI R140, RZ, 0x18, R140 ;  /* 0x00000018ff8c7819 */ /* 0x000fe2000001168c */
[----:B------:R-:W-:Y:S01]  /*11de0*/  IMAD.MOV.U32 R118, RZ, RZ, R133 ;  /* 0x000000ffff767224 */ /* 0x000fe200078e0085 */
[----:B------:R-:W-:Y:S01]  /*11df0*/  LOP3.LUT R117, R117, 0xff, RZ, 0xc0, !PT ;  /* 0x000000ff75757812 */ /* 0x000fe200078ec0ff */
[----:B------:R-:W-:Y:S01]  /*11e00*/  IMAD.MOV.U32 R133, RZ, RZ, R173 ;  /* 0x000000ffff857224 */ /* 0x000fe200078e00ad */
[----:B------:R-:W-:Y:S01]  /*11e10*/  ISETP.LE.U32.AND P0, PT, R24, UR5, PT ;  /* 0x0000000518007c0c */ /* 0x000fe2000bf03070 */
[----:B------:R-:W1:Y:S01]  /*11e20*/  LDSM.16.MT88.4 R128, [R183+0x10800] ;  /* 0x01080000b780783b */ /* 0x000e620000004200 */
[----:B------:R-:W-:Y:S01]  /*11e30*/  IMAD.MOV.U32 R173, RZ, RZ, R174 ;  /* 0x000000ffffad7224 */ /* 0x000fe200078e00ae */
[----:B------:R-:W-:Y:S01]  /*11e40*/  PRMT R132, R117, 0x5410, R140 ;  /* 0x0000541075847816 */ /* 0x000fe2000000008c */
[----:B------:R-:W-:Y:S01]  /*11e50*/  IMAD.MOV.U32 R174, RZ, RZ, R172 ;  /* 0x000000ffffae7224 */ /* 0x000fe200078e00ac */
[----:B------:R-:W-:Y:S01]  /*11e60*/  LOP3.LUT R117, R164, 0xffff, RZ, 0xc0, !PT ;  /* 0x0000ffffa4757812 */ /* 0x000fe200078ec0ff */
[----:B------:R-:W-:Y:S01]  /*11e70*/  IMAD.MOV.U32 R172, RZ, RZ, R205 ;  /* 0x000000ffffac7224 */ /* 0x000fe200078e00cd */
[----:B------:R-:W-:Y:S01]  /*11e80*/  @!P6 PRMT R149, R233, 0x5410, RZ ;  /* 0x00005410e995e816 */ /* 0x000fe200000000ff */
[----:B------:R4:W4:Y:S01]  /*11e90*/  MUFU.EX2 R205, R25 ;  /* 0x0000001900cd7308 */ /* 0x0009220000000800 */
[----:B------:R-:W-:Y:S02]  /*11ea0*/  IMAD.MOV.U32 R134, RZ, RZ, R119 ;  /* 0x000000ffff867224 */ /* 0x000fe400078e0077 */
[----:B------:R-:W-:Y:S01]  /*11eb0*/  FFMA.FTZ R119, R27, UR4, -R170 ;  /* 0x000000041b777c23 */ /* 0x000fe200080108aa */
[----:B------:R-:W-:Y:S01]  /*11ec0*/  SHF.R.U32.HI R117, RZ, 0x8, R117 ;  /* 0x00000008ff757819 */ /* 0x000fe20000011675 */
[----:B------:R-:W-:Y:S01]  /*11ed0*/  STG.E.U16 desc[UR20][R166.64+0x32], R147 ;  /* 0x00003293a6007986 */ /* 0x000fe2000c101514 */
[----:B------:R-:W-:Y:S01]  /*11ee0*/  IMAD.MOV.U32 R124, RZ, RZ, R118 ;  /* 0x000000ffff7c7224 */ /* 0x000fe200078e0076 */
[----:B------:R-:W-:Y:S03]  /*11ef0*/  PRMT R145, R146, 0x7632, R145 ;  /* 0x0000763292917816 */ /* 0x000fe60000000091 */
[----:B------:R-:W1:Y:S01]  /*11f00*/  MUFU.EX2 R179, R119 ;  /* 0x0000007700b37308 */ /* 0x000e620000000800 */
[----:B------:R-:W-:Y:S01]  /*11f10*/  STG.E.U16 desc[UR20][R168.64+0x30], R150 ;  /* 0x00003096a8007986 */ /* 0x000fe2000c101514 */
[----:B------:R-:W-:Y:S02]  /*11f20*/  LOP3.LUT R117, R117, 0xffff, RZ, 0xc0, !PT ;  /* 0x0000ffff75757812 */ /* 0x000fe400078ec0ff */
[----:B------:R-:W-:Y:S01]  /*11f30*/  F2FP.F16.F32.PACK_AB R144, R207, R208 ;  /* 0x000000d0cf90723e */ /* 0x000fe200000000ff */
[----:B------:R-:W-:Y:S01]  /*11f40*/  STG.E.U16 desc[UR20][R168.64+0x32], R149 ;  /* 0x00003295a8007986 */ /* 0x000fe2000c101514 */
[----:B------:R-:W-:Y:S01]  /*11f50*/  ISETP.LE.U32.AND P6, PT, R117, UR5, PT ;  /* 0x0000000575007c0c */ /* 0x000fe2000bfc3070 */
[----:B------:R-:W-:Y:S01]  /*11f60*/  IMAD.MOV.U32 R117, RZ, RZ, R127 ;  /* 0x000000ffff757224 */ /* 0x000fe200078e007f */
[----:B------:R-:W-:Y:S01]  /*11f70*/  PRMT R143, R144, 0x7632, R143 ;  /* 0x00007632908f7816 */ /* 0x000fe2000000008f */
[----:B----4-:R-:W4:Y:S01]  /*11f80*/  LDSM.16.MT88.4 R24, [R181+0xd000] ;  /* 0x00d00000b518783b */ /* 0x010f220000004200 */
[----:B------:R-:W-:Y:S01]  /*11f90*/  F2FP.F16.F32.PACK_AB R139, R205, R206 ;  /* 0x000000cecd8b723e */ /* 0x000fe200000000ff */
[----:B------:R-:W-:Y:S01]  /*11fa0*/  @!P0 HADD2 R231, -R144.H0_H0, -RZ.H0_H0 ;  /* 0xa00000ff90e78230 */ /* 0x000fe20000000900 */
[----:B------:R-:W-:Y:S01]  /*11fb0*/  LOP3.LUT R118, R141, 0xffff, RZ, 0xc0, !PT ;  /* 0x0000ffff8d767812 */ /* 0x000fe200078ec0ff */
[----:B------:R-:W-:Y:S01]  /*11fc0*/  @!P1 HADD2 R222, -R143.H0_H0, -RZ.H0_H0 ;  /* 0xa00000ff8fde9230 */ /* 0x000fe20000000900 */
[----:B------:R-:W-:Y:S01]  /*11fd0*/  PRMT R140, R139, 0x7632, R140 ;  /* 0x000076328b8c7816 */ /* 0x000fe2000000008c */
[----:B------:R-:W-:Y:S01]  /*11fe0*/  @!P3 HADD2 R221, -R139.H0_H0, -RZ.H0_H0 ;  /* 0xa00000ff8bddb230 */ /* 0x000fe20000000900 */
[----:B------:R-:W-:Y:S01]  /*11ff0*/  SHF.R.U32.HI R164, RZ, 0x18, R164 ;  /* 0x00000018ffa47819 */ /* 0x000fe200000116a4 */
[C---:B------:R-:W-:Y:S03]  /*12000*/  HMMA.16816.F32 R12, R120.reuse, R20, R12 ;  /* 0x00000014780c723c */ /* 0x040fe6000000180c */
[----:B-1----:R-:W-:Y:S01]  /*12010*/  F2FP.F16.F32.PACK_AB R142, R179, R204 ;  /* 0x000000ccb38e723e */ /* 0x002fe200000000ff */
[----:B------:R-:W-:Y:S01]  /*12020*/  @!P6 HADD2 R249, -R140.H0_H0, -RZ.H0_H0 ;  /* 0xa00000ff8cf9e230 */ /* 0x000fe20000000900 */
[----:B------:R-:W-:Y:S01]  /*12030*/  SHF.R.U32.HI R118, RZ, 0x8, R118 ;  /* 0x00000008ff767819 */ /* 0x000fe20000011676 */
[C---:B------:R-:W-:Y:S05]  /*12040*/  HMMA.16816.F32 R16, R120.reuse, R22, R16 ;  /* 0x000000167810723c */ /* 0x040fea0000001810 */
[--C-:B------:R-:W-:Y:S01]  /*12050*/  HSET2.LE.AND R20, R136, R171.reuse, PT ;  /* 0x000000ab88147233 */ /* 0x100fe20003803000 */
[C---:B------:R-:W-:Y:S05]  /*12060*/  HMMA.16816.F32 R108, R120.reuse, R128, R108 ;  /* 0x00000080786c723c */ /* 0x040fea000000186c */
[----:B------:R-:W-:Y:S01]  /*12070*/  PRMT R21, R146, 0x5410, R145 ;  /* 0x0000541092157816 */ /* 0x000fe20000000091 */
[----:B------:R-:W-:Y:S01]  /*12080*/  HMMA.16816.F32 R112, R120, R130, R112 ;  /* 0x000000827870723c */ /* 0x000fe20000001870 */
[----:B------:R-:W-:Y:S04]  /*12090*/  LDSM.16.MT88.4 R120, [R184+0xd000] ;  /* 0x00d00000b878783b */ /* 0x000fe80000004200 */
[----:B------:R-:W-:Y:S01]  /*120a0*/  LOP3.LUT R20, R20, R21, RZ, 0xc0, !PT ;  /* 0x0000001514147212 */ /* 0x000fe200078ec0ff */
[----:B------:R-:W-:Y:S01]  /*120b0*/  @!P2 HADD2 R250, -R142.H0_H0, -RZ.H0_H0 ;  /* 0xa00000ff8efaa230 */ /* 0x000fe20000000900 */
[--C-:B------:R-:W-:Y:S01]  /*120c0*/  HSET2.LE.AND R21, R132, R171.reuse, PT ;  /* 0x000000ab84157233 */ /* 0x100fe20003803000 */
[----:B------:R-:W-:Y:S01]  /*120d0*/  FFMA.FTZ R132, R31, UR4, -R170 ;  /* 0x000000041f847c23 */ /* 0x000fe200080108aa */
[----:B------:R-:W-:Y:S02]  /*120e0*/  LDSM.16.MT88.4 R128, [R183+0xd000] ;  /* 0x00d00000b780783b */ /* 0x000fe40000004200 */
[--C-:B------:R-:W-:Y:S02]  /*120f0*/  HSET2.LE.AND R22, R137, R171.reuse, PT ;  /* 0x000000ab89167233 */ /* 0x100fe40003803000 */
[----:B------:R-:W-:Y:S02]  /*12100*/  PRMT R141, R142, 0x7632, R141 ;  /* 0x000076328e8d7816 */ /* 0x000fe4000000008d */
[--C-:B------:R-:W-:Y:S02]  /*12110*/  HSET2.LE.AND R23, R138, R171.reuse, PT ;  /* 0x000000ab8a177233 */ /* 0x100fe40003803000 */
[----:B------:R-:W-:Y:S02]  /*12120*/  LOP3.LUT R118, R118, 0xffff, RZ, 0xc0, !PT ;  /* 0x0000ffff76767812 */ /* 0x000fe400078ec0ff */
[----:B------:R-:W-:Y:S02]  /*12130*/  @!P5 PRMT R146, R232, 0x5410, RZ ;  /* 0x00005410e892d816 */ /* 0x000fe400000000ff */
[----:B------:R-:W-:Y:S01]  /*12140*/  ISETP.LE.U32.AND P5, PT, R118, UR5, PT ;  /* 0x0000000576007c0c */ /* 0x000fe2000bfa3070 */
[--C-:B------:R-:W-:Y:S01]  /*12150*/  FFMA.FTZ R118, R29, UR4, -R163.reuse ;  /* 0x000000041d767c23 */ /* 0x100fe200080108a3 */
[----:B------:R-:W-:Y:S02]  /*12160*/  IMAD.MOV.U32 R29, RZ, RZ, R134 ;  /* 0x000000ffff1d7224 */ /* 0x000fe400078e0086 */
[--C-:B------:R-:W-:Y:S01]  /*12170*/  FFMA.FTZ R134, R32, UR4, -R163.reuse ;  /* 0x0000000420867c23 */ /* 0x100fe200080108a3 */
[----:B------:R-:W-:Y:S01]  /*12180*/  FFMA.FTZ R163, R33, UR4, -R163 ;  /* 0x0000000421a37c23 */ /* 0x000fe200080108a3 */
[----:B------:R-:W-:Y:S01]  /*12190*/  IMAD.MOV.U32 R33, RZ, RZ, R133 ;  /* 0x000000ffff217224 */ /* 0x000fe200078e0085 */
[----:B------:R-:W-:Y:S01]  /*121a0*/  STG.E.U16 desc[UR20][R166.64+0x40], R146 ;  /* 0x00004092a6007986 */ /* 0x000fe2000c101514 */
[----:B------:R-:W-:Y:S05]  /*121b0*/  FFMA.FTZ R133, R34, UR4, -R170 ;  /* 0x0000000422857c23 */ /* 0x000fea00080108aa */
[----:B------:R-:W-:Y:S05]  /*121c0*/  @!P5 HADD2 R239, -R145.H0_H0, -RZ.H0_H0 ;  /* 0xa00000ff91efd230 */ /* 0x000fea0000000900 */
[----:B------:R-:W-:Y:S02]  /*121d0*/  @!P5 PRMT R145, R239, 0x5410, RZ ;  /* 0x00005410ef91d816 */ /* 0x000fe400000000ff */
[----:B------:R-:W-:Y:S01]  /*121e0*/  ISETP.LE.U32.AND P5, PT, R164, UR5, PT ;  /* 0x00000005a4007c0c */ /* 0x000fe2000bfa3070 */
[----:B------:R-:W-:Y:S02]  /*121f0*/  IMAD.WIDE.U32 R164, R175, -0x2daee0ad, RZ ;  /* 0xd2511f53afa47825 */ /* 0x000fe400078e00ff */
[----:B------:R-:W-:Y:S01]  /*12200*/  STG.E.U16 desc[UR20][R166.64+0x42], R145 ;  /* 0x00004291a6007986 */ /* 0x000fe2000c101514 */
[----:B------:R1:W-:Y:S09]  /*12210*/  MUFU.EX2 R175, R132 ;  /* 0x0000008400af7308 */ /* 0x0003f20000000800 */
[----:B------:R-:W-:Y:S02]  /*12220*/  @!P5 HADD2 R248, -R141.H0_H0, -RZ.H0_H0 ;  /* 0xa00000ff8df8d230 */ /* 0x000fe40000000900 */
[----:B-1----:R-:W-:Y:S02]  /*12230*/  IMAD.MOV.U32 R132, RZ, RZ, R174 ;  /* 0x000000ffff847224 */ /* 0x002fe400078e00ae */
[----:B------:R1:W-:Y:S02]  /*12240*/  MUFU.EX2 R174, R134 ;  /* 0x0000008600ae7308 */ /* 0x0003e40000000800 */
[----:B-1----:R-:W-:Y:S08]  /*12250*/  IMAD.MOV.U32 R134, RZ, RZ, R173 ;  /* 0x000000ffff867224 */ /* 0x002ff000078e00ad */
[----:B------:R1:W-:Y:S02]  /*12260*/  MUFU.EX2 R173, R163 ;  /* 0x000000a300ad7308 */ /* 0x0003e40000000800 */
[----:B-1----:R-:W-:Y:S08]  /*12270*/  IMAD.MOV.U32 R163, RZ, RZ, R172 ;  /* 0x000000ffffa37224 */ /* 0x002ff000078e00ac */
[----:B------:R-:W-:Y:S01]  /*12280*/  MUFU.EX2 R172, R133 ;  /* 0x0000008500ac7308 */ /* 0x000fe20000000800 */
[----:B--2---:R-:W-:Y:S01]  /*12290*/  FFMA.FTZ R135, R0, R135, R178 ;  /* 0x0000008700877223 */ /* 0x004fe200000100b2 */
[----:B------:R-:W-:Y:S01]  /*122a0*/  IMAD.MOV.U32 R178, RZ, RZ, R125 ;  /* 0x000000ffffb27224 */ /* 0x000fe200078e007d */
[----:B------:R-:W-:Y:S02]  /*122b0*/  PRMT R0, R144, 0x5410, R143 ;  /* 0x0000541090007816 */ /* 0x000fe4000000008f */
[----:B------:R-:W-:Y:S02]  /*122c0*/  @!P0 PRMT R144, R231, 0x5410, RZ ;  /* 0x00005410e7908816 */ /* 0x000fe400000000ff */
[----:B------:R-:W-:Y:S02]  /*122d0*/  LOP3.LUT R21, R21, R0, RZ, 0xc0, !PT ;  /* 0x0000000015157212 */ /* 0x000fe400078ec0ff */
[----:B------:R-:W-:Y:S01]  /*122e0*/  PRMT R0, R139, 0x5410, R140 ;  /* 0x000054108b007816 */ /* 0x000fe2000000008c */
[----:B------:R-:W-:Y:S01]  /*122f0*/  STG.E.U16 desc[UR20][R168.64+0x40], R144 ;  /* 0x00004090a8007986 */ /* 0x000fe2000c101514 */
[----:B------:R-:W-:Y:S01]  /*12300*/  @!P1 PRMT R143, R222, 0x5410, RZ ;  /* 0x00005410de8f9816 */ /* 0x000fe200000000ff */
[----:B---3--:R-:W-:Y:S01]  /*12310*/  FFMA.FTZ R119, R2, R126, R216 ;  /* 0x0000007e02777223 */ /* 0x008fe200000100d8 */
[----:B------:R-:W-:Y:S01]  /*12320*/  IMAD.MOV.U32 R216, RZ, RZ, R124 ;  /* 0x000000ffffd87224 */ /* 0x000fe200078e007c */
[----:B------:R-:W-:Y:S01]  /*12330*/  LOP3.LUT R22, R22, R0, RZ, 0xc0, !PT ;  /* 0x0000000016167212 */ /* 0x000fe200078ec0ff */
[----:B------:R-:W1:Y:S01]  /*12340*/  LDSM.16.MT88.4 R124, [R182+0xd000] ;  /* 0x00d00000b67c783b */ /* 0x000e620000004200 */
[----:B------:R-:W-:Y:S02]  /*12350*/  PRMT R0, R142, 0x5410, R141 ;  /* 0x000054108e007816 */ /* 0x000fe4000000008d */
[----:B------:R-:W-:Y:S02]  /*12360*/  LOP3.LUT R2, R165, UR9, R176, 0x96, !PT ;  /* 0x00000009a5027c12 */ /* 0x000fe4000f8e96b0 */
[----:B------:R-:W-:Y:S01]  /*12370*/  LOP3.LUT R23, R23, R0, RZ, 0xc0, !PT ;  /* 0x0000000017177212 */ /* 0x000fe200078ec0ff */
[----:B------:R-:W-:Y:S02]  /*12380*/  IMAD.MOV.U32 R0, RZ, RZ, R117 ;  /* 0x000000ffff007224 */ /* 0x000fe400078e0075 */
[--C-:B------:R-:W-:Y:S01]  /*12390*/  FFMA.FTZ R117, R30, UR4, -R170.reuse ;  /* 0x000000041e757c23 */ /* 0x100fe200080108aa */
[----:B------:R-:W-:Y:S01]  /*123a0*/  STG.E.U16 desc[UR20][R168.64+0x42], R143 ;  /* 0x0000428fa8007986 */ /* 0x000fe2000c101514 */
[----:B------:R-:W-:Y:S01]  /*123b0*/  @!P3 PRMT R139, R221, 0x5410, RZ ;  /* 0x00005410dd8bb816 */ /* 0x000fe200000000ff */
[----:B------:R-:W-:Y:S01]  /*123c0*/  FFMA.FTZ R170, R35, UR4, -R170 ;  /* 0x0000000423aa7c23 */ /* 0x000fe200080108aa */
[----:B------:R-:W-:Y:S01]  /*123d0*/  @!P6 PRMT R140, R249, 0x5410, RZ ;  /* 0x00005410f98ce816 */ /* 0x000fe200000000ff */
[C---:B----4-:R-:W-:Y:S02]  /*123e0*/  HMMA.16816.F32 R4, R20.reuse, R24, R4 ;  /* 0x000000181404723c */ /* 0x050fe40000001804 */
[----:B------:R-:W-:Y:S03]  /*123f0*/  STG.E.U16 desc[UR20][R166.64+0x50], R139 ;  /* 0x0000508ba6007986 */ /* 0x000fe6000c101514 */
[----:B------:R-:W-:Y:S01]  /*12400*/  @!P2 PRMT R142, R250, 0x5410, RZ ;  /* 0x00005410fa8ea816 */ /* 0x000fe200000000ff */
[C---:B------:R-:W-:Y:S01]  /*12410*/  HMMA.16816.F32 R8, R20.reuse, R26, R8 ;  /* 0x0000001a1408723c */ /* 0x040fe20000001808 */
[----:B------:R-:W2:Y:S04]  /*12420*/  LDSM.16.MT88.4 R24, [R181+0xf000] ;  /* 0x00f00000b518783b */ /* 0x000ea80000004200 */
[----:B------:R-:W-:Y:S02]  /*12430*/  @!P5 PRMT R141, R248, 0x5410, RZ ;  /* 0x00005410f88dd816 */ /* 0x000fe400000000ff */
[----:B------:R-:W-:Y:S02]  /*12440*/  LOP3.LUT R32, R2, 0xffff, RZ, 0xc0, !PT ;  /* 0x0000ffff02207812 */ /* 0x000fe400078ec0ff */
[----:B------:R-:W-:Y:S02]  /*12450*/  STG.E.U16 desc[UR20][R166.64+0x52], R140 ;  /* 0x0000528ca6007986 */ /* 0x000fe4000c101514 */
[----:B------:R-:W-:Y:S02]  /*12460*/  SHF.R.U32.HI R32, RZ, 0x8, R32 ;  /* 0x00000008ff207819 */ /* 0x000fe40000011620 */
[----:B------:R-:W-:Y:S02]  /*12470*/  STG.E.U16 desc[UR20][R168.64+0x50], R142 ;  /* 0x0000508ea8007986 */ /* 0x000fe4000c101514 */
[----:B------:R-:W-:Y:S02]  /*12480*/  LOP3.LUT R32, R32, 0xffff, RZ, 0xc0, !PT ;  /* 0x0000ffff20207812 */ /* 0x000fe400078ec0ff */
[----:B------:R-:W-:Y:S02]  /*12490*/  STG.E.U16 desc[UR20][R168.64+0x52], R141 ;  /* 0x0000528da8007986 */ /* 0x000fe4000c101514 */
[----:B------:R-:W-:Y:S02]  /*124a0*/  ISETP.LE.U32.AND P1, PT, R32, UR5, PT ;  /* 0x0000000520007c0c */ /* 0x000fe4000bf23070 */
[----:B------:R-:W-:Y:S01]  /*124b0*/  LOP3.LUT R32, R164, 0xffff, RZ, 0xc0, !PT ;  /* 0x0000ffffa4207812 */ /* 0x000fe200078ec0ff */
[C---:B-1----:R-:W-:Y:S06]  /*124c0*/  HMMA.16816.F32 R36, R20.reuse, R124, R36 ;  /* 0x0000007c1424723c */ /* 0x042fec0000001824 */
[C---:B------:R-:W-:Y:S01]  /*124d0*/  HMMA.16816.F32 R40, R20.reuse, R126, R40 ;  /* 0x0000007e1428723c */ /* 0x040fe20000001828 */
[----:B------:R-:W1:Y:S05]  /*124e0*/  LDSM.16.MT88.4 R124, [R182+0xf000] ;  /* 0x00f00000b67c783b */ /* 0x000e6a0000004200 */
[C---:B------:R-:W-:Y:S06]  /*124f0*/  HMMA.16816.F32 R44, R20.reuse, R120, R44 ;  /* 0x00000078142c723c */ /* 0x040fec000000182c */
[C---:B------:R-:W-:Y:S01]  /*12500*/  HMMA.16816.F32 R48, R20.reuse, R122, R48 ;  /* 0x0000007a1430723c */ /* 0x040fe20000001830 */
[----:B------:R-:W3:Y:S05]  /*12510*/  LDSM.16.MT88.4 R120, [R184+0xf000] ;  /* 0x00f00000b878783b */ /* 0x000eea0000004200 */
[C---:B------:R-:W-:Y:S06]  /*12520*/  HMMA.16816.F32 R52, R20.reuse, R128, R52 ;  /* 0x000000801434723c */ /* 0x040fec0000001834 */
[C---:B------:R-:W-:Y:S01]  /*12530*/  HMMA.16816.F32 R56, R20.reuse, R130, R56 ;  /* 0x000000821438723c */ /* 0x040fe20000001838 */
[----:B------:R-:W4:Y:S05]  /*12540*/  LDSM.16.MT88.4 R128, [R183+0xf000] ;  /* 0x00f00000b780783b */ /* 0x000f2a0000004200 */
[C---:B--2---:R-:W-:Y:S06]  /*12550*/  HMMA.16816.F32 R60, R20.reuse, R24, R60 ;  /* 0x00000018143c723c */ /* 0x044fec000000183c */
[C---:B------:R-:W-:Y:S01]  /*12560*/  HMMA.16816.F32 R64, R20.reuse, R26, R64 ;  /* 0x0000001a1440723c */ /* 0x040fe20000001840 */
[----:B------:R-:W2:Y:S05]  /*12570*/  LDSM.16.MT88.4 R24, [R181+0x11000] ;  /* 0x01100000b518783b */ /* 0x000eaa0000004200 */
[C---:B-1----:R-:W-:Y:S06]  /*12580*/  HMMA.16816.F32 R68, R20.reuse, R124, R68 ;  /* 0x0000007c1444723c */ /* 0x042fec0000001844 */
[C---:B------:R-:W-:Y:S05]  /*12590*/  HMMA.16816.F32 R72, R20.reuse, R126, R72 ;  /* 0x0000007e1448723c */ /* 0x040fea0000001848 */
[----:B------:R-:W-:Y:S01]  /*125a0*/  FADD.FTZ R125, R0, R119 ;  /* 0x00000077007d7221 */ /* 0x000fe20000010000 */
[C---:B---3--:R-:W-:Y:S05]  /*125b0*/  HMMA.16816.F32 R76, R20.reuse, R120, R76 ;  /* 0x00000078144c723c */ /* 0x048fea000000184c */
[----:B------:R-:W-:Y:S01]  /*125c0*/  LOP3.LUT R0, R2, 0xff, RZ, 0xc0, !PT ;  /* 0x000000ff02007812 */ /* 0x000fe200078ec0ff */
[C---:B------:R-:W-:Y:S03]  /*125d0*/  HMMA.16816.F32 R80, R20.reuse, R122, R80 ;  /* 0x0000007a1450723c */ /* 0x040fe60000001850 */
[----:B------:R-:W-:Y:S02]  /*125e0*/  ISETP.LE.U32.AND P0, PT, R0, UR5, PT ;  /* 0x0000000500007c0c */ /* 0x000fe4000bf03070 */
[----:B------:R-:W-:Y:S01]  /*125f0*/  IMAD.MOV.U32 R126, RZ, RZ, R178 ;  /* 0x000000ffff7e7224 */ /* 0x000fe200078e00b2 */
[C---:B----4-:R-:W-:Y:S01]  /*12600*/  HMMA.16816.F32 R84, R20.reuse, R128, R84 ;  /* 0x000000801454723c */ /* 0x050fe20000001854 */
[----:B------:R1:W3:Y:S04]  /*12610*/  MUFU.EX2 R178, R118 ;  /* 0x0000007600b27308 */ /* 0x0002e80000000800 */
[----:B------:R-:W-:Y:S01]  /*12620*/  LOP3.LUT R0, R165, UR9, R176, 0x96, !PT ;  /* 0x00000009a5007c12 */ /* 0x000fe2000f8e96b0 */
[C---:B------:R-:W-:Y:S05]  /*12630*/  HMMA.16816.F32 R88, R20.reuse, R130, R88 ;  /* 0x000000821458723c */ /* 0x040fea0000001858 */
[----:B------:R4:W3:Y:S01]  /*12640*/  MUFU.EX2 R176, R117 ;  /* 0x0000007500b07308 */ /* 0x0008e20000000800 */
[----:B------:R-:W-:Y:S01]  /*12650*/  IMAD.MOV.U32 R129, RZ, RZ, R33 ;  /* 0x000000ffff817224 */ /* 0x000fe200078e0021 */
[C---:B--2---:R-:W-:Y:S04]  /*12660*/  HMMA.16816.F32 R92, R20.reuse, R24, R92 ;  /* 0x00000018145c723c */ /* 0x044fe8000000185c */
[----:B------:R-:W-:Y:S02]  /*12670*/  SHF.R.U32.HI R33, RZ, 0x10, R164 ;  /* 0x00000010ff217819 */ /* 0x000fe400000116a4 */
[C---:B------:R-:W-:Y:S05]  /*12680*/  HMMA.16816.F32 R96, R20.reuse, R26, R96 ;  /* 0x0000001a1460723c */ /* 0x040fea0000001860 */
[----:B------:R-:W-:Y:S01]  /*12690*/  LOP3.LUT R121, R164, 0xff, RZ, 0xc0, !PT ;  /* 0x000000ffa4797812 */ /* 0x000fe200078ec0ff */
[----:B------:R-:W-:Y:S01]  /*126a0*/  IMAD.MOV.U32 R127, RZ, RZ, R29 ;  /* 0x000000ffff7f7224 */ /* 0x000fe200078e001d */
[----:B------:R-:W-:Y:S01]  /*126b0*/  SHF.R.U32.HI R119, RZ, 0x8, R32 ;  /* 0x00000008ff777819 */ /* 0x000fe20000011620 */
[----:B------:R-:W2:Y:S03]  /*126c0*/  LDSM.16.MT88.4 R28, [R182+0x11000] ;  /* 0x01100000b61c783b */ /* 0x000ea60000004200 */
[----:B------:R-:W-:Y:S02]  /*126d0*/  SHF.R.U32.HI R120, RZ, 0x18, R164 ;  /* 0x00000018ff787819 */ /* 0x000fe400000116a4 */
[----:B-1----:R-:W-:Y:S02]  /*126e0*/  LOP3.LUT R118, R33, 0xff, RZ, 0xc0, !PT ;  /* 0x000000ff21767812 */ /* 0x002fe400078ec0ff */
[----:B------:R-:W-:Y:S01]  /*126f0*/  PRMT R124, R121, 0x5410, R119 ;  /* 0x00005410797c7816 */ /* 0x000fe20000000077 */
[----:B------:R-:W1:Y:S01]  /*12700*/  LDSM.16.MT88.4 R32, [R184+0x11000] ;  /* 0x01100000b820783b */ /* 0x000e620000004200 */
[----:B----4-:R-:W-:Y:S02]  /*12710*/  SHF.R.U32.HI R117, RZ, 0x18, R2 ;  /* 0x00000018ff757819 */ /* 0x010fe40000011602 */
[----:B------:R-:W-:Y:S02]  /*12720*/  PRMT R119, R118, 0x5410, R120 ;  /* 0x0000541076777816 */ /* 0x000fe40000000078 */
[----:B------:R-:W-:Y:S02]  /*12730*/  SHF.R.U32.HI R118, RZ, 0x10, R2 ;  /* 0x00000010ff767819 */ /* 0x000fe40000011602 */
[----:B------:R-:W-:Y:S01]  /*12740*/  ISETP.LE.U32.AND P3, PT, R117, UR5, PT ;  /* 0x0000000575007c0c */ /* 0x000fe2000bf63070 */
[----:B------:R-:W4:Y:S01]  /*12750*/  LDSM.16.MT88.4 R120, [R183+0x11000] ;  /* 0x01100000b778783b */ /* 0x000f220000004200 */
[C---:B------:R-:W-:Y:S02]  /*12760*/  LOP3.LUT R24, R0.reuse, 0xffff, RZ, 0xc0, !PT ;  /* 0x0000ffff00187812 */ /* 0x040fe400078ec0ff */
[--C-:B------:R-:W-:Y:S02]  /*12770*/  SHF.R.U32.HI R2, RZ, 0x10, R0.reuse ;  /* 0x00000010ff027819 */ /* 0x100fe40000011600 */
[----:B------:R-:W-:Y:S02]  /*12780*/  LOP3.LUT R25, R0, 0xff, RZ, 0xc0, !PT ;  /* 0x000000ff00197812 */ /* 0x000fe400078ec0ff */
[----:B------:R-:W-:Y:S02]  /*12790*/  SHF.R.U32.HI R117, RZ, 0x18, R0 ;  /* 0x00000018ff757819 */ /* 0x000fe40000011600 */
[----:B------:R-:W-:Y:S02]  /*127a0*/  LOP3.LUT R0, R118, 0xff, RZ, 0xc0, !PT ;  /* 0x000000ff76007812 */ /* 0x000fe400078ec0ff */
[----:B------:R-:W-:Y:S02]  /*127b0*/  SHF.R.U32.HI R24, RZ, 0x8, R24 ;  /* 0x00000008ff187819 */ /* 0x000fe40000011618 */
[----:B------:R-:W-:Y:S01]  /*127c0*/  ISETP.LE.U32.AND P6, PT, R0, UR5, PT ;  /* 0x0000000500007c0c */ /* 0x000fe2000bfc3070 */
[----:B------:R-:W-:Y:S01]  /*127d0*/  FADD.FTZ R0, R180, R125 ;  /* 0x0000007db4007221 */ /* 0x000fe20000010000 */
[----:B------:R-:W-:Y:S01]  /*127e0*/  LOP3.LUT R2, R2, 0xff, RZ, 0xc0, !PT ;  /* 0x000000ff02027812 */ /* 0x000fe200078ec0ff */
[----:B------:R4:W5:Y:S01]  /*127f0*/  LDL.LU R180, [R1+0x9c] ;  /* 0x00009c0001b47983 */ /* 0x0009620000300800 */
[--C-:B------:R-:W-:Y:S01]  /*12800*/  HSET2.LE.AND R26, R124, R171.reuse, PT ;  /* 0x000000ab7c1a7233 */ /* 0x100fe20003803000 */
[----:B------:R-:W-:Y:S01]  /*12810*/  FADD.FTZ R0, R134, R0 ;  /* 0x0000000086007221 */ /* 0x000fe20000010000 */
[----:B---3--:R-:W-:Y:S02]  /*12820*/  F2FP.F16.F32.PACK_AB R137, R178, R177 ;  /* 0x000000b1b289723e */ /* 0x008fe400000000ff */
[----:B------:R-:W-:Y:S02]  /*12830*/  PRMT R24, R25, 0x5410, R24 ;  /* 0x0000541019187816 */ /* 0x000fe40000000018 */
[----:B------:R-:W-:Y:S01]  /*12840*/  PRMT R25, R2, 0x5410, R117 ;  /* 0x0000541002197816 */ /* 0x000fe20000000075 */
[C---:B--2---:R-:W-:Y:S03]  /*12850*/  HMMA.16816.F32 R100, R20.reuse, R28, R100 ;  /* 0x0000001c1464723c */ /* 0x044fe60000001864 */
[----:B------:R-:W-:Y:S01]  /*12860*/  FADD.FTZ R2, R129, R135 ;  /* 0x0000008781027221 */ /* 0x000fe20000010000 */
[----:B------:R-:W-:Y:S01]  /*12870*/  @!P0 HADD2 R252, -R137.H0_H0, -RZ.H0_H0 ;  /* 0xa00000ff89fc8230 */ /* 0x000fe20000000900 */
[----:B------:R-:W-:Y:S01]  /*12880*/  LDSM.16.MT88.4 R128, [R182+0xd800] ;  /* 0x00d80000b680783b */ /* 0x000fe20000004200 */
[C---:B------:R-:W-:Y:S05]  /*12890*/  HMMA.16816.F32 R104, R20.reuse, R30, R104 ;  /* 0x0000001e1468723c */ /* 0x040fea0000001868 */
[--C-:B------:R-:W-:Y:S01]  /*128a0*/  HSET2.LE.AND R27, R119, R171.reuse, PT ;  /* 0x000000ab771b7233 */ /* 0x100fe20003803000 */
[C---:B-1----:R-:W-:Y:S01]  /*128b0*/  HMMA.16816.F32 R12, R20.reuse, R32, R12 ;  /* 0x00000020140c723c */ /* 0x042fe2000000180c */
[----:B------:R-:W1:Y:S04]  /*128c0*/  LDSM.16.MT88.4 R28, [R181+0xd800] ;  /* 0x00d80000b51c783b */ /* 0x000e680000004200 */
[--C-:B------:R-:W-:Y:S01]  /*128d0*/  HSET2.LE.AND R24, R24, R171.reuse, PT ;  /* 0x000000ab18187233 */ /* 0x100fe20003803000 */
[C---:B------:R-:W-:Y:S03]  /*128e0*/  HMMA.16816.F32 R16, R20.reuse, R34, R16 ;  /* 0x000000221410723c */ /* 0x040fe60000001810 */
[----:B------:R-:W-:Y:S02]  /*128f0*/  LDSM.16.MT88.4 R32, [R183+0xd800] ;  /* 0x00d80000b720783b */ /* 0x000fe40000004200 */
[----:B------:R-:W-:Y:S01]  /*12900*/  HSET2.LE.AND R25, R25, R171, PT ;  /* 0x000000ab19197233 */ /* 0x000fe20003803000 */
[C---:B----4-:R-:W-:Y:S01]  /*12910*/  HMMA.16816.F32 R108, R20.reuse, R120, R108 ;  /* 0x00000078146c723c */ /* 0x050fe2000000186c */
[----:B------:R2:W3:Y:S04]  /*12920*/  MUFU.EX2 R171, R170 ;  /* 0x000000aa00ab7308 */ /* 0x0004e80000000800 */
[----:B------:R-:W-:Y:S01]  /*12930*/  PRMT R136, R137, 0x7632, R136 ;  /* 0x0000763289887816 */ /* 0x000fe20000000088 */
[----:B------:R-:W-:Y:S01]  /*12940*/  HMMA.16816.F32 R112, R20, R122, R112 ;  /* 0x0000007a1470723c */ /* 0x000fe20000001870 */
[----:B------:R-:W-:Y:S04]  /*12950*/  LDSM.16.MT88.4 R20, [R181+0xf800] ;  /* 0x00f80000b514783b */ /* 0x000fe80000004200 */
[----:B------:R-:W-:Y:S01]  /*12960*/  F2FP.F16.F32.PACK_AB R119, R175, R176 ;  /* 0x000000b0af77723e */ /* 0x000fe200000000ff */
[----:B------:R-:W-:Y:S01]  /*12970*/  FADD.FTZ R2, R163, R2 ;  /* 0x00000002a3027221 */ /* 0x000fe20000010000 */
[----:B------:R-:W-:Y:S01]  /*12980*/  FADD.FTZ R163, R211, R0 ;  /* 0x00000000d3a37221 */ /* 0x000fe20000010000 */
[----:B------:R-:W-:Y:S03]  /*12990*/  PRMT R0, R137, 0x5410, R136 ;  /* 0x0000541089007816 */ /* 0x000fe60000000088 */
[----:B------:R-:W-:Y:S01]  /*129a0*/  F2FP.F16.F32.PACK_AB R117, R173, R174 ;  /* 0x000000aead75723e */ /* 0x000fe200000000ff */
[----:B--2---:R-:W-:Y:S01]  /*129b0*/  FADD.FTZ R170, R132, R2 ;  /* 0x0000000284aa7221 */ /* 0x004fe20000010000 */
[----:B------:R-:W-:Y:S01]  /*129c0*/  PRMT R118, R119, 0x7632, R118 ;  /* 0x0000763277767816 */ /* 0x000fe20000000076 */
[----:B------:R-:W2:Y:S01]  /*129d0*/  LDSM.16.MT88.4 R132, [R184+0xd800] ;  /* 0x00d80000b884783b */ /* 0x000ea20000004200 */
[----:B------:R-:W-:Y:S01]  /*129e0*/  LOP3.LUT R24, R24, R0, RZ, 0xc0, !PT ;  /* 0x0000000018187212 */ /* 0x000fe200078ec0ff */
[----:B------:R-:W-:Y:S01]  /*129f0*/  IMAD.MOV.U32 R211, RZ, RZ, R126 ;  /* 0x000000ffffd37224 */ /* 0x000fe200078e007e */
[----:B------:R-:W-:Y:S01]  /*12a00*/  PRMT R138, R117, 0x7632, R138 ;  /* 0x00007632758a7816 */ /* 0x000fe2000000008a */
[----:B------:R-:W-:Y:S01]  /*12a10*/  IMAD.MOV.U32 R121, RZ, RZ, R127 ;  /* 0x000000ffff797224 */ /* 0x000fe200078e007f */
[----:B------:R-:W-:Y:S01]  /*12a20*/  PRMT R0, R119, 0x5410, R118 ;  /* 0x0000541077007816 */ /* 0x000fe20000000076 */
[----:B------:R-:W-:Y:S01]  /*12a30*/  @!P1 HADD2 R251, -R136.H0_H0, -RZ.H0_H0 ;  /* 0xa00000ff88fb9230 */ /* 0x000fe20000000900 */
[----:B---3--:R-:W-:Y:S01]  /*12a40*/  F2FP.F16.F32.PACK_AB R2, R171, R172 ;  /* 0x000000acab02723e */ /* 0x008fe200000000ff */
[----:B------:R-:W-:Y:S01]  /*12a50*/  @!P6 HADD2 R237, -R119.H0_H0, -RZ.H0_H0 ;  /* 0xa00000ff77ede230 */ /* 0x000fe20000000900 */
[----:B------:R-:W-:Y:S01]  /*12a60*/  LOP3.LUT R25, R25, R0, RZ, 0xc0, !PT ;  /* 0x0000000019197212 */ /* 0x000fe200078ec0ff */
[----:B------:R-:W-:Y:S01]  /*12a70*/  @!P3 HADD2 R236, -R118.H0_H0, -RZ.H0_H0 ;  /* 0xa00000ff76ecb230 */ /* 0x000fe20000000900 */
[----:B------:R-:W-:Y:S02]  /*12a80*/  PRMT R120, R117, 0x5410, R138 ;  /* 0x0000541075787816 */ /* 0x000fe4000000008a */
[----:B------:R-:W-:Y:S02]  /*12a90*/  PRMT R0, R2, 0x7632, R0 ;  /* 0x0000763202007816 */ /* 0x000fe40000000000 */
[----:B------:R-:W-:Y:S02]  /*12aa0*/  LOP3.LUT R26, R26, R120, RZ, 0xc0, !PT ;  /* 0x000000781a1a7212 */ /* 0x000fe400078ec0ff */
[----:B------:R-:W-:Y:S02]  /*12ab0*/  PRMT R120, R2, 0x5410, R0 ;  /* 0x0000541002787816 */ /* 0x000fe40000000000 */
[----:B------:R-:W-:Y:S02]  /*12ac0*/  @!P0 PRMT R137, R252, 0x5410, RZ ;  /* 0x00005410fc898816 */ /* 0x000fe400000000ff */
[----:B------:R-:W-:Y:S02]  /*12ad0*/  LOP3.LUT R27, R27, R120, RZ, 0xc0, !PT ;  /* 0x000000781b1b7212 */ /* 0x000fe400078ec0ff */
[----:B------:R-:W-:Y:S01]  /*12ae0*/  @!P1 PRMT R136, R251, 0x5410, RZ ;  /* 0x00005410fb889816 */ /* 0x000fe200000000ff */
[----:B------:R-:W-:Y:S01]  /*12af0*/  STG.E.U16 desc[UR20][R166.64+0x60], R137 ;  /* 0x00006089a6007986 */ /* 0x000fe2000c101514 */
[----:B------:R-:W-:Y:S02]  /*12b00*/  @!P6 PRMT R119, R237, 0x5410, RZ ;  /* 0x00005410ed77e816 */ /* 0x000fe400000000ff */
[----:B------:R-:W-:Y:S01]  /*12b10*/  @!P3 PRMT R118, R236, 0x5410, RZ ;  /* 0x00005410ec76b816 */ /* 0x000fe200000000ff */
[C---:B-1----:R-:W-:Y:S01]  /*12b20*/  HMMA.16816.F32 R124, R24.reuse, R28, R4 ;  /* 0x0000001c187c723c */ /* 0x042fe20000001804 */
[----:B------:R-:W-:Y:S04]  /*12b30*/  STG.E.U16 desc[UR20][R166.64+0x62], R136 ;  /* 0x00006288a6007986 */ /* 0x000fe8000c101514 */
[----:B------:R-:W-:Y:S02]  /*12b40*/  STG.E.U16 desc[UR20][R168.64+0x60], R119 ;  /* 0x00006077a8007986 */ /* 0x000fe4000c101514 */
[----:B------:R-:W-:Y:S01]  /*12b50*/  IMAD.MOV.U32 R7, RZ, RZ, R121 ;  /* 0x000000ffff077224 */ /* 0x000fe200078e0079 */
[----:B------:R-:W-:Y:S01]  /*12b60*/  LOP3.LUT R28, R164, 0xff, RZ, 0xc0, !PT ;  /* 0x000000ffa41c7812 */ /* 0x000fe200078ec0ff */
[C---:B------:R-:W-:Y:S01]  /*12b70*/  HMMA.16816.F32 R120, R24.reuse, R30, R8 ;  /* 0x0000001e1878723c */ /* 0x040fe20000001808 */
[----:B------:R-:W-:Y:S02]  /*12b80*/  LDSM.16.MT88.4 R8, [R184+0xf800] ;  /* 0x00f80000b808783b */ /* 0x000fe40000004200 */
[----:B------:R-:W-:Y:S03]  /*12b90*/  ISETP.LE.U32.AND P2, PT, R28, UR5, PT ;  /* 0x000000051c007c0c */ /* 0x000fe6000bf43070 */
[C---:B------:R-:W-:Y:S03]  /*12ba0*/  HMMA.16816.F32 R36, R24.reuse, R128, R36 ;  /* 0x000000801824723c */ /* 0x040fe60000001824 */
[----:B------:R-:W-:Y:S03]  /*12bb0*/  LDSM.16.MT88.4 R28, [R183+0xf800] ;  /* 0x00f80000b71c783b */ /* 0x000fe60000004200 */
[C---:B------:R-:W-:Y:S05]  /*12bc0*/  HMMA.16816.F32 R40, R24.reuse, R130, R40 ;  /* 0x000000821828723c */ /* 0x040fea0000001828 */
[----:B------:R-:W-:Y:S01]  /*12bd0*/  IMAD.MOV.U32 R129, RZ, RZ, R7 ;  /* 0x000000ffff817224 */ /* 0x000fe200078e0007 */
[C---:B--2---:R-:W-:Y:S01]  /*12be0*/  HMMA.16816.F32 R44, R24.reuse, R132, R44 ;  /* 0x00000084182c723c */ /* 0x044fe2000000182c */
[----:B------:R-:W1:Y:S04]  /*12bf0*/  LDSM.16.MT88.4 R4, [R182+0xf800] ;  /* 0x00f80000b604783b */ /* 0x000e680000004200 */
[----:B------:R-:W-:Y:S01]  /*12c00*/  @!P2 HADD2 R227, -R117.H0_H0, -RZ.H0_H0 ;  /* 0xa00000ff75e3a230 */ /* 0x000fe20000000900 */
[C---:B------:R-:W-:Y:S03]  /*12c10*/  HMMA.16816.F32 R48, R24.reuse, R134, R48 ;  /* 0x000000861830723c */ /* 0x040fe60000001830 */
[----:B------:R-:W-:Y:S02]  /*12c20*/  LDSM.16.MT88.4 R132, [R184+0x11800] ;  /* 0x01180000b884783b */ /* 0x000fe40000004200 */
[----:B------:R-:W-:Y:S01]  /*12c30*/  @!P2 PRMT R117, R227, 0x5410, RZ ;  /* 0x00005410e375a816 */ /* 0x000fe200000000ff */
[C---:B------:R-:W-:Y:S05]  /*12c40*/  HMMA.16816.F32 R52, R24.reuse, R32, R52 ;  /* 0x000000201834723c */ /* 0x040fea0000001834 */
[----:B------:R-:W-:Y:S01]  /*12c50*/  STG.E.U16 desc[UR20][R168.64+0x62], R118 ;  /* 0x00006276a8007986 */ /* 0x000fe2000c101514 */
[C---:B------:R-:W-:Y:S03]  /*12c60*/  HMMA.16816.F32 R56, R24.reuse, R34, R56 ;  /* 0x000000221838723c */ /* 0x040fe60000001838 */
[----:B------:R-:W-:Y:S02]  /*12c70*/  STG.E.U16 desc[UR20][R166.64+0x70], R117 ;  /* 0x00007075a6007986 */ /* 0x000fe4000c101514 */
[----:B------:R-:W-:Y:S01]  /*12c80*/  LOP3.LUT R32, R164, 0xffff, RZ, 0xc0, !PT ;  /* 0x0000ffffa4207812 */ /* 0x000fe200078ec0ff */
[C---:B------:R-:W-:Y:S05]  /*12c90*/  HMMA.16816.F32 R60, R24.reuse, R20, R60 ;  /* 0x00000014183c723c */ /* 0x040fea000000183c */
[----:B------:R-:W-:Y:S01]  /*12ca0*/  SHF.R.U32.HI R32, RZ, 0x8, R32 ;  /* 0x00000008ff207819 */ /* 0x000fe20000011620 */
[C---:B------:R-:W-:Y:S05]  /*12cb0*/  HMMA.16816.F32 R64, R24.reuse, R22, R64 ;  /* 0x000000161840723c */ /* 0x040fea0000001840 */
[----:B------:R-:W-:Y:S02]  /*12cc0*/  LOP3.LUT R20, R32, 0xffff, RZ, 0xc0, !PT ;  /* 0x0000ffff20147812 */ /* 0x000fe400078ec0ff */
[--C-:B------:R-:W-:Y:S02]  /*12cd0*/  SHF.R.U32.HI R33, RZ, 0x10, R164.reuse ;  /* 0x00000010ff217819 */ /* 0x100fe400000116a4 */
[----:B------:R-:W-:Y:S01]  /*12ce0*/  ISETP.LE.U32.AND P0, PT, R20, UR5, PT ;  /* 0x0000000514007c0c */ /* 0x000fe2000bf03070 */
[C---:B-1----:R-:W-:Y:S01]  /*12cf0*/  HMMA.16816.F32 R68, R24.reuse, R4, R68 ;  /* 0x000000041844723c */ /* 0x042fe20000001844 */
[----:B------:R-:W1:Y:S02]  /*12d00*/  LDSM.16.MT88.4 R20, [R181+0x11800] ;  /* 0x01180000b514783b */ /* 0x000e640000004200 */
[----:B------:R-:W-:Y:S02]  /*12d10*/  SHF.R.U32.HI R164, RZ, 0x18, R164 ;  /* 0x00000018ffa47819 */ /* 0x000fe400000116a4 */
[----:B------:R-:W-:Y:S01]  /*12d20*/  LOP3.LUT R33, R33, 0xff, RZ, 0xc0, !PT ;  /* 0x000000ff21217812 */ /* 0x000fe200078ec0ff */
[C---:B------:R-:W-:Y:S03]  /*12d30*/  HMMA.16816.F32 R72, R24.reuse, R6, R72 ;  /* 0x000000061848723c */ /* 0x040fe60000001848 */
[----:B------:R-:W2:Y:S01]  /*12d40*/  LDSM.16.MT88.4 R4, [R182+0x11800] ;  /* 0x01180000b604783b */ /* 0x000ea20000004200 */
[----:B------:R-:W-:Y:S02]  /*12d50*/  ISETP.LE.U32.AND P5, PT, R33, UR5, PT ;  /* 0x0000000521007c0c */ /* 0x000fe4000bfa3070 */
[----:B------:R-:W-:Y:S01]  /*12d60*/  @!P0 HADD2 R247, -R138.H0_H0, -RZ.H0_H0 ;  /* 0xa00000ff8af78230 */ /* 0x000fe20000000900 */
[C---:B------:R-:W-:Y:S03]  /*12d70*/  HMMA.16816.F32 R76, R24.reuse, R8, R76 ;  /* 0x00000008184c723c */ /* 0x040fe6000000184c */
[----:B------:R-:W-:Y:S02]  /*12d80*/  ISETP.LE.U32.AND P1, PT, R164, UR5, PT ;  /* 0x00000005a4007c0c */ /* 0x000fe4000bf23070 */
[----:B------:R-:W-:Y:S01]  /*12d90*/  @!P0 PRMT R138, R247, 0x5410, RZ ;  /* 0x00005410f78a8816 */ /* 0x000fe200000000ff */
[C---:B------:R-:W-:Y:S04]  /*12da0*/  HMMA.16816.F32 R80, R24.reuse, R10, R80 ;  /* 0x0000000a1850723c */ /* 0x040fe80000001850 */
[----:B------:R-:W-:Y:S01]  /*12db0*/  STG.E.U16 desc[UR20][R166.64+0x72], R138 ;  /* 0x0000728aa6007986 */ /* 0x000fe2000c101514 */
[----:B------:R-:W-:Y:S01]  /*12dc0*/  FADD.FTZ R8, R129, R170 ;  /* 0x000000aa81087221 */ /* 0x000fe20000010000 */
[C---:B------:R-:W-:Y:S05]  /*12dd0*/  HMMA.16816.F32 R84, R24.reuse, R28, R84 ;  /* 0x0000001c1854723c */ /* 0x040fea0000001854 */
[----:B------:R-:W-:Y:S01]  /*12de0*/  FADD.FTZ R9, R211, R163 ;  /* 0x000000a3d3097221 */ /* 0x000fe20000010000 */
[C---:B------:R-:W-:Y:S05]  /*12df0*/  HMMA.16816.F32 R88, R24.reuse, R30, R88 ;  /* 0x0000001e1858723c */ /* 0x040fea0000001858 */
[----:B------:R-:W-:Y:S01]  /*12e00*/  FADD.FTZ R8, R219, R8 ;  /* 0x00000008db087221 */ /* 0x000fe20000010000 */
[----:B------:R-:W-:Y:S02]  /*12e10*/  @!P5 HADD2 R246, -R2.H0_H0, -RZ.H0_H0 ;  /* 0xa00000ff02f6d230 */ /* 0x000fe40000000900 */
[----:B------:R-:W-:Y:S03]  /*12e20*/  FADD.FTZ R9, R220, R9 ;  /* 0x00000009dc097221 */ /* 0x000fe60000010000 */
[----:B------:R-:W-:Y:S01]  /*12e30*/  @!P1 HADD2 R245, -R0.H0_H0, -RZ.H0_H0 ;  /* 0xa00000ff00f59230 */ /* 0x000fe20000000900 */
[C---:B-1----:R-:W-:Y:S03]  /*12e40*/  HMMA.16816.F32 R92, R24.reuse, R20, R92 ;  /* 0x00000014185c723c */ /* 0x042fe6000000185c */
[----:B------:R-:W-:Y:S01]  /*12e50*/  FADD.FTZ R8, R218, R8 ;  /* 0x00000008da087221 */ /* 0x000fe20000010000 */
[----:B------:R-:W-:Y:S01]  /*12e60*/  @!P5 PRMT R2, R246, 0x5410, RZ ;  /* 0x00005410f602d816 */ /* 0x000fe200000000ff */
[----:B------:R-:W-:Y:S01]  /*12e70*/  FADD.FTZ R28, R216, R9 ;  /* 0x00000009d81c7221 */ /* 0x000fe20000010000 */
[C---:B------:R-:W-:Y:S03]  /*12e80*/  HMMA.16816.F32 R96, R24.reuse, R22, R96 ;  /* 0x000000161860723c */ /* 0x040fe60000001860 */
[----:B------:R1:W-:Y:S02]  /*12e90*/  STG.E.U16 desc[UR20][R168.64+0x70], R2 ;  /* 0x00007002a8007986 */ /* 0x0003e4000c101514 */
[----:B------:R-:W-:Y:S01]  /*12ea0*/  @!P1 PRMT R0, R245, 0x5410, RZ ;  /* 0x00005410f5009816 */ /* 0x000fe200000000ff */
[C---:B--2---:R-:W-:Y:S01]  /*12eb0*/  HMMA.16816.F32 R100, R24.reuse, R4, R100 ;  /* 0x000000041864723c */ /* 0x044fe20000001864 */
[----:B------:R-:W-:Y:S01]  /*12ec0*/  ISETP.LT.AND P1, PT, RZ, UR16, PT ;  /* 0x00000010ff007c0c */ /* 0x000fe2000bf21270 */
[----:B------:R-:W-:Y:S02]  /*12ed0*/  UIADD3 UR16, UR16, -0x1, URZ ;  /* 0xffffffff10107890 */ /* 0x000fe4000fffe03f */
[----:B------:R2:W-:Y:S01]  /*12ee0*/  STG.E.U16 desc[UR20][R168.64+0x72], R0 ;  /* 0x00007200a8007986 */ /* 0x0005e2000c101514 */
[----:B------:R-:W-:Y:S01]  /*12ef0*/  FADD.FTZ R29, R217, R8 ;  /* 0x00000008d91d7221 */ /* 0x000fe20000010000 */
[C---:B------:R-:W-:Y:S02]  /*12f00*/  HMMA.16816.F32 R104, R24.reuse, R6, R104 ;  /* 0x000000061868723c */ /* 0x040fe40000001868 */
[----:B------:R-:W3:Y:S03]  /*12f10*/  LDSM.16.MT88.4 R8, [R183+0x11800] ;  /* 0x01180000b708783b */ /* 0x000ee60000004200 */
[----:B------:R-:W-:Y:S01]  /*12f20*/  FADD.FTZ R28, R210, R28 ;  /* 0x0000001cd21c7221 */ /* 0x000fe20000010000 */
[C---:B------:R-:W-:Y:S05]  /*12f30*/  HMMA.16816.F32 R128, R24.reuse, R132, R12 ;  /* 0x000000841880723c */ /* 0x040fea000000180c */
[----:B------:R-:W-:Y:S01]  /*12f40*/  FADD.FTZ R20, R209, R28 ;  /* 0x0000001cd1147221 */ /* 0x000fe20000010000 */
[C---:B------:R-:W-:Y:S05]  /*12f50*/  HMMA.16816.F32 R132, R24.reuse, R134, R16 ;  /* 0x000000861884723c */ /* 0x040fea0000001810 */
[----:B------:R-:W-:Y:S01]  /*12f60*/  FADD.FTZ R20, R206, R20 ;  /* 0x00000014ce147221 */ /* 0x000fe20000010000 */
[----:B------:R-:W-:Y:S01]  /*12f70*/  FADD.FTZ R29, R208, R29 ;  /* 0x0000001dd01d7221 */ /* 0x000fe20000010000 */
[----:B------:R-:W-:Y:S04]  /*12f80*/  IMAD.MOV.U32 R117, RZ, RZ, R3 ;  /* 0x000000ffff757224 */ /* 0x000fe800078e0003 */
[----:B------:R-:W-:Y:S01]  /*12f90*/  FADD.FTZ R4, R205, R20 ;  /* 0x00000014cd047221 */ /* 0x000fe20000010000 */
[----:B------:R-:W-:Y:S01]  /*12fa0*/  FADD.FTZ R21, R207, R29 ;  /* 0x0000001dcf157221 */ /* 0x000fe20000010000 */
[----:B------:R-:W-:Y:S02]  /*12fb0*/  IADD3 R205, P0, R166, -0x80, RZ ;  /* 0xffffff80a6cd7810 */ /* 0x000fe40007f1e0ff */
[----:B------:R-:W-:Y:S01]  /*12fc0*/  FADD.FTZ R4, R177, R4 ;  /* 0x00000004b1047221 */ /* 0x000fe20000010000 */
[----:B------:R-:W-:Y:S01]  /*12fd0*/  FADD.FTZ R21, R204, R21 ;  /* 0x00000015cc157221 */ /* 0x000fe20000010000 */
[----:B------:R-:W-:Y:S02]  /*12fe0*/  IADD3.X R204, R167, -0x1, RZ, P0, !PT ;  /* 0xffffffffa7cc7810 */ /* 0x000fe400007fe4ff */
[----:B-1----:R-:W-:Y:S01]  /*12ff0*/  FADD.FTZ R2, R178, R4 ;  /* 0x00000004b2027221 */ /* 0x002fe20000010000 */
[----:B------:R-:W-:Y:S03]  /*13000*/  FADD.FTZ R21, R179, R21 ;  /* 0x00000015b3157221 */ /* 0x000fe60000010000 */
[----:B------:R-:W-:Y:S01]  /*13010*/  FADD.FTZ R2, R174, R2 ;  /* 0x00000002ae027221 */ /* 0x000fe20000010000 */
[----:B--2---:R-:W-:Y:S03]  /*13020*/  FADD.FTZ R0, R176, R21 ;  /* 0x00000015b0007221 */ /* 0x004fe60000010000 */
[----:B------:R-:W-:Y:S01]  /*13030*/  FADD.FTZ R4, R173, R2 ;  /* 0x00000002ad047221 */ /* 0x000fe20000010000 */
[----:B------:R-:W-:Y:S01]  /*13040*/  FADD.FTZ R0, R175, R0 ;  /* 0x00000000af007221 */ /* 0x000fe20000010000 */
[C---:B---3--:R-:W-:Y:S03]  /*13050*/  HMMA.16816.F32 R108, R24.reuse, R8, R108 ;  /* 0x00000008186c723c */ /* 0x048fe6000000186c */
[----:B------:R3:W-:Y:S01]  /*13060*/  STL [R1+0x24], R4 ;  /* 0x0000240401007387 */ /* 0x0007e20000100800 */
[----:B------:R-:W-:Y:S02]  /*13070*/  FADD.FTZ R0, R172, R0 ;  /* 0x00000000ac007221 */ /* 0x000fe40000010000 */
[----:B------:R-:W-:Y:S05]  /*13080*/  HMMA.16816.F32 R112, R24, R10, R112 ;  /* 0x0000000a1870723c */ /* 0x000fea0000001870 */
[----:B------:R-:W-:Y:S01]  /*13090*/  FADD.FTZ R2, R171, R0 ;  /* 0x00000000ab027221 */ /* 0x000fe20000010000 */
[----:B------:R-:W-:Y:S04]  /*130a0*/  IMAD.MOV.U32 R0, RZ, RZ, R116 ;  /* 0x000000ffff007224 */ /* 0x000fe800078e0074 */
[----:B------:R3:W-:Y:S01]  /*130b0*/  STL [R1+0x30], R2 ;  /* 0x0000300201007387 */ /* 0x0007e20000100800 */
[----:B------:R-:W-:Y:S02]  /*130c0*/  @!UPT UIADD3 URZ, URZ, URZ, URZ ;  /* 0x0000003f3f3ff290 */ /* 0x000fe4000fffe03f */
[----:B------:R-:W-:Y:S11]  /*130d0*/  @P1 BRA `(.L_x_571) ;  /* 0xffffffb800841947 */ /* 0x000ff6000383ffff */
.L_x_570:
[----:B--2---:R-:W1:Y:S01]  /*130e0*/  LDL.LU R5, [R1+0x24] ;  /* 0x0000240001057983 */ /* 0x004e620000300800 */
[----:B------:R-:W-:-:S03]  /*130f0*/  ULDC UR4, c[0x0][0x38c] ;  /* 0x0000e30000047ab9 */ /* 0x000fc60000000800 */
[----:B---3--:R-:W2:Y:S01]  /*13100*/  LDL.LU R4, [R1+0x30] ;  /* 0x0000300001047983 */ /* 0x008ea20000300800 */
[----:B------:R-:W-:Y:S01]  /*13110*/  UMOV UR5, 0x400 ;  /* 0x0000040000057882 */ /* 0x000fe20000000000 */
[----:B------:R-:W-:Y:S01]  /*13120*/  UISETP.NE.AND UP0, UPT, UR12, -0x1, UPT ;  /* 0xffffffff0c00788c */ /* 0x000fe2000bf05270 */
[----:B------:R-:W3:Y:S02]  /*13130*/  S2R R137, SR_TID.X ;  /* 0x0000000000897919 */ /* 0x000ee40000002100 */
[----:B---3--:R-:W-:-:S04]  /*13140*/  SHF.R.S32.HI R138, RZ, 0x1f, R137 ;  /* 0x0000001fff8a7819 */ /* 0x008fc80000011489 */
[CC--:B------:R-:W-:Y:S02]  /*13150*/  LEA.HI R6, R138.reuse, R137.reuse, RZ, 0x2 ;  /* 0x000000898a067211 */ /* 0x0c0fe400078f10ff */
[----:B------:R-:W-:-:S04]  /*13160*/  LEA.HI R136, R138, R137, RZ, 0x5 ;  /* 0x000000898a887211 */ /* 0x000fc800078f28ff */
[----:B------:R-:W-:Y:S01]  /*13170*/  SHF.R.S32.HI R7, RZ, 0x5, R136 ;  /* 0x00000005ff077819 */ /* 0x000fe20000011488 */
[----:B-1----:R-:W1:Y:S04]  /*13180*/  SHFL.BFLY PT, R2, R5, 0x2, 0x1f ;  /* 0x0c401f0005027f89 */ /* 0x002e6800000e0000 */
[----:B--2---:R-:W2:Y:S01]  /*13190*/  SHFL.BFLY PT, R0, R4, 0x2, 0x1f ;  /* 0x0c401f0004007f89 */ /* 0x004ea200000e0000 */
[----:B-1----:R-:W-:Y:S01]  /*131a0*/  FADD.FTZ R2, R2, R5 ;  /* 0x0000000502027221 */ /* 0x002fe20000010000 */
[----:B--2---:R-:W-:-:S04]  /*131b0*/  FADD.FTZ R0, R0, R4 ;  /* 0x0000000400007221 */ /* 0x004fc80000010000 */
[----:B------:R-:W1:Y:S04]  /*131c0*/  SHFL.BFLY PT, R5, R2, 0x1, 0x1f ;  /* 0x0c201f0002057f89 */ /* 0x000e6800000e0000 */
[----:B------:R-:W2:Y:S01]  /*131d0*/  SHFL.BFLY PT, R4, R0, 0x1, 0x1f ;  /* 0x0c201f0000047f89 */ /* 0x000ea200000e0000 */
[----:B-1----:R-:W-:Y:S01]  /*131e0*/  FADD.FTZ R117, R2, R5 ;  /* 0x0000000502757221 */ /* 0x002fe20000010000 */
[----:B------:R-:W-:Y:S02]  /*131f0*/  MOV R2, 0x3f800000 ;  /* 0x3f80000000027802 */ /* 0x000fe40000000f00 */
[----:B------:R-:W-:Y:S01]  /*13200*/  SHF.R.S32.HI R5, RZ, 0x1f, R6 ;  /* 0x0000001fff057819 */ /* 0x000fe20000011406 */
[----:B--2---:R-:W-:Y:S01]  /*13210*/  FADD.FTZ R118, R0, R4 ;  /* 0x0000000400767221 */ /* 0x004fe20000010000 */
[----:B------:R-:W-:-:S02]  /*13220*/  FSETP.NE.FTZ.AND P3, PT, R117, RZ, PT ;  /* 0x000000ff7500720b */ /* 0x000fc40003f75000 */
[----:B------:R-:W-:Y:S02]  /*13230*/  MOV R4, 0x3f800000 ;  /* 0x3f80000000047802 */ /* 0x000fe40000000f00 */
[----:B------:R-:W-:Y:S02]  /*13240*/  FSETP.NE.FTZ.AND P0, PT, R118, RZ, PT ;  /* 0x000000ff7600720b */ /* 0x000fe40003f15000 */
[----:B------:R-:W-:Y:S02]  /*13250*/  SHF.R.S32.HI R0, RZ, 0x2, R6 ;  /* 0x00000002ff007819 */ /* 0x000fe40000011406 */
[----:B------:R-:W-:Y:S02]  /*13260*/  LOP3.LUT R6, R6, 0x3ffffffc, RZ, 0xc0, !PT ;  /* 0x3ffffffc06067812 */ /* 0x000fe400078ec0ff */
[----:B------:R-:W-:Y:S02]  /*13270*/  LEA.HI R5, R5, R0, RZ, 0x3 ;  /* 0x0000000005057211 */ /* 0x000fe400078f18ff */
[----:B------:R-:W-:Y:S01]  /*13280*/  IADD3 R6, -R6, R137, RZ ;  /* 0x0000008906067210 */ /* 0x000fe20007ffe1ff */
[----:B------:R-:W1:Y:S01]  /*13290*/  @P3 MUFU.RCP R2, R117 ;  /* 0x0000007500023308 */ /* 0x000e620000001000 */
[----:B------:R-:W-:-:S02]  /*132a0*/  LOP3.LUT R5, R5, 0xfffffff8, RZ, 0xc0, !PT ;  /* 0xfffffff805057812 */ /* 0x000fc400078ec0ff */
[----:B------:R-:W-:Y:S02]  /*132b0*/  LEA R119, R7, R6, 0x9 ;  /* 0x0000000607777211 */ /* 0x000fe400078e48ff */
[----:B------:R-:W-:-:S03]  /*132c0*/  IADD3 R21, R0, -R5, RZ ;  /* 0x8000000500157210 */ /* 0x000fc60007ffe0ff */
[----:B------:R-:W2:Y:S01]  /*132d0*/  @P0 MUFU.RCP R4, R118 ;  /* 0x0000007600040308 */ /* 0x000ea20000001000 */
[----:B------:R-:W-:Y:S01]  /*132e0*/  R2P PR, R21, 0x6 ;  /* 0x0000000615007804 */ /* 0x000fe20000000000 */
[----:B-1----:R-:W-:-:S04]  /*132f0*/  FMUL.FTZ R2, R2, UR4 ;  /* 0x0000000402027c20 */ /* 0x002fc80008410000 */
[C---:B------:R-:W-:Y:S01]  /*13300*/  FMUL.FTZ R8, R2.reuse, R37 ;  /* 0x0000002502087220 */ /* 0x040fe20000410000 */
[C---:B------:R-:W-:Y:S01]  /*13310*/  FMUL.FTZ R10, R2.reuse, R41 ;  /* 0x00000029020a7220 */ /* 0x040fe20000410000 */
[C---:B------:R-:W-:Y:S01]  /*13320*/  FMUL.FTZ R124, R2.reuse, R124 ;  /* 0x0000007c027c7220 */ /* 0x040fe20000410000 */
[----:B------:R-:W-:Y:S01]  /*13330*/  FMUL.FTZ R6, R2, R125 ;  /* 0x0000007d02067220 */ /* 0x000fe20000410000 */
        /* <DEDUP_REMOVED lines=11> */
[C---:B-----5:R-:W-:Y:S01]  /*133f0*/  FMUL.FTZ R19, R2.reuse, R53 ;  /* 0x0000003502137220 */ /* 0x060fe20000410000 */
        /* <DEDUP_REMOVED lines=82> */
[----:B------:R-:W-:Y:S01]  /*13920*/  SHF.L.U32 R0, R21, 0x6, RZ ;  /* 0x0000000615007819 */ /* 0x000fe200000006ff */
[----:B-1----:R-:W-:Y:S01]  /*13930*/  ULEA UR4, UR4, UR5, 0x18 ;  /* 0x0000000504047291 */ /* 0x002fe2000f8ec03f */
[----:B------:R-:W-:-:S02]  /*13940*/  F2FP.F16.F32.PACK_AB R13, R13, R2 ;  /* 0x000000020d0d723e */ /* 0x000fc400000000ff */
[----:B------:R-:W-:Y:S02]  /*13950*/  LOP3.LUT R0, R0, 0x1c0, RZ, 0xc0, !PT ;  /* 0x000001c000007812 */ /* 0x000fe400078ec0ff */
[----:B------:R-:W-:Y:S02]  /*13960*/  LOP3.LUT R2, R21, 0x1, RZ, 0xc0, !PT ;  /* 0x0000000115027812 */ /* 0x000fe400078ec0ff */
[----:B------:R-:W-:Y:S02]  /*13970*/  LEA.HI R0, R0, R0, RZ, 0x1d ;  /* 0x0000000000007211 */ /* 0x000fe400078fe8ff */
[----:B------:R-:W-:Y:S02]  /*13980*/  ISETP.NE.U32.AND P4, PT, R2, 0x1, PT ;  /* 0x000000010200780c */ /* 0x000fe40003f85070 */
[----:B------:R-:W-:Y:S02]  /*13990*/  LEA R0, R119, R0, 0x1 ;  /* 0x0000000077007211 */ /* 0x000fe400078e08ff */
[----:B------:R-:W-:-:S02]  /*139a0*/  F2FP.F16.F32.PACK_AB R6, R6, R124 ;  /* 0x0000007c0606723e */ /* 0x000fc400000000ff */
[----:B------:R-:W-:Y:S02]  /*139b0*/  F2FP.F16.F32.PACK_AB R10, R10, R4 ;  /* 0x000000040a0a723e */ /* 0x000fe400000000ff */
[----:B------:R-:W-:Y:S01]  /*139c0*/  LEA R0, R0, UR4, 0x1 ;  /* 0x0000000400007c11 */ /* 0x000fe2000f8e08ff */
[----:B------:R-:W-:Y:S01]  /*139d0*/  @UP0 ULDC.64 UR4, c[0x0][0x298] ;  /* 0x0000a60000040ab9 */ /* 0x000fe20000000a00 */
[----:B------:R-:W-:Y:S01]  /*139e0*/  MOV R4, 0x20 ;  /* 0x0000002000047802 */ /* 0x000fe20000000f00 */
[----:B------:R-:W-:Y:S01]  /*139f0*/  @UP0 UIMAD.WIDE.U32 UR8, UR12, UR4, URZ ;  /* 0x000000040c0802a5 */ /* 0x000fe2000f8e003f */
[----:B------:R-:W-:Y:S01]  /*13a00*/  F2FP.F16.F32.PACK_AB R5, R5, R126 ;  /* 0x0000007e0505723e */ /* 0x000fe200000000ff */
[----:B------:R1:W-:Y:S01]  /*13a10*/  STS [R0], R6 ;  /* 0x0000000600007388 */ /* 0x0003e20000000800 */
[----:B------:R-:W-:Y:S01]  /*13a20*/  SEL R4, R4, 0xffffffe0, !P1 ;  /* 0xffffffe004047807 */ /* 0x000fe20004800000 */
[----:B------:R-:W-:Y:S01]  /*13a30*/  @UP0 UIMAD UR6, UR12, UR5, UR9 ;  /* 0x000000050c0602a4 */ /* 0x000fe2000f8e0209 */
[----:B------:R-:W-:Y:S01]  /*13a40*/  IADD3 R2, R0, -0x10, RZ ;  /* 0xfffffff000027810 */ /* 0x000fe20007ffe0ff */
[----:B------:R2:W-:Y:S01]  /*13a50*/  STS [R0+0x400], R5 ;  /* 0x0004000500007388 */ /* 0x0005e20000000800 */
[----:B------:R-:W-:-:S02]  /*13a60*/  F2FP.F16.F32.PACK_AB R7, R7, R120 ;  /* 0x000000780707723e */ /* 0x000fc400000000ff */
[----:B------:R-:W-:Y:S02]  /*13a70*/  F2FP.F16.F32.PACK_AB R9, R9, R122 ;  /* 0x0000007a0909723e */ /* 0x000fe400000000ff */
[----:B------:R-:W-:Y:S02]  /*13a80*/  @P4 IADD3 R2, R0, 0x10, RZ ;  /* 0x0000001000024810 */ /* 0x000fe40007ffe0ff */
[----:B------:R-:W-:Y:S02]  /*13a90*/  F2FP.F16.F32.PACK_AB R8, R8, R23 ;  /* 0x000000170808723e */ /* 0x000fe400000000ff */
[----:B------:R-:W-:Y:S01]  /*13aa0*/  F2FP.F16.F32.PACK_AB R11, R11, R38 ;  /* 0x000000260b0b723e */ /* 0x000fe200000000ff */
[----:B------:R3:W-:Y:S01]  /*13ab0*/  STS [R2], R7 ;  /* 0x0000000702007388 */ /* 0x0007e20000000800 */
[----:B------:R-:W-:Y:S02]  /*13ac0*/  F2FP.F16.F32.PACK_AB R12, R12, R44 ;  /* 0x0000002c0c0c723e */ /* 0x000fe400000000ff */
[----:B------:R-:W-:Y:S01]  /*13ad0*/  F2FP.F16.F32.PACK_AB R15, R15, R46 ;  /* 0x0000002e0f0f723e */ /* 0x000fe200000000ff */
[----:B------:R4:W-:Y:S01]  /*13ae0*/  STS [R2+0x400], R9 ;  /* 0x0004000902007388 */ /* 0x0009e20000000800 */
[----:B------:R-:W-:-:S02]  /*13af0*/  F2FP.F16.F32.PACK_AB R14, R14, R48 ;  /* 0x000000300e0e723e */ /* 0x000fc400000000ff */
[----:B------:R-:W-:Y:S02]  /*13b00*/  F2FP.F16.F32.PACK_AB R20, R20, R50 ;  /* 0x000000321414723e */ /* 0x000fe400000000ff */
[----:B------:R-:W-:Y:S02]  /*13b10*/  F2FP.F16.F32.PACK_AB R19, R19, R52 ;  /* 0x000000341313723e */ /* 0x000fe400000000ff */
[----:B-1----:R-:W-:Y:S02]  /*13b20*/  MOV R6, 0x40 ;  /* 0x0000004000067802 */ /* 0x002fe40000000f00 */
[----:B------:R-:W-:Y:S02]  /*13b30*/  F2FP.F16.F32.PACK_AB R18, R18, R54 ;  /* 0x000000361212723e */ /* 0x000fe400000000ff */
[----:B--2---:R-:W-:Y:S02]  /*13b40*/  IADD3 R5, R0, R4, RZ ;  /* 0x0000000400057210 */ /* 0x004fe40007ffe0ff */
[----:B------:R-:W-:-:S02]  /*13b50*/  SEL R6, R6, 0xffffffc0, !P2 ;  /* 0xffffffc006067807 */ /* 0x000fc40005000000 */
[----:B------:R-:W-:Y:S01]  /*13b60*/  IADD3 R4, R4, R2, RZ ;  /* 0x0000000204047210 */ /* 0x000fe20007ffe0ff */
[----:B------:R1:W-:Y:S01]  /*13b70*/  STS [R5], R8 ;  /* 0x0000000805007388 */ /* 0x0003e20000000800 */
[----:B------:R-:W-:Y:S02]  /*13b80*/  F2FP.F16.F32.PACK_AB R16, R16, R58 ;  /* 0x0000003a1010723e */ /* 0x000fe400000000ff */
[----:B------:R-:W-:Y:S01]  /*13b90*/  PLOP3.LUT P1, PT, PT, PT, UP0, 0x80, 0x0 ;  /* 0x000000000000781c */ /* 0x000fe20003f2f008 */
[----:B------:R-:W-:Y:S01]  /*13ba0*/  STS [R5+0x400], R11 ;  /* 0x0004000b05007388 */ /* 0x000fe20000000800 */
[----:B---3--:R-:W-:Y:S02]  /*13bb0*/  IADD3 R7, R5, R6, RZ ;  /* 0x0000000605077210 */ /* 0x008fe40007ffe0ff */
[----:B------:R-:W-:Y:S01]  /*13bc0*/  F2FP.F16.F32.PACK_AB R17, R17, R56 ;  /* 0x000000381111723e */ /* 0x000fe200000000ff */
[----:B------:R-:W-:Y:S01]  /*13bd0*/  STS [R4], R10 ;  /* 0x0000000a04007388 */ /* 0x000fe20000000800 */
[----:B----4-:R-:W-:-:S02]  /*13be0*/  IADD3 R9, R0, R6, RZ ;  /* 0x0000000600097210 */ /* 0x010fc40007ffe0ff */
[----:B------:R-:W-:Y:S01]  /*13bf0*/  F2FP.F16.F32.PACK_AB R43, R61, R60 ;  /* 0x0000003c3d2b723e */ /* 0x000fe200000000ff */
[----:B------:R-:W-:Y:S01]  /*13c00*/  STS [R4+0x400], R13 ;  /* 0x0004000d04007388 */ /* 0x000fe20000000800 */
[----:B------:R-:W-:Y:S02]  /*13c10*/  F2FP.F16.F32.PACK_AB R42, R42, R62 ;  /* 0x0000003e2a2a723e */ /* 0x000fe400000000ff */
[----:B------:R-:W-:Y:S01]  /*13c20*/  F2FP.F16.F32.PACK_AB R41, R41, R64 ;  /* 0x000000402929723e */ /* 0x000fe200000000ff */
[----:B------:R-:W-:Y:S01]  /*13c30*/  STS [R9], R12 ;  /* 0x0000000c09007388 */ /* 0x000fe20000000800 */
[----:B------:R-:W-:Y:S02]  /*13c40*/  F2FP.F16.F32.PACK_AB R40, R40, R66 ;  /* 0x000000422828723e */ /* 0x000fe400000000ff */
[----:B------:R-:W-:Y:S01]  /*13c50*/  F2FP.F16.F32.PACK_AB R39, R69, R68 ;  /* 0x000000444527723e */ /* 0x000fe200000000ff */
[----:B------:R-:W-:Y:S01]  /*13c60*/  STS [R9+0x400], R15 ;  /* 0x0004000f09007388 */ /* 0x000fe20000000800 */
[----:B------:R-:W-:-:S02]  /*13c70*/  F2FP.F16.F32.PACK_AB R38, R71, R70 ;  /* 0x000000464726723e */ /* 0x000fc400000000ff */
[----:B------:R-:W-:Y:S02]  /*13c80*/  F2FP.F16.F32.PACK_AB R37, R37, R72 ;  /* 0x000000482525723e */ /* 0x000fe400000000ff */
[----:B-1----:R-:W-:Y:S02]  /*13c90*/  IADD3 R8, R6, R2, RZ ;  /* 0x0000000206087210 */ /* 0x002fe40007ffe0ff */
[----:B------:R-:W-:Y:S02]  /*13ca0*/  IADD3 R6, R4, R6, RZ ;  /* 0x0000000604067210 */ /* 0x000fe40007ffe0ff */
[----:B------:R-:W-:Y:S01]  /*13cb0*/  F2FP.F16.F32.PACK_AB R36, R36, R74 ;  /* 0x0000004a2424723e */ /* 0x000fe200000000ff */
[----:B------:R-:W-:Y:S01]  /*13cc0*/  STS [R8], R14 ;  /* 0x0000000e08007388 */ /* 0x000fe20000000800 */
[----:B------:R-:W-:Y:S02]  /*13cd0*/  F2FP.F16.F32.PACK_AB R35, R35, R76 ;  /* 0x0000004c2323723e */ /* 0x000fe400000000ff */
[----:B------:R-:W-:Y:S01]  /*13ce0*/  F2FP.F16.F32.PACK_AB R34, R34, R78 ;  /* 0x0000004e2222723e */ /* 0x000fe200000000ff */
[----:B------:R-:W-:Y:S01]  /*13cf0*/  STS [R8+0x400], R20 ;  /* 0x0004001408007388 */ /* 0x000fe20000000800 */
[----:B------:R-:W-:-:S02]  /*13d00*/  F2FP.F16.F32.PACK_AB R29, R29, R80 ;  /* 0x000000501d1d723e */ /* 0x000fc400000000ff */
[----:B------:R-:W-:Y:S01]  /*13d10*/  F2FP.F16.F32.PACK_AB R31, R31, R82 ;  /* 0x000000521f1f723e */ /* 0x000fe200000000ff */
[----:B------:R1:W-:Y:S01]  /*13d20*/  STS [R7], R19 ;  /* 0x0000001307007388 */ /* 0x0003e20000000800 */
[----:B------:R-:W-:Y:S02]  /*13d30*/  F2FP.F16.F32.PACK_AB R30, R30, R84 ;  /* 0x000000541e1e723e */ /* 0x000fe400000000ff */
[----:B------:R-:W-:Y:S01]  /*13d40*/  F2FP.F16.F32.PACK_AB R28, R28, R86 ;  /* 0x000000561c1c723e */ /* 0x000fe200000000ff */
[----:B------:R2:W-:Y:S01]  /*13d50*/  STS [R7+0x400], R18 ;  /* 0x0004001207007388 */ /* 0x0005e20000000800 */
[----:B------:R-:W-:Y:S02]  /*13d60*/  F2FP.F16.F32.PACK_AB R27, R27, R88 ;  /* 0x000000581b1b723e */ /* 0x000fe400000000ff */
[----:B------:R-:W-:Y:S01]  /*13d70*/  F2FP.F16.F32.PACK_AB R26, R26, R90 ;  /* 0x0000005a1a1a723e */ /* 0x000fe200000000ff */
[----:B------:R-:W-:Y:S01]  /*13d80*/  STS [R6+0x400], R16 ;  /* 0x0004001006007388 */ /* 0x000fe20000000800 */
[----:B------:R-:W-:-:S02]  /*13d90*/  F2FP.F16.F32.PACK_AB R25, R25, R92 ;  /* 0x0000005c1919723e */ /* 0x000fc400000000ff */
[----:B------:R-:W-:Y:S01]  /*13da0*/  F2FP.F16.F32.PACK_AB R24, R24, R94 ;  /* 0x0000005e1818723e */ /* 0x000fe200000000ff */
[----:B------:R3:W-:Y:S01]  /*13db0*/  STS [R6], R17 ;  /* 0x0000001106007388 */ /* 0x0007e20000000800 */
[----:B------:R-:W-:Y:S02]  /*13dc0*/  F2FP.F16.F32.PACK_AB R23, R97, R96 ;  /* 0x000000606117723e */ /* 0x000fe400000000ff */
[----:B------:R-:W-:Y:S02]  /*13dd0*/  F2FP.F16.F32.PACK_AB R22, R22, R98 ;  /* 0x000000621616723e */ /* 0x000fe400000000ff */
[----:B-1----:R-:W-:Y:S02]  /*13de0*/  F2FP.F16.F32.PACK_AB R19, R101, R100 ;  /* 0x000000646513723e */ /* 0x002fe400000000ff */
[----:B--2---:R-:W-:Y:S02]  /*13df0*/  F2FP.F16.F32.PACK_AB R18, R103, R102 ;  /* 0x000000666712723e */ /* 0x004fe400000000ff */
[----:B---3--:R-:W-:Y:S01]  /*13e00*/  F2FP.F16.F32.PACK_AB R17, R105, R104 ;  /* 0x000000686911723e */ /* 0x008fe200000000ff */
[----:B------:R-:W-:Y:S06]  /*13e10*/  @P1 BRA `(.L_x_574) ;  /* 0x00000000001c1947 */ /* 0x000fec0003800000 */
[----:B------:R-:W1:Y:S01]  /*13e20*/  S2UR UR7, SR_CTAID.Y ;  /* 0x00000000000779c3 */ /* 0x000e620000002600 */
[----:B------:R-:W-:Y:S01]  /*13e30*/  ULDC.64 UR4, c[0x0][0x290] ;  /* 0x0000a40000047ab9 */ /* 0x000fe20000000a00 */
[----:B-1----:R-:W-:Y:S02]  /*13e40*/  USHF.R.S32.HI UR6, URZ, 0x1f, UR7 ;  /* 0x0000001f3f067899 */ /* 0x002fe40008011407 */
[----:B------:R-:W-:Y:S02]  /*13e50*/  UIMAD.WIDE.U32 UR8, UR7, UR4, URZ ;  /* 0x00000004070872a5 */ /* 0x000fe4000f8e003f */
[----:B------:R-:W-:-:S04]  /*13e60*/  UIMAD UR6, UR6, UR4, URZ ;  /* 0x00000004060672a4 */ /* 0x000fc8000f8e023f */
[----:B------:R-:W-:-:S04]  /*13e70*/  UIMAD UR6, UR7, UR5, UR6 ;  /* 0x00000005070672a4 */ /* 0x000fc8000f8e0206 */
[----:B------:R-:W-:-:S12]  /*13e80*/  UIADD3 UR6, UR9, UR6, URZ ;  /* 0x0000000609067290 */ /* 0x000fd8000fffe03f */
.L_x_574:
[----:B------:R-:W-:Y:S01]  /*13e90*/  ULDC.U8 UR4, c[0x0][0x3d8] ;  /* 0x0000f60000047ab9 */ /* 0x000fe20000000000 */
[----:B------:R-:W-:Y:S01]  /*13ea0*/  ULDC.U8 UR7, c[0x0][0x3d9] ;  /* 0x0000f64000077ab9 */ /* 0x000fe20000000000 */
[----:B------:R-:W-:Y:S02]  /*13eb0*/  ISETP.NE.AND P4, PT, RZ, UR4, PT ;  /* 0x00000004ff007c0c */ /* 0x000fe4000bf85270 */
[----:B------:R-:W-:Y:S02]  /*13ec0*/  CS2R R20, SRZ ;  /* 0x0000000000147805 */ /* 0x000fe4000001ff00 */
        /* <DEDUP_REMOVED lines=20> */
.L_x_575:
[----:B------:R-:W-:Y:S01]  /*14010*/  ISETP.NE.AND P1, PT, RZ, UR7, PT ;  /* 0x00000007ff007c0c */ /* 0x000fe2000bf25270 */
[----:B------:R-:W-:Y:S01]  /*14020*/  STS [R0+0x2000], R43 ;  /* 0x0020002b00007388 */ /* 0x000fe20000000800 */
[----:B------:R-:W-:Y:S01]  /*14030*/  PLOP3.LUT P2, PT, PT, PT, PT, 0x8, 0x0 ;  /* 0x000000000000781c */ /* 0x000fe20003f4e170 */
[----:B------:R-:W1:Y:S01]  /*14040*/  S2UR UR4, SR_CTAID.X ;  /* 0x00000000000479c3 */ /* 0x000e620000002500 */
[----:B------:R-:W-:Y:S01]  /*14050*/  BSSY B0, `(.L_x_576) ;  /* 0x0000075000007945 */ /* 0x000fe20003800000 */
[----:B------:R-:W-:Y:S04]  /*14060*/  STS [R0+0x2400], R42 ;  /* 0x0024002a00007388 */ /* 0x000fe80000000800 */
[----:B------:R-:W-:Y:S04]  /*14070*/  STS [R2+0x2000], R41 ;  /* 0x0020002902007388 */ /* 0x000fe80000000800 */
[----:B------:R2:W-:Y:S01]  /*14080*/  STS [R2+0x2400], R40 ;  /* 0x0024002802007388 */ /* 0x0005e20000000800 */
[----:B------:R-:W-:-:S03]  /*14090*/  @!P1 PLOP3.LUT P2, PT, P4, PT, PT, 0x80, 0x0 ;  /* 0x000000000000981c */ /* 0x000fc6000274f070 */
[----:B------:R-:W-:Y:S04]  /*140a0*/  STS [R5+0x2000], R39 ;  /* 0x0020002705007388 */ /* 0x000fe80000000800 */
[----:B------:R-:W-:Y:S04]  /*140b0*/  STS [R5+0x2400], R38 ;  /* 0x0024002605007388 */ /* 0x000fe80000000800 */
[----:B------:R-:W-:Y:S01]  /*140c0*/  STS [R4+0x2000], R37 ;  /* 0x0020002504007388 */ /* 0x000fe20000000800 */
[----:B-1----:R-:W-:-:S03]  /*140d0*/  UIMAD UR7, UR4, -0x40, UR14 ;  /* 0xffffffc0040778a4 */ /* 0x002fc6000f8e020e */
[----:B------:R-:W-:Y:S04]  /*140e0*/  STS [R4+0x2400], R36 ;  /* 0x0024002404007388 */ /* 0x000fe80000000800 */
[----:B------:R-:W-:Y:S04]  /*140f0*/  STS [R9+0x2000], R35 ;  /* 0x0020002309007388 */ /* 0x000fe80000000800 */
[----:B------:R-:W-:Y:S04]  /*14100*/  STS [R9+0x2400], R34 ;  /* 0x0024002209007388 */ /* 0x000fe80000000800 */
[----:B------:R1:W-:Y:S04]  /*14110*/  STS [R8+0x2000], R29 ;  /* 0x0020001d08007388 */ /* 0x0003e80000000800 */
[----:B------:R-:W-:Y:S04]  /*14120*/  STS [R8+0x2400], R31 ;  /* 0x0024001f08007388 */ /* 0x000fe80000000800 */
[----:B------:R-:W-:Y:S04]  /*14130*/  STS [R7+0x2000], R30 ;  /* 0x0020001e07007388 */ /* 0x000fe80000000800 */
[----:B------:R-:W-:Y:S01]  /*14140*/  STS [R7+0x2400], R28 ;  /* 0x0024001c07007388 */ /* 0x000fe20000000800 */
[----:B--2---:R-:W2:Y:S03]  /*14150*/  S2R R40, SR_TID.X ;  /* 0x0000000000287919 */ /* 0x004ea60000002100 */
[----:B------:R-:W-:Y:S04]  /*14160*/  STS [R6+0x2000], R27 ;  /* 0x0020001b06007388 */ /* 0x000fe80000000800 */
[----:B------:R-:W-:Y:S01]  /*14170*/  STS [R6+0x2400], R26 ;  /* 0x0024001a06007388 */ /* 0x000fe20000000800 */
[----:B-1----:R-:W1:Y:S03]  /*14180*/  @!P1 LDC R29, c[0x0][0x2c4] ;  /* 0x0000b100ff1d9b82 */ /* 0x002e660000000800 */
[----:B------:R-:W-:Y:S04]  /*14190*/  STS [R0+0x4000], R25 ;  /* 0x0040001900007388 */ /* 0x000fe80000000800 */
[----:B------:R-:W-:Y:S04]  /*141a0*/  STS [R0+0x4400], R24 ;  /* 0x0044001800007388 */ /* 0x000fe80000000800 */
[----:B------:R-:W-:Y:S04]  /*141b0*/  STS [R2+0x4000], R23 ;  /* 0x0040001702007388 */ /* 0x000fe80000000800 */
[----:B------:R3:W-:Y:S04]  /*141c0*/  STS [R2+0x4400], R22 ;  /* 0x0044001602007388 */ /* 0x0007e80000000800 */
[----:B------:R-:W-:Y:S04]  /*141d0*/  STS [R5+0x4000], R19 ;  /* 0x0040001305007388 */ /* 0x000fe80000000800 */
[----:B------:R-:W-:Y:S01]  /*141e0*/  STS [R5+0x4400], R18 ;  /* 0x0044001205007388 */ /* 0x000fe20000000800 */
[----:B-1----:R-:W1:Y:S03]  /*141f0*/  @P2 LDC R29, c[0x0][0x2e4] ;  /* 0x0000b900ff1d2b82 */ /* 0x002e660000000800 */
[----:B------:R2:W-:Y:S04]  /*14200*/  STS [R4+0x4000], R17 ;  /* 0x0040001104007388 */ /* 0x0005e80000000800 */
[----:B------:R4:W-:Y:S04]  /*14210*/  STS [R4+0x4400], R16 ;  /* 0x0044001004007388 */ /* 0x0009e80000000800 */
[----:B------:R-:W-:Y:S04]  /*14220*/  STS [R9+0x4000], R15 ;  /* 0x0040000f09007388 */ /* 0x000fe80000000800 */
[----:B------:R5:W-:Y:S01]  /*14230*/  STS [R9+0x4400], R14 ;  /* 0x0044000e09007388 */ /* 0x000be20000000800 */
[----:B---3--:R-:W-:-:S03]  /*14240*/  @P1 IMAD.MOV.U32 R2, RZ, RZ, 0x1 ;  /* 0x00000001ff021424 */ /* 0x008fc600078e00ff */
[----:B------:R-:W-:Y:S04]  /*14250*/  STS [R8+0x4000], R13 ;  /* 0x0040000d08007388 */ /* 0x000fe80000000800 */
[----:B------:R3:W-:Y:S04]  /*14260*/  STS [R8+0x4400], R12 ;  /* 0x0044000c08007388 */ /* 0x0007e80000000800 */
[----:B------:R1:W-:Y:S01]  /*14270*/  STS [R7+0x4000], R11 ;  /* 0x0040000b07007388 */ /* 0x0003e20000000800 */
[----:B--2---:R-:W-:-:S03]  /*14280*/  SHF.R.S32.HI R17, RZ, 0x1f, R40 ;  /* 0x0000001fff117819 */ /* 0x004fc60000011428 */
[----:B------:R2:W-:Y:S01]  /*14290*/  STS [R7+0x4400], R10 ;  /* 0x0044000a07007388 */ /* 0x0005e20000000800 */
[----:B----4-:R-:W4:Y:S01]  /*142a0*/  @P1 LDC.64 R4, c[0x0][0x2c0] ;  /* 0x0000b000ff041b82 */ /* 0x010f220000000a00 */
[----:B------:R-:W-:Y:S02]  /*142b0*/  LEA.HI R17, R17, R40, RZ, 0x3 ;  /* 0x0000002811117211 */ /* 0x000fe400078f18ff */
[----:B------:R-:W-:Y:S01]  /*142c0*/  STS [R6+0x4000], R33 ;  /* 0x0040002106007388 */ /* 0x000fe20000000800 */
[----:B------:R-:W-:Y:S02]  /*142d0*/  LEA.HI R16, R138, R137, RZ, 0x3 ;  /* 0x000000898a107211 */ /* 0x000fe400078f18ff */
[----:B------:R-:W-:Y:S01]  /*142e0*/  LOP3.LUT R0, R17, 0xfffffff8, RZ, 0xc0, !PT ;  /* 0xfffffff811007812 */ /* 0x000fe200078ec0ff */
[----:B------:R4:W-:Y:S01]  /*142f0*/  STS [R6+0x4400], R32 ;  /* 0x0044002006007388 */ /* 0x0009e20000000800 */
[----:B-----5:R-:W5:Y:S08]  /*14300*/  @P0 LDC R14, c[0x0][0x2e8] ;  /* 0x0000ba00ff0e0b82 */ /* 0x020f700000000800 */
[----:B------:R-:W-:Y:S01]  /*14310*/  BAR.SYNC.DEFER_BLOCKING 0x0 ;  /* 0x0000000000007b1d */ /* 0x000fe20000010000 */
[----:B---3--:R-:W-:-:S07]  /*14320*/  SHF.R.S32.HI R12, RZ, 0x3, R16 ;  /* 0x00000003ff0c7819 */ /* 0x008fce0000011410 */
[----:B------:R-:W3:Y:S01]  /*14330*/  @!P1 LDC R13, c[0x0][0x270] ;  /* 0x00009c00ff0d9b82 */ /* 0x000ee20000000800 */
[----:B------:R-:W5:Y:S01]  /*14340*/  S2R R15, SR_CTAID.Y ;  /* 0x00000000000f7919 */ /* 0x000f620000002600 */
[----:B-1----:R-:W-:Y:S01]  /*14350*/  IMAD.IADD R11, R40, 0x1, -R0 ;  /* 0x00000001280b7824 */ /* 0x002fe200078e0a00 */
[----:B------:R-:W-:Y:S01]  /*14360*/  ISETP.GE.AND P4, PT, R12, UR7, PT ;  /* 0x000000070c007c0c */ /* 0x000fe2000bf86270 */
[----:B------:R-:W1:Y:S01]  /*14370*/  S2R R18, SR_CTAID.Z ;  /* 0x0000000000127919 */ /* 0x000e620000002700 */
[----:B--2---:R-:W2:Y:S03]  /*14380*/  @P3 MUFU.LG2 R7, R117 ;  /* 0x0000007500073308 */ /* 0x004ea60000000c00 */
[----:B------:R-:W1:Y:S01]  /*14390*/  @P1 LDC R8, c[0x0][0x2c0] ;  /* 0x0000b000ff081b82 */ /* 0x000e620000000800 */
[----:B----4-:R-:W-:Y:S01]  /*143a0*/  @P1 IMAD R0, R5, R4, RZ ;  /* 0x0000000405001224 */ /* 0x010fe200078e02ff */
[----:B------:R-:W-:Y:S01]  /*143b0*/  LEA.HI.SX32 R5, R16, 0x10, 0x1d ;  /* 0x0000001010057811 */ /* 0x000fe200078feaff */
[----:B------:R-:W-:-:S02]  /*143c0*/  @!P1 IMAD.MOV.U32 R0, RZ, RZ, R29 ;  /* 0x000000ffff009224 */ /* 0x000fc400078e001d */
[----:B------:R-:W-:Y:S01]  /*143d0*/  IMAD.SHL.U32 R24, R11, 0x8, RZ ;  /* 0x000000080b187824 */ /* 0x000fe200078e00ff */
[----:B------:R-:W-:Y:S02]  /*143e0*/  ISETP.GE.AND P2, PT, R5, UR7, PT ;  /* 0x0000000705007c0c */ /* 0x000fe4000bf46270 */
[----:B------:R-:W4:Y:S01]  /*143f0*/  @P3 LDC R10, c[0x0][0x2e8] ;  /* 0x0000ba00ff0a3b82 */ /* 0x000f220000000800 */
[----:B------:R-:W-:Y:S01]  /*14400*/  LOP3.LUT R6, R136, 0xffffffe0, RZ, 0xc0, !PT ;  /* 0xffffffe088067812 */ /* 0x000fe200078ec0ff */
[----:B------:R1:W1:Y:S04]  /*14410*/  LDS.128 R36, [R203+0x1800] ;  /* 0x00180000cb247984 */ /* 0x0002680000000c00 */
[----:B------:R1:W1:Y:S01]  /*14420*/  LDS.128 R32, [R203+0x3800] ;  /* 0x00380000cb207984 */ /* 0x0002620000000c00 */
[----:B------:R-:W-:-:S02]  /*14430*/  IMAD.IADD R9, R137, 0x1, -R6 ;  /* 0x0000000189097824 */ /* 0x000fc400078e0a06 */
[----:B--2---:R-:W-:Y:S01]  /*14440*/  @P3 FMUL.FTZ R5, R7, 0.69314718246459960938 ;  /* 0x3f31721807053820 */ /* 0x004fe20000410000 */
[----:B---3--:R-:W-:Y:S01]  /*14450*/  @!P1 IMAD R2, R29, R13, RZ ;  /* 0x0000000d1d029224 */ /* 0x008fe200078e02ff */
[----:B------:R-:W2:Y:S01]  /*14460*/  @P0 MUFU.LG2 R6, R118 ;  /* 0x0000007600060308 */ /* 0x000ea20000000c00 */
[----:B------:R-:W-:Y:S02]  /*14470*/  IMAD.MOV.U32 R13, RZ, RZ, 0x7f800000 ;  /* 0x7f800000ff0d7424 */ /* 0x000fe400078e00ff */
[----:B------:R-:W-:Y:S02]  /*14480*/  @!P1 IMAD.MOV.U32 R8, RZ, RZ, 0x1 ;  /* 0x00000001ff089424 */ /* 0x000fe400078e00ff */
[----:B-----5:R-:W-:Y:S01]  /*14490*/  IMAD R4, R15, R2, RZ ;  /* 0x000000020f047224 */ /* 0x020fe200078e02ff */
[----:B------:R-:W-:Y:S01]  /*144a0*/  LEA.HI.SX32 R2, R16, 0x20, 0x1d ;  /* 0x0000002010027811 */ /* 0x000fe200078feaff */
[----:B------:R-:W-:-:S03]  /*144b0*/  IMAD.MOV.U32 R15, RZ, RZ, 0x7f800000 ;  /* 0x7f800000ff0f7424 */ /* 0x000fc600078e00ff */
[----:B------:R-:W-:Y:S01]  /*144c0*/  ISETP.GE.AND P1, PT, R2, UR7, PT ;  /* 0x0000000702007c0c */ /* 0x000fe2000bf26270 */
[----:B----4-:R-:W-:Y:S01]  /*144d0*/  @P3 FFMA.FTZ R15, R116, R10, R5 ;  /* 0x0000000a740f3223 */ /* 0x010fe20000010005 */
[----:B------:R-:W-:Y:S01]  /*144e0*/  SEL R2, R4, RZ, !P5 ;  /* 0x000000ff04027207 */ /* 0x000fe20006800000 */
[----:B-1----:R-:W-:Y:S01]  /*144f0*/  IMAD R4, R8, UR4, RZ ;  /* 0x0000000408047c24 */ /* 0x002fe2000f8e02ff */
[----:B------:R-:W-:Y:S01]  /*14500*/  LOP3.LUT P5, RZ, R9, 0x3, RZ, 0xc0, !PT ;  /* 0x0000000309ff7812 */ /* 0x000fe200078ac0ff */
[----:B--2---:R-:W-:Y:S02]  /*14510*/  @P0 FMUL.FTZ R5, R6, 0.69314718246459960938 ;  /* 0x3f31721806050820 */ /* 0x004fe40000410000 */
[----:B------:R-:W-:Y:S02]  /*14520*/  IMAD R2, R18, R0, R2 ;  /* 0x0000000012027224 */ /* 0x000fe400078e0202 */
[----:B------:R-:W-:Y:S02]  /*14530*/  IMAD.SHL.U32 R0, R4, 0x40, RZ ;  /* 0x0000004004007824 */ /* 0x000fe400078e00ff */
[----:B------:R-:W-:-:S03]  /*14540*/  @P0 FFMA.FTZ R13, R3, R14, R5 ;  /* 0x0000000e030d0223 */ /* 0x000fc60000010005 */
[----:B------:R-:W-:Y:S02]  /*14550*/  IADD3 R12, P6, P3, R0, R20, R2 ;  /* 0x00000014000c7210 */ /* 0x000fe40007bde002 */
[----:B------:R-:W-:Y:S02]  /*14560*/  SHF.R.S32.HI R4, RZ, 0x1f, R0 ;  /* 0x0000001fff047819 */ /* 0x000fe40000011400 */
[----:B------:R-:W-:-:S04]  /*14570*/  SHF.R.S32.HI R2, RZ, 0x1f, R2 ;  /* 0x0000001fff027819 */ /* 0x000fc80000011402 */
[----:B------:R-:W-:Y:S01]  /*14580*/  IADD3.X R9, R4, R21, R2, P6, P3 ;  /* 0x0000001504097210 */ /* 0x000fe200037e6402 */
[----:B------:R-:W-:Y:S06]  /*14590*/  @P5 BRA `(.L_x_577) ;  /* 0x0000000000805947 */ /* 0x000fec0003800000 */
[----:B------:R-:W1:Y:S01]  /*145a0*/  S2R R4, SR_TID.X ;  /* 0x0000000000047919 */ /* 0x000e620000002100 */
[----:B------:R-:W-:Y:S01]  /*145b0*/  UIMAD UR5, UR4, -0x40, UR14 ;  /* 0xffffffc0040578a4 */ /* 0x000fe2000f8e020e */
[----:B-1----:R-:W-:-:S04]  /*145c0*/  SHF.R.S32.HI R2, RZ, 0x1f, R4 ;  /* 0x0000001fff027819 */ /* 0x002fc80000011404 */
[----:B------:R-:W-:-:S04]  /*145d0*/  LEA.HI R2, R2, R4, RZ, 0x5 ;  /* 0x0000000402027211 */ /* 0x000fc800078f28ff */
[----:B------:R-:W-:Y:S02]  /*145e0*/  LOP3.LUT R0, R2, 0xffffffe0, RZ, 0xc0, !PT ;  /* 0xffffffe002007812 */ /* 0x000fe400078ec0ff */
[--C-:B------:R-:W-:Y:S02]  /*145f0*/  SHF.R.S32.HI R3, RZ, 0x5, R2.reuse ;  /* 0x00000005ff037819 */ /* 0x100fe40000011402 */
[----:B------:R-:W-:Y:S01]  /*14600*/  SHF.R.S32.HI R2, RZ, 0x1f, R2 ;  /* 0x0000001fff027819 */ /* 0x000fe20000011402 */
[----:B------:R-:W-:-:S03]  /*14610*/  IMAD.IADD R0, R4, 0x1, -R0 ;  /* 0x0000000104007824 */ /* 0x000fc600078e0a00 */
[----:B------:R-:W-:Y:S02]  /*14620*/  LEA.HI R2, R2, R3, RZ, 0x2 ;  /* 0x0000000302027211 */ /* 0x000fe400078f10ff */
[----:B------:R-:W-:Y:S02]  /*14630*/  SHF.R.S32.HI R4, RZ, 0x1f, R0 ;  /* 0x0000001fff047819 */ /* 0x000fe40000011400 */
[----:B------:R-:W-:Y:S02]  /*14640*/  LOP3.LUT R2, R2, 0xffffffc, RZ, 0xc0, !PT ;  /* 0x0ffffffc02027812 */ /* 0x000fe400078ec0ff */
[----:B------:R-:W-:-:S03]  /*14650*/  LEA.HI R0, R4, R0, RZ, 0x2 ;  /* 0x0000000004007211 */ /* 0x000fc600078f10ff */
[----:B------:R-:W-:Y:S01]  /*14660*/  IMAD.IADD R2, R3, 0x1, -R2 ;  /* 0x0000000103027824 */ /* 0x000fe200078e0a02 */
[----:B------:R-:W-:-:S05]  /*14670*/  SHF.R.S32.HI R0, RZ, 0x2, R0 ;  /* 0x00000002ff007819 */ /* 0x000fca0000011400 */
[----:B------:R-:W-:-:S04]  /*14680*/  IMAD R0, R2, 0x10, R0 ;  /* 0x0000001002007824 */ /* 0x000fc800078e0200 */
[C---:B------:R-:W-:Y:S01]  /*14690*/  VIADD R2, R0.reuse, 0x8 ;  /* 0x0000000800027836 */ /* 0x040fe20000000000 */
[----:B------:R-:W-:-:S04]  /*146a0*/  ISETP.GE.AND P6, PT, R0, UR5, PT ;  /* 0x0000000500007c0c */ /* 0x000fc8000bfc6270 */
[----:B------:R-:W-:-:S09]  /*146b0*/  ISETP.GE.AND P5, PT, R2, UR5, PT ;  /* 0x0000000502007c0c */ /* 0x000fd2000bfa6270 */
[----:B------:R-:W1:Y:S01]  /*146c0*/  @!P6 LDC.64 R6, c[0x0][0x2b0] ;  /* 0x0000ac00ff06eb82 */ /* 0x000e620000000a00 */
[----:B------:R-:W-:-:S03]  /*146d0*/  @!P6 IMAD R0, R0, R8, RZ ;  /* 0x000000080000e224 */ /* 0x000fc600078e02ff */
[----:B------:R-:W-:Y:S02]  /*146e0*/  @!P5 IMAD R3, R2, R8, RZ ;  /* 0x000000080203d224 */ /* 0x000fe400078e02ff */
[CC--:B------:R-:W-:Y:S02]  /*146f0*/  @!P6 IADD3 R2, P0, R0.reuse, R12.reuse, RZ ;  /* 0x0000000c0002e210 */ /* 0x0c0fe40007f1e0ff */
[----:B------:R-:W2:Y:S02]  /*14700*/  @!P5 LDC.64 R10, c[0x0][0x2b0] ;  /* 0x0000ac00ff0adb82 */ /* 0x000ea40000000a00 */
[----:B------:R-:W-:Y:S02]  /*14710*/  @!P6 LEA.HI.X.SX32 R5, R0, R9, 0x1, P0 ;  /* 0x000000090005e211 */ /* 0x000fe400000f0eff */
[----:B------:R-:W-:-:S04]  /*14720*/  @!P5 IADD3 R0, P0, R3, R12, RZ ;  /* 0x0000000c0300d210 */ /* 0x000fc80007f1e0ff */
[----:B------:R-:W-:Y:S02]  /*14730*/  @!P5 LEA.HI.X.SX32 R3, R3, R9, 0x1, P0 ;  /* 0x000000090303d211 */ /* 0x000fe400000f0eff */
[----:B-1----:R-:W-:-:S04]  /*14740*/  @!P6 LEA R4, P3, R2, R6, 0x2 ;  /* 0x000000060204e211 */ /* 0x002fc800078610ff */
[----:B------:R-:W-:Y:S02]  /*14750*/  @!P6 LEA.HI.X R5, R2, R7, R5, 0x2, P3 ;  /* 0x000000070205e211 */ /* 0x000fe400018f1405 */
[----:B--2---:R-:W-:-:S03]  /*14760*/  @!P5 LEA R2, P0, R0, R10, 0x2 ;  /* 0x0000000a0002d211 */ /* 0x004fc600078010ff */
[----:B------:R1:W-:Y:S01]  /*14770*/  @!P6 STG.E desc[UR20][R4.64], R15 ;  /* 0x0000000f0400e986 */ /* 0x0003e2000c101914 */
[----:B------:R-:W-:-:S05]  /*14780*/  @!P5 LEA.HI.X R3, R0, R11, R3, 0x2, P0 ;  /* 0x0000000b0003d211 */ /* 0x000fca00000f1403 */
[----:B------:R1:W-:Y:S04]  /*14790*/  @!P5 STG.E desc[UR20][R2.64], R13 ;  /* 0x0000000d0200d986 */ /* 0x0003e8000c101914 */
.L_x_577:
[----:B------:R-:W-:Y:S05]  /*147a0*/  BSYNC B0 ;  /* 0x0000000000007941 */ /* 0x000fea0003800000 */
.L_x_576:
[----:B------:R2:W5:Y:S04]  /*147b0*/  LDL R26, [R1+0x34] ;  /* 0x00003400011a7983 */ /* 0x0005680000100800 */
[----:B------:R2:W5:Y:S01]  /*147c0*/  LDL R25, [R1+0x38] ;  /* 0x0000380001197983 */ /* 0x0005620000100800 */
[----:B------:R-:W-:Y:S01]  /*147d0*/  SHF.R.S32.HI R6, RZ, 0x1f, R18 ;  /* 0x0000001fff067819 */ /* 0x000fe20000011412 */
[----:B------:R-:W-:Y:S01]  /*147e0*/  ULDC.64 UR4, c[0x0][0x2a0] ;  /* 0x0000a80000047ab9 */ /* 0x000fe20000000a00 */
[----:B------:R-:W-:Y:S01]  /*147f0*/  SHF.R.S32.HI R0, RZ, 0x1f, R24 ;  /* 0x0000001fff007819 */ /* 0x000fe20000011418 */
[----:B------:R2:W3:Y:S01]  /*14800*/  LDS.128 R20, [R203] ;  /* 0x00000000cb147984 */ /* 0x0004e20000000c00 */
[----:B-1----:R-:W-:Y:S01]  /*14810*/  IADD3 R4, P0, R24, UR8, RZ ;  /* 0x0000000818047c10 */ /* 0x002fe2000ff1e0ff */
[----:B------:R-:W-:Y:S01]  /*14820*/  BSSY B0, `(.L_x_578) ;  /* 0x000001f000007945 */ /* 0x000fe20003800000 */
[----:B------:R-:W-:Y:S01]  /*14830*/  LEA.HI.SX32 R3, R16, 0x30, 0x1d ;  /* 0x0000003010037811 */ /* 0x000fe200078feaff */
[----:B------:R2:W1:Y:S01]  /*14840*/  LDS.128 R12, [R203+0x4000] ;  /* 0x00400000cb0c7984 */ /* 0x0004620000000c00 */
[----:B------:R-:W-:Y:S01]  /*14850*/  IADD3.X R5, R0, UR6, RZ, P0, !PT ;  /* 0x0000000600057c10 */ /* 0x000fe200087fe4ff */
[----:B------:R-:W-:Y:S01]  /*14860*/  IMAD R0, R6, UR4, RZ ;  /* 0x0000000406007c24 */ /* 0x000fe2000f8e02ff */
[----:B------:R-:W-:Y:S01]  /*14870*/  SHF.R.S32.HI R2, RZ, 0x3, R17 ;  /* 0x00000003ff027819 */ /* 0x000fe20000011411 */
[----:B------:R-:W-:Y:S01]  /*14880*/  IMAD.U32 R6, RZ, RZ, UR13 ;  /* 0x0000000dff067e24 */ /* 0x000fe2000f8e00ff */
[----:B------:R-:W-:Y:S01]  /*14890*/  ISETP.GE.AND P0, PT, R3, UR7, PT ;  /* 0x0000000703007c0c */ /* 0x000fe2000bf06270 */
[C---:B------:R-:W-:Y:S01]  /*148a0*/  IMAD R0, R18.reuse, UR5, R0 ;  /* 0x0000000512007c24 */ /* 0x040fe2000f8e0200 */
[----:B------:R-:W-:Y:S01]  /*148b0*/  SHF.R.S32.HI R3, RZ, 0x1f, R2 ;  /* 0x0000001fff037819 */ /* 0x000fe20000011402 */
[----:B------:R-:W-:-:S02]  /*148c0*/  IMAD.WIDE.U32 R10, R18, UR4, R4 ;  /* 0x00000004120a7c25 */ /* 0x000fc4000f8e0004 */
[----:B------:R2:W4:Y:S02]  /*148d0*/  LDS.128 R16, [R203+0x2000] ;  /* 0x00200000cb107984 */ /* 0x0005240000000c00 */
        /* <DEDUP_REMOVED lines=9> */
[----:B-----5:R-:W-:Y:S02]  /*14970*/  ISETP.GE.AND P5, PT, R26, UR6, PT ;  /* 0x000000061a007c0c */ /* 0x020fe4000bfa6270 */
        /* <DEDUP_REMOVED lines=8> */
[----:B-1----:R3:W-:Y:S02]  /*14a00*/  @!P4 STG.E.128 desc[UR20][R4.64+0x100], R12 ;  /* 0x0001000c0400c986 */ /* 0x0027e4000c101d14 */
.L_x_579:
[----:B------:R-:W-:Y:S05]  /*14a10*/  BSYNC B0 ;  /* 0x0000000000007941 */ /* 0x000fea0003800000 */
.L_x_578:
[----:B---3--:R3:W2:Y:S01]  /*14a20*/  LDS.128 R20, [R203+0x800] ;  /* 0x00080000cb147984 */ /* 0x0086a20000000c00 */
[----:B------:R-:W-:Y:S03]  /*14a30*/  BSSY B0, `(.L_x_580) ;  /* 0x0000017000007945 */ /* 0x000fe60003800000 */
[----:B----4-:R3:W4:Y:S04]  /*14a40*/  LDS.128 R16, [R203+0x2800] ;  /* 0x00280000cb107984 */ /* 0x0107280000000c00 */
[----:B-1----:R3:W1:Y:S01]  /*14a50*/  LDS.128 R12, [R203+0x4800] ;  /* 0x00480000cb0c7984 */ /* 0x0026620000000c00 */
        /* <DEDUP_REMOVED lines=9> */
[----:B-----5:R-:W-:Y:S02]  /*14af0*/  ISETP.GE.AND P3, PT, R26, UR6, PT ;  /* 0x000000061a007c0c */ /* 0x020fe4000bf66270 */
        /* <DEDUP_REMOVED lines=8> */
[----:B----4-:R2:W-:Y:S04]  /*14b80*/  @!P3 STG.E.128 desc[UR20][R4.64+0x80], R16 ;  /* 0x000080100400b986 */ /* 0x0105e8000c101d14 */
[----:B-1----:R2:W-:Y:S02]  /*14b90*/  @!P2 STG.E.128 desc[UR20][R4.64+0x100], R12 ;  /* 0x0001000c0400a986 */ /* 0x0025e4000c101d14 */
.L_x_581:
[----:B------:R-:W-:Y:S05]  /*14ba0*/  BSYNC B0 ;  /* 0x0000000000007941 */ /* 0x000fea0003800000 */
.L_x_580:
[----:B--2---:R2:W2:Y:S01]  /*14bb0*/  LDS.128 R20, [R203+0x1000] ;  /* 0x00100000cb147984 */ /* 0x0044a20000000c00 */
[----:B------:R-:W-:Y:S03]  /*14bc0*/  BSSY B0, `(.L_x_582) ;  /* 0x0000017000007945 */ /* 0x000fe60003800000 */
[----:B----4-:R4:W2:Y:S04]  /*14bd0*/  LDS.128 R16, [R203+0x3000] ;  /* 0x00300000cb107984 */ /* 0x0108a80000000c00 */
        /* <DEDUP_REMOVED lines=19> */
[----:B------:R2:W-:Y:S04]  /*14d10*/  @!P2 STG.E.128 desc[UR20][R4.64+0x80], R16 ;  /* 0x000080100400a986 */ /* 0x0005e8000c101d14 */
[----:B-1----:R2:W-:Y:S02]  /*14d20*/  @!P1 STG.E.128 desc[UR20][R4.64+0x100], R12 ;  /* 0x0001000c04009986 */ /* 0x0025e4000c101d14 */
.L_x_583:
[----:B------:R-:W-:Y:S05]  /*14d30*/  BSYNC B0 ;  /* 0x0000000000007941 */ /* 0x000fea0003800000 */
.L_x_582:
[----:B-12---:R1:W2:Y:S01]  /*14d40*/  LDS.128 R12, [R203+0x5800] ;  /* 0x00580000cb0c7984 */ /* 0x0062a20000000c00 */
[----:B------:R-:W-:Y:S05]  /*14d50*/  @P0 EXIT ;  /* 0x000000000000094d */ /* 0x000fea0003800000 */
[----:B------:R-:W-:Y:S01]  /*14d60*/  IADD3 R0, P0, R2, 0x30, RZ ;  /* 0x0000003002007810 */ /* 0x000fe20007f1e0ff */
[----:B------:R-:W-:Y:S01]  /*14d70*/  ULDC.64 UR4, c[0x0][0x298] ;  /* 0x0000a60000047ab9 */ /* 0x000fe20000000a00 */
[----:B------:R-:W-:Y:S02]  /*14d80*/  ULDC UR6, c[0x0][0x2d0] ;  /* 0x0000b40000067ab9 */ /* 0x000fe40000000800 */
[----:B------:R-:W-:Y:S01]  /*14d90*/  ISETP.GE.AND P2, PT, R24, UR6, PT ;  /* 0x0000000618007c0c */ /* 0x000fe2000bf46270 */
[----:B------:R-:W-:Y:S01]  /*14da0*/  IMAD.X R2, RZ, RZ, R3, P0 ;  /* 0x000000ffff027224 */ /* 0x000fe200000e0603 */
[----:B------:R-:W-:Y:S02]  /*14db0*/  MOV R3, R9 ;  /* 0x0000000900037202 */ /* 0x000fe40000000f00 */
[----:B-----5:R-:W-:Y:S01]  /*14dc0*/  ISETP.GE.AND P1, PT, R26, UR6, PT ;  /* 0x000000061a007c0c */ /* 0x020fe2000bf26270 */
[----:B------:R-:W-:Y:S01]  /*14dd0*/  IMAD R6, R2, UR4, RZ ;  /* 0x0000000402067c24 */ /* 0x000fe2000f8e02ff */
[----:B------:R-:W-:Y:S01]  /*14de0*/  ISETP.GE.AND P0, PT, R25, UR6, PT ;  /* 0x0000000619007c0c */ /* 0x000fe2000bf06270 */
[----:B------:R-:W-:-:S04]  /*14df0*/  IMAD.MOV.U32 R2, RZ, RZ, R10 ;  /* 0x000000ffff027224 */ /* 0x000fc800078e000a */
[----:B------:R-:W-:-:S04]  /*14e00*/  IMAD.WIDE.U32 R4, R0, UR4, R2 ;  /* 0x0000000400047c25 */ /* 0x000fc8000f8e0002 */
        /* <DEDUP_REMOVED lines=10> */
.L_x_535:
[----:B------:R-:W-:Y:S01]  /*14eb0*/  UISETP.NE.AND UP2, UPT, UR12, -0x1, UPT ;  /* 0xffffffff0c00788c */ /* 0x000fe2000bf45270 */
[----:B------:R-:W-:Y:S01]  /*14ec0*/  LEA.HI R10, R24, R109, RZ, 0x3 ;  /* 0x0000006d180a7211 */ /* 0x000fe200078f18ff */
[----:B------:R-:W-:Y:S01]  /*14ed0*/  ULDC.U8 UR8, c[0x0][0x3d8] ;  /* 0x0000f60000087ab9 */ /* 0x000fe20000000000 */
[----:B------:R-:W-:Y:S01]  /*14ee0*/  ULDC.U8 UR9, c[0x0][0x3d9] ;  /* 0x0000f64000097ab9 */ /* 0x000fe20000000000 */
[----:B------:R-:W-:Y:S01]  /*14ef0*/  UISETP.NE.AND UP3, UPT, UR8, URZ, UPT ;  /* 0x0000003f0800728c */ /* 0x000fe2000bf65270 */
[----:B------:R-:W-:Y:S01]  /*14f00*/  LOP3.LUT R0, R10, 0xfffffff8, RZ, 0xc0, !PT ;  /* 0xfffffff80a007812 */ /* 0x000fe200078ec0ff */
[----:B------:R-:W-:Y:S01]  /*14f10*/  UISETP.NE.AND UP1, UPT, UR9, URZ, UPT ;  /* 0x0000003f0900728c */ /* 0x000fe2000bf25270 */
[----:B------:R-:W-:Y:S01]  /*14f20*/  IMAD.U32 R6, RZ, RZ, UR13 ;  /* 0x0000000dff067e24 */ /* 0x000fe2000f8e00ff */
[----:B------:R-:W-:Y:S01]  /*14f30*/  UISETP.EQ.AND UP3, UPT, UR9, URZ, UP3 ;  /* 0x0000003f0900728c */ /* 0x000fe20009f62270 */
[----:B------:R-:W-:Y:S02]  /*14f40*/  SHF.R.S32.HI R10, RZ, 0x3, R10 ;  /* 0x00000003ff0a7819 */ /* 0x000fe4000001140a */
[----:B------:R-:W-:Y:S01]  /*14f50*/  @UP2 ULDC.64 UR6, c[0x0][0x298] ;  /* 0x0000a60000062ab9 */ /* 0x000fe20000000a00 */
[----:B------:R-:W-:Y:S01]  /*14f60*/  UISETP.NE.OR UP0, UPT, UR12, -0x1, !UP3 ;  /* 0xffffffff0c00788c */ /* 0x000fe2000df05670 */
[----:B------:R-:W-:Y:S01]  /*14f70*/  PLOP3.LUT P0, PT, PT, PT, UP1, 0x80, 0x0 ;  /* 0x000000000000781c */ /* 0x000fe20003f0f018 */
[----:B------:R-:W-:Y:S01]  /*14f80*/  @UP2 UIMAD.WIDE.U32 UR10, UR12, UR6, URZ ;  /* 0x000000060c0a22a5 */ /* 0x000fe2000f8e003f */
[----:B------:R-:W-:-:S02]  /*14f90*/  SHF.R.S32.HI R11, RZ, 0x1f, R10 ;  /* 0x0000001fff0b7819 */ /* 0x000fc4000001140a */
[----:B------:R-:W-:Y:S01]  /*14fa0*/  @UP1 ULDC UR15, c[0x0][0x2c0] ;  /* 0x0000b000000f1ab9 */ /* 0x000fe20000000800 */
[----:B------:R-:W-:Y:S02]  /*14fb0*/  @UP2 UIMAD UR5, UR12, UR7, UR11 ;  /* 0x000000070c0522a4 */ /* 0x000fe4000f8e020b */
[----:B------:R-:W-:Y:S01]  /*14fc0*/  @!UP2 USHF.R.S32.HI UR11, URZ, 0x1f, UR26 ;  /* 0x0000001f3f0ba899 */ /* 0x000fe2000801141a */
[----:B------:R-:W-:Y:S01]  /*14fd0*/  @!UP2 ULDC.64 UR6, c[0x0][0x290] ;  /* 0x0000a4000006aab9 */ /* 0x000fe20000000a00 */
[----:B------:R-:W-:Y:S02]  /*14fe0*/  @!UP3 UMOV UR22, URZ ;  /* 0x0000003f0016bc82 */ /* 0x000fe40008000000 */
[----:B------:R-:W-:Y:S02]  /*14ff0*/  @!UP2 UIMAD UR9, UR11, UR6, URZ ;  /* 0x000000060b09a2a4 */ /* 0x000fe4000f8e023f */
[----:B------:R-:W-:Y:S02]  /*15000*/  @!UP2 UIMAD.WIDE.U32 UR16, UR26, UR6, URZ ;  /* 0x000000061a10a2a5 */ /* 0x000fe4000f8e003f */
[----:B------:R-:W-:Y:S01]  /*15010*/  @!UP2 UIMAD UR9, UR26, UR7, UR9 ;  /* 0x000000071a09a2a4 */ /* 0x000fe2000f8e0209 */
[----:B------:R-:W-:-:S02]  /*15020*/  @!UP3 UMOV UR23, URZ ;  /* 0x0000003f0017bc82 */ /* 0x000fc40008000000 */
[----:B------:R-:W-:Y:S01]  /*15030*/  @UP1 ULDC.64 UR6, c[0x0][0x2c0] ;  /* 0x0000b00000061ab9 */ /* 0x000fe20000000a00 */
[----:B------:R-:W-:Y:S01]  /*15040*/  @UP1 UMOV UR13, 0x1 ;  /* 0x00000001000d1882 */ /* 0x000fe20000000000 */
[----:B------:R-:W-:Y:S02]  /*15050*/  @UP1 UIMAD UR11, UR7, UR6, URZ ;  /* 0x00000006070b12a4 */ /* 0x000fe4000f8e023f */
[----:B------:R-:W-:Y:S01]  /*15060*/  @!UP2 UIADD3 UR5, UR17, UR9, URZ ;  /* 0x000000091105a290 */ /* 0x000fe2000fffe03f */
[----:B------:R-:W-:Y:S01]  /*15070*/  @UP3 ULDC UR6, c[0x0][0x2c4] ;  /* 0x0000b10000063ab9 */ /* 0x000fe20000000800 */
[----:B------:R-:W-:Y:S01]  /*15080*/  @!UP2 UMOV UR10, UR16 ;  /* 0x00000010000aac82 */ /* 0x000fe20008000000 */
[----:B------:R-:W-:-:S04]  /*15090*/  @!UP0 UIMAD UR12, UR26, UR6, URZ ;  /* 0x000000061a0c82a4 */ /* 0x000fc8000f8e023f */
[----:B------:R-:W-:-:S03]  /*150a0*/  @UP3 USHF.R.S32.HI UR6, URZ, 0x1f, UR12 ;  /* 0x0000001f3f063899 */ /* 0x000fc6000801140c */
[----:B------:R-:W-:-:S04]  /*150b0*/  @UP3 UMOV UR22, UR12 ;  /* 0x0000000c00163c82 */ /* 0x000fc80008000000 */
[----:B------:R-:W-:Y:S01]  /*150c0*/  @UP3 UMOV UR23, UR6 ;  /* 0x0000000600173c82 */ /* 0x000fe20008000000 */
[----:B------:R-:W-:Y:S05]  /*150d0*/  @P0 BRA `(.L_x_584) ;  /* 0x0000000000180947 */ /* 0x000fea0003800000 */
[----:B------:R-:W-:Y:S01]  /*150e0*/  UISETP.NE.AND UP0, UPT, UR8, URZ, UPT ;  /* 0x0000003f0800728c */ /* 0x000fe2000bf05270 */
[----:B------:R-:W-:Y:S01]  /*150f0*/  ULDC UR11, c[0x0][0x2c4] ;  /* 0x0000b100000b7ab9 */ /* 0x000fe20000000800 */
[----:B------:R-:W-:Y:S01]  /*15100*/  ULDC UR13, c[0x0][0x270] ;  /* 0x00009c00000d7ab9 */ /* 0x000fe20000000800 */
[----:B------:R-:W-:-:S08]  /*15110*/  UMOV UR15, 0x1 ;  /* 0x00000001000f7882 */ /* 0x000fd00000000000 */
[----:B------:R-:W-:Y:S02]  /*15120*/  @UP0 ULDC UR11, c[0x0][0x2e4] ;  /* 0x0000b900000b0ab9 */ /* 0x000fe40000000800 */
[----:B------:R-:W-:-:S12]  /*15130*/  UIMAD UR13, UR11, UR13, URZ ;  /* 0x0000000d0b0d72a4 */ /* 0x000fd8000f8e023f */
.L_x_584:
[----:B------:R-:W-:Y:S01]  /*15140*/  IMAD.IADD R0, R109, 0x1, -R0 ;  /* 0x000000016d007824 */ /* 0x000fe200078e0a00 */
[----:B------:R-:W-:Y:S01]  /*15150*/  UIADD3 UR14, -UR19, UR14, URZ ;  /* 0x0000000e130e7290 */ /* 0x000fe2000fffe13f */
[C---:B------:R-:W-:Y:S01]  /*15160*/  VIADD R14, R10.reuse, 0x10 ;  /* 0x000000100a0e7836 */ /* 0x040fe20000000000 */
[----:B------:R-:W-:Y:S01]  /*15170*/  UIMAD UR13, UR26, UR13, URZ ;  /* 0x0000000d1a0d72a4 */ /* 0x000fe2000f8e023f */
[----:B------:R-:W-:Y:S01]  /*15180*/  IADD3 R15, R10, 0x20, RZ ;  /* 0x000000200a0f7810 */ /* 0x000fe20007ffe0ff */
[----:B------:R-:W-:Y:S01]  /*15190*/  USHF.R.S32.HI UR8, URZ, 0x1f, UR4 ;  /* 0x0000001f3f087899 */ /* 0x000fe20008011404 */
[C---:B------:R-:W-:Y:S01]  /*151a0*/  ISETP.NE.AND P3, PT, R0.reuse, RZ, PT ;  /* 0x000000ff0000720c */ /* 0x040fe20003f65270 */
[----:B------:R-:W-:Y:S01]  /*151b0*/  ULDC.64 UR6, c[0x0][0x2a0] ;  /* 0x0000a80000067ab9 */ /* 0x000fe20000000a00 */
[----:B------:R-:W-:Y:S01]  /*151c0*/  SHF.L.U32 R0, R0, 0x3, RZ ;  /* 0x0000000300007819 */ /* 0x000fe200000006ff */
[----:B------:R-:W-:Y:S01]  /*151d0*/  USEL UR13, UR13, URZ, !UP3 ;  /* 0x0000003f0d0d7287 */ /* 0x000fe2000d800000 */
[----:B------:R-:W-:Y:S01]  /*151e0*/  ISETP.GE.AND P0, PT, R10, UR14, PT ;  /* 0x0000000e0a007c0c */ /* 0x000fe2000bf06270 */
[----:B------:R-:W-:Y:S01]  /*151f0*/  UIMAD UR8, UR8, UR6, URZ ;  /* 0x00000006080872a4 */ /* 0x000fe2000f8e023f */
[C---:B------:R-:W-:Y:S01]  /*15200*/  IADD3 R2, P1, R0.reuse, UR10, RZ ;  /* 0x0000000a00027c10 */ /* 0x040fe2000ff3e0ff */
[----:B------:R-:W-:Y:S01]  /*15210*/  IMAD.U32 R12, RZ, RZ, UR6 ;  /* 0x00000006ff0c7e24 */ /* 0x000fe2000f8e00ff */
[----:B------:R-:W-:Y:S01]  /*15220*/  UIMAD UR6, UR19, UR15, URZ ;  /* 0x0000000f130672a4 */ /* 0x000fe2000f8e023f */
[----:B------:R-:W-:Y:S01]  /*15230*/  BSSY B0, `(.L_x_585) ;  /* 0x0000021000007945 */ /* 0x000fe20003800000 */
[----:B------:R-:W-:Y:S01]  /*15240*/  LEA.HI.X.SX32 R3, R0, UR5, 0x1, P1 ;  /* 0x0000000500037c11 */ /* 0x000fe200088f0eff */
[----:B------:R-:W-:Y:S01]  /*15250*/  UIMAD UR13, UR4, UR11, UR13 ;  /* 0x0000000b040d72a4 */ /* 0x000fe2000f8e020d */
[----:B------:R-:W-:Y:S01]  /*15260*/  IMAD.WIDE R6, R6, 0x40, R10 ;  /* 0x0000004006067825 */ /* 0x000fe200078e020a */
[----:B------:R-:W-:Y:S01]  /*15270*/  UIMAD UR7, UR4, UR7, UR8 ;  /* 0x00000007040772a4 */ /* 0x000fe2000f8e0208 */
[----:B------:R-:W-:Y:S01]  /*15280*/  ISETP.GE.AND P2, PT, R14, UR14, PT ;  /* 0x0000000e0e007c0c */ /* 0x000fe2000bf46270 */
[----:B------:R-:W-:Y:S01]  /*15290*/  USHF.R.S32.HI UR5, URZ, 0x1f, UR6 ;  /* 0x0000001f3f057899 */ /* 0x000fe20008011406 */
[----:B------:R-:W-:Y:S01]  /*152a0*/  IMAD.WIDE.U32 R12, R12, UR4, R2 ;  /* 0x000000040c0c7c25 */ /* 0x000fe2000f8e0002 */
[----:B------:R-:W-:Y:S01]  /*152b0*/  USHF.R.S32.HI UR8, URZ, 0x1f, UR13 ;  /* 0x0000001f3f087899 */ /* 0x000fe2000801140d */
[----:B------:R-:W-:Y:S01]  /*152c0*/  ISETP.GE.AND P1, PT, R15, UR14, PT ;  /* 0x0000000e0f007c0c */ /* 0x000fe2000bf26270 */
[----:B------:R-:W-:Y:S01]  /*152d0*/  UIADD3 UR6, UP1, UP0, UR6, UR22, UR13 ;  /* 0x0000001606067290 */ /* 0x000fe2000f83e00d */
[----:B------:R-:W-:Y:S01]  /*152e0*/  VIADD R16, R10, 0x30 ;  /* 0x000000300a107836 */ /* 0x000fe20000000000 */
[----:B------:R-:W-:Y:S01]  /*152f0*/  IADD3 R9, R13, UR7, RZ ;  /* 0x000000070d097c10 */ /* 0x000fe2000fffe0ff */
[C---:B------:R-:W-:Y:S01]  /*15300*/  VIADD R17, R0.reuse, 0x80 ;  /* 0x0000008000117836 */ /* 0x040fe20000000000 */
[----:B------:R-:W-:Y:S01]  /*15310*/  UIADD3.X UR22, UR5, UR23, UR8, UP1, UP0 ;  /* 0x0000001705167290 */ /* 0x000fe20008fe0408 */
[----:B------:R-:W-:Y:S01]  /*15320*/  IADD3 R18, R0, 0x40, RZ ;  /* 0x0000004000127810 */ /* 0x000fe20007ffe0ff */
[----:B------:R-:W-:Y:S10]  /*15330*/  @P0 BRA `(.L_x_586) ;  /* 0x0000000000400947 */ /* 0x000ff40003800000 */
        /* <DEDUP_REMOVED lines=16> */
.L_x_586:
[----:B------:R-:W-:Y:S05]  /*15440*/  BSYNC B0 ;  /* 0x0000000000007941 */ /* 0x000fea0003800000 */
.L_x_585:
[----:B------:R-:W-:Y:S01]  /*15450*/  BSSY B0, `(.L_x_587) ;  /* 0x0000016000007945 */ /* 0x000fe20003800000 */
[----:B------:R-:W-:-:S03]  /*15460*/  ISETP.GE.AND P0, PT, R16, UR14, PT ;  /* 0x0000000e10007c0c */ /* 0x000fc6000bf06270 */
[----:B------:R-:W-:Y:S10]  /*15470*/  @P2 BRA `(.L_x_588) ;  /* 0x00000000004c2947 */ /* 0x000ff40003800000 */
[----:B-1----:R-:W-:Y:S01]  /*15480*/  IADD3 R2, P2, R6, 0x10, RZ ;  /* 0x0000001006027810 */ /* 0x002fe20007f5e0ff */
        /* <DEDUP_REMOVED lines=18> */
.L_x_588:
[----:B------:R-:W-:Y:S05]  /*155b0*/  BSYNC B0 ;  /* 0x0000000000007941 */ /* 0x000fea0003800000 */
.L_x_587:
[----:B------:R-:W-:Y:S01]  /*155c0*/  BSSY B0, `(.L_x_589) ;  /* 0x0000016000007945 */ /* 0x000fe20003800000 */
[----:B------:R-:W-:-:S03]  /*155d0*/  ISETP.GE.OR P6, PT, R10, UR14, P3 ;  /* 0x0000000e0a007c0c */ /* 0x000fc60009fc6670 */
[----:B------:R-:W-:Y:S10]  /*155e0*/  @P1 BRA `(.L_x_590) ;  /* 0x00000000004c1947 */ /* 0x000ff40003800000 */
[----:B-12---:R-:W-:Y:S01]  /*155f0*/  IADD3 R2, P1, R6, 0x20, RZ ;  /* 0x0000002006027810 */ /* 0x006fe20007f3e0ff */
        /* <DEDUP_REMOVED lines=18> */
.L_x_590:
[----:B------:R-:W-:Y:S05]  /*15720*/  BSYNC B0 ;  /* 0x0000000000007941 */ /* 0x000fea0003800000 */
.L_x_589:
[----:B------:R-:W-:Y:S01]  /*15730*/  BSSY B0, `(.L_x_591) ;  /* 0x0000018000007945 */ /* 0x000fe20003800000 */
[----:B------:R-:W-:Y:S02]  /*15740*/  ISETP.GE.OR P5, PT, R14, UR14, P3 ;  /* 0x0000000e0e007c0c */ /* 0x000fe40009fa6670 */
[----:B------:R-:W-:Y:S02]  /*15750*/  ISETP.GE.OR P4, PT, R15, UR14, P3 ;  /* 0x0000000e0f007c0c */ /* 0x000fe40009f86670 */
[----:B------:R-:W-:Y:S01]  /*15760*/  ISETP.GE.OR P3, PT, R16, UR14, P3 ;  /* 0x0000000e10007c0c */ /* 0x000fe20009f66670 */
[----:B------:R-:W-:-:S12]  /*15770*/  @P0 BRA `(.L_x_592) ;  /* 0x00000000004c0947 */ /* 0x000fd80003800000 */
[----:B------:R-:W-:Y:S01]  /*15780*/  IADD3 R8, P0, R6, 0x30, RZ ;  /* 0x0000003006087810 */ /* 0x000fe20007f1e0ff */
[----:B------:R-:W-:Y:S01]  /*15790*/  ULDC.64 UR4, c[0x0][0x298] ;  /* 0x0000a60000047ab9 */ /* 0x000fe20000000a00 */
[----:B-123--:R-:W-:Y:S01]  /*157a0*/  MOV R3, R9 ;  /* 0x0000000900037202 */ /* 0x00efe20000000f00 */
[----:B------:R-:W-:Y:S01]  /*157b0*/  IMAD.MOV.U32 R2, RZ, RZ, R12 ;  /* 0x000000ffff027224 */ /* 0x000fe200078e000c */
[----:B------:R-:W-:Y:S01]  /*157c0*/  ULDC UR7, c[0x0][0x2d0] ;  /* 0x0000b40000077ab9 */ /* 0x000fe20000000800 */
[----:B------:R-:W-:Y:S01]  /*157d0*/  IMAD.X R6, RZ, RZ, R7, P0 ;  /* 0x000000ffff067224 */ /* 0x000fe200000e0607 */
        /* <DEDUP_REMOVED lines=13> */
.L_x_592:
[----:B------:R-:W-:Y:S05]  /*158b0*/  BSYNC B0 ;  /* 0x0000000000007941 */ /* 0x000fea0003800000 */
.L_x_591:
[----:B------:R-:W-:Y:S04]  /*158c0*/  BSSY B0, `(.L_x_593) ;  /* 0x000000a000007945 */ /* 0x000fe80003800000 */
[----:B------:R-:W-:Y:S05]  /*158d0*/  @P6 BRA `(.L_x_594) ;  /* 0x0000000000206947 */ /* 0x000fea0003800000 */
[----:B------:R-:W-:Y:S01]  /*158e0*/  IMAD R0, R10, UR15, RZ ;  /* 0x0000000f0a007c24 */ /* 0x000fe2000f8e02ff */
[----:B------:R-:W-:-:S04]  /*158f0*/  ULDC.64 UR4, c[0x0][0x2b0] ;  /* 0x0000ac0000047ab9 */ /* 0x000fc80000000a00 */
[----:B-1234-:R-:W-:-:S04]  /*15900*/  IADD3 R3, P0, R0, UR6, RZ ;  /* 0x0000000600037c10 */ /* 0x01efc8000ff1e0ff */
[----:B------:R-:W-:Y:S02]  /*15910*/  LEA.HI.X.SX32 R0, R0, UR22, 0x1, P0 ;  /* 0x0000001600007c11 */ /* 0x000fe400080f0eff */
[----:B------:R-:W-:-:S04]  /*15920*/  LEA R2, P0, R3, UR4, 0x2 ;  /* 0x0000000403027c11 */ /* 0x000fc8000f8010ff */
[----:B------:R-:W-:Y:S01]  /*15930*/  LEA.HI.X R3, R3, UR5, R0, 0x2, P0 ;  /* 0x0000000503037c11 */ /* 0x000fe200080f1400 */
[----:B------:R-:W-:-:S05]  /*15940*/  IMAD.MOV.U32 R0, RZ, RZ, 0x7f800000 ;  /* 0x7f800000ff007424 */ /* 0x000fca00078e00ff */
[----:B------:R1:W-:Y:S03]  /*15950*/  STG.E desc[UR20][R2.64], R0 ;  /* 0x0000000002007986 */ /* 0x0003e6000c101914 */
.L_x_594:
[----:B------:R-:W-:Y:S05]  /*15960*/  BSYNC B0 ;  /* 0x0000000000007941 */ /* 0x000fea0003800000 */
.L_x_593:
[----:B------:R-:W-:Y:S04]  /*15970*/  BSSY B0, `(.L_x_595) ;  /* 0x000000a000007945 */ /* 0x000fe80003800000 */
[----:B------:R-:W-:Y:S05]  /*15980*/  @P5 BRA `(.L_x_596) ;  /* 0x0000000000205947 */ /* 0x000fea0003800000 */
[----:B-1----:R-:W-:Y:S01]  /*15990*/  IMAD R0, R14, UR15, RZ ;  /* 0x0000000f0e007c24 */ /* 0x002fe2000f8e02ff */
[----:B------:R-:W-:-:S04]  /*159a0*/  ULDC.64 UR4, c[0x0][0x2b0] ;  /* 0x0000ac0000047ab9 */ /* 0x000fc80000000a00 */
[----:B--234-:R-:W-:-:S04]  /*159b0*/  IADD3 R3, P0, R0, UR6, RZ ;  /* 0x0000000600037c10 */ /* 0x01cfc8000ff1e0ff */
[----:B------:R-:W-:Y:S02]  /*159c0*/  LEA.HI.X.SX32 R0, R0, UR22, 0x1, P0 ;  /* 0x0000001600007c11 */ /* 0x000fe400080f0eff */
[----:B------:R-:W-:-:S04]  /*159d0*/  LEA R2, P0, R3, UR4, 0x2 ;  /* 0x0000000403027c11 */ /* 0x000fc8000f8010ff */
[----:B------:R-:W-:Y:S01]  /*159e0*/  LEA.HI.X R3, R3, UR5, R0, 0x2, P0 ;  /* 0x0000000503037c11 */ /* 0x000fe200080f1400 */
[----:B------:R-:W-:-:S05]  /*159f0*/  IMAD.MOV.U32 R0, RZ, RZ, 0x7f800000 ;  /* 0x7f800000ff007424 */ /* 0x000fca00078e00ff */
[----:B------:R1:W-:Y:S03]  /*15a00*/  STG.E desc[UR20][R2.64], R0 ;  /* 0x0000000002007986 */ /* 0x0003e6000c101914 */
.L_x_596:
[----:B------:R-:W-:Y:S05]  /*15a10*/  BSYNC B0 ;  /* 0x0000000000007941 */ /* 0x000fea0003800000 */
.L_x_595:
        /* <DEDUP_REMOVED lines=10> */
.L_x_598:
[----:B------:R-:W-:Y:S05]  /*15ac0*/  BSYNC B0 ;  /* 0x0000000000007941 */ /* 0x000fea0003800000 */
.L_x_597:
[----:B------:R-:W-:Y:S05]  /*15ad0*/  @P3 EXIT ;  /* 0x000000000000394d */ /* 0x000fea0003800000 */
[----:B-1----:R-:W-:Y:S01]  /*15ae0*/  IMAD R0, R16, UR15, RZ ;  /* 0x0000000f10007c24 */ /* 0x002fe2000f8e02ff */
[----:B------:R-:W-:-:S04]  /*15af0*/  ULDC.64 UR4, c[0x0][0x2b0] ;  /* 0x0000ac0000047ab9 */ /* 0x000fc80000000a00 */
[----:B--234-:R-:W-:-:S04]  /*15b00*/  IADD3 R3, P0, R0, UR6, RZ ;  /* 0x0000000600037c10 */ /* 0x01cfc8000ff1e0ff */
[----:B------:R-:W-:Y:S02]  /*15b10*/  LEA.HI.X.SX32 R0, R0, UR22, 0x1, P0 ;  /* 0x0000001600007c11 */ /* 0x000fe400080f0eff */
[----:B------:R-:W-:-:S04]  /*15b20*/  LEA R2, P0, R3, UR4, 0x2 ;  /* 0x0000000403027c11 */ /* 0x000fc8000f8010ff */
[----:B------:R-:W-:Y:S01]  /*15b30*/  LEA.HI.X R3, R3, UR5, R0, 0x2, P0 ;  /* 0x0000000503037c11 */ /* 0x000fe200080f1400 */
[----:B------:R-:W-:-:S05]  /*15b40*/  IMAD.MOV.U32 R0, RZ, RZ, 0x7f800000 ;  /* 0x7f800000ff007424 */ /* 0x000fca00078e00ff */
[----:B------:R-:W-:Y:S01]  /*15b50*/  STG.E desc[UR20][R2.64], R0 ;  /* 0x0000000002007986 */ /* 0x000fe2000c101914 */
[----:B------:R-:W-:Y:S05]  /*15b60*/  EXIT ;  /* 0x000000000000794d */ /* 0x000fea0003800000 */
.L_x_599:
        /* <DEDUP_REMOVED lines=9> */
.L_x_809:


//--------------------- .text._ZN5flash16flash_fwd_kernelI23Flash_fwd_kernel_traitsILi192ELi64ELi64ELi4ELb0ELb0EN7cutlass6half_tE19Flash_kernel_traitsILi192ELi64ELi64ELi4ES3_EELb0ELb1ELb0ELb0ELb0ELb0ELb1ELb0EEEvNS_16Flash_fwd_paramsE --------------------------
	.section	.text._ZN5flash16flash_fwd_kernelI23Flash_fwd_kernel_traitsILi192ELi64ELi64ELi4ELb0ELb0EN7cutlass6half_tE19Flash_kernel_traitsILi192ELi64ELi64ELi4ES3_EELb0ELb1ELb0ELb0ELb0ELb0ELb1ELb0EEEvNS_16Flash_fwd_paramsE,"ax",@progbits
	.align	128
        .global         _ZN5flash16flash_fwd_kernelI23Flash_fwd_kernel_traitsILi192ELi64ELi64ELi4ELb0ELb0EN7cutlass6half_tE19Flash_kernel_traitsILi192ELi64ELi64ELi4ES3_EELb0ELb1ELb0ELb0ELb0ELb0ELb1ELb0EEEvNS_16Flash_fwd_paramsE
        .type           _ZN5flash16flash_fwd_kernelI23Flash_fwd_kernel_traitsILi192ELi64ELi64ELi4ELb0ELb0EN7cutlass6half_tE19Flash_kernel_traitsILi192ELi64ELi64ELi4ES3_EELb0ELb1ELb0ELb0ELb0ELb0ELb1ELb0EEEvNS_16Flash_fwd_paramsE,@function
        .size           _ZN5flash16flash_fwd_kernelI23Flash_fwd_kernel_traitsILi192ELi64ELi64ELi4ELb0ELb0EN7cutlass6half_tE19Flash_kernel_traitsILi192ELi64ELi64ELi4ES3_EELb0ELb1ELb0ELb0ELb0ELb0ELb1ELb0EEEvNS_16Flash_fwd_paramsE,(.L_x_810 - _ZN5flash16flash_fwd_kernelI23Flash_fwd_kernel_traitsILi192ELi64ELi64ELi4ELb0ELb0EN7cutlass6half_tE19Flash_kernel_traitsILi192ELi64ELi64ELi4ES3_EELb0ELb1ELb0ELb0ELb0ELb0ELb1ELb0EEEvNS_16Flash_fwd_paramsE)
        .other          _ZN5flash16flash_fwd_kernelI23Flash_fwd_kernel_traitsILi192ELi64ELi64ELi4ELb0ELb0EN7cutlass6half_tE19Flash_kernel_traitsILi192ELi64ELi64ELi4ES3_EELb0ELb1ELb0ELb0ELb0ELb0ELb1ELb0EEEvNS_16Flash_fwd_paramsE,@"STO_CUDA_ENTRY STV_DEFAULT"
_ZN5flash16flash_fwd_kernelI23Flash_fwd_kernel_traitsILi192ELi64ELi64ELi4ELb0ELb0EN7cutlass6half_tE19Flash_kernel_traitsILi192ELi64ELi64ELi4ES3_EELb0ELb1ELb0ELb0ELb0ELb0ELb1ELb0EEEvNS_16Flash_fwd_paramsE:
.text._ZN5flash16flash_fwd_kernelI23Flash_fwd_kernel_traitsILi192ELi64ELi64ELi4ELb0ELb0EN7cutlass6half_tE19Flash_kernel_traitsILi192ELi64ELi64ELi4ES3_EELb0ELb1ELb0ELb0ELb0ELb0ELb1ELb0EEEvNS_16Flash_fwd_paramsE:
        /* <DEDUP_REMOVED lines=10> */
[----:B---3--:R-:W-:Y:S01]  /*00a0*/  ISETP.NE.U32.AND P1, PT, R2, RZ, PT ;  /* 0x000000ff0200720c */ /* 0x008fe20003f25070 */
[----:B------:R-:W-:-:S04]  /*00b0*/  IMAD.MOV.U32 R12, RZ, RZ, RZ ;  /* 0x000000ffff0c7224 */ /* 0x000fc800078e00ff */
[----:B------:R-:W3:Y:S01]  /*00c0*/  LDC.64 R4, c[0x0][0x2f8] ;  /* 0x0000be00ff047b82 */ /* 0x000ee20000000a00 */
[----:B------:R-:W-:Y:S01]  /*00d0*/  ISETP.NE.AND.EX P1, PT, R3, RZ, PT, P1 ;  /* 0x000000ff0300720c */ /* 0x000fe20003f25310 */
[----:B--2---:R-:W-:-:S06]  /*00e0*/  IMAD.WIDE R16, R11, 0x4, R6 ;  /* 0x000000040b107825 */ /* 0x004fcc00078e0206 */
[----:B------:R-:W2:Y:S01]  /*00f0*/  LDC.64 R8, c[0x0][0x2f8] ;  /* 0x0000be00ff087b82 */ /* 0x000ea20000000a00 */
[----:B------:R-:W4:Y:S04]  /*0100*/  @P2 LDG.E R219, desc[UR8][R16.64] ;  /* 0x0000000810db2981 */ /* 0x000f28000c1e1900 */
[----:B------:R-:W4:Y:S03]  /*0110*/  @P2 LDG.E R224, desc[UR8][R16.64+0x4] ;  /* 0x0000040810e02981 */ /* 0x000f26000c1e1900 */
[----:B------:R-:W1:Y:S02]  /*0120*/  @P1 LDC.64 R6, c[0x0][0x300] ;  /* 0x0000c000ff061b82 */ /* 0x000e640000000a00 */
[----:B-1----:R-:W-:-:S05]  /*0130*/  @P1 IMAD.WIDE R14, R11, 0x4, R6 ;  /* 0x000000040b0e1825 */ /* 0x002fca00078e0206 */
[----:B------:R1:W5:Y:S01]  /*0140*/  @P1 LDG.E R12, desc[UR8][R14.64] ;  /* 0x000000080e0c1981 */ /* 0x000362000c1e1900 */
[----:B------:R-:W-:Y:S02]  /*0150*/  ISETP.NE.AND P3, PT, R0, RZ, PT ;  /* 0x000000ff0000720c */ /* 0x000fe40003f65270 */
[----:B---3--:R-:W-:-:S04]  /*0160*/  ISETP.EQ.U32.AND P0, PT, R4, RZ, PT ;  /* 0x000000ff0400720c */ /* 0x008fc80003f02070 */
[----:B------:R-:W-:Y:S01]  /*0170*/  ISETP.EQ.OR.EX P0, PT, R5, RZ, !P3, P0 ;  /* 0x000000ff0500720c */ /* 0x000fe20005f02700 */
[----:B------:R-:W-:Y:S02]  /*0180*/  IMAD.MOV.U32 R3, RZ, RZ, -0x1 ;  /* 0xffffffffff037424 */ /* 0x000fe400078e00ff */
[----:B--2---:R-:W-:Y:S01]  /*0190*/  IMAD.WIDE R6, R11, 0x4, R8 ;  /* 0x000000040b067825 */ /* 0x004fe200078e0208 */
[----:B------:R-:W2:Y:S01]  /*01a0*/  S2R R220, SR_CTAID.X ;  /* 0x0000000000dc7919 */ /* 0x000ea20000002500 */
[----:B------:R-:W3:Y:S08]  /*01b0*/  S2R R21, SR_CTAID.Z ;  /* 0x0000000000157919 */ /* 0x000ef00000002700 */
[----:B------:R1:W5:Y:S01]  /*01c0*/  @!P0 LDG.E R3, desc[UR8][R6.64] ;  /* 0x0000000806038981 */ /* 0x000362000c1e1900 */
[----:B------:R-:W-:-:S04]  /*01d0*/  ISETP.NE.U32.AND P0, PT, R4, RZ, PT ;  /* 0x000000ff0400720c */ /* 0x000fc80003f05070 */
[----:B------:R-:W-:Y:S01]  /*01e0*/  ISETP.NE.AND.EX P0, PT, R5, RZ, PT, P0 ;  /* 0x000000ff0500720c */ /* 0x000fe20003f05300 */
[----:B----4-:R-:W-:-:S06]  /*01f0*/  @P2 IMAD.IADD R224, R224, 0x1, -R219 ;  /* 0x00000001e0e02824 */ /* 0x010fcc00078e0adb */
[----:B------:R-:W4:Y:S06]  /*0200*/  @!P2 LDC R224, c[0x0][0x2c4] ;  /* 0x0000b100ffe0ab82 */ /* 0x000f2c0000000800 */
[----:B-123--:R-:W-:Y:S05]  /*0210*/  @!P0 BRA `(.L_x_600) ;  /* 0x0000000000108947 */ /* 0x00efea0003800000 */
[----:B------:R-:W2:Y:S02]  /*0220*/  @P3 LDG.E R0, desc[UR8][R6.64+0x4] ;  /* 0x0000040806003981 */ /* 0x000ea4000c1e1900 */
[----:B--2--5:R-:W-:-:S06]  /*0230*/  @P3 IADD3 R9, R0, -R3, RZ ;  /* 0x8000000300093210 */ /* 0x024fcc0007ffe0ff */
[----:B------:R2:W5:Y:S01]  /*0240*/  @!P3 LDG.E R9, desc[UR8][R6.64] ;  /* 0x000000080609b981 */ /* 0x000562000c1e1900 */
[----:B------:R-:W-:Y:S05]  /*0250*/  BRA `(.L_x_601) ;  /* 0x0000000000047947 */ /* 0x000fea0003800000 */
.L_x_600:
[----:B------:R-:W1:Y:S02]  /*0260*/  LDC R9, c[0x0][0x2c8] ;  /* 0x0000b200ff097b82 */ /* 0x000e640000000800 */
.L_x_601:
[----:B------:R-:W3:Y:S02]  /*0270*/  LDC.64 R4, c[0x0][0x308] ;  /* 0x0000c200ff047b82 */ /* 0x000ee40000000a00 */
[----:B---3--:R-:W-:-:S04]  /*0280*/  ISETP.NE.U32.AND P1, PT, R4, RZ, PT ;  /* 0x000000ff0400720c */ /* 0x008fc80003f25070 */
[----:B------:R-:W-:-:S13]  /*0290*/  ISETP.NE.AND.EX P1, PT, R5, RZ, PT, P1 ;  /* 0x000000ff0500720c */ /* 0x000fda0003f25310 */
[----:B------:R-:W3:Y:S01]  /*02a0*/  @P1 LDC.64 R4, c[0x0][0x308] ;  /* 0x0000c200ff041b82 */ /* 0x000ee20000000a00 */
[----:B------:R-:W-:-:S07]  /*02b0*/  IMAD.SHL.U32 R129, R220, 0x40, RZ ;  /* 0x00000040dc817824 */ /* 0x000fce00078e00ff */
[----:B--2---:R-:W2:Y:S08]  /*02c0*/  @!P1 LDC.64 R6, c[0x0][0x318] ;  /* 0x0000c600ff069b82 */ /* 0x004eb00000000a00 */
[----:B------:R-:W1:Y:S01]  /*02d0*/  @!P1 LDC R0, c[0x0][0x2cc] ;  /* 0x0000b300ff009b82 */ /* 0x000e620000000800 */
[----:B---3--:R-:W-:-:S05]  /*02e0*/  @P1 IMAD.WIDE R4, R11, 0x4, R4 ;  /* 0x000000040b041825 */ /* 0x008fca00078e0204 */
[----:B------:R3:W5:Y:S01]  /*02f0*/  @P1 LDG.E R125, desc[UR8][R4.64] ;  /* 0x00000008047d1981 */ /* 0x000762000c1e1900 */
[----:B----4-:R-:W-:-:S13]  /*0300*/  ISETP.GT.AND P0, PT, R224, R129, PT ;  /* 0x00000081e000720c */ /* 0x010fda0003f04270 */
[----:B-12---:R-:W-:Y:S05]  /*0310*/  @!P0 EXIT ;  /* 0x000000000000894d */ /* 0x006fea0003800000 */
[----:B---3--:R-:W1:Y:S01]  /*0320*/  LDC R4, c[0x0][0x398] ;  /* 0x0000e600ff047b82 */ /* 0x008e620000000800 */
[----:B------:R-:W-:Y:S01]  /*0330*/  @!P1 ISETP.NE.U32.AND P0, PT, R6, RZ, PT ;  /* 0x000000ff0600920c */ /* 0x000fe20003f05070 */
[----:B-----5:R-:W-:Y:S01]  /*0340*/  @P1 IMAD.IADD R125, R125, 0x1, -R12 ;  /* 0x000000017d7d1824 */ /* 0x020fe200078e0a0c */
[----:B------:R-:W-:Y:S01]  /*0350*/  IADD3 R5, -R224, 0x7f, R129 ;  /* 0x0000007fe0057810 */ /* 0x000fe20007ffe181 */
[----:B------:R-:W2:Y:S01]  /*0360*/  S2R R6, SR_TID.X ;  /* 0x0000000000067919 */ /* 0x000ea20000002100 */
[----:B------:R-:W-:-:S04]  /*0370*/  @!P1 ISETP.NE.AND.EX P0, PT, R7, RZ, PT, P0 ;  /* 0x000000ff0700920c */ /* 0x000fc80003f05300 */
[----:B------:R-:W-:-:S04]  /*0380*/  @!P1 SEL R0, R0, RZ, P0 ;  /* 0x000000ff00009207 */ /* 0x000fc80000000000 */
[----:B------:R-:W-:-:S05]  /*0390*/  @!P1 IADD3 R125, R0, R9, -R12 ;  /* 0x00000009007d9210 */ /* 0x000fca0007ffe80c */
[----:B------:R-:W-:-:S05]  /*03a0*/  VIADD R7, R125, 0x3f ;  /* 0x0000003f7d077836 */ /* 0x000fca0000000000 */
[----:B------:R-:W-:Y:S02]  /*03b0*/  SHF.R.S32.HI R2, RZ, 0x1f, R7 ;  /* 0x0000001fff027819 */ /* 0x000fe40000011407 */
[----:B-1----:R-:W-:Y:S02]  /*03c0*/  IADD3 R5, R5, R4, R125 ;  /* 0x0000000405057210 */ /* 0x002fe40007ffe07d */
[----:B------:R-:W-:Y:S02]  /*03d0*/  LEA.HI R2, R2, R7, RZ, 0x6 ;  /* 0x0000000702027211 */ /* 0x000fe400078f30ff */
[----:B------:R-:W-:Y:S02]  /*03e0*/  SHF.R.S32.HI R0, RZ, 0x1f, R5 ;  /* 0x0000001fff007819 */ /* 0x000fe40000011405 */
[----:B------:R-:W-:Y:S02]  /*03f0*/  SHF.R.S32.HI R2, RZ, 0x6, R2 ;  /* 0x00000006ff027819 */ /* 0x000fe40000011402 */
[----:B------:R-:W-:-:S04]  /*0400*/  LEA.HI R0, R0, R5, RZ, 0x6 ;  /* 0x0000000500007211 */ /* 0x000fc800078f30ff */
[----:B------:R-:W-:-:S04]  /*0410*/  SHF.R.S32.HI R5, RZ, 0x6, R0 ;  /* 0x00000006ff057819 */ /* 0x000fc80000011400 */
[----:B------:R-:W-:-:S04]  /*0420*/  VIMNMX R212, R2, R5, PT ;  /* 0x0000000502d47248 */ /* 0x000fc80003fe0100 */
[----:B------:R-:W-:-:S13]  /*0430*/  ISETP.GE.AND P0, PT, R212, 0x1, PT ;  /* 0x00000001d400780c */ /* 0x000fda0003f06270 */
[----:B--2---:R-:W-:Y:S05]  /*0440*/  @!P0 BRA `(.L_x_602) ;  /* 0x000000e400f48947 */ /* 0x004fea0003800000 */
[----:B------:R-:W1:Y:S01]  /*0450*/  LDC R2, c[0x0][0x278] ;  /* 0x00009e00ff027b82 */ /* 0x000e620000000800 */
[----:B------:R-:W-:Y:S01]  /*0460*/  ISETP.NE.AND P0, PT, R219, -0x1, PT ;  /* 0xffffffffdb00780c */ /* 0x000fe20003f05270 */
[----:B------:R-:W-:Y:S01]  /*0470*/  IMAD.MOV.U32 R14, RZ, RZ, RZ ;  /* 0x000000ffff0e7224 */ /* 0x000fe200078e00ff */
[----:B------:R-:W-:Y:S02]  /*0480*/  IABS R7, R21 ;  /* 0x0000001500077213 */ /* 0x000fe40000000000 */
[----:B------:R-:W-:-:S09]  /*0490*/  ISETP.NE.AND P2, PT, R3, -0x1, PT ;  /* 0xffffffff0300780c */ /* 0x000fd20003f45270 */
[----:B------:R-:W2:Y:S08]  /*04a0*/  @!P0 LDC.64 R8, c[0x0][0x228] ;  /* 0x00008a00ff088b82 */ /* 0x000eb00000000a00 */
[----:B------:R-:W3:Y:S01]  /*04b0*/  @P2 LDC.64 R134, c[0x0][0x248] ;  /* 0x00009200ff862b82 */ /* 0x000ee20000000a00 */
[----:B-1----:R-:W-:-:S04]  /*04c0*/  IABS R0, R2 ;  /* 0x0000000200007213 */ /* 0x002fc80000000000 */
[----:B------:R-:W1:Y:S01]  /*04d0*/  I2F.RP R16, R0 ;  /* 0x0000000000107306 */ /* 0x000e620000209400 */
[----:B--2---:R-:W-:-:S07]  /*04e0*/  @!P0 IMAD.WIDE.U32 R18, R11, R8, RZ ;  /* 0x000000080b128225 */ /* 0x004fce00078e00ff */
[----:B-1----:R-:W1:Y:S02]  /*04f0*/  MUFU.RCP R13, R16 ;  /* 0x00000010000d7308 */ /* 0x002e640000001000 */
[----:B-1----:R-:W-:-:S06]  /*0500*/  VIADD R13, R13, 0xffffffe ;  /* 0x0ffffffe0d0d7836 */ /* 0x002fcc0000000000 */
[----:B------:R-:W1:Y:S02]  /*0510*/  F2I.FTZ.U32.TRUNC.NTZ R15, R13 ;  /* 0x0000000d000f7305 */ /* 0x000e64000021f000 */
[----:B-1----:R-:W-:Y:S01]  /*0520*/  IMAD.MOV R5, RZ, RZ, -R15 ;  /* 0x000000ffff057224 */ /* 0x002fe200078e0a0f */
[----:B------:R-:W-:-:S03]  /*0530*/  IADD3 R13, -R129, R224, RZ ;  /* 0x000000e0810d7210 */ /* 0x000fc60007ffe1ff */
[----:B------:R-:W-:-:S04]  /*0540*/  IMAD R10, R5, R0, RZ ;  /* 0x00000000050a7224 */ /* 0x000fc800078e02ff */
[----:B------:R-:W-:Y:S02]  /*0550*/  IMAD.HI.U32 R10, R15, R10, R14 ;  /* 0x0000000a0f0a7227 */ /* 0x000fe400078e000e */
[----:B------:R-:W1:Y:S04]  /*0560*/  @P0 LDC.64 R14, c[0x0][0x240] ;  /* 0x00009000ff0e0b82 */ /* 0x000e680000000a00 */
[----:B------:R-:W-:-:S04]  /*0570*/  IMAD.HI.U32 R239, R10, R7, RZ ;  /* 0x000000070aef7227 */ /* 0x000fc800078e00ff */
[----:B------:R-:W-:-:S04]  /*0580*/  IMAD.MOV R5, RZ, RZ, -R239 ;  /* 0x000000ffff057224 */ /* 0x000fc800078e0aef */
[----:B------:R-:W-:Y:S01]  /*0590*/  IMAD R5, R0, R5, R7 ;  /* 0x0000000500057224 */ /* 0x000fe200078e0207 */
[----:B------:R-:W-:-:S04]  /*05a0*/  @!P0 SHF.R.S32.HI R7, RZ, 0x1f, R11 ;  /* 0x0000001fff078819 */ /* 0x000fc8000001140b */
[----:B------:R-:W-:Y:S01]  /*05b0*/  ISETP.GT.U32.AND P3, PT, R0, R5, PT ;  /* 0x000000050000720c */ /* 0x000fe20003f64070 */
[----:B------:R-:W-:-:S04]  /*05c0*/  @!P0 IMAD R10, R7, R8, RZ ;  /* 0x00000008070a8224 */ /* 0x000fc800078e02ff */
[----:B------:R-:W-:Y:S02]  /*05d0*/  @!P0 IMAD R9, R11, R9, R10 ;  /* 0x000000090b098224 */ /* 0x000fe400078e020a */
[----:B-1----:R-:W-:-:S04]  /*05e0*/  @P0 IMAD.WIDE.U32 R16, R219, R14, RZ ;  /* 0x0000000edb100225 */ /* 0x002fc800078e00ff */
[----:B------:R-:W-:Y:S01]  /*05f0*/  @P0 IMAD R7, R219, R15, R17 ;  /* 0x0000000fdb070224 */ /* 0x000fe200078e0211 */
[----:B------:R-:W-:Y:S01]  /*0600*/  SHF.R.S32.HI R15, RZ, 0x1f, R6 ;  /* 0x0000001fff0f7819 */ /* 0x000fe20000011406 */
[----:B------:R-:W-:Y:S01]  /*0610*/  @!P3 IMAD.IADD R5, R5, 0x1, -R0 ;  /* 0x000000010505b824 */ /* 0x000fe200078e0a00 */
[----:B------:R-:W-:Y:S01]  /*0620*/  @P0 MOV R10, R16 ;  /* 0x00000010000a0202 */ /* 0x000fe20000000f00 */
[----:B------:R-:W-:Y:S01]  /*0630*/  @!P0 IMAD.IADD R7, R19, 0x1, R9 ;  /* 0x0000000113078824 */ /* 0x000fe200078e0209 */
[----:B------:R-:W-:Y:S01]  /*0640*/  LEA.HI R16, R15, R6, RZ, 0x3 ;  /* 0x000000060f107211 */ /* 0x000fe200078f18ff */
[----:B------:R-:W1:Y:S01]  /*0650*/  @P2 LDC.64 R8, c[0x0][0x250] ;  /* 0x00009400ff082b82 */ /* 0x000e620000000a00 */
[----:B------:R-:W-:Y:S01]  /*0660*/  ISETP.GE.U32.AND P4, PT, R5, R0, PT ;  /* 0x000000000500720c */ /* 0x000fe20003f86070 */
[----:B------:R-:W-:Y:S01]  /*0670*/  @!P3 VIADD R239, R239, 0x1 ;  /* 0x00000001efefb836 */ /* 0x000fe20000000000 */
[----:B------:R-:W-:Y:S01]  /*0680*/  LOP3.LUT R5, R16, 0xfffffff8, RZ, 0xc0, !PT ;  /* 0xfffffff810057812 */ /* 0x000fe200078ec0ff */
[----:B------:R-:W-:Y:S01]  /*0690*/  @!P0 IMAD.MOV.U32 R10, RZ, RZ, R18 ;  /* 0x000000ffff0a8224 */ /* 0x000fe200078e0012 */
[----:B------:R-:W-:-:S02]  /*06a0*/  SHF.R.S32.HI R16, RZ, 0x3, R16 ;  /* 0x00000003ff107819 */ /* 0x000fc40000011410 */
[----:B------:R-:W-:Y:S01]  /*06b0*/  LOP3.LUT R17, R21, R2, RZ, 0x3c, !PT ;  /* 0x0000000215117212 */ /* 0x000fe200078e3cff */
[----:B------:R-:W-:Y:S01]  /*06c0*/  IMAD.IADD R5, R6, 0x1, -R5 ;  /* 0x0000000106057824 */ /* 0x000fe200078e0a05 */
[C---:B------:R-:W-:Y:S01]  /*06d0*/  IADD3 R0, R16.reuse, 0x20, RZ ;  /* 0x0000002010007810 */ /* 0x040fe20007ffe0ff */
[C---:B------:R-:W-:Y:S01]  /*06e0*/  IMAD.SHL.U32 R221, R16.reuse, 0x40, RZ ;  /* 0x0000004010dd7824 */ /* 0x040fe200078e00ff */
[----:B------:R-:W-:Y:S01]  /*06f0*/  ISETP.GE.AND P3, PT, R17, RZ, PT ;  /* 0x000000ff1100720c */ /* 0x000fe20003f66270 */
[----:B------:R-:W-:Y:S01]  /*0700*/  IMAD.SHL.U32 R122, R5, 0x8, RZ ;  /* 0x00000008057a7824 */ /* 0x000fe200078e00ff */
[C---:B------:R-:W-:Y:S01]  /*0710*/  ISETP.GE.AND P5, PT, R16.reuse, R13, PT ;  /* 0x0000000d1000720c */ /* 0x040fe20003fa6270 */
[C---:B------:R-:W-:Y:S01]  /*0720*/  VIADD R18, R16.reuse, 0x10 ;  /* 0x0000001010127836 */ /* 0x040fe20000000000 */
[----:B------:R-:W-:Y:S01]  /*0730*/  LOP3.LUT R221, R221, 0x1c0, RZ, 0xc0, !PT ;  /* 0x000001c0dddd7812 */ /* 0x000fe200078ec0ff */
[----:B------:R-:W-:Y:S01]  /*0740*/  VIADD R14, R16, 0x30 ;  /* 0x00000030100e7836 */ /* 0x000fe20000000000 */
[----:B------:R-:W-:-:S02]  /*0750*/  @P4 IADD3 R239, R239, 0x1, RZ ;  /* 0x00000001efef4810 */ /* 0x000fc40007ffe0ff */
[----:B------:R-:W-:Y:S02]  /*0760*/  ISETP.NE.AND P4, PT, R2, RZ, PT ;  /* 0x000000ff0200720c */ /* 0x000fe40003f85270 */
[----:B------:R-:W-:Y:S02]  /*0770*/  LOP3.LUT R22, R221, 0x38, R122, 0xf8, !PT ;  /* 0x00000038dd167812 */ /* 0x000fe400078ef87a */
[-C--:B------:R-:W-:Y:S01]  /*0780*/  ISETP.GE.AND P1, PT, R18, R13.reuse, PT ;  /* 0x0000000d1200720c */ /* 0x080fe20003f26270 */
[----:B------:R-:W-:Y:S01]  /*0790*/  @!P3 IMAD.MOV R239, RZ, RZ, -R239 ;  /* 0x000000ffffefb224 */ /* 0x000fe200078e0aef */
[-C--:B------:R-:W-:Y:S02]  /*07a0*/  ISETP.GE.AND P0, PT, R0, R13.reuse, PT ;  /* 0x0000000d0000720c */ /* 0x080fe40003f06270 */
[----:B------:R-:W-:Y:S01]  /*07b0*/  ISETP.GE.AND P6, PT, R14, R13, PT ;  /* 0x0000000d0e00720c */ /* 0x000fe20003fc6270 */
[C---:B------:R-:W-:Y:S01]  /*07c0*/  @P2 IMAD.IADD R13, R12.reuse, 0x1, R3 ;  /* 0x000000010c0d2824 */ /* 0x040fe200078e0203 */
[----:B------:R-:W-:Y:S01]  /*07d0*/  SHF.R.U32.HI R221, RZ, 0x3, R221 ;  /* 0x00000003ffdd7819 */ /* 0x000fe200000116dd */
[----:B------:R-:W-:Y:S01]  /*07e0*/  @P2 IMAD.IADD R3, R12, 0x1, R3 ;  /* 0x000000010c032824 */ /* 0x000fe200078e0203 */
[----:B------:R-:W-:Y:S01]  /*07f0*/  LEA.HI R20, R15, R6, RZ, 0x6 ;  /* 0x000000060f147211 */ /* 0x000fe200078f30ff */
[C---:B-1----:R-:W-:Y:S01]  /*0800*/  @P2 IMAD R19, R13.reuse, R9, RZ ;  /* 0x000000090d132224 */ /* 0x042fe200078e02ff */
[----:B------:R-:W-:Y:S01]  /*0810*/  LOP3.LUT R221, R22, R221, RZ, 0x3c, !PT ;  /* 0x000000dd16dd7212 */ /* 0x000fe200078e3cff */
[----:B------:R-:W-:Y:S01]  /*0820*/  @P2 IMAD.WIDE.U32 R22, R13, R8, RZ ;  /* 0x000000080d162225 */ /* 0x000fe200078e00ff */
[----:B------:R-:W-:-:S02]  /*0830*/  SHF.L.U32 R20, R20, 0x3, RZ ;  /* 0x0000000314147819 */ /* 0x000fc400000006ff */
[----:B------:R-:W-:Y:S01]  /*0840*/  @!P4 LOP3.LUT R239, RZ, R2, RZ, 0x33, !PT ;  /* 0x00000002ffefc212 */ /* 0x000fe200078e33ff */
[----:B---3--:R-:W-:Y:S01]  /*0850*/  @P2 IMAD R13, R3, R135, RZ ;  /* 0x00000087030d2224 */ /* 0x008fe200078e02ff */
[----:B------:R-:W-:Y:S01]  /*0860*/  LOP3.LUT R221, R221, 0xfffffe00, R20, 0xf8, !PT ;  /* 0xfffffe00dddd7812 */ /* 0x000fe200078ef814 */
[----:B------:R-:W-:Y:S01]  /*0870*/  @P2 IMAD.WIDE.U32 R24, R3, R134, RZ ;  /* 0x0000008603182225 */ /* 0x000fe200078e00ff */
[----:B------:R-:W-:Y:S02]  /*0880*/  SHF.R.S32.HI R17, RZ, 0x1f, R16 ;  /* 0x0000001fff117819 */ /* 0x000fe40000011410 */
[----:B------:R-:W-:Y:S01]  /*0890*/  SHF.R.S32.HI R123, RZ, 0x1f, R122 ;  /* 0x0000001fff7b7819 */ /* 0x000fe2000001147a */
[----:B------:R-:W-:Y:S01]  /*08a0*/  @P2 IMAD.IADD R19, R23, 0x1, R19 ;  /* 0x0000000117132824 */ /* 0x000fe200078e0213 */
[----:B------:R-:W-:Y:S01]  /*08b0*/  @P2 IADD3 R13, R25, R13, RZ ;  /* 0x0000000d190d2210 */ /* 0x000fe20007ffe0ff */
        /* <DEDUP_REMOVED lines=14> */
[----:B------:R-:W-:Y:S02]  /*09a0*/  MOV R20, R26 ;  /* 0x0000001a00147202 */ /* 0x000fe40000000f00 */
.L_x_603:
[----:B------:R-:W-:Y:S05]  /*09b0*/  @P2 BRA `(.L_x_604) ;  /* 0x0000000000302947 */ /* 0x000fea0003800000 */
        /* <DEDUP_REMOVED lines=11> */
[----:B------:R-:W-:-:S07]  /*0a70*/  IADD3 R19, R23, R3, RZ ;  /* 0x0000000317137210 */ /* 0x000fce0007ffe0ff */
.L_x_604:
[----:B------:R-:W1:Y:S01]  /*0a80*/  S2UR UR10, SR_CgaCtaId ;  /* 0x00000000000a79c3 */ /* 0x000e620000008800 */
[--C-:B------:R-:W-:Y:S01]  /*0a90*/  IMAD.WIDE.U32 R28, R16, R134, R122.reuse ;  /* 0x00000086101c7225 */ /* 0x100fe200078e007a */
[----:B------:R-:W-:Y:S01]  /*0aa0*/  IADD3 R24, P2, R122, R10, RZ ;  /* 0x0000000a7a187210 */ /* 0x000fe20007f5e0ff */
[----:B------:R-:W-:Y:S01]  /*0ab0*/  ULDC.64 UR4, c[0x0][0x258] ;  /* 0x0000960000047ab9 */ /* 0x000fe20000000a00 */
[----:B------:R-:W-:Y:S01]  /*0ac0*/  ULDC.64 UR6, c[0x0][0x260] ;  /* 0x0000980000067ab9 */ /* 0x000fe20000000a00 */
[----:B------:R-:W-:Y:S01]  /*0ad0*/  IMAD R2, R17, R134, RZ ;  /* 0x0000008611027224 */ /* 0x000fe200078e02ff */
[----:B------:R-:W-:Y:S01]  /*0ae0*/  IADD3 R226, P4, R20, R28, RZ ;  /* 0x0000001c14e27210 */ /* 0x000fe20007f9e0ff */
[-C--:B------:R-:W-:Y:S01]  /*0af0*/  IMAD.WIDE.U32 R26, R16, R8.reuse, R122 ;  /* 0x00000008101a7225 */ /* 0x080fe200078e007a */
[----:B------:R-:W-:Y:S01]  /*0b00*/  SHF.R.S32.HI R20, RZ, 0x1f, R21 ;  /* 0x0000001fff147819 */ /* 0x000fe20000011415 */
[----:B------:R-:W-:Y:S01]  /*0b10*/  BSSY B0, `(.L_x_605) ;  /* 0x0000040000007945 */ /* 0x000fe20003800000 */
[----:B------:R-:W-:Y:S01]  /*0b20*/  IADD3.X R25, R123, R7, RZ, P2, !PT ;  /* 0x000000077b197210 */ /* 0x000fe200017fe4ff */
[----:B------:R-:W-:Y:S01]  /*0b30*/  IMAD R10, R17, R8, RZ ;  /* 0x00000008110a7224 */ /* 0x000fe200078e02ff */
[----:B------:R-:W-:Y:S01]  /*0b40*/  IADD3 R232, P3, R22, R26, RZ ;  /* 0x0000001a16e87210 */ /* 0x000fe20007f7e0ff */
[----:B------:R-:W-:Y:S01]  /*0b50*/  IMAD R2, R16, R135, R2 ;  /* 0x0000008710027224 */ /* 0x000fe200078e0202 */
[----:B------:R-:W-:Y:S01]  /*0b60*/  IADD3 R144, R212, -0x1, RZ ;  /* 0xffffffffd4907810 */ /* 0x000fe20007ffe0ff */
[----:B------:R-:W-:Y:S01]  /*0b70*/  IMAD R10, R16, R9, R10 ;  /* 0x00000009100a7224 */ /* 0x000fe200078e020a */
[----:B------:R-:W-:Y:S01]  /*0b80*/  IADD3 R223, R122, 0x40, RZ ;  /* 0x000000407adf7810 */ /* 0x000fe20007ffe0ff */
[----:B------:R-:W-:Y:S01]  /*0b90*/  IMAD R20, R20, UR4, RZ ;  /* 0x0000000414147c24 */ /* 0x000fe2000f8e02ff */
[----:B------:R-:W-:Y:S01]  /*0ba0*/  IADD3.X R227, R13, R29, R2, P4, !PT ;  /* 0x0000001d0de37210 */ /* 0x000fe200027fe402 */
[----:B------:R-:W-:Y:S01]  /*0bb0*/  IMAD.WIDE.U32 R12, R21, UR4, R24 ;  /* 0x00000004150c7c25 */ /* 0x000fe2000f8e0018 */
[----:B------:R-:W-:-:S02]  /*0bc0*/  SHF.R.S32.HI R2, RZ, 0x1f, R239 ;  /* 0x0000001fff027819 */ /* 0x000fc400000114ef */
[----:B------:R-:W-:Y:S01]  /*0bd0*/  IADD3.X R233, R19, R27, R10, P3, !PT ;  /* 0x0000001b13e97210 */ /* 0x000fe20001ffe40a */
[----:B------:R-:W-:Y:S01]  /*0be0*/  IMAD R21, R21, UR5, R20 ;  /* 0x0000000515157c24 */ /* 0x000fe2000f8e0214 */
[----:B------:R-:W-:Y:S01]  /*0bf0*/  ULDC.64 UR4, c[0x0][0x268] ;  /* 0x00009a0000047ab9 */ /* 0x000fe20000000a00 */
[----:B------:R-:W-:Y:S01]  /*0c00*/  IMAD R10, R2, UR6, RZ ;  /* 0x00000006020a7c24 */ /* 0x000fe2000f8e02ff */
[----:B------:R-:W-:Y:S01]  /*0c10*/  IADD3 R222, R122, 0x80, RZ ;  /* 0x000000807ade7810 */ /* 0x000fe20007ffe0ff */
[----:B------:R-:W-:Y:S01]  /*0c20*/  IMAD.WIDE.U32 R226, R239, UR6, R226 ;  /* 0x00000006efe27c25 */ /* 0x000fe2000f8e00e2 */
[----:B------:R-:W-:Y:S01]  /*0c30*/  UMOV UR6, 0x400 ;  /* 0x0000040000067882 */ /* 0x000fe20000000000 */
[----:B------:R-:W-:Y:S02]  /*0c40*/  IADD3 R21, R13, R21, RZ ;  /* 0x000000150d157210 */ /* 0x000fe40007ffe0ff */
[----:B------:R-:W-:Y:S02]  /*0c50*/  IMAD R2, R2, UR4, RZ ;  /* 0x0000000402027c24 */ /* 0x000fe4000f8e02ff */
[----:B------:R-:W-:Y:S01]  /*0c60*/  IMAD.WIDE.U32 R232, R239, UR4, R232 ;  /* 0x00000004efe87c25 */ /* 0x000fe2000f8e00e8 */
[----:B-1----:R-:W-:-:S03]  /*0c70*/  ULEA UR4, UR10, UR6, 0x18 ;  /* 0x000000060a047291 */ /* 0x002fc6000f8ec03f */
[C---:B------:R-:W-:Y:S02]  /*0c80*/  IMAD R229, R239.reuse, UR7, R10 ;  /* 0x00000007efe57c24 */ /* 0x040fe4000f8e020a */
[----:B------:R-:W-:Y:S01]  /*0c90*/  IMAD R239, R239, UR5, R2 ;  /* 0x00000005efef7c24 */ /* 0x000fe2000f8e0202 */
[----:B------:R-:W-:Y:S01]  /*0ca0*/  LEA R221, R221, UR4, 0x1 ;  /* 0x00000004dddd7c11 */ /* 0x000fe2000f8e08ff */
[----:B------:R-:W-:Y:S02]  /*0cb0*/  IMAD R7, R144, -0x40, R125 ;  /* 0xffffffc090077824 */ /* 0x000fe400078e027d */
[----:B------:R-:W-:Y:S01]  /*0cc0*/  IMAD.WIDE R24, R220, 0x40, R16 ;  /* 0x00000040dc187825 */ /* 0x000fe200078e0210 */
        /* <DEDUP_REMOVED lines=36> */
.L_x_606:
[----:B------:R-:W-:Y:S05]  /*0f10*/  BSYNC B0 ;  /* 0x0000000000007941 */ /* 0x000fea0003800000 */
.L_x_605:
[----:B------:R-:W-:Y:S01]  /*0f20*/  BSSY B0, `(.L_x_607) ;  /* 0x0000029000007945 */ /* 0x000fe20003800000 */
[----:B------:R-:W-:-:S03]  /*0f30*/  ISETP.GE.AND P5, PT, R18, R7, PT ;  /* 0x000000071200720c */ /* 0x000fc60003fa6270 */
        /* <DEDUP_REMOVED lines=39> */
.L_x_608:
[----:B------:R-:W-:Y:S05]  /*11b0*/  BSYNC B0 ;  /* 0x0000000000007941 */ /* 0x000fea0003800000 */
.L_x_607:
[----:B------:R-:W-:Y:S01]  /*11c0*/  LEA.HI R19, R15, R6, RZ, 0x4 ;  /* 0x000000060f137211 */ /* 0x000fe200078f20ff */
[----:B------:R-:W-:Y:S01]  /*11d0*/  BSSY B0, `(.L_x_609) ;  /* 0x000002a000007945 */ /* 0x000fe20003800000 */
[----:B------:R-:W-:Y:S02]  /*11e0*/  ISETP.GE.AND P4, PT, R18, R7, PT ;  /* 0x000000071200720c */ /* 0x000fe40003f86270 */
[----:B---3--:R-:W-:Y:S01]  /*11f0*/  LOP3.LUT R23, R19, 0xfffffff0, RZ, 0xc0, !PT ;  /* 0xfffffff013177812 */ /* 0x008fe200078ec0ff */
        /* <DEDUP_REMOVED lines=39> */
.L_x_610:
[----:B------:R-:W-:Y:S05]  /*1470*/  BSYNC B0 ;  /* 0x0000000000007941 */ /* 0x000fea0003800000 */
.L_x_609:
        /* <DEDUP_REMOVED lines=39> */
.L_x_612:
[----:B------:R-:W-:Y:S05]  /*16f0*/  BSYNC B0 ;  /* 0x0000000000007941 */ /* 0x000fea0003800000 */
.L_x_611:
[----:B------:R-:W-:Y:S01]  /*1700*/  ISETP.GE.AND P0, PT, R16, R7, PT ;  /* 0x000000071000720c */ /* 0x000fe20003f06270 */
[----:B-1234-:R-:W-:Y:S01]  /*1710*/  IMAD.IADD R2, R6, 0x1, -R23 ;  /* 0x0000000106027824 */ /* 0x01efe200078e0a17 */
[C---:B------:R-:W-:Y:S01]  /*1720*/  SHF.L.U64.HI R3, R134.reuse, 0x6, R135 ;  /* 0x0000000686037819 */ /* 0x040fe20000010287 */
[----:B------:R-:W-:Y:S01]  /*1730*/  IMAD.SHL.U32 R121, R134, 0x40, RZ ;  /* 0x0000004086797824 */ /* 0x000fe200078e00ff */
[----:B------:R-:W-:Y:S01]  /*1740*/  SHF.R.S32.HI R18, RZ, 0x1f, R144 ;  /* 0x0000001fff127819 */ /* 0x000fe20000011490 */
[----:B------:R-:W-:Y:S01]  /*1750*/  BSSY B0, `(.L_x_613) ;  /* 0x0000027000007945 */ /* 0x000fe20003800000 */
[----:B------:R-:W-:Y:S01]  /*1760*/  IADD3 R229, R227, R229, RZ ;  /* 0x000000e5e3e57210 */ /* 0x000fe20007ffe0ff */
[----:B------:R-:W-:Y:S01]  /*1770*/  IMAD R23, R3, R144, RZ ;  /* 0x0000009003177224 */ /* 0x000fe200078e02ff */
[----:B------:R-:W-:Y:S02]  /*1780*/  MOV R228, R226 ;  /* 0x000000e200e47202 */ /* 0x000fe40000000f00 */
[----:B------:R-:W-:Y:S01]  /*1790*/  ISETP.GE.AND P6, PT, R0, R7, PT ;  /* 0x000000070000720c */ /* 0x000fe20003fc6270 */
[-C--:B------:R-:W-:Y:S01]  /*17a0*/  IMAD R23, R18, R121.reuse, R23 ;  /* 0x0000007912177224 */ /* 0x080fe200078e0217 */
[----:B------:R-:W-:Y:S01]  /*17b0*/  SHF.R.S32.HI R25, RZ, 0x1f, R2 ;  /* 0x0000001fff197819 */ /* 0x000fe20000011402 */
[----:B------:R-:W-:-:S04]  /*17c0*/  IMAD.WIDE.U32 R20, R144, R121, R228 ;  /* 0x0000007990147225 */ /* 0x000fc800078e00e4 */
[----:B------:R-:W-:Y:S01]  /*17d0*/  IMAD.IADD R23, R21, 0x1, R23 ;  /* 0x0000000115177824 */ /* 0x000fe200078e0217 */
        /* <DEDUP_REMOVED lines=30> */
.L_x_614:
[----:B------:R-:W-:Y:S05]  /*19c0*/  BSYNC B0 ;  /* 0x0000000000007941 */ /* 0x000fea0003800000 */
.L_x_613:
[----:B------:R-:W-:Y:S01]  /*19d0*/  BSSY B0, `(.L_x_615) ;  /* 0x0000023000007945 */ /* 0x000fe20003800000 */
[C---:B------:R-:W-:Y:S02]  /*19e0*/  SHF.L.U64.HI R207, R134.reuse, 0x4, R135 ;  /* 0x0000000486cf7819 */ /* 0x040fe40000010287 */
[----:B------:R-:W-:Y:S01]  /*19f0*/  SHF.L.U32 R216, R134, 0x4, RZ ;  /* 0x0000000486d87819 */ /* 0x000fe200000006ff */
[----:B------:R-:W-:Y:S06]  /*1a00*/  @P5 BRA `(.L_x_616) ;  /* 0x00000000007c5947 */ /* 0x000fec0003800000 */
[----:B------:R-:W-:Y:S01]  /*1a10*/  ULDC UR5, c[0x0][0x2d0] ;  /* 0x0000b40000057ab9 */ /* 0x000fe20000000800 */
[----:B------:R-:W-:Y:S02]  /*1a20*/  IADD3 R27, P1, R216, R20, RZ ;  /* 0x00000014d81b7210 */ /* 0x000fe40007f3e0ff */
[----:B------:R-:W-:Y:S02]  /*1a30*/  ISETP.GE.AND P3, PT, R122, UR5, PT ;  /* 0x000000057a007c0c */ /* 0x000fe4000bf66270 */
[----:B------:R-:W-:Y:S01]  /*1a40*/  ISETP.GE.AND P2, PT, R223, UR5, PT ;  /* 0x00000005df007c0c */ /* 0x000fe2000bf46270 */
[----:B------:R-:W-:Y:S01]  /*1a50*/  IMAD.X R24, R207, 0x1, R23, P1 ;  /* 0x00000001cf187824 */ /* 0x000fe200008e0617 */
[----:B------:R-:W-:-:S09]  /*1a60*/  ISETP.GE.AND P0, PT, R222, UR5, PT ;  /* 0x00000005de007c0c */ /* 0x000fd2000bf06270 */
        /* <DEDUP_REMOVED lines=25> */
.L_x_616:
[----:B------:R-:W-:Y:S05]  /*1c00*/  BSYNC B0 ;  /* 0x0000000000007941 */ /* 0x000fea0003800000 */
.L_x_615:
[----:B------:R-:W-:Y:S01]  /*1c10*/  SHF.R.S32.HI R26, RZ, 0x4, R19 ;  /* 0x00000004ff1a7819 */ /* 0x000fe20000011413 */
[----:B------:R-:W-:Y:S01]  /*1c20*/  BSSY B0, `(.L_x_617) ;  /* 0x0000025000007945 */ /* 0x000fe20003800000 */
[----:B------:R-:W-:Y:S02]  /*1c30*/  LEA.HI R24, R25, R2, RZ, 0x3 ;  /* 0x0000000219187211 */ /* 0x000fe400078f18ff */
[----:B------:R-:W-:Y:S02]  /*1c40*/  ISETP.GE.AND P0, PT, R14, R7, PT ;  /* 0x000000070e00720c */ /* 0x000fe40003f06270 */
[----:B------:R-:W-:Y:S02]  /*1c50*/  LEA.HI R25, R19, R26, RZ, 0x1 ;  /* 0x0000001a13197211 */ /* 0x000fe400078f08ff */
[----:B------:R-:W-:Y:S01]  /*1c60*/  LOP3.LUT R27, R24, 0xfffffff8, RZ, 0xc0, !PT ;  /* 0xfffffff8181b7812 */ /* 0x000fe200078ec0ff */
[----:B------:R-:W-:Y:S08]  /*1c70*/  @P6 BRA `(.L_x_618) ;  /* 0x00000000007c6947 */ /* 0x000ff00003800000 */
[----:B------:R-:W-:Y:S01]  /*1c80*/  ULDC UR5, c[0x0][0x2d0] ;  /* 0x0000b40000057ab9 */ /* 0x000fe20000000800 */
[----:B------:R-:W-:Y:S02]  /*1c90*/  LEA R19, P2, R134, R20, 0x5 ;  /* 0x0000001486137211 */ /* 0x000fe400078428ff */
[----:B------:R-:W-:Y:S02]  /*1ca0*/  ISETP.GE.AND P5, PT, R122, UR5, PT ;  /* 0x000000057a007c0c */ /* 0x000fe4000bfa6270 */
[----:B------:R-:W-:Y:S02]  /*1cb0*/  ISETP.GE.AND P3, PT, R223, UR5, PT ;  /* 0x00000005df007c0c */ /* 0x000fe4000bf66270 */
[----:B------:R-:W-:Y:S02]  /*1cc0*/  ISETP.GE.AND P1, PT, R222, UR5, PT ;  /* 0x00000005de007c0c */ /* 0x000fe4000bf26270 */
[----:B------:R-:W-:-:S07]  /*1cd0*/  LEA.HI.X R28, R134, R23, R135, 0x5, P2 ;  /* 0x00000017861c7211 */ /* 0x000fce00010f2c87 */
        /* <DEDUP_REMOVED lines=25> */
.L_x_618:
[----:B------:R-:W-:Y:S05]  /*1e70*/  BSYNC B0 ;  /* 0x0000000000007941 */ /* 0x000fea0003800000 */
.L_x_617:
[----:B------:R-:W-:Y:S01]  /*1e80*/  LOP3.LUT R25, R25, 0xfffffffe, RZ, 0xc0, !PT ;  /* 0xfffffffe19197812 */ /* 0x000fe200078ec0ff */
[----:B------:R-:W-:Y:S01]  /*1e90*/  IMAD.IADD R2, R2, 0x1, -R27 ;  /* 0x0000000102027824 */ /* 0x000fe200078e0a1b */
[----:B------:R-:W-:Y:S01]  /*1ea0*/  BSSY B0, `(.L_x_619) ;  /* 0x0000026000007945 */ /* 0x000fe20003800000 */
[----:B------:R-:W-:Y:S02]  /*1eb0*/  ISETP.GE.AND P6, PT, R0, R7, PT ;  /* 0x000000070000720c */ /* 0x000fe40003fc6270 */
[----:B------:R-:W-:Y:S01]  /*1ec0*/  IADD3 R26, R26, -R25, RZ ;  /* 0x800000191a1a7210 */ /* 0x000fe20007ffe0ff */
[----:B------:R-:W-:Y:S01]  /*1ed0*/  IMAD.SHL.U32 R0, R2, 0x40, RZ ;  /* 0x0000004002007824 */ /* 0x000fe200078e00ff */
[----:B------:R-:W-:Y:S05]  /*1ee0*/  @P0 BRA `(.L_x_620) ;  /* 0x0000000000840947 */ /* 0x000fea0003800000 */
[----:B------:R-:W-:Y:S01]  /*1ef0*/  ULDC UR5, c[0x0][0x2d0] ;  /* 0x0000b40000057ab9 */ /* 0x000fe20000000800 */
[----:B------:R-:W-:Y:S01]  /*1f00*/  IMAD.MOV.U32 R22, RZ, RZ, R20 ;  /* 0x000000ffff167224 */ /* 0x000fe200078e0014 */
[----:B------:R-:W-:Y:S01]  /*1f10*/  ISETP.GE.AND P3, PT, R122, UR5, PT ;  /* 0x000000057a007c0c */ /* 0x000fe2000bf66270 */
[----:B------:R-:W-:Y:S01]  /*1f20*/  IMAD R19, R135, 0x30, RZ ;  /* 0x0000003087137824 */ /* 0x000fe200078e02ff */
[----:B------:R-:W-:Y:S01]  /*1f30*/  ISETP.GE.AND P2, PT, R223, UR5, PT ;  /* 0x00000005df007c0c */ /* 0x000fe2000bf46270 */
[----:B------:R-:W-:Y:S01]  /*1f40*/  IMAD.WIDE.U32 R22, R134, 0x30, R22 ;  /* 0x0000003086167825 */ /* 0x000fe200078e0016 */
[----:B------:R-:W-:-:S03]  /*1f50*/  ISETP.GE.AND P0, PT, R222, UR5, PT ;  /* 0x00000005de007c0c */ /* 0x000fc6000bf06270 */
[----:B------:R-:W-:-:S06]  /*1f60*/  IMAD.IADD R20, R23, 0x1, R19 ;  /* 0x0000000117147824 */ /* 0x000fcc00078e0213 */
        /* <DEDUP_REMOVED lines=25> */
.L_x_620:
[----:B------:R-:W-:Y:S05]  /*2100*/  BSYNC B0 ;  /* 0x0000000000007941 */ /* 0x000fea0003800000 */
.L_x_619:
[----:B------:R-:W0:Y:S01]  /*2110*/  LDGDEPBAR ;  /* 0x00000000000079af */ /* 0x000e220000000000 */
[----:B------:R-:W-:Y:S01]  /*2120*/  ISETP.GE.AND P0, PT, R16, R7, PT ;  /* 0x000000071000720c */ /* 0x000fe20003f06270 */
[----:B-1234-:R-:W-:Y:S01]  /*2130*/  IMAD.SHL.U32 R11, R26, 0x8, RZ ;  /* 0x000000081a0b7824 */ /* 0x01efe200078e00ff */
[----:B------:R-:W-:Y:S01]  /*2140*/  LOP3.LUT R0, R0, 0x1c0, RZ, 0xc0, !PT ;  /* 0x000001c000007812 */ /* 0x000fe200078ec0ff */
[----:B------:R-:W-:Y:S01]  /*2150*/  IMAD.SHL.U32 R10, R5, 0x40, RZ ;  /* 0x00000040050a7824 */ /* 0x000fe200078e00ff */
[----:B------:R-:W-:Y:S01]  /*2160*/  LEA.HI R120, R15, R6, RZ, 0x5 ;  /* 0x000000060f787211 */ /* 0x000fe200078f28ff */
[----:B------:R-:W-:Y:S01]  /*2170*/  IMAD.SHL.U32 R16, R16, 0x8, RZ ;  /* 0x0000000810107824 */ /* 0x000fe200078e00ff */
[----:B------:R-:W-:Y:S01]  /*2180*/  LOP3.LUT R11, R0, 0x8, R11, 0xf8, !PT ;  /* 0x00000008000b7812 */ /* 0x000fe200078ef80b */
[----:B------:R-:W-:Y:S01]  /*2190*/  IMAD.SHL.U32 R218, R8, 0x40, RZ ;  /* 0x0000004008da7824 */ /* 0x000fe200078e00ff */
[----:B------:R-:W-:Y:S01]  /*21a0*/  SHF.R.U32.HI R0, RZ, 0x3, R0 ;  /* 0x00000003ff007819 */ /* 0x000fe20000011600 */
[----:B------:R-:W-:Y:S01]  /*21b0*/  IMAD.IADD R239, R233, 0x1, R239 ;  /* 0x00000001e9ef7824 */ /* 0x000fe200078e02ef */
[----:B------:R-:W-:Y:S01]  /*21c0*/  LOP3.LUT R13, R10, 0x1c0, RZ, 0xc0, !PT ;  /* 0x000001c00a0d7812 */ /* 0x000fe200078ec0ff */
[----:B------:R-:W-:Y:S01]  /*21d0*/  IMAD.MOV.U32 R238, RZ, RZ, R232 ;  /* 0x000000ffffee7224 */ /* 0x000fe200078e00e8 */
[----:B------:R-:W-:Y:S01]  /*21e0*/  LOP3.LUT R0, R11, R0, RZ, 0x3c, !PT ;  /* 0x000000000b007212 */ /* 0x000fe200078e3cff */
[----:B------:R-:W-:Y:S01]  /*21f0*/  IMAD.SHL.U32 R11, R24, 0x40, RZ ;  /* 0x00000040180b7824 */ /* 0x000fe200078e00ff */
[----:B------:R-:W-:Y:S01]  /*2200*/  LOP3.LUT R16, R13, 0x8, R16, 0xf8, !PT ;  /* 0x000000080d107812 */ /* 0x000fe200078ef810 */
[----:B------:R-:W-:Y:S01]  /*2210*/  BSSY B0, `(.L_x_621) ;  /* 0x0000032000007945 */ /* 0x000fe20003800000 */
[----:B------:R-:W-:-:S02]  /*2220*/  SHF.R.U32.HI R13, RZ, 0x3, R13 ;  /* 0x00000003ff0d7819 */ /* 0x000fc4000001160d */
[----:B------:R-:W-:Y:S02]  /*2230*/  SHF.L.U64.HI R217, R8, 0x6, R9 ;  /* 0x0000000608d97819 */ /* 0x000fe40000010209 */
[----:B------:R-:W-:Y:S02]  /*2240*/  LOP3.LUT R13, R16, R13, RZ, 0x3c, !PT ;  /* 0x0000000d100d7212 */ /* 0x000fe400078e3cff */
[----:B------:R-:W-:Y:S01]  /*2250*/  LOP3.LUT R0, R0, 0xfffffe00, R11, 0xf8, !PT ;  /* 0xfffffe0000007812 */ /* 0x000fe200078ef80b */
[----:B------:R-:W-:-:S04]  /*2260*/  DEPBAR.LE SB0, 0x0 ;  /* 0x000080000000791a */ /* 0x000fc80000000000 */
[----:B------:R-:W-:Y:S01]  /*2270*/  BAR.SYNC.DEFER_BLOCKING 0x0 ;  /* 0x0000000000007b1d */ /* 0x000fe20000010000 */
[----:B------:R-:W-:Y:S01]  /*2280*/  SHF.R.S32.HI R127, RZ, 0x5, R120 ;  /* 0x00000005ff7f7819 */ /* 0x000fe20000011478 */
[----:B------:R-:W-:Y:S01]  /*2290*/  IMAD R17, R217, R144, RZ ;  /* 0x00000090d9117224 */ /* 0x000fe200078e02ff */
[----:B------:R-:W-:Y:S01]  /*22a0*/  ISETP.GE.AND P5, PT, R14, R7, PT ;  /* 0x000000070e00720c */ /* 0x000fe20003fa6270 */
[----:B------:R-:W-:Y:S02]  /*22b0*/  IMAD R205, R26, 0x200, R13 ;  /* 0x000002001acd7824 */ /* 0x000fe400078e020d */
[----:B------:R-:W-:Y:S02]  /*22c0*/  IMAD R206, R127, 0x400, R0 ;  /* 0x000004007fce7824 */ /* 0x000fe400078e0200 */
[-C--:B------:R-:W-:Y:S01]  /*22d0*/  IMAD R17, R18, R218.reuse, R17 ;  /* 0x000000da12117224 */ /* 0x080fe200078e0211 */
[----:B------:R-:W-:Y:S01]  /*22e0*/  LEA R205, R205, UR4, 0x1 ;  /* 0x00000004cdcd7c11 */ /* 0x000fe2000f8e08ff */
[----:B------:R-:W-:Y:S01]  /*22f0*/  IMAD.WIDE.U32 R14, R144, R218, R238 ;  /* 0x000000da900e7225 */ /* 0x000fe200078e00ee */
[----:B------:R-:W-:-:S03]  /*2300*/  LEA R206, R206, UR4, 0x1 ;  /* 0x00000004cece7c11 */ /* 0x000fc6000f8e08ff */
[----:B------:R-:W-:Y:S01]  /*2310*/  IMAD.IADD R17, R15, 0x1, R17 ;  /* 0x000000010f117824 */ /* 0x000fe200078e0211 */
        /* <DEDUP_REMOVED lines=33> */
.L_x_622:
[----:B------:R-:W-:Y:S05]  /*2530*/  BSYNC B0 ;  /* 0x0000000000007941 */ /* 0x000fea0003800000 */
.L_x_621:
[----:B------:R4:W-:Y:S01]  /*2540*/  @P4 STS.128 [R221+0xc800], RZ ;  /* 0x00c800ffdd004388 */ /* 0x0009e20000000c00 */
[----:B------:R-:W-:Y:S01]  /*2550*/  BSSY B0, `(.L_x_623) ;  /* 0x0000025000007945 */ /* 0x000fe20003800000 */
[C---:B------:R-:W-:Y:S02]  /*2560*/  SHF.L.U64.HI R225, R8.reuse, 0x4, R9 ;  /* 0x0000000408e17819 */ /* 0x040fe40000010209 */
[----:B------:R4:W-:Y:S01]  /*2570*/  @P4 STS.128 [R221+0xe800], RZ ;  /* 0x00e800ffdd004388 */ /* 0x0009e20000000c00 */
[----:B------:R-:W-:-:S03]  /*2580*/  SHF.L.U32 R230, R8, 0x4, RZ ;  /* 0x0000000408e67819 */ /* 0x000fc600000006ff */
[----:B------:R4:W-:Y:S01]  /*2590*/  @P4 STS.128 [R221+0x10800], RZ ;  /* 0x010800ffdd004388 */ /* 0x0009e20000000c00 */
[----:B------:R-:W-:Y:S05]  /*25a0*/  @P4 BRA `(.L_x_624) ;  /* 0x00000000007c4947 */ /* 0x000fea0003800000 */
[----:B------:R-:W-:Y:S01]  /*25b0*/  ULDC UR5, c[0x0][0x2d0] ;  /* 0x0000b40000057ab9 */ /* 0x000fe20000000800 */
[----:B------:R-:W-:Y:S02]  /*25c0*/  IADD3 R7, P1, R230, R14, RZ ;  /* 0x0000000ee6077210 */ /* 0x000fe40007f3e0ff */
[----:B------:R-:W-:Y:S02]  /*25d0*/  ISETP.GE.AND P3, PT, R122, UR5, PT ;  /* 0x000000057a007c0c */ /* 0x000fe4000bf66270 */
[----:B------:R-:W-:Y:S01]  /*25e0*/  ISETP.GE.AND P2, PT, R223, UR5, PT ;  /* 0x00000005df007c0c */ /* 0x000fe2000bf46270 */
[----:B------:R-:W-:Y:S01]  /*25f0*/  IMAD.X R18, R225, 0x1, R17, P1 ;  /* 0x00000001e1127824 */ /* 0x000fe200008e0611 */
[----:B------:R-:W-:-:S09]  /*2600*/  ISETP.GE.AND P0, PT, R222, UR5, PT ;  /* 0x00000005de007c0c */ /* 0x000fd2000bf06270 */
        /* <DEDUP_REMOVED lines=25> */
.L_x_624:
[----:B------:R-:W-:Y:S05]  /*27a0*/  BSYNC B0 ;  /* 0x0000000000007941 */ /* 0x000fea0003800000 */
.L_x_623:
[----:B------:R1:W-:Y:S01]  /*27b0*/  @P6 STS.128 [R221+0xd000], RZ ;  /* 0x00d000ffdd006388 */ /* 0x0003e20000000c00 */
[----:B------:R-:W-:Y:S03]  /*27c0*/  BSSY B0, `(.L_x_625) ;  /* 0x0000023000007945 */ /* 0x000fe60003800000 */
[----:B------:R1:W-:Y:S04]  /*27d0*/  @P6 STS.128 [R221+0xf000], RZ ;  /* 0x00f000ffdd006388 */ /* 0x0003e80000000c00 */
[----:B------:R1:W-:Y:S01]  /*27e0*/  @P6 STS.128 [R221+0x11000], RZ ;  /* 0x011000ffdd006388 */ /* 0x0003e20000000c00 */
[----:B------:R-:W-:Y:S05]  /*27f0*/  @P6 BRA `(.L_x_626) ;  /* 0x00000000007c6947 */ /* 0x000fea0003800000 */
[----:B------:R-:W-:Y:S01]  /*2800*/  ULDC UR5, c[0x0][0x2d0] ;  /* 0x0000b40000057ab9 */ /* 0x000fe20000000800 */
[----:B------:R-:W-:Y:S02]  /*2810*/  LEA R7, P1, R8, R14, 0x5 ;  /* 0x0000000e08077211 */ /* 0x000fe400078228ff */
[----:B------:R-:W-:Y:S02]  /*2820*/  ISETP.GE.AND P3, PT, R122, UR5, PT ;  /* 0x000000057a007c0c */ /* 0x000fe4000bf66270 */
[----:B------:R-:W-:Y:S02]  /*2830*/  ISETP.GE.AND P2, PT, R223, UR5, PT ;  /* 0x00000005df007c0c */ /* 0x000fe4000bf46270 */
[----:B------:R-:W-:Y:S02]  /*2840*/  ISETP.GE.AND P0, PT, R222, UR5, PT ;  /* 0x00000005de007c0c */ /* 0x000fe4000bf06270 */
[----:B------:R-:W-:-:S07]  /*2850*/  LEA.HI.X R18, R8, R17, R9, 0x5, P1 ;  /* 0x0000001108127211 */ /* 0x000fce00008f2c09 */
        /* <DEDUP_REMOVED lines=25> */
.L_x_626:
[----:B------:R-:W-:Y:S05]  /*29f0*/  BSYNC B0 ;  /* 0x0000000000007941 */ /* 0x000fea0003800000 */
.L_x_625:
[----:B------:R1:W-:Y:S01]  /*2a00*/  @P5 STS.128 [R221+0xd800], RZ ;  /* 0x00d800ffdd005388 */ /* 0x0003e20000000c00 */
[----:B------:R-:W-:Y:S03]  /*2a10*/  BSSY B0, `(.L_x_627) ;  /* 0x0000025000007945 */ /* 0x000fe60003800000 */
[----:B------:R1:W-:Y:S04]  /*2a20*/  @P5 STS.128 [R221+0xf800], RZ ;  /* 0x00f800ffdd005388 */ /* 0x0003e80000000c00 */
[----:B------:R1:W-:Y:S01]  /*2a30*/  @P5 STS.128 [R221+0x11800], RZ ;  /* 0x011800ffdd005388 */ /* 0x0003e20000000c00 */
[----:B------:R-:W-:Y:S05]  /*2a40*/  @P5 BRA `(.L_x_628) ;  /* 0x0000000000845947 */ /* 0x000fea0003800000 */
[----:B------:R-:W-:Y:S01]  /*2a50*/  ULDC UR5, c[0x0][0x2d0] ;  /* 0x0000b40000057ab9 */ /* 0x000fe20000000800 */
[----:B------:R-:W-:Y:S01]  /*2a60*/  IMAD.MOV.U32 R16, RZ, RZ, R14 ;  /* 0x000000ffff107224 */ /* 0x000fe200078e000e */
[----:B------:R-:W-:Y:S02]  /*2a70*/  ISETP.GE.AND P3, PT, R122, UR5, PT ;  /* 0x000000057a007c0c */ /* 0x000fe4000bf66270 */
[----:B------:R-:W-:Y:S01]  /*2a80*/  ISETP.GE.AND P2, PT, R223, UR5, PT ;  /* 0x00000005df007c0c */ /* 0x000fe2000bf46270 */
[----:B------:R-:W-:Y:S01]  /*2a90*/  IMAD.WIDE.U32 R16, R8, 0x30, R16 ;  /* 0x0000003008107825 */ /* 0x000fe200078e0010 */
[----:B------:R-:W-:-:S03]  /*2aa0*/  ISETP.GE.AND P0, PT, R222, UR5, PT ;  /* 0x00000005de007c0c */ /* 0x000fc6000bf06270 */
[----:B------:R-:W-:-:S04]  /*2ab0*/  IMAD R8, R9, 0x30, RZ ;  /* 0x0000003009087824 */ /* 0x000fc800078e02ff */
[----:B------:R-:W-:Y:S02]  /*2ac0*/  IMAD.IADD R8, R17, 0x1, R8 ;  /* 0x0000000111087824 */ /* 0x000fe400078e0208 */
        /* <DEDUP_REMOVED lines=25> */
.L_x_628:
[----:B------:R-:W-:Y:S05]  /*2c60*/  BSYNC B0 ;  /* 0x0000000000007941 */ /* 0x000fea0003800000 */
.L_x_627:
[----:B-1-3--:R-:W-:Y:S01]  /*2c70*/  LDSM.16.M88.4 R12, [R206] ;  /* 0x00000000ce0c783b */ /* 0x00afe20000000200 */
[----:B------:R-:W-:Y:S01]  /*2c80*/  R2P PR, R5, 0x6 ;  /* 0x0000000605007804 */ /* 0x000fe20000000000 */
[----:B------:R-:W-:Y:S01]  /*2c90*/  IMAD.MOV.U32 R7, RZ, RZ, 0x10 ;  /* 0x00000010ff077424 */ /* 0x000fe200078e00ff */
[C---:B------:R-:W-:Y:S01]  /*2ca0*/  LOP3.LUT P0, RZ, R2.reuse, 0x2, RZ, 0xc0, !PT ;  /* 0x0000000202ff7812 */ /* 0x040fe2000780c0ff */
[----:B------:R-:W1:Y:S01]  /*2cb0*/  LDSM.16.M88.4 R28, [R205+0x6000] ;  /* 0x00600000cd1c783b */ /* 0x000e620000000200 */
[----:B------:R-:W-:Y:S01]  /*2cc0*/  VIADD R5, R205, 0x6000 ;  /* 0x00006000cd057836 */ /* 0x000fe20000000000 */
[----:B------:R-:W-:Y:S01]  /*2cd0*/  ULDC UR5, c[0x0][0x39c] ;  /* 0x0000e70000057ab9 */ /* 0x000fe20000000800 */
[----:B------:R-:W-:Y:S01]  /*2ce0*/  SEL R7, R7, 0xfffffff0, !P0 ;  /* 0xfffffff007077807 */ /* 0x000fe20004000000 */
[----:B------:R-:W-:Y:S01]  /*2cf0*/  VIADD R203, R205, 0x6020 ;  /* 0x00006020cdcb7836 */ /* 0x000fe20000000000 */
[----:B------:R-:W-:Y:S01]  /*2d00*/  LOP3.LUT P0, RZ, R2, 0x4, RZ, 0xc0, !PT ;  /* 0x0000000402ff7812 */ /* 0x000fe2000780c0ff */
[----:B------:R-:W-:Y:S01]  /*2d10*/  IMAD.MOV.U32 R2, RZ, RZ, 0x40 ;  /* 0x00000040ff027424 */ /* 0x000fe200078e00ff */
[----:B------:R-:W3:Y:S01]  /*2d20*/  LDSM.16.M88.4 R52, [R205+0x6800] ;  /* 0x00680000cd34783b */ /* 0x000ee20000000200 */
[----:B------:R-:W-:-:S02]  /*2d30*/  IMAD R204, R7, 0x2, R206 ;  /* 0x0000000207cc7824 */ /* 0x000fc400078e02ce */
[----:B------:R-:W-:Y:S01]  /*2d40*/  @P1 VIADD R203, R5, 0xffffffe0 ;  /* 0xffffffe005cb1836 */ /* 0x000fe20000000000 */
[----:B------:R-:W-:Y:S01]  /*2d50*/  SEL R2, R2, 0xffffffc0, !P2 ;  /* 0xffffffc002027807 */ /* 0x000fe20005000000 */
[----:B------:R-:W-:Y:S01]  /*2d60*/  IMAD.MOV.U32 R5, RZ, RZ, 0x20 ;  /* 0x00000020ff057424 */ /* 0x000fe200078e00ff */
[----:B--2---:R-:W-:Y:S01]  /*2d70*/  LDSM.16.M88.4 R8, [R204] ;  /* 0x00000000cc08783b */ /* 0x004fe20000000200 */
[----:B------:R-:W-:Y:S02]  /*2d80*/  IMAD R127, R127, 0x10, R129 ;  /* 0x000000107f7f7824 */ /* 0x000fe400078e0281 */
[----:B------:R-:W-:Y:S01]  /*2d90*/  IMAD.IADD R199, R205, 0x1, R2 ;  /* 0x00000001cdc77824 */ /* 0x000fe200078e0202 */
[----:B------:R-:W2:Y:S01]  /*2da0*/  LDSM.16.M88.4 R24, [R203] ;  /* 0x00000000cb18783b */ /* 0x000ea20000000200 */
[----:B------:R-:W-:Y:S01]  /*2db0*/  SEL R5, R5, 0xffffffe0, !P0 ;  /* 0xffffffe005057807 */ /* 0x000fe20004000000 */
[----:B------:R-:W-:Y:S02]  /*2dc0*/  IMAD.IADD R192, R2, 0x1, R203 ;  /* 0x0000000102c07824 */ /* 0x000fe400078e02cb */
[----:B------:R-:W-:Y:S01]  /*2dd0*/  LDSM.16.M88.4 R36, [R199+0x6000] ;  /* 0x00600000c724783b */ /* 0x000fe20000000200 */
[----:B------:R-:W-:-:S02]  /*2de0*/  VIADD R195, R203, 0x800 ;  /* 0x00000800cbc37836 */ /* 0x000fc40000000000 */
[C---:B------:R-:W-:Y:S01]  /*2df0*/  IMAD R202, R5.reuse, 0x2, R206 ;  /* 0x0000000205ca7824 */ /* 0x040fe200078e02ce */
[----:B------:R-:W-:Y:S01]  /*2e00*/  LDSM.16.M88.4 R16, [R192] ;  /* 0x00000000c010783b */ /* 0x000fe20000000200 */
[----:B------:R-:W-:Y:S02]  /*2e10*/  IMAD R201, R5, 0x2, R204 ;  /* 0x0000000205c97824 */ /* 0x000fe400078e02cc */
[C---:B------:R-:W-:Y:S01]  /*2e20*/  VIADD R194, R203.reuse, 0x1000 ;  /* 0x00001000cbc27836 */ /* 0x040fe20000000000 */
[----:B------:R-:W-:Y:S01]  /*2e30*/  LDSM.16.M88.4 R88, [R202] ;  /* 0x00000000ca58783b */ /* 0x000fe20000000200 */
[C---:B------:R-:W-:Y:S02]  /*2e40*/  VIADD R193, R203.reuse, 0x1800 ;  /* 0x00001800cbc17836 */ /* 0x040fe40000000000 */
[C---:B------:R-:W-:Y:S01]  /*2e50*/  VIADD R191, R203.reuse, 0x2000 ;  /* 0x00002000cbbf7836 */ /* 0x040fe20000000000 */
[----:B------:R-:W-:Y:S01]  /*2e60*/  LDSM.16.M88.4 R100, [R201] ;  /* 0x00000000c964783b */ /* 0x000fe20000000200 */
[----:B------:R-:W-:-:S02]  /*2e70*/  VIADD R190, R203, 0x2800 ;  /* 0x00002800cbbe7836 */ /* 0x000fc40000000000 */
[C---:B------:R-:W-:Y:S01]  /*2e80*/  VIADD R189, R203.reuse, 0x3000 ;  /* 0x00003000cbbd7836 */ /* 0x040fe20000000000 */
[----:B------:R-:W5:Y:S01]  /*2e90*/  LDSM.16.M88.4 R44, [R203+0x800] ;  /* 0x00080000cb2c783b */ /* 0x000f620000000200 */
[C---:B------:R-:W-:Y:S01]  /*2ea0*/  VIADD R188, R203.reuse, 0x3800 ;  /* 0x00003800cbbc7836 */ /* 0x040fe20000000000 */
[C---:B-1----:R-:W-:Y:S02]  /*2eb0*/  HMMA.16816.F32 R20, R12.reuse, R28, RZ ;  /* 0x0000001c0c14723c */ /* 0x042fe400000018ff */
[----:B------:R-:W-:Y:S01]  /*2ec0*/  LDSM.16.M88.4 R84, [R206+0x2000] ;  /* 0x00200000ce54783b */ /* 0x000fe20000000200 */
[C---:B------:R-:W-:Y:S02]  /*2ed0*/  VIADD R187, R203.reuse, 0x4000 ;  /* 0x00004000cbbb7836 */ /* 0x040fe40000000000 */
[C---:B------:R-:W-:Y:S01]  /*2ee0*/  VIADD R186, R203.reuse, 0x4800 ;  /* 0x00004800cbba7836 */ /* 0x040fe20000000000 */
[----:B------:R-:W1:Y:S01]  /*2ef0*/  LDSM.16.M88.4 R32, [R199+0x6800] ;  /* 0x00680000c720783b */ /* 0x000e620000000200 */
[----:B------:R-:W-:Y:S01]  /*2f00*/  HMMA.16816.F32 R28, R12, R30, RZ ;  /* 0x0000001e0c1c723c */ /* 0x000fe200000018ff */
[----:B------:R-:W-:-:S02]  /*2f10*/  VIADD R185, R203, 0x5000 ;  /* 0x00005000cbb97836 */ /* 0x000fc40000000000 */
[----:B------:R-:W4:Y:S01]  /*2f20*/  LDSM.16.M88.4 R76, [R205+0x7000] ;  /* 0x00700000cd4c783b */ /* 0x000f220000000200 */
[----:B------:R-:W-:Y:S02]  /*2f30*/  VIADD R184, R203, 0x5800 ;  /* 0x00005800cbb87836 */ /* 0x000fe40000000000 */
[C---:B---3--:R-:W-:Y:S01]  /*2f40*/  HMMA.16816.F32 R40, R12.reuse, R52, RZ ;  /* 0x000000340c28723c */ /* 0x048fe200000018ff */
[----:B------:R-:W-:Y:S04]  /*2f50*/  LDSM.16.M88.4 R72, [R204+0x2000] ;  /* 0x00200000cc48783b */ /* 0x000fe80000000200 */
[----:B------:R-:W-:Y:S01]  /*2f60*/  LDSM.16.M88.4 R104, [R203+0x2000] ;  /* 0x00200000cb68783b */ /* 0x000fe20000000200 */
[----:B------:R-:W-:Y:S03]  /*2f70*/  HMMA.16816.F32 R52, R12, R54, RZ ;  /* 0x000000360c34723c */ /* 0x000fe600000018ff */
[----:B------:R-:W-:Y:S03]  /*2f80*/  LDSM.16.M88.4 R60, [R202+0x2000] ;  /* 0x00200000ca3c783b */ /* 0x000fe60000000200 */
[C---:B--2---:R-:W-:Y:S01]  /*2f90*/  HMMA.16816.F32 R20, R8.reuse, R24, R20 ;  /* 0x000000180814723c */ /* 0x044fe20000001814 */
[----:B------:R-:W-:Y:S04]  /*2fa0*/  LDSM.16.M88.4 R68, [R199+0x8000] ;  /* 0x00800000c744783b */ /* 0x000fe80000000200 */
[----:B------:R-:W-:Y:S01]  /*2fb0*/  LDSM.16.M88.4 R96, [R203+0x1000] ;  /* 0x00100000cb60783b */ /* 0x000fe20000000200 */
[C---:B------:R-:W-:Y:S03]  /*2fc0*/  HMMA.16816.F32 R28, R8.reuse, R26, R28 ;  /* 0x0000001a081c723c */ /* 0x040fe6000000181c */
[----:B------:R-:W2:Y:S03]  /*2fd0*/  LDSM.16.M88.4 R24, [R205+0x8000] ;  /* 0x00800000cd18783b */ /* 0x000ea60000000200 */
[C---:B-----5:R-:W-:Y:S01]  /*2fe0*/  HMMA.16816.F32 R40, R8.reuse, R44, R40 ;  /* 0x0000002c0828723c */ /* 0x060fe20000001828 */
        /* <DEDUP_REMOVED lines=8> */
[----:B------:R-:W3:Y:S03]  /*3070*/  LDSM.16.M88.4 R36, [R192+0x800] ;  /* 0x00080000c024783b */ /* 0x000ee60000000200 */
[----:B-1----:R-:W-:Y:S01]  /*3080*/  HMMA.16816.F32 R40, R88, R32, R40 ;  /* 0x000000205828723c */ /* 0x002fe20000001828 */
[----:B------:R-:W-:Y:S04]  /*3090*/  LDSM.16.M88.4 R108, [R199+0x8800] ;  /* 0x00880000c76c783b */ /* 0x000fe80000000200 */
[----:B------:R-:W-:Y:S01]  /*30a0*/  LDSM.16.M88.4 R112, [R205+0x9000] ;  /* 0x00900000cd70783b */ /* 0x000fe20000000200 */
[----:B----4-:R-:W-:Y:S03]  /*30b0*/  HMMA.16816.F32 R64, R12, R76, RZ ;  /* 0x0000004c0c40723c */ /* 0x010fe600000018ff */
[----:B------:R-:W0:Y:S03]  /*30c0*/  LDGDEPBAR ;  /* 0x00000000000079af */ /* 0x000e260000000000 */
[C---:B------:R-:W-:Y:S06]  /*30d0*/  HMMA.16816.F32 R20, R100.reuse, R16, R20 ;  /* 0x000000106414723c */ /* 0x040fec0000001814 */
[----:B------:R-:W-:Y:S01]  /*30e0*/  HMMA.16816.F32 R28, R100, R18, R28 ;  /* 0x00000012641c723c */ /* 0x000fe2000000181c */
[----:B------:R-:W1:Y:S05]  /*30f0*/  LDSM.16.M88.4 R16, [R205+0x7800] ;  /* 0x00780000cd10783b */ /* 0x000e6a0000000200 */
[----:B------:R-:W-:Y:S06]  /*3100*/  HMMA.16816.F32 R76, R12, R78, RZ ;  /* 0x0000004e0c4c723c */ /* 0x000fec00000018ff */
[----:B------:R-:W-:Y:S01]  /*3110*/  HMMA.16816.F32 R52, R88, R34, R52 ;  /* 0x000000225834723c */ /* 0x000fe20000001834 */
[----:B------:R-:W-:Y:S05]  /*3120*/  LDSM.16.M88.4 R32, [R203+0x2800] ;  /* 0x00280000cb20783b */ /* 0x000fea0000000200 */
[C---:B--2---:R-:W-:Y:S06]  /*3130*/  HMMA.16816.F32 R20, R84.reuse, R24, R20 ;  /* 0x000000185414723c */ /* 0x044fec0000001814 */
[----:B------:R-:W-:Y:S01]  /*3140*/  HMMA.16816.F32 R28, R84, R26, R28 ;  /* 0x0000001a541c723c */ /* 0x000fe2000000181c */
[----:B------:R-:W2:Y:S05]  /*3150*/  LDSM.16.M88.4 R24, [R203+0x1800] ;  /* 0x00180000cb18783b */ /* 0x000eaa0000000200 */
[----:B---3--:R-:W-:Y:S06]  /*3160*/  HMMA.16816.F32 R40, R100, R36, R40 ;  /* 0x000000246428723c */ /* 0x008fec0000001828 */
[----:B------:R-:W-:Y:S06]  /*3170*/  HMMA.16816.F32 R76, R8, R98, R76 ;  /* 0x00000062084c723c */ /* 0x000fec000000184c */
[----:B------:R-:W-:Y:S06]  /*3180*/  HMMA.16816.F32 R20, R72, R104, R20 ;  /* 0x000000684814723c */ /* 0x000fec0000001814 */
[----:B-1----:R-:W-:Y:S06]  /*3190*/  HMMA.16816.F32 R92, R12, R16, RZ ;  /* 0x000000100c5c723c */ /* 0x002fec00000018ff */
[----:B------:R-:W-:Y:S01]  /*31a0*/  HMMA.16816.F32 R28, R72, R106, R28 ;  /* 0x0000006a481c723c */ /* 0x000fe2000000181c */
[----:B------:R-:W-:Y:S05]  /*31b0*/  LDSM.16.M88.4 R104, [R205+0xa000] ;  /* 0x00a00000cd68783b */ /* 0x000fea0000000200 */
[----:B------:R-:W-:Y:S06]  /*31c0*/  HMMA.16816.F32 R40, R84, R44, R40 ;  /* 0x0000002c5428723c */ /* 0x000fec0000001828 */
[----:B------:R-:W-:Y:S06]  /*31d0*/  HMMA.16816.F32 R20, R60, R68, R20 ;  /* 0x000000443c14723c */ /* 0x000fec0000001814 */
[----:B------:R-:W-:Y:S01]  /*31e0*/  HMMA.16816.F32 R52, R100, R38, R52 ;  /* 0x000000266434723c */ /* 0x000fe20000001834 */
[----:B------:R-:W-:Y:S05]  /*31f0*/  LDSM.16.M88.4 R36, [R206+0x4000] ;  /* 0x00400000ce24783b */ /* 0x000fea0000000200 */
[----:B------:R-:W-:Y:S01]  /*3200*/  HMMA.16816.F32 R64, R8, R96, R64 ;  /* 0x000000600840723c */ /* 0x000fe20000001840 */
[----:B------:R-:W-:Y:S05]  /*3210*/  LDSM.16.M88.4 R96, [R192+0x1800] ;  /* 0x00180000c060783b */ /* 0x000fea0000000200 */
[----:B------:R-:W-:Y:S01]  /*3220*/  HMMA.16816.F32 R12, R12, R18, RZ ;  /* 0x000000120c0c723c */ /* 0x000fe200000018ff */
[----:B------:R-:W1:Y:S05]  /*3230*/  LDSM.16.M88.4 R16, [R199+0x7800] ;  /* 0x00780000c710783b */ /* 0x000e6a0000000200 */
[----:B--2---:R-:W-:Y:S06]  /*3240*/  HMMA.16816.F32 R92, R8, R24, R92 ;  /* 0x00000018085c723c */ /* 0x004fec000000185c */
[----:B------:R-:W-:Y:S01]  /*3250*/  HMMA.16816.F32 R28, R60, R70, R28 ;  /* 0x000000463c1c723c */ /* 0x000fe2000000181c */
[----:B------:R-:W-:Y:S05]  /*3260*/  LDSM.16.M88.4 R68, [R203+0x3000] ;  /* 0x00300000cb44783b */ /* 0x000fea0000000200 */
[----:B------:R-:W-:Y:S06]  /*3270*/  HMMA.16816.F32 R20, R48, R56, R20 ;  /* 0x000000383014723c */ /* 0x000fec0000001814 */
[----:B------:R-:W-:Y:S06]  /*3280*/  HMMA.16816.F32 R76, R88, R82, R76 ;  /* 0x00000052584c723c */ /* 0x000fec000000184c */
[----:B------:R-:W-:Y:S06]  /*3290*/  HMMA.16816.F32 R40, R72, R32, R40 ;  /* 0x000000204828723c */ /* 0x000fec0000001828 */
[----:B------:R-:W-:Y:S01]  /*32a0*/  HMMA.16816.F32 R52, R84, R46, R52 ;  /* 0x0000002e5434723c */ /* 0x000fe20000001834 */
[----:B------:R-:W-:Y:S05]  /*32b0*/  LDSM.16.M88.4 R44, [R192+0x2800] ;  /* 0x00280000c02c783b */ /* 0x000fea0000000200 */
[----:B------:R-:W-:Y:S01]  /*32c0*/  HMMA.16816.F32 R64, R88, R80, R64 ;  /* 0x000000505840723c */ /* 0x000fe20000001840 */
[----:B------:R-:W-:Y:S05]  /*32d0*/  LDSM.16.M88.4 R80, [R205+0x9800] ;  /* 0x00980000cd50783b */ /* 0x000fea0000000200 */
[----:B------:R-:W-:Y:S01]  /*32e0*/  HMMA.16816.F32 R8, R8, R26, R12 ;  /* 0x0000001a0808723c */ /* 0x000fe2000000180c */
[----:B------:R-:W-:Y:S04]  /*32f0*/  LDSM.16.M88.4 R12, [R204+0x4000] ;  /* 0x00400000cc0c783b */ /* 0x000fe80000000200 */
[----:B------:R-:W2:Y:S01]  /*3300*/  LDSM.16.M88.4 R24, [R203+0x4000] ;  /* 0x00400000cb18783b */ /* 0x000ea20000000200 */
[----:B-1----:R-:W-:Y:S06]  /*3310*/  HMMA.16816.F32 R92, R88, R16, R92 ;  /* 0x00000010585c723c */ /* 0x002fec000000185c */
[----:B------:R-:W-:Y:S01]  /*3320*/  HMMA.16816.F32 R28, R48, R58, R28 ;  /* 0x0000003a301c723c */ /* 0x000fe2000000181c */
[----:B------:R-:W-:Y:S05]  /*3330*/  LDSM.16.M88.4 R56, [R199+0x9000] ;  /* 0x00900000c738783b */ /* 0x000fea0000000200 */
[----:B------:R-:W-:Y:S06]  /*3340*/  HMMA.16816.F32 R20, R36, R104, R20 ;  /* 0x000000682414723c */ /* 0x000fec0000001814 */
[----:B------:R-:W-:Y:S06]  /*3350*/  HMMA.16816.F32 R76, R100, R118, R76 ;  /* 0x00000076644c723c */ /* 0x000fec000000184c */
[----:B------:R-:W-:Y:S06]  /*3360*/  HMMA.16816.F32 R40, R60, R108, R40 ;  /* 0x0000006c3c28723c */ /* 0x000fec0000001828 */
[----:B------:R-:W-:Y:S01]  /*3370*/  HMMA.16816.F32 R52, R72, R34, R52 ;  /* 0x000000224834723c */ /* 0x000fe20000001834 */
[----:B------:R-:W-:Y:S05]  /*3380*/  LDSM.16.M88.4 R32, [R205+0xa800] ;  /* 0x00a80000cd20783b */ /* 0x000fea0000000200 */
[----:B------:R-:W-:Y:S06]  /*3390*/  HMMA.16816.F32 R64, R100, R116, R64 ;  /* 0x000000746440723c */ /* 0x000fec0000001840 */
[----:B------:R-:W-:Y:S01]  /*33a0*/  HMMA.16816.F32 R88, R88, R18, R8 ;  /* 0x000000125858723c */ /* 0x000fe20000001808 */
[----:B------:R-:W-:Y:S04]  /*33b0*/  LDSM.16.M88.4 R8, [R202+0x4000] ;  /* 0x00400000ca08783b */ /* 0x000fe80000000200 */
[----:B------:R-:W1:Y:S01]  /*33c0*/  LDSM.16.M88.4 R16, [R199+0xa000] ;  /* 0x00a00000c710783b */ /* 0x000e620000000200 */
[----:B------:R-:W-:Y:S06]  /*33d0*/  HMMA.16816.F32 R92, R100, R96, R92 ;  /* 0x00000060645c723c */ /* 0x000fec000000185c */
[----:B------:R-:W-:Y:S01]  /*33e0*/  HMMA.16816.F32 R28, R36, R106, R28 ;  /* 0x0000006a241c723c */ /* 0x000fe2000000181c */
[----:B------:R-:W-:Y:S05]  /*33f0*/  LDSM.16.M88.4 R104, [R192+0x4000] ;  /* 0x00400000c068783b */ /* 0x000fea0000000200 */
[----:B--2---:R-:W-:Y:S06]  /*3400*/  HMMA.16816.F32 R20, R12, R24, R20 ;  /* 0x000000180c14723c */ /* 0x004fec0000001814 */
[----:B------:R-:W-:Y:S06]  /*3410*/  HMMA.16816.F32 R76, R84, R114, R76 ;  /* 0x00000072544c723c */ /* 0x000fec000000184c */
[----:B------:R-:W-:Y:S06]  /*3420*/  HMMA.16816.F32 R40, R48, R44, R40 ;  /* 0x0000002c3028723c */ /* 0x000fec0000001828 */
[----:B------:R-:W-:Y:S01]  /*3430*/  HMMA.16816.F32 R116, R60, R110, R52 ;  /* 0x0000006e3c74723c */ /* 0x000fe20000001834 */
[----:B------:R-:W-:Y:S04]  /*3440*/  LDSM.16.M88.4 R52, [R201+0x4000] ;  /* 0x00400000c934783b */ /* 0x000fe80000000200 */
[----:B------:R-:W-:Y:S01]  /*3450*/  LDSM.16.M88.4 R108, [R203+0x4800] ;  /* 0x00480000cb6c783b */ /* 0x000fe20000000200 */
[----:B------:R-:W-:Y:S06]  /*3460*/  HMMA.16816.F32 R64, R84, R112, R64 ;  /* 0x000000705440723c */ /* 0x000fec0000001840 */
[----:B------:R-:W-:Y:S01]  /*3470*/  HMMA.16816.F32 R88, R100, R98, R88 ;  /* 0x000000626458723c */ /* 0x000fe20000001858 */
[----:B------:R-:W2:Y:S04]  /*3480*/  LDSM.16.M88.4 R100, [R203+0x3800] ;  /* 0x00380000cb64783b */ /* 0x000ea80000000200 */
[----:B------:R-:W-:Y:S01]  /*3490*/  LDSM.16.M88.4 R96, [R192+0x3000] ;  /* 0x00300000c060783b */ /* 0x000fe20000000200 */
[----:B------:R-:W-:Y:S06]  /*34a0*/  HMMA.16816.F32 R92, R84, R80, R92 ;  /* 0x00000050545c723c */ /* 0x000fec000000185c */
[----:B------:R-:W-:Y:S01]  /*34b0*/  HMMA.16816.F32 R28, R12, R26, R28 ;  /* 0x0000001a0c1c723c */ /* 0x000fe2000000181c */
[----:B------:R-:W-:Y:S05]  /*34c0*/  LDSM.16.M88.4 R24, [R205+0xb000] ;  /* 0x00b00000cd18783b */ /* 0x000fea0000000200 */
[----:B-1----:R-:W-:Y:S06]  /*34d0*/  HMMA.16816.F32 R20, R8, R16, R20 ;  /* 0x000000100814723c */ /* 0x002fec0000001814 */
[----:B------:R-:W-:Y:S06]  /*34e0*/  HMMA.16816.F32 R76, R72, R70, R76 ;  /* 0x00000046484c723c */ /* 0x000fec000000184c */
[----:B------:R-:W-:Y:S06]  /*34f0*/  HMMA.16816.F32 R40, R36, R32, R40 ;  /* 0x000000202428723c */ /* 0x000fec0000001828 */
[----:B------:R-:W-:Y:S01]  /*3500*/  HMMA.16816.F32 R116, R48, R46, R116 ;  /* 0x0000002e3074723c */ /* 0x000fe20000001874 */
[----:B------:R-:W-:Y:S05]  /*3510*/  LDSM.16.M88.4 R44, [R199+0xa800] ;  /* 0x00a80000c72c783b */ /* 0x000fea0000000200 */
[----:B------:R-:W-:Y:S01]  /*3520*/  HMMA.16816.F32 R64, R72, R68, R64 ;  /* 0x000000444840723c */ /* 0x000fe20000001840 */
[----:B------:R-:W-:Y:S05]  /*3530*/  LDSM.16.M88.4 R68, [R199+0xb000] ;  /* 0x00b00000c744783b */ /* 0x000fea0000000200 */
[----:B------:R-:W-:Y:S01]  /*3540*/  HMMA.16816.F32 R88, R84, R82, R88 ;  /* 0x000000525458723c */ /* 0x000fe20000001858 */
        /* <DEDUP_REMOVED lines=10> */
[----:B------:R-:W2:Y:S01]  /*35f0*/  LDSM.16.M88.4 R56, [R192+0x3800] ;  /* 0x00380000c038783b */ /* 0x000ea20000000200 */
[----:B------:R-:W-:Y:S01]  /*3600*/  FMUL.FTZ R20, R20, UR5 ;  /* 0x0000000514147c20 */ /* 0x000fe20008410000 */
[----:B------:R-:W-:-:S03]  /*3610*/  FMUL.FTZ R21, R21, UR5 ;  /* 0x0000000515157c20 */ /* 0x000fc60008410000 */
[----:B------:R-:W-:Y:S01]  /*3620*/  HMMA.16816.F32 R88, R72, R102, R88 ;  /* 0x000000664858723c */ /* 0x000fe20000001858 */
[----:B------:R-:W3:Y:S05]  /*3630*/  MUFU.TANH R72, R21 ;  /* 0x0000001500487308 */ /* 0x000eea0000002400 */
[----:B-1----:R-:W-:Y:S01]  /*3640*/  HMMA.16816.F32 R92, R60, R80, R92 ;  /* 0x000000503c5c723c */ /* 0x002fe2000000185c */
[----:B------:R-:W-:-:S05]  /*3650*/  FMUL.FTZ R73, R23, UR5 ;  /* 0x0000000517497c20 */ /* 0x000fca0008410000 */
[----:B------:R-:W-:Y:S01]  /*3660*/  HMMA.16816.F32 R28, R52, R106, R28 ;  /* 0x0000006a341c723c */ /* 0x000fe2000000181c */
[----:B------:R-:W1:Y:S05]  /*3670*/  MUFU.TANH R73, R73 ;  /* 0x0000004900497308 */ /* 0x000e6a0000002400 */
[----:B------:R-:W-:Y:S06]  /*3680*/  HMMA.16816.F32 R76, R48, R98, R76 ;  /* 0x00000062304c723c */ /* 0x000fec000000184c */
[----:B------:R-:W-:Y:S01]  /*3690*/  HMMA.16816.F32 R40, R8, R44, R40 ;  /* 0x0000002c0828723c */ /* 0x000fe20000001828 */
[----:B------:R4:W-:Y:S05]  /*36a0*/  MUFU.TANH R44, R20 ;  /* 0x00000014002c7308 */ /* 0x0009ea0000002400 */
[----:B------:R-:W-:Y:S01]  /*36b0*/  HMMA.16816.F32 R116, R12, R110, R116 ;  /* 0x0000006e0c74723c */ /* 0x000fe20000001874 */
[----:B------:R-:W-:-:S05]  /*36c0*/  FMUL.FTZ R45, R22, UR5 ;  /* 0x00000005162d7c20 */ /* 0x000fca0008410000 */
[----:B------:R-:W-:Y:S01]  /*36d0*/  HMMA.16816.F32 R64, R48, R96, R64 ;  /* 0x000000603040723c */ /* 0x000fe20000001840 */
[----:B------:R-:W-:Y:S01]  /*36e0*/  FMUL.FTZ R28, R28, UR5 ;  /* 0x000000051c1c7c20 */ /* 0x000fe20008410000 */
[----:B------:R-:W-:Y:S01]  /*36f0*/  FMUL.FTZ R29, R29, UR5 ;  /* 0x000000051d1d7c20 */ /* 0x000fe20008410000 */
[----:B------:R-:W-:Y:S01]  /*3700*/  MUFU.TANH R45, R45 ;  /* 0x0000002d002d7308 */ /* 0x000fe20000002400 */
[----:B----4-:R-:W4:Y:S02]  /*3710*/  LDSM.16.M88.4 R20, [R205+0xb800] ;  /* 0x00b80000cd14783b */ /* 0x010f240000000200 */
[----:B------:R-:W-:Y:S06]  /*3720*/  HMMA.16816.F32 R88, R60, R82, R88 ;  /* 0x000000523c58723c */ /* 0x000fec0000001858 */
[----:B--2---:R-:W-:Y:S06]  /*3730*/  HMMA.16816.F32 R92, R48, R56, R92 ;  /* 0x00000038305c723c */ /* 0x004fec000000185c */
[----:B------:R-:W-:Y:S06]  /*3740*/  HMMA.16816.F32 R76, R36, R26, R76 ;  /* 0x0000001a244c723c */ /* 0x000fec000000184c */
[----:B------:R-:W-:Y:S01]  /*3750*/  HMMA.16816.F32 R40, R52, R32, R40 ;  /* 0x000000203428723c */ /* 0x000fe20000001828 */
[----:B------:R-:W2:Y:S05]  /*3760*/  MUFU.TANH R32, R28 ;  /* 0x0000001c00207308 */ /* 0x000eaa0000002400 */
[----:B------:R-:W-:Y:S03]  /*3770*/  HMMA.16816.F32 R116, R8, R46, R116 ;  /* 0x0000002e0874723c */ /* 0x000fe60000001874 */
[----:B------:R5:W-:Y:S03]  /*3780*/  MUFU.TANH R33, R29 ;  /* 0x0000001d00217308 */ /* 0x000be60000002400 */
[----:B------:R-:W-:Y:S01]  /*3790*/  HMMA.16816.F32 R64, R36, R24, R64 ;  /* 0x000000182440723c */ /* 0x000fe20000001840 */
[----:B------:R-:W-:Y:S01]  /*37a0*/  FMUL.FTZ R46, R30, UR5 ;  /* 0x000000051e2e7c20 */ /* 0x000fe20008410000 */
[----:B------:R-:W-:Y:S01]  /*37b0*/  FMUL.FTZ R47, R31, UR5 ;  /* 0x000000051f2f7c20 */ /* 0x000fe20008410000 */
[----:B------:R-:W-:Y:S03]  /*37c0*/  LDSM.16.M88.4 R24, [R192+0x5000] ;  /* 0x00500000c018783b */ /* 0x000fe60000000200 */
[----:B------:R-:W-:Y:S01]  /*37d0*/  HMMA.16816.F32 R88, R48, R58, R88 ;  /* 0x0000003a3058723c */ /* 0x000fe20000001858 */
[----:B------:R-:W2:Y:S05]  /*37e0*/  MUFU.TANH R46, R46 ;  /* 0x0000002e002e7308 */ /* 0x000eaa0000002400 */
[----:B----4-:R-:W-:Y:S01]  /*37f0*/  HMMA.16816.F32 R92, R36, R20, R92 ;  /* 0x00000014245c723c */ /* 0x010fe2000000185c */
[----:B------:R-:W-:Y:S01]  /*3800*/  FMUL.FTZ R2, R40, UR5 ;  /* 0x0000000528027c20 */ /* 0x000fe20008410000 */
[----:B-----5:R-:W4:Y:S01]  /*3810*/  LDSM.16.M88.4 R28, [R203+0x5800] ;  /* 0x00580000cb1c783b */ /* 0x020f220000000200 */
[----:B------:R-:W5:Y:S01]  /*3820*/  MUFU.TANH R47, R47 ;  /* 0x0000002f002f7308 */ /* 0x000f620000002400 */
[----:B------:R-:W-:-:S02]  /*3830*/  FMUL.FTZ R40, R42, UR5 ;  /* 0x000000052a287c20 */ /* 0x000fc40008410000 */
[----:B------:R-:W-:Y:S01]  /*3840*/  HMMA.16816.F32 R76, R12, R18, R76 ;  /* 0x000000120c4c723c */ /* 0x000fe2000000184c */
[----:B------:R-:W-:-:S04]  /*3850*/  LOP3.LUT R21, R120, 0xffffffe0, RZ, 0xc0, !PT ;  /* 0xffffffe078157812 */ /* 0x000fc800078ec0ff */
[----:B------:R-:W-:Y:S01]  /*3860*/  MUFU.TANH R40, R40 ;  /* 0x0000002800287308 */ /* 0x000fe20000002400 */
[----:B------:R-:W-:Y:S01]  /*3870*/  HMMA.16816.F32 R64, R12, R16, R64 ;  /* 0x000000100c40723c */ /* 0x000fe20000001840 */
[----:B------:R-:W3:Y:S05]  /*3880*/  LDSM.16.M88.4 R16, [R199+0xb800] ;  /* 0x00b80000c710783b */ /* 0x000eea0000000200 */
[----:B------:R-:W-:Y:S06]  /*3890*/  HMMA.16816.F32 R88, R36, R22, R88 ;  /* 0x000000162458723c */ /* 0x000fec0000001858 */
[----:B------:R-:W-:Y:S01]  /*38a0*/  HMMA.16816.F32 R116, R52, R34, R116 ;  /* 0x000000223474723c */ /* 0x000fe20000001874 */
[----:B------:R1:W5:Y:S05]  /*38b0*/  MUFU.TANH R34, R2 ;  /* 0x0000000200227308 */ /* 0x00036a0000002400 */
[----:B------:R-:W-:Y:S01]  /*38c0*/  HMMA.16816.F32 R76, R8, R70, R76 ;  /* 0x00000046084c723c */ /* 0x000fe2000000184c */
[----:B------:R-:W-:Y:S01]  /*38d0*/  FMUL.FTZ R35, R41, UR5 ;  /* 0x0000000529237c20 */ /* 0x000fe20008410000 */
[----:B------:R-:W-:-:S04]  /*38e0*/  FMUL.FTZ R41, R43, UR5 ;  /* 0x000000052b297c20 */ /* 0x000fc80008410000 */
[----:B------:R-:W-:Y:S01]  /*38f0*/  HMMA.16816.F32 R64, R8, R68, R64 ;  /* 0x000000440840723c */ /* 0x000fe20000001840 */
[----:B------:R-:W5:Y:S01]  /*3900*/  MUFU.TANH R35, R35 ;  /* 0x0000002300237308 */ /* 0x000f620000002400 */
[----:B-1----:R-:W-:-:S04]  /*3910*/  IMAD.IADD R2, R6, 0x1, -R21 ;  /* 0x0000000106027824 */ /* 0x002fc800078e0a15 */
[C---:B----4-:R-:W-:Y:S03]  /*3920*/  HMMA.16816.F32 R92, R12.reuse, R28, R92 ;  /* 0x0000001c0c5c723c */ /* 0x050fe6000000185c */
[----:B------:R-:W1:Y:S01]  /*3930*/  MUFU.TANH R41, R41 ;  /* 0x0000002900297308 */ /* 0x000e620000002400 */
[----:B------:R-:W-:Y:S02]  /*3940*/  SHF.R.S32.HI R21, RZ, 0x1f, R2 ;  /* 0x0000001fff157819 */ /* 0x000fe40000011402 */
[----:B------:R-:W-:Y:S01]  /*3950*/  FMUL.FTZ R42, R116, UR5 ;  /* 0x00000005742a7c20 */ /* 0x000fe20008410000 */
[----:B------:R-:W-:Y:S01]  /*3960*/  HMMA.16816.F32 R88, R12, R30, R88 ;  /* 0x0000001e0c58723c */ /* 0x000fe20000001858 */
[----:B------:R-:W-:Y:S01]  /*3970*/  FMUL.FTZ R28, R119, UR5 ;  /* 0x00000005771c7c20 */ /* 0x000fe20008410000 */
[----:B------:R-:W-:Y:S02]  /*3980*/  LEA.HI R2, R21, R2, RZ, 0x2 ;  /* 0x0000000215027211 */ /* 0x000fe400078f10ff */
[----:B------:R-:W4:Y:S01]  /*3990*/  LDSM.16.M88.4 R20, [R192+0x5800] ;  /* 0x00580000c014783b */ /* 0x000f220000000200 */
[----:B------:R-:W1:Y:S01]  /*39a0*/  MUFU.TANH R42, R42 ;  /* 0x0000002a002a7308 */ /* 0x000e620000002400 */
[----:B------:R-:W-:Y:S01]  /*39b0*/  SHF.R.S32.HI R2, RZ, 0x2, R2 ;  /* 0x00000002ff027819 */ /* 0x000fe20000011402 */
[----:B------:R-:W-:Y:S01]  /*39c0*/  HMMA.16816.F32 R76, R52, R26, R76 ;  /* 0x0000001a344c723c */ /* 0x000fe2000000184c */
[----:B------:R-:W-:-:S04]  /*39d0*/  DEPBAR.LE SB0, 0x0 ;  /* 0x000080000000791a */ /* 0x000fc80000000000 */
[----:B------:R-:W-:Y:S01]  /*39e0*/  IADD3 R2, R127, 0x1, R2 ;  /* 0x000000017f027810 */ /* 0x000fe20007ffe002 */
[----:B------:R-:W-:Y:S01]  /*39f0*/  HMMA.16816.F32 R64, R52, R24, R64 ;  /* 0x000000183440723c */ /* 0x000fe20000001840 */
[----:B------:R-:W-:Y:S01]  /*3a00*/  IMAD.SHL.U32 R27, R6, 0x2, RZ ;  /* 0x00000002061b7824 */ /* 0x000fe200078e00ff */
[----:B------:R-:W-:Y:S01]  /*3a10*/  MUFU.TANH R28, R28 ;  /* 0x0000001c001c7308 */ /* 0x000fe20000002400 */
[----:B------:R-:W-:-:S03]  /*3a20*/  IADD3 R29, R125, R2, -R224 ;  /* 0x000000027d1d7210 */ /* 0x000fc60007ffe8e0 */
[C---:B---3--:R-:W-:Y:S01]  /*3a30*/  HMMA.16816.F32 R92, R8.reuse, R16, R92 ;  /* 0x00000010085c723c */ /* 0x048fe2000000185c */
[----:B------:R-:W-:Y:S01]  /*3a40*/  LOP3.LUT R27, R27, 0x6, RZ, 0xc0, !PT ;  /* 0x000000061b1b7812 */ /* 0x000fe200078ec0ff */
[----:B------:R-:W-:Y:S02]  /*3a50*/  IMAD.IADD R2, R29, 0x1, R4 ;  /* 0x000000011d027824 */ /* 0x000fe400078e0204 */
[----:B------:R-:W-:Y:S01]  /*3a60*/  FMUL.FTZ R24, R117, UR5 ;  /* 0x0000000575187c20 */ /* 0x000fe20008410000 */
[----:B------:R-:W-:Y:S01]  /*3a70*/  FMUL.FTZ R25, R118, UR5 ;  /* 0x0000000576197c20 */ /* 0x000fe20008410000 */
[----:B------:R-:W-:Y:S01]  /*3a80*/  HMMA.16816.F32 R88, R8, R18, R88 ;  /* 0x000000120858723c */ /* 0x000fe20000001858 */
[----:B------:R-:W-:Y:S01]  /*3a90*/  IMAD R16, R144, 0x40, R27 ;  /* 0x0000004090107824 */ /* 0x000fe200078e021b */
[C---:B------:R-:W-:Y:S02]  /*3aa0*/  VIMNMX R133, R2.reuse, R125, PT ;  /* 0x0000007d02857248 */ /* 0x040fe40003fe0100 */
[----:B------:R-:W-:Y:S01]  /*3ab0*/  MUFU.TANH R24, R24 ;  /* 0x0000001800187308 */ /* 0x000fe20000002400 */
[----:B------:R-:W-:Y:S01]  /*3ac0*/  VIADDMNMX R2, R2, 0x8, R125, PT ;  /* 0x0000000802027846 */ /* 0x000fe2000380017d */
[----:B------:R-:W-:-:S02]  /*3ad0*/  VIADD R4, R16, 0x1 ;  /* 0x0000000110047836 */ /* 0x000fc40000000000 */
[----:B------:R-:W-:Y:S01]  /*3ae0*/  FMUL.FTZ R76, R76, UR5 ;  /* 0x000000054c4c7c20 */ /* 0x000fe20008410000 */
[C---:B------:R-:W-:Y:S02]  /*3af0*/  VIADD R6, R16.reuse, 0x8 ;  /* 0x0000000810067836 */ /* 0x040fe40000000000 */
[----:B------:R-:W-:Y:S01]  /*3b00*/  FMUL.FTZ R77, R77, UR5 ;  /* 0x000000054d4d7c20 */ /* 0x000fe20008410000 */
[----:B------:R-:W-:Y:S01]  /*3b10*/  VIADD R12, R16, 0x9 ;  /* 0x00000009100c7836 */ /* 0x000fe20000000000 */
[CC--:B------:R-:W-:Y:S01]  /*3b20*/  ISETP.GE.AND P6, PT, R4.reuse, R133.reuse, PT ;  /* 0x000000850400720c */ /* 0x0c0fe20003fc6270 */
[----:B------:R-:W3:Y:S01]  /*3b30*/  MUFU.TANH R25, R25 ;  /* 0x0000001900197308 */ /* 0x000ee20000002400 */
[-C--:B------:R-:W-:Y:S01]  /*3b40*/  ISETP.GE.AND P2, PT, R4, R2.reuse, PT ;  /* 0x000000020400720c */ /* 0x080fe20003f46270 */
[----:B------:R-:W-:Y:S01]  /*3b50*/  VIADD R4, R16, 0x10 ;  /* 0x0000001010047836 */ /* 0x000fe20000000000 */
[----:B------:R-:W-:Y:S01]  /*3b60*/  FSEL R72, R72, -INF , !P6 ;  /* 0xff80000048487808 */ /* 0x000fe20007000000 */
[----:B------:R-:W-:Y:S01]  /*3b70*/  FMUL.FTZ R64, R64, UR5 ;  /* 0x0000000540407c20 */ /* 0x000fe20008410000 */
[-C--:B------:R-:W-:Y:S01]  /*3b80*/  ISETP.GE.AND P3, PT, R6, R133.reuse, PT ;  /* 0x000000850600720c */ /* 0x080fe20003f66270 */
[----:B------:R-:W-:Y:S01]  /*3b90*/  FMUL.FTZ R67, R67, UR5 ;  /* 0x0000000543437c20 */ /* 0x000fe20008410000 */
[CC--:B------:R-:W-:Y:S01]  /*3ba0*/  ISETP.GE.AND P1, PT, R4.reuse, R133.reuse, PT ;  /* 0x000000850400720c */ /* 0x0c0fe20003f26270 */
[C---:B----4-:R-:W-:Y:S01]  /*3bb0*/  HMMA.16816.F32 R92, R52.reuse, R20, R92 ;  /* 0x00000014345c723c */ /* 0x050fe2000000185c */
[-C--:B------:R-:W-:Y:S01]  /*3bc0*/  ISETP.GE.AND P6, PT, R4, R2.reuse, PT ;  /* 0x000000020400720c */ /* 0x080fe20003fc6270 */
[----:B------:R-:W-:Y:S01]  /*3bd0*/  VIADD R4, R16, 0x11 ;  /* 0x0000001110047836 */ /* 0x000fe20000000000 */
[----:B------:R-:W-:Y:S01]  /*3be0*/  FSEL R73, R73, -INF , !P2 ;  /* 0xff80000049497808 */ /* 0x000fe20005000000 */
[----:B------:R-:W4:Y:S01]  /*3bf0*/  MUFU.TANH R160, R64 ;  /* 0x0000004000a07308 */ /* 0x000f220000002400 */
[----:B--2---:R-:W-:Y:S01]  /*3c00*/  FSEL R32, R32, -INF , !P3 ;  /* 0xff80000020207808 */ /* 0x004fe20005800000 */
[----:B------:R-:W-:Y:S01]  /*3c10*/  HMMA.16816.F32 R20, R52, R22, R88 ;  /* 0x000000163414723c */ /* 0x000fe20000001858 */
[-C--:B------:R-:W-:Y:S01]  /*3c20*/  ISETP.GE.AND P2, PT, R4, R133.reuse, PT ;  /* 0x000000850400720c */ /* 0x080fe20003f46270 */
[----:B------:R-:W-:Y:S01]  /*3c30*/  VIADD R9, R16, 0x28 ;  /* 0x0000002810097836 */ /* 0x000fe20000000000 */
[-C--:B------:R-:W-:Y:S01]  /*3c40*/  ISETP.GE.AND P3, PT, R4, R2.reuse, PT ;  /* 0x000000020400720c */ /* 0x080fe20003f66270 */
[----:B------:R-:W-:Y:S01]  /*3c50*/  VIADD R4, R16, 0x18 ;  /* 0x0000001810047836 */ /* 0x000fe20000000000 */
[-C--:B------:R-:W-:Y:S01]  /*3c60*/  ISETP.GE.AND P0, PT, R6, R2.reuse, PT ;  /* 0x000000020600720c */ /* 0x080fe20003f06270 */
[----:B------:R-:W2:Y:S01]  /*3c70*/  MUFU.TANH R162, R76 ;  /* 0x0000004c00a27308 */ /* 0x000ea20000002400 */
[-C--:B------:R-:W-:Y:S01]  /*3c80*/  ISETP.GE.AND P5, PT, R12, R133.reuse, PT ;  /* 0x000000850c00720c */ /* 0x080fe20003fa6270 */
[----:B------:R-:W-:Y:S01]  /*3c90*/  VIADD R6, R16, 0x21 ;  /* 0x0000002110067836 */ /* 0x000fe20000000000 */
[-C--:B------:R-:W-:Y:S01]  /*3ca0*/  ISETP.GE.AND P4, PT, R12, R2.reuse, PT ;  /* 0x000000020c00720c */ /* 0x080fe20003f86270 */
[----:B------:R-:W-:Y:S01]  /*3cb0*/  FMUL.FTZ R78, R78, UR5 ;  /* 0x000000054e4e7c20 */ /* 0x000fe20008410000 */
[----:B------:R-:W-:Y:S01]  /*3cc0*/  FSEL R31, R46, -INF , !P0 ;  /* 0xff8000002e1f7808 */ /* 0x000fe20004000000 */
[----:B------:R-:W-:Y:S01]  /*3cd0*/  FMUL.FTZ R65, R65, UR5 ;  /* 0x0000000541417c20 */ /* 0x000fe20008410000 */
[----:B------:R-:W-:Y:S01]  /*3ce0*/  FSEL R12, R33, -INF , !P5 ;  /* 0xff800000210c7808 */ /* 0x000fe20006800000 */
[----:B------:R-:W2:Y:S01]  /*3cf0*/  MUFU.TANH R167, R67 ;  /* 0x0000004300a77308 */ /* 0x000ea20000002400 */
[-C--:B------:R-:W-:Y:S01]  /*3d00*/  ISETP.GE.AND P0, PT, R4, R133.reuse, PT ;  /* 0x000000850400720c */ /* 0x080fe20003f06270 */
[----:B------:R-:W-:Y:S01]  /*3d10*/  FMUL.FTZ R66, R66, UR5 ;  /* 0x0000000542427c20 */ /* 0x000fe20008410000 */
[-C--:B------:R-:W-:Y:S01]  /*3d20*/  ISETP.GE.AND P5, PT, R4, R2.reuse, PT ;  /* 0x000000020400720c */ /* 0x080fe20003fa6270 */
[----:B------:R-:W-:Y:S01]  /*3d30*/  VIADD R4, R16, 0x19 ;  /* 0x0000001910047836 */ /* 0x000fe20000000000 */
[----:B-----5:R-:W-:Y:S01]  /*3d40*/  FSEL R47, R47, -INF , !P4 ;  /* 0xff8000002f2f7808 */ /* 0x020fe20006000000 */
[----:B------:R-:W-:Y:S01]  /*3d50*/  FMUL.FTZ R95, R95, UR5 ;  /* 0x000000055f5f7c20 */ /* 0x000fe20008410000 */
[----:B------:R-:W-:Y:S01]  /*3d60*/  FSEL R10, R34, -INF , !P1 ;  /* 0xff800000220a7808 */ /* 0x000fe20004800000 */
[----:B------:R-:W-:Y:S01]  /*3d70*/  VIADD R14, R16, 0x29 ;  /* 0x00000029100e7836 */ /* 0x000fe20000000000 */
[CC--:B------:R-:W-:Y:S01]  /*3d80*/  ISETP.GE.AND P4, PT, R4.reuse, R133.reuse, PT ;  /* 0x000000850400720c */ /* 0x0c0fe20003f86270 */
[----:B------:R-:W5:Y:S01]  /*3d90*/  MUFU.TANH R171, R95 ;  /* 0x0000005f00ab7308 */ /* 0x000f620000002400 */
[-C--:B------:R-:W-:Y:S01]  /*3da0*/  ISETP.GE.AND P1, PT, R4, R2.reuse, PT ;  /* 0x000000020400720c */ /* 0x080fe20003f26270 */
[----:B------:R-:W-:Y:S01]  /*3db0*/  VIADD R4, R16, 0x20 ;  /* 0x0000002010047836 */ /* 0x000fe20000000000 */
[----:B------:R-:W-:Y:S01]  /*3dc0*/  FSEL R15, R40, -INF , !P6 ;  /* 0xff800000280f7808 */ /* 0x000fe20007000000 */
[----:B------:R-:W-:Y:S01]  /*3dd0*/  FMUL.FTZ R79, R79, UR5 ;  /* 0x000000054f4f7c20 */ /* 0x000fe20008410000 */
[----:B------:R-:W-:Y:S01]  /*3de0*/  FSEL R8, R35, -INF , !P2 ;  /* 0xff80000023087808 */ /* 0x000fe20005000000 */
[----:B------:R-:W-:Y:S01]  /*3df0*/  FMUL.FTZ R92, R92, UR5 ;  /* 0x000000055c5c7c20 */ /* 0x000fe20008410000 */
[CC--:B------:R-:W-:Y:S01]  /*3e00*/  ISETP.GE.AND P6, PT, R4.reuse, R133.reuse, PT ;  /* 0x000000850400720c */ /* 0x0c0fe20003fc6270 */
[----:B------:R-:W-:Y:S01]  /*3e10*/  MUFU.TANH R164, R77 ;  /* 0x0000004d00a47308 */ /* 0x000fe20000002400 */
[-C--:B------:R-:W-:Y:S01]  /*3e20*/  ISETP.GE.AND P2, PT, R4, R2.reuse, PT ;  /* 0x000000020400720c */ /* 0x080fe20003f46270 */
[----:B------:R-:W-:Y:S01]  /*3e30*/  FMUL.FTZ R93, R93, UR5 ;  /* 0x000000055d5d7c20 */ /* 0x000fe20008410000 */
[----:B-1----:R-:W-:Y:S01]  /*3e40*/  FSEL R13, R41, -INF , !P3 ;  /* 0xff800000290d7808 */ /* 0x002fe20005800000 */
[----:B------:R-:W-:Y:S01]  /*3e50*/  FMUL.FTZ R94, R94, UR5 ;  /* 0x000000055e5e7c20 */ /* 0x000fe20008410000 */
[----:B------:R-:W-:Y:S01]  /*3e60*/  FSEL R4, R42, -INF , !P0 ;  /* 0xff8000002a047808 */ /* 0x000fe20004000000 */
[----:B------:R-:W-:Y:S01]  /*3e70*/  FMUL.FTZ R20, R20, UR5 ;  /* 0x0000000514147c20 */ /* 0x000fe20008410000 */
[CC--:B------:R-:W-:Y:S01]  /*3e80*/  ISETP.GE.AND P3, PT, R6.reuse, R133.reuse, PT ;  /* 0x000000850600720c */ /* 0x0c0fe20003f66270 */
[----:B------:R-:W1:Y:S01]  /*3e90*/  MUFU.TANH R179, R78 ;  /* 0x0000004e00b37308 */ /* 0x000e620000002400 */
[-C--:B------:R-:W-:Y:S01]  /*3ea0*/  ISETP.GE.AND P0, PT, R6, R2.reuse, PT ;  /* 0x000000020600720c */ /* 0x080fe20003f06270 */
[----:B------:R-:W-:Y:S01]  /*3eb0*/  FMUL.FTZ R21, R21, UR5 ;  /* 0x0000000515157c20 */ /* 0x000fe20008410000 */
[----:B---3--:R-:W-:Y:S01]  /*3ec0*/  FSEL R11, R25, -INF , !P5 ;  /* 0xff800000190b7808 */ /* 0x008fe20006800000 */
[----:B------:R-:W-:Y:S01]  /*3ed0*/  FMUL.FTZ R22, R22, UR5 ;  /* 0x0000000516167c20 */ /* 0x000fe20008410000 */
[----:B------:R-:W-:Y:S01]  /*3ee0*/  FSEL R6, R24, -INF , !P4 ;  /* 0xff80000018067808 */ /* 0x000fe20006000000 */
[----:B------:R-:W-:Y:S01]  /*3ef0*/  FMUL.FTZ R23, R23, UR5 ;  /* 0x0000000517177c20 */ /* 0x000fe20008410000 */
[C---:B------:R-:W-:Y:S01]  /*3f00*/  ISETP.GE.AND P5, PT, R9.reuse, R133, PT ;  /* 0x000000850900720c */ /* 0x040fe20003fa6270 */
[----:B------:R-:W-:Y:S01]  /*3f10*/  MUFU.TANH R168, R65 ;  /* 0x0000004100a87308 */ /* 0x000fe20000002400 */
[----:B------:R-:W-:Y:S01]  /*3f20*/  ISETP.GE.AND P4, PT, R9, R2, PT ;  /* 0x000000020900720c */ /* 0x000fe20003f86270 */
[----:B------:R-:W-:Y:S01]  /*3f30*/  VIADD R17, R16, 0x30 ;  /* 0x0000003010117836 */ /* 0x000fe20000000000 */
[----:B------:R-:W-:-:S02]  /*3f40*/  FSEL R9, R28, -INF , !P1 ;  /* 0xff8000001c097808 */ /* 0x000fc40004800000 */
[----:B----4-:R-:W-:Y:S02]  /*3f50*/  FSEL R160, R160, -INF , !P6 ;  /* 0xff800000a0a07808 */ /* 0x010fe40007000000 */
[CC--:B------:R-:W-:Y:S01]  /*3f60*/  ISETP.GE.AND P1, PT, R14.reuse, R133.reuse, PT ;  /* 0x000000850e00720c */ /* 0x0c0fe20003f26270 */
[----:B------:R-:W3:Y:S01]  /*3f70*/  MUFU.TANH R181, R66 ;  /* 0x0000004200b57308 */ /* 0x000ee20000002400 */
[-C--:B------:R-:W-:Y:S01]  /*3f80*/  ISETP.GE.AND P6, PT, R14, R2.reuse, PT ;  /* 0x000000020e00720c */ /* 0x080fe20003fc6270 */
[----:B------:R-:W-:Y:S01]  /*3f90*/  VIADD R14, R16, 0x31 ;  /* 0x00000031100e7836 */ /* 0x000fe20000000000 */
[----:B--2---:R-:W-:Y:S02]  /*3fa0*/  FSEL R162, R162, -INF , !P5 ;  /* 0xff800000a2a27808 */ /* 0x004fe40006800000 */
[----:B------:R-:W-:Y:S02]  /*3fb0*/  FSEL R167, R167, -INF , !P0 ;  /* 0xff800000a7a77808 */ /* 0x000fe40004000000 */
[C---:B------:R-:W-:Y:S01]  /*3fc0*/  ISETP.GE.AND P5, PT, R14.reuse, R2, PT ;  /* 0x000000020e00720c */ /* 0x040fe20003fa6270 */
[----:B------:R-:W2:Y:S01]  /*3fd0*/  MUFU.TANH R173, R79 ;  /* 0x0000004f00ad7308 */ /* 0x000ea20000002400 */
[----:B------:R-:W-:Y:S01]  /*3fe0*/  ISETP.GE.AND P0, PT, R14, R133, PT ;  /* 0x000000850e00720c */ /* 0x000fe20003f06270 */
[----:B------:R-:W-:Y:S01]  /*3ff0*/  VIADD R14, R16, 0x38 ;  /* 0x00000038100e7836 */ /* 0x000fe20000000000 */
[----:B-----5:R-:W-:-:S02]  /*4000*/  FSEL R171, R171, -INF , !P5 ;  /* 0xff800000abab7808 */ /* 0x020fc40006800000 */
[----:B------:R-:W-:Y:S02]  /*4010*/  ISETP.GE.AND P5, PT, R212, 0x2, PT ;  /* 0x00000002d400780c */ /* 0x000fe40003fa6270 */
[----:B-1----:R-:W-:Y:S01]  /*4020*/  FSEL R179, R179, -INF , !P4 ;  /* 0xff800000b3b37808 */ /* 0x002fe20006000000 */
[----:B------:R-:W1:Y:S01]  /*4030*/  MUFU.TANH R176, R92 ;  /* 0x0000005c00b07308 */ /* 0x000e620000002400 */
[----:B------:R-:W-:Y:S02]  /*4040*/  FSEL R164, R164, -INF , !P1 ;  /* 0xff800000a4a47808 */ /* 0x000fe40004800000 */
[----:B---3--:R-:W-:Y:S02]  /*4050*/  FSEL R181, R181, -INF , !P2 ;  /* 0xff800000b5b57808 */ /* 0x008fe40005000000 */
[----:B------:R-:W-:Y:S02]  /*4060*/  FSEL R168, R168, -INF , !P3 ;  /* 0xff800000a8a87808 */ /* 0x000fe40005800000 */
[CC--:B------:R-:W-:Y:S01]  /*4070*/  ISETP.GE.AND P4, PT, R14.reuse, R133.reuse, PT ;  /* 0x000000850e00720c */ /* 0x0c0fe20003f86270 */
[----:B------:R-:W3:Y:S01]  /*4080*/  MUFU.TANH R174, R93 ;  /* 0x0000005d00ae7308 */ /* 0x000ee20000002400 */
[----:B------:R-:W-:Y:S01]  /*4090*/  ISETP.GE.AND P1, PT, R14, R2, PT ;  /* 0x000000020e00720c */ /* 0x000fe20003f26270 */
[----:B------:R-:W-:Y:S01]  /*40a0*/  VIADD R14, R16, 0x39 ;  /* 0x00000039100e7836 */ /* 0x000fe20000000000 */
[----:B------:R-:W-:-:S02]  /*40b0*/  ISETP.GE.AND P2, PT, R17, R133, PT ;  /* 0x000000851100720c */ /* 0x000fc40003f46270 */
[-C--:B------:R-:W-:Y:S02]  /*40c0*/  ISETP.GE.AND P3, PT, R17, R2.reuse, PT ;  /* 0x000000021100720c */ /* 0x080fe40003f66270 */
[----:B--2---:R-:W-:Y:S01]  /*40d0*/  FSEL R173, R173, -INF , !P6 ;  /* 0xff800000adad7808 */ /* 0x004fe20007000000 */
[----:B------:R-:W2:Y:S01]  /*40e0*/  MUFU.TANH R175, R94 ;  /* 0x0000005e00af7308 */ /* 0x000ea20000002400 */
[----:B-1----:R-:W-:Y:S02]  /*40f0*/  FSEL R176, R176, -INF , !P2 ;  /* 0xff800000b0b07808 */ /* 0x002fe40005000000 */
[C---:B------:R-:W-:Y:S02]  /*4100*/  ISETP.GE.AND P6, PT, R16.reuse, R133, PT ;  /* 0x000000851000720c */ /* 0x040fe40003fc6270 */
[-C--:B------:R-:W-:Y:S02]  /*4110*/  ISETP.GE.AND P2, PT, R16, R2.reuse, PT ;  /* 0x000000021000720c */ /* 0x080fe40003f46270 */
[----:B------:R-:W-:Y:S01]  /*4120*/  FSEL R44, R44, -INF , !P6 ;  /* 0xff8000002c2c7808 */ /* 0x000fe20007000000 */
[----:B------:R-:W1:Y:S01]  /*4130*/  MUFU.TANH R172, R20 ;  /* 0x0000001400ac7308 */ /* 0x000e620000002400 */
[----:B---3--:R-:W-:Y:S01]  /*4140*/  FSEL R174, R174, -INF , !P0 ;  /* 0xff800000aeae7808 */ /* 0x008fe20004000000 */
[----:B------:R-:W-:Y:S01]  /*4150*/  BAR.SYNC.DEFER_BLOCKING 0x0 ;  /* 0x0000000000007b1d */ /* 0x000fe20000010000 */
[----:B------:R-:W-:-:S02]  /*4160*/  ISETP.GE.AND P0, PT, R14, R2, PT ;  /* 0x000000020e00720c */ /* 0x000fc40003f06270 */
[----:B------:R-:W-:-:S03]  /*4170*/  FSEL R45, R45, -INF , !P2 ;  /* 0xff8000002d2d7808 */ /* 0x000fc60005000000 */
[----:B------:R-:W3:Y:S01]  /*4180*/  MUFU.TANH R170, R21 ;  /* 0x0000001500aa7308 */ /* 0x000ee20000002400 */
[----:B--2---:R-:W-:Y:S02]  /*4190*/  FSEL R175, R175, -INF , !P3 ;  /* 0xff800000afaf7808 */ /* 0x004fe40005800000 */
[----:B------:R-:W-:-:S05]  /*41a0*/  ISETP.GE.AND P3, PT, R14, R133, PT ;  /* 0x000000850e00720c */ /* 0x000fca0003f66270 */
[----:B------:R-:W2:Y:S01]  /*41b0*/  MUFU.TANH R169, R22 ;  /* 0x0000001600a97308 */ /* 0x000ea20000002400 */
[----:B-1----:R-:W-:-:S07]  /*41c0*/  FSEL R172, R172, -INF , !P4 ;  /* 0xff800000acac7808 */ /* 0x002fce0006000000 */
[----:B------:R-:W1:Y:S01]  /*41d0*/  MUFU.TANH R165, R23 ;  /* 0x0000001700a57308 */ /* 0x000e620000002400 */
[----:B---3--:R-:W-:Y:S02]  /*41e0*/  FSEL R170, R170, -INF , !P3 ;  /* 0xff800000aaaa7808 */ /* 0x008fe40005800000 */
[----:B--2---:R-:W-:Y:S02]  /*41f0*/  FSEL R169, R169, -INF , !P1 ;  /* 0xff800000a9a97808 */ /* 0x004fe40004800000 */
[----:B-1----:R-:W-:Y:S01]  /*4200*/  FSEL R165, R165, -INF , !P0 ;  /* 0xff800000a5a57808 */ /* 0x002fe20004000000 */
[----:B------:R-:W-:Y:S06]  /*4210*/  @!P5 BRA `(.L_x_629) ;  /* 0x0000000400d0d947 */ /* 0x000fec0003800000 */
[----:B------:R-:W-:Y:S01]  /*4220*/  ULDC UR6, c[0x0][0x2d0] ;  /* 0x0000b40000067ab9 */ /* 0x000fe20000000800 */
[----:B------:R-:W-:Y:S01]  /*4230*/  VIADD R34, R212, 0xfffffffe ;  /* 0xfffffffed4227836 */ /* 0x000fe20000000000 */
[----:B------:R-:W-:Y:S01]  /*4240*/  ISETP.GE.AND P4, PT, R122, UR6, PT ;  /* 0x000000067a007c0c */ /* 0x000fe2000bf86270 */
[----:B------:R-:W-:Y:S01]  /*4250*/  BSSY B0, `(.L_x_630) ;  /* 0x000006f000007945 */ /* 0x000fe20003800000 */
[----:B------:R-:W-:Y:S01]  /*4260*/  ISETP.GE.AND P3, PT, R223, UR6, PT ;  /* 0x00000006df007c0c */ /* 0x000fe2000bf66270 */
[----:B------:R-:W-:Y:S01]  /*4270*/  IMAD R3, R3, R34, RZ ;  /* 0x0000002203037224 */ /* 0x000fe200078e02ff */
[----:B------:R-:W-:Y:S02]  /*4280*/  ISETP.GE.AND P2, PT, R222, UR6, PT ;  /* 0x00000006de007c0c */ /* 0x000fe4000bf46270 */
[----:B------:R-:W-:Y:S01]  /*4290*/  SHF.R.S32.HI R14, RZ, 0x1f, R34 ;  /* 0x0000001fff0e7819 */ /* 0x000fe20000011422 */
[----:B------:R-:W-:-:S04]  /*42a0*/  IMAD.WIDE.U32 R34, R34, R121, R228 ;  /* 0x0000007922227225 */ /* 0x000fc800078e00e4 */
[----:B------:R-:W-:Y:S01]  /*42b0*/  IMAD R121, R14, R121, R3 ;  /* 0x000000790e797224 */ /* 0x000fe200078e0203 */
[----:B------:R-:W-:Y:S01]  /*42c0*/  IADD3 R3, P6, R216, R34, RZ ;  /* 0x00000022d8037210 */ /* 0x000fe20007fde0ff */
[----:B------:R-:W1:Y:S01]  /*42d0*/  @!P4 LDC.64 R22, c[0x0][0x218] ;  /* 0x00008600ff16cb82 */ /* 0x000e620000000a00 */
[----:B------:R2:W-:Y:S01]  /*42e0*/  @P4 STS.128 [R221+0x6000], RZ ;  /* 0x006000ffdd004388 */ /* 0x0005e20000000c00 */
[----:B------:R-:W-:-:S04]  /*42f0*/  IMAD.IADD R14, R35, 0x1, R121 ;  /* 0x00000001230e7824 */ /* 0x000fc800078e0279 */
[----:B------:R-:W-:Y:S02]  /*4300*/  IMAD.X R30, R207, 0x1, R14, P6 ;  /* 0x00000001cf1e7824 */ /* 0x000fe400030e060e */
        /* <DEDUP_REMOVED lines=10> */
[----:B------:R2:W-:Y:S03]  /*43b0*/  @!P4 LDGSTS.E.BYPASS.LTC128B.128 [R221+0x6000], desc[UR8][R42.64] ;  /* 0x060000002addcfae */ /* 0x0005e6000b901d48 */
        /* <DEDUP_REMOVED lines=16> */
[C-C-:B------:R-:W-:Y:S01]  /*44c0*/  @!P4 LEA.HI.X R39, R3.reuse, R17, R30.reuse, 0x1, P1 ;  /* 0x000000110327c211 */ /* 0x140fe200008f0c1e */
[----:B------:R2:W-:Y:S02]  /*44d0*/  @P4 STS.128 [R221+0x6800], RZ ;  /* 0x006800ffdd004388 */ /* 0x0005e40000000c00 */
[----:B------:R-:W5:Y:S01]  /*44e0*/  @!P3 LDC.64 R22, c[0x0][0x218] ;  /* 0x00008600ff16bb82 */ /* 0x000f620000000a00 */
[C---:B-1----:R-:W-:Y:S01]  /*44f0*/  @!P3 LEA R34, P0, R3.reuse, R28, 0x1 ;  /* 0x0000001c0322b211 */ /* 0x042fe200078008ff */
[----:B------:R-:W-:Y:S01]  /*4500*/  @!PT LDS RZ, [RZ] ;  /* 0x00000000fffff984 */ /* 0x000fe20000000800 */
[----:B------:R-:W-:Y:S01]  /*4510*/  @!PT LDS RZ, [RZ] ;  /* 0x00000000fffff984 */ /* 0x000fe20000000800 */
[----:B------:R-:W-:Y:S01]  /*4520*/  @!PT LDS RZ, [RZ] ;  /* 0x00000000fffff984 */ /* 0x000fe20000000800 */
[----:B------:R2:W-:Y:S03]  /*4530*/  @!P4 LDGSTS.E.BYPASS.LTC128B.128 [R221+0x6800], desc[UR8][R38.64] ;  /* 0x0680000026ddcfae */ /* 0x0005e6000b901d48 */
[C-C-:B------:R-:W-:Y:S01]  /*4540*/  @!P3 LEA.HI.X R35, R3.reuse, R29, R30.reuse, 0x1, P0 ;  /* 0x0000001d0323b211 */ /* 0x140fe200000f0c1e */
[----:B------:R2:W-:Y:S01]  /*4550*/  @P3 STS.128 [R221+0x8800], RZ ;  /* 0x008800ffdd003388 */ /* 0x0005e20000000c00 */
[C---:B------:R-:W-:Y:S01]  /*4560*/  IADD3 R29, P6, R216.reuse, R3, RZ ;  /* 0x00000003d81d7210 */ /* 0x040fe20007fde0ff */
[----:B------:R-:W1:Y:S01]  /*4570*/  @!P2 LDC.64 R20, c[0x0][0x218] ;  /* 0x00008600ff14ab82 */ /* 0x000e620000000a00 */
[----:B---3--:R-:W-:Y:S01]  /*4580*/  @!P2 LEA R26, P0, R3, R26, 0x1 ;  /* 0x0000001a031aa211 */ /* 0x008fe200078008ff */
[----:B------:R-:W-:Y:S01]  /*4590*/  @!PT LDS RZ, [RZ] ;  /* 0x00000000fffff984 */ /* 0x000fe20000000800 */
[----:B------:R-:W-:Y:S01]  /*45a0*/  @!PT LDS RZ, [RZ] ;  /* 0x00000000fffff984 */ /* 0x000fe20000000800 */
[----:B------:R-:W-:Y:S01]  /*45b0*/  @!PT LDS RZ, [RZ] ;  /* 0x00000000fffff984 */ /* 0x000fe20000000800 */
[----:B------:R2:W-:Y:S02]  /*45c0*/  @!P3 LDGSTS.E.BYPASS.LTC128B.128 [R221+0x8800], desc[UR8][R34.64+0x80] ;  /* 0x0880008022ddbfae */ /* 0x0005e4000b901d48 */
[--C-:B------:R-:W-:Y:S01]  /*45d0*/  IMAD.X R14, R207, 0x1, R30.reuse, P6 ;  /* 0x00000001cf0e7824 */ /* 0x100fe200030e061e */
[----:B------:R-:W-:Y:S01]  /*45e0*/  @!P2 LEA.HI.X R27, R3, R27, R30, 0x1, P0 ;  /* 0x0000001b031ba211 */ /* 0x000fe200000f0c1e */
[----:B------:R2:W-:Y:S01]  /*45f0*/  @P2 STS.128 [R221+0xa800], RZ ;  /* 0x00a800ffdd002388 */ /* 0x0005e20000000c00 */
[----:B------:R-:W-:Y:S01]  /*4600*/  IADD3 R3, P6, R216, R29, RZ ;  /* 0x0000001dd8037210 */ /* 0x000fe20007fde0ff */
[----:B------:R-:W3:Y:S01]  /*4610*/  @!P4 LDC.64 R18, c[0x0][0x218] ;  /* 0x00008600ff12cb82 */ /* 0x000ee20000000a00 */
[C---:B----4-:R-:W-:Y:S01]  /*4620*/  @!P4 LEA R24, P1, R29.reuse, R24, 0x1 ;  /* 0x000000181d18c211 */ /* 0x050fe200078208ff */
[----:B------:R-:W-:Y:S01]  /*4630*/  @!PT LDS RZ, [RZ] ;  /* 0x00000000fffff984 */ /* 0x000fe20000000800 */
[----:B------:R-:W-:Y:S01]  /*4640*/  @!PT LDS RZ, [RZ] ;  /* 0x00000000fffff984 */ /* 0x000fe20000000800 */
[----:B------:R-:W-:Y:S01]  /*4650*/  @!PT LDS RZ, [RZ] ;  /* 0x00000000fffff984 */ /* 0x000fe20000000800 */
[----:B------:R2:W-:Y:S03]  /*4660*/  @!P2 LDGSTS.E.BYPASS.LTC128B.128 [R221+0xa800], desc[UR8][R26.64+0x100] ;  /* 0x0a8001001addafae */ /* 0x0005e6000b901d48 */
[C-C-:B------:R-:W-:Y:S01]  /*4670*/  @!P4 LEA.HI.X R25, R29.reuse, R25, R14.reuse, 0x1, P1 ;  /* 0x000000191d19c211 */ /* 0x140fe200008f0c0e */
        /* <DEDUP_REMOVED lines=14> */
[--C-:B------:R-:W-:Y:S01]  /*4760*/  @!P2 LEA.HI.X R21, R29, R21, R14.reuse, 0x1, P0 ;  /* 0x000000151d15a211 */ /* 0x100fe200000f0c0e */
[----:B------:R-:W-:Y:S02]  /*4770*/  IMAD.X R14, R207, 0x1, R14, P6 ;  /* 0x00000001cf0e7824 */ /* 0x000fe400030e060e */
        /* <DEDUP_REMOVED lines=28> */
.L_x_631:
[----:B------:R-:W-:Y:S05]  /*4940*/  BSYNC B0 ;  /* 0x0000000000007941 */ /* 0x000fea0003800000 */
.L_x_630:
[----:B------:R-:W0:Y:S02]  /*4950*/  LDGDEPBAR ;  /* 0x00000000000079af */ /* 0x000e240000000000 */
.L_x_629:
[----:B------:R-:W-:Y:S01]  /*4960*/  FMNMX.FTZ R3, R44, R72, !PT ;  /* 0x000000482c037209 */ /* 0x000fe20007810000 */
        /* <DEDUP_REMOVED lines=28> */
[----:B-12---:R-:W-:Y:S02]  /*4b30*/  FMNMX.FTZ R16, R170, R3, !PT ;  /* 0x00000003aa107209 */ /* 0x006fe40007810000 */
[----:B------:R-:W-:-:S02]  /*4b40*/  FMNMX.FTZ R19, R165, R14, !PT ;  /* 0x0000000ea5137209 */ /* 0x000fc40007810000 */
[----:B------:R-:W-:Y:S01]  /*4b50*/  LEA R200, R0, UR4, 0x1 ;  /* 0x0000000400c87c11 */ /* 0x000fe2000f8e08ff */
[----:B------:R-:W1:Y:S03]  /*4b60*/  SHFL.BFLY PT, R17, R16, 0x2, 0x1f ;  /* 0x0c401f0010117f89 */ /* 0x000e6600000e0000 */
        /* <DEDUP_REMOVED lines=23> */
[----:B------:R-:W-:Y:S01]  /*4ce0*/  FMUL.FTZ R166, R3, UR6 ;  /* 0x0000000603a67c20 */ /* 0x000fe20008410000 */
        /* <DEDUP_REMOVED lines=27> */
[----:B------:R-:W2:Y:S01]  /*4ea0*/  LDSM.16.MT88.4 R72, [R200+0x10000] ;  /* 0x01000000c848783b */ /* 0x000ea20000004200 */
        /* <DEDUP_REMOVED lines=9> */
[----:B------:R-:W3:Y:S01]  /*4f40*/  MUFU.EX2 R152, R152 ;  /* 0x0000009800987308 */ /* 0x000ee20000000800 */
[----:B-1----:R-:W-:Y:S01]  /*4f50*/  F2FP.F16.F32.PACK_AB R96, R156, R157 ;  /* 0x0000009d9c60723e */ /* 0x002fe200000000ff */
        /* <DEDUP_REMOVED lines=9> */
[----:B------:R-:W-:Y:S01]  /*4ff0*/  FFMA.FTZ R172, R172, UR6, -R177 ;  /* 0x00000006acac7c23 */ /* 0x000fe200080108b1 */
[----:B------:R-:W-:Y:S01]  /*5000*/  FFMA.FTZ R166, R165, UR6, -R166 ;  /* 0x00000006a5a67c23 */ /* 0x000fe200080108a6 */
[----:B------:R-:W-:-:S03]  /*5010*/  FADD.FTZ R156, R157, R156 ;  /* 0x0000009c9d9c7221 */ /* 0x000fc60000010000 */
[----:B------:R-:W1:Y:S01]  /*5020*/  MUFU.EX2 R159, R159 ;  /* 0x0000009f009f7308 */ /* 0x000e620000000800 */
[----:B---3--:R-:W-:Y:S01]  /*5030*/  F2FP.F16.F32.PACK_AB R98, R152, R155 ;  /* 0x0000009b9862723e */ /* 0x008fe200000000ff */
[----:B------:R-:W-:-:S04]  /*5040*/  FADD.FTZ R155, R155, R156 ;  /* 0x0000009c9b9b7221 */ /* 0x000fc80000010000 */
[----:B------:R-:W-:Y:S02]  /*5050*/  FADD.FTZ R152, R152, R155 ;  /* 0x0000009b98987221 */ /* 0x000fe40000010000 */
[----:B------:R-:W-:Y:S08]  /*5060*/  MUFU.EX2 R154, R154 ;  /* 0x0000009a009a7308 */ /* 0x000ff00000000800 */
[----:B------:R-:W3:Y:S01]  /*5070*/  MUFU.EX2 R153, R153 ;  /* 0x0000009900997308 */ /* 0x000ee20000000800 */
[----:B-1----:R-:W-:Y:S01]  /*5080*/  F2FP.F16.F32.PACK_AB R97, R159, R158 ;  /* 0x0000009e9f61723e */ /* 0x002fe200000000ff */
[----:B------:R-:W-:-:S06]  /*5090*/  FADD.FTZ R159, R158, R159 ;  /* 0x0000009f9e9f7221 */ /* 0x000fcc0000010000 */
[----:B------:R-:W-:Y:S08]  /*50a0*/  MUFU.EX2 R151, R151 ;  /* 0x0000009700977308 */ /* 0x000ff00000000800 */
[----:B------:R-:W1:Y:S01]  /*50b0*/  MUFU.EX2 R148, R148 ;  /* 0x0000009400947308 */ /* 0x000e620000000800 */
[----:B---3--:R-:W-:Y:S01]  /*50c0*/  F2FP.F16.F32.PACK_AB R99, R153, R154 ;  /* 0x0000009a9963723e */ /* 0x008fe200000000ff */
[----:B------:R-:W-:-:S04]  /*50d0*/  FADD.FTZ R154, R154, R159 ;  /* 0x0000009f9a9a7221 */ /* 0x000fc80000010000 */
[----:B------:R-:W-:Y:S02]  /*50e0*/  FADD.FTZ R153, R153, R154 ;  /* 0x0000009a99997221 */ /* 0x000fe40000010000 */
[C---:B------:R-:W-:Y:S01]  /*50f0*/  HMMA.16816.F32 R120, R96.reuse, R116, RZ ;  /* 0x000000746078723c */ /* 0x040fe200000018ff */
[----:B------:R-:W-:Y:S05]  /*5100*/  MUFU.EX2 R149, R149 ;  /* 0x0000009500957308 */ /* 0x000fea0000000800 */
[C---:B------:R-:W-:Y:S03]  /*5110*/  HMMA.16816.F32 R36, R96.reuse, R40, RZ ;  /* 0x000000286024723c */ /* 0x040fe600000018ff */
[----:B------:R-:W3:Y:S01]  /*5120*/  MUFU.EX2 R0, R0 ;  /* 0x0000000000007308 */ /* 0x000ee20000000800 */
[C---:B-1----:R-:W-:Y:S01]  /*5130*/  F2FP.F16.F32.PACK_AB R4, R148.reuse, R151 ;  /* 0x000000979404723e */ /* 0x042fe200000000ff */
[----:B------:R-:W-:Y:S01]  /*5140*/  FADD.FTZ R151, R151, R152 ;  /* 0x0000009897977221 */ /* 0x000fe20000010000 */
[----:B------:R-:W-:Y:S03]  /*5150*/  HMMA.16816.F32 R116, R96, R118, RZ ;  /* 0x000000766074723c */ /* 0x000fe600000018ff */
[----:B------:R-:W-:-:S02]  /*5160*/  FADD.FTZ R148, R148, R151 ;  /* 0x0000009794947221 */ /* 0x000fc40000010000 */
[----:B------:R-:W-:Y:S01]  /*5170*/  MUFU.EX2 R150, R150 ;  /* 0x0000009600967308 */ /* 0x000fe20000000800 */
[C---:B------:R-:W-:Y:S06]  /*5180*/  HMMA.16816.F32 R40, R96.reuse, R42, RZ ;  /* 0x0000002a6028723c */ /* 0x040fec00000018ff */
[----:B------:R-:W-:Y:S01]  /*5190*/  HMMA.16816.F32 R52, R96, R56, RZ ;  /* 0x000000386034723c */ /* 0x000fe200000018ff */
[----:B------:R-:W1:Y:S01]  /*51a0*/  MUFU.EX2 R147, R147 ;  /* 0x0000009300937308 */ /* 0x000e620000000800 */
[----:B---3--:R-:W-:Y:S01]  /*51b0*/  F2FP.F16.F32.PACK_AB R6, R0, R149 ;  /* 0x000000950006723e */ /* 0x008fe200000000ff */
[----:B------:R-:W-:-:S03]  /*51c0*/  FADD.FTZ R149, R149, R148 ;  /* 0x0000009495957221 */ /* 0x000fc60000010000 */
[C---:B------:R-:W-:Y:S01]  /*51d0*/  HMMA.16816.F32 R60, R96.reuse, R64, RZ ;  /* 0x00000040603c723c */ /* 0x040fe200000018ff */
[----:B------:R-:W-:Y:S02]  /*51e0*/  FADD.FTZ R149, R0, R149 ;  /* 0x0000009500957221 */ /* 0x000fe40000010000 */
[----:B------:R-:W-:Y:S03]  /*51f0*/  MUFU.EX2 R146, R146 ;  /* 0x0000009200927308 */ /* 0x000fe60000000800 */
[C---:B------:R-:W-:Y:S05]  /*5200*/  HMMA.16816.F32 R56, R96.reuse, R58, RZ ;  /* 0x0000003a6038723c */ /* 0x040fea00000018ff */
[----:B------:R-:W3:Y:S01]  /*5210*/  MUFU.EX2 R145, R145 ;  /* 0x0000009100917308 */ /* 0x000ee20000000800 */
[----:B-1----:R-:W-:Y:S01]  /*5220*/  F2FP.F16.F32.PACK_AB R5, R147, R150 ;  /* 0x000000969305723e */ /* 0x002fe200000000ff */
[----:B------:R-:W-:Y:S01]  /*5230*/  HMMA.16816.F32 R64, R96, R66, RZ ;  /* 0x000000426040723c */ /* 0x000fe200000018ff */
[----:B------:R-:W-:-:S04]  /*5240*/  FADD.FTZ R150, R150, R153 ;  /* 0x0000009996967221 */ /* 0x000fc80000010000 */
[----:B------:R-:W-:Y:S01]  /*5250*/  FADD.FTZ R147, R147, R150 ;  /* 0x0000009693937221 */ /* 0x000fe20000010000 */
[C---:B--2---:R-:W-:Y:S01]  /*5260*/  HMMA.16816.F32 R68, R96.reuse, R72, RZ ;  /* 0x000000486044723c */ /* 0x044fe200000018ff */
[----:B------:R-:W-:Y:S05]  /*5270*/  MUFU.EX2 R160, R160 ;  /* 0x000000a000a07308 */ /* 0x000fea0000000800 */
[----:B------:R-:W-:Y:S01]  /*5280*/  HMMA.16816.F32 R76, R96, R80, RZ ;  /* 0x00000050604c723c */ /* 0x000fe200000018ff */
[----:B---3--:R-:W-:Y:S02]  /*5290*/  F2FP.F16.F32.PACK_AB R7, R145, R146 ;  /* 0x000000929107723e */ /* 0x008fe400000000ff */
[----:B------:R-:W1:Y:S01]  /*52a0*/  MUFU.EX2 R161, R161 ;  /* 0x000000a100a17308 */ /* 0x000e620000000800 */
[----:B------:R-:W-:-:S02]  /*52b0*/  FADD.FTZ R146, R146, R147 ;  /* 0x0000009392927221 */ /* 0x000fc40000010000 */
[----:B------:R-:W-:Y:S02]  /*52c0*/  HMMA.16816.F32 R72, R96, R74, RZ ;  /* 0x0000004a6048723c */ /* 0x000fe400000018ff */
[----:B------:R-:W-:-:S04]  /*52d0*/  FADD.FTZ R145, R145, R146 ;  /* 0x0000009291917221 */ /* 0x000fc80000010000 */
[C---:B------:R-:W-:Y:S01]  /*52e0*/  HMMA.16816.F32 R120, R4.reuse, R12, R120 ;  /* 0x0000000c0478723c */ /* 0x040fe20000001878 */
[----:B------:R-:W-:Y:S05]  /*52f0*/  MUFU.EX2 R162, R162 ;  /* 0x000000a200a27308 */ /* 0x000fea0000000800 */
[C---:B------:R-:W-:Y:S01]  /*5300*/  HMMA.16816.F32 R116, R4.reuse, R14, R116 ;  /* 0x0000000e0474723c */ /* 0x040fe20000001874 */
[----:B------:R-:W2:Y:S02]  /*5310*/  LDSM.16.MT88.4 R12, [R200+0x10800] ;  /* 0x01080000c80c783b */ /* 0x000ea40000004200 */
[----:B------:R-:W-:Y:S03]  /*5320*/  MUFU.EX2 R163, R163 ;  /* 0x000000a300a37308 */ /* 0x000fe60000000800 */
[C---:B------:R-:W-:Y:S05]  /*5330*/  HMMA.16816.F32 R36, R4.reuse, R8, R36 ;  /* 0x000000080424723c */ /* 0x040fea0000001824 */
        /* <DEDUP_REMOVED lines=147> */
[----:B------:R-:W1:Y:S01]  /*5c70*/  S2R R213, SR_TID.X ;  /* 0x0000000000d57919 */ /* 0x000e620000002100 */
[----:B------:R-:W-:Y:S01]  /*5c80*/  ULDC UR4, c[0x0][0x2d0] ;  /* 0x0000b40000047ab9 */ /* 0x000fe20000000800 */
[----:B------:R-:W-:Y:S01]  /*5c90*/  IMAD.MOV.U32 R20, RZ, RZ, R232 ;  /* 0x000000ffff147224 */ /* 0x000fe200078e00e8 */
[----:B------:R-:W-:Y:S01]  /*5ca0*/  ISETP.GE.AND P3, PT, R223, UR4, PT ;  /* 0x00000004df007c0c */ /* 0x000fe2000bf66270 */
[----:B------:R-:W-:Y:S01]  /*5cb0*/  IMAD.MOV.U32 R21, RZ, RZ, R239 ;  /* 0x000000ffff157224 */ /* 0x000fe200078e00ef */
[----:B------:R-:W-:Y:S01]  /*5cc0*/  ISETP.GE.AND P2, PT, R222, UR4, PT ;  /* 0x00000004de007c0c */ /* 0x000fe2000bf46270 */
[----:B------:R-:W-:-:S10]  /*5cd0*/  DEPBAR.LE SB0, 0x0 ;  /* 0x000080000000791a */ /* 0x000fd40000000000 */
[----:B------:R-:W2:Y:S08]  /*5ce0*/  @!P3 LDC.64 R10, c[0x0][0x220] ;  /* 0x00008800ff0abb82 */ /* 0x000eb00000000a00 */
[----:B------:R-:W3:Y:S01]  /*5cf0*/  @!P2 LDC.64 R8, c[0x0][0x220] ;  /* 0x00008800ff08ab82 */ /* 0x000ee20000000a00 */
[----:B-1----:R-:W-:-:S07]  /*5d00*/  SHF.R.S32.HI R0, RZ, 0x1f, R213 ;  /* 0x0000001fff007819 */ /* 0x002fce00000114d5 */
[----:B------:R-:W1:Y:S01]  /*5d10*/  @!P2 LDC.64 R16, c[0x0][0x220] ;  /* 0x00008800ff10ab82 */ /* 0x000e620000000a00 */
[----:B------:R-:W-:-:S04]  /*5d20*/  LEA.HI R0, R0, R213, RZ, 0x3 ;  /* 0x000000d500007211 */ /* 0x000fc800078f18ff */
[----:B------:R-:W-:-:S05]  /*5d30*/  LOP3.LUT R0, R0, 0xfffffff8, RZ, 0xc0, !PT ;  /* 0xfffffff800007812 */ /* 0x000fca00078ec0ff */
[----:B------:R-:W-:-:S04]  /*5d40*/  IMAD.IADD R0, R213, 0x1, -R0 ;  /* 0x00000001d5007824 */ /* 0x000fc800078e0a00 */
[----:B------:R-:W-:Y:S01]  /*5d50*/  IMAD.SHL.U32 R0, R0, 0x8, RZ ;  /* 0x0000000800007824 */ /* 0x000fe200078e00ff */
[----:B------:R-:W-:Y:S04]  /*5d60*/  BAR.SYNC.DEFER_BLOCKING 0x0 ;  /* 0x0000000000007b1d */ /* 0x000fe80000010000 */
[----:B------:R-:W-:Y:S01]  /*5d70*/  ISETP.GE.AND P4, PT, R0, UR4, PT ;  /* 0x0000000400007c0c */ /* 0x000fe2000bf86270 */
[----:B------:R-:W-:-:S04]  /*5d80*/  VIADD R0, R212, 0xfffffffe ;  /* 0xfffffffed4007836 */ /* 0x000fc80000000000 */
[----:B------:R-:W-:Y:S01]  /*5d90*/  IMAD R7, R217, R0, RZ ;  /* 0x00000000d9077224 */ /* 0x000fe200078e02ff */
[----:B------:R-:W-:Y:S01]  /*5da0*/  SHF.R.S32.HI R4, RZ, 0x1f, R0 ;  /* 0x0000001fff047819 */ /* 0x000fe20000011400 */
[----:B------:R-:W-:-:S04]  /*5db0*/  IMAD.WIDE.U32 R20, R0, R218, R20 ;  /* 0x000000da00147225 */ /* 0x000fc800078e0014 */
[----:B------:R-:W-:Y:S01]  /*5dc0*/  IMAD R7, R4, R218, R7 ;  /* 0x000000da04077224 */ /* 0x000fe200078e0207 */
[----:B--2---:R-:W-:Y:S01]  /*5dd0*/  @!P3 LEA R28, P0, R20, R10, 0x1 ;  /* 0x0000000a141cb211 */ /* 0x004fe200078008ff */
[----:B------:R-:W2:Y:S02]  /*5de0*/  @!P4 LDC.64 R12, c[0x0][0x220] ;  /* 0x00008800ff0ccb82 */ /* 0x000ea40000000a00 */
[----:B------:R-:W-:-:S05]  /*5df0*/  IMAD.IADD R18, R21, 0x1, R7 ;  /* 0x0000000115127824 */ /* 0x000fca00078e0207 */
[C-C-:B------:R-:W-:Y:S01]  /*5e00*/  @!P3 LEA.HI.X R29, R20.reuse, R11, R18.reuse, 0x1, P0 ;  /* 0x0000000b141db211 */ /* 0x140fe200000f0c12 */
[----:B------:R-:W4:Y:S01]  /*5e10*/  @!P4 LDC.64 R6, c[0x0][0x220] ;  /* 0x00008800ff06cb82 */ /* 0x000f220000000a00 */
[C---:B---3--:R-:W-:Y:S01]  /*5e20*/  @!P2 LEA R26, P0, R20.reuse, R8, 0x1 ;  /* 0x00000008141aa211 */ /* 0x048fe200078008ff */
[----:B------:R-:W-:Y:S03]  /*5e30*/  @P4 STS.128 [R221+0xc000], RZ ;  /* 0x00c000ffdd004388 */ /* 0x000fe60000000c00 */
[----:B------:R-:W-:-:S03]  /*5e40*/  @!P2 LEA.HI.X R27, R20, R9, R18, 0x1, P0 ;  /* 0x00000009141ba211 */ /* 0x000fc600000f0c12 */
[----:B------:R-:W3:Y:S01]  /*5e50*/  @!P3 LDC.64 R4, c[0x0][0x220] ;  /* 0x00008800ff04bb82 */ /* 0x000ee20000000a00 */
[----:B--2---:R-:W-:-:S07]  /*5e60*/  @!P4 LEA R24, P1, R20, R12, 0x1 ;  /* 0x0000000c1418c211 */ /* 0x004fce00078208ff */
[----:B------:R-:W2:Y:S01]  /*5e70*/  @!P4 LDC.64 R14, c[0x0][0x220] ;  /* 0x00008800ff0ecb82 */ /* 0x000ea20000000a00 */
[----:B------:R-:W-:Y:S02]  /*5e80*/  @!P4 LEA.HI.X R25, R20, R13, R18, 0x1, P1 ;  /* 0x0000000d1419c211 */ /* 0x000fe400008f0c12 */
[----:B------:R-:W-:-:S05]  /*5e90*/  IADD3 R19, P1, R230, R20, RZ ;  /* 0x00000014e6137210 */ /* 0x000fca0007f3e0ff */
[----:B------:R-:W5:Y:S01]  /*5ea0*/  @!P3 LDC.64 R12, c[0x0][0x220] ;  /* 0x00008800ff0cbb82 */ /* 0x000f620000000a00 */
[----:B------:R-:W-:Y:S01]  /*5eb0*/  @!PT LDS RZ, [RZ] ;  /* 0x00000000fffff984 */ /* 0x000fe20000000800 */
[----:B------:R-:W-:Y:S01]  /*5ec0*/  @!PT LDS RZ, [RZ] ;  /* 0x00000000fffff984 */ /* 0x000fe20000000800 */
[----:B------:R-:W-:Y:S01]  /*5ed0*/  @!PT LDS RZ, [RZ] ;  /* 0x00000000fffff984 */ /* 0x000fe20000000800 */
[----:B------:R4:W-:Y:S01]  /*5ee0*/  @!P4 LDGSTS.E.BYPASS.LTC128B.128 [R221+0xc000], desc[UR8][R24.64] ;  /* 0x0c00000018ddcfae */ /* 0x0009e2000b901d48 */
[----:B------:R-:W-:-:S03]  /*5ef0*/  IMAD.X R18, R225, 0x1, R18, P1 ;  /* 0x00000001e1127824 */ /* 0x000fc600008e0612 */
[----:B------:R-:W-:Y:S01]  /*5f00*/  @P3 STS.128 [R221+0xe000], RZ ;  /* 0x00e000ffdd003388 */ /* 0x000fe20000000c00 */
[C---:B---3--:R-:W-:Y:S02]  /*5f10*/  @!P3 LEA R22, P0, R19.reuse, R4, 0x1 ;  /* 0x000000041316b211 */ /* 0x048fe400078008ff */
[----:B------:R-:W3:Y:S01]  /*5f20*/  @!P2 LDC.64 R10, c[0x0][0x220] ;  /* 0x00008800ff0aab82 */ /* 0x000ee20000000a00 */
[----:B------:R-:W-:Y:S01]  /*5f30*/  @!PT LDS RZ, [RZ] ;  /* 0x00000000fffff984 */ /* 0x000fe20000000800 */
[----:B------:R-:W-:Y:S01]  /*5f40*/  @!PT LDS RZ, [RZ] ;  /* 0x00000000fffff984 */ /* 0x000fe20000000800 */
[----:B------:R-:W-:Y:S01]  /*5f50*/  @!PT LDS RZ, [RZ] ;  /* 0x00000000fffff984 */ /* 0x000fe20000000800 */
[----:B------:R-:W-:Y:S01]  /*5f60*/  @!P3 LDGSTS.E.BYPASS.LTC128B.128 [R221+0xe000], desc[UR8][R28.64+0x80] ;  /* 0x0e0000801cddbfae */ /* 0x000fe2000b901d48 */
[C-C-:B------:R-:W-:Y:S02]  /*5f70*/  @!P3 LEA.HI.X R23, R19.reuse, R5, R18.reuse, 0x1, P0 ;  /* 0x000000051317b211 */ /* 0x140fe400000f0c12 */
[C---:B-1----:R-:W-:Y:S01]  /*5f80*/  @!P2 LEA R16, P0, R19.reuse, R16, 0x1 ;  /* 0x000000101310a211 */ /* 0x042fe200078008ff */
[----:B------:R-:W-:Y:S03]  /*5f90*/  @P2 STS.128 [R221+0x10000], RZ ;  /* 0x010000ffdd002388 */ /* 0x000fe60000000c00 */
[----:B------:R-:W1:Y:S01]  /*5fa0*/  @!P4 LDC.64 R8, c[0x0][0x220] ;  /* 0x00008800ff08cb82 */ /* 0x000e620000000a00 */
[C---:B------:R-:W-:Y:S01]  /*5fb0*/  @!P2 LEA.HI.X R17, R19.reuse, R17, R18, 0x1, P0 ;  /* 0x000000111311a211 */ /* 0x040fe200000f0c12 */
[----:B------:R-:W-:Y:S01]  /*5fc0*/  @!PT LDS RZ, [RZ] ;  /* 0x00000000fffff984 */ /* 0x000fe20000000800 */
[----:B------:R-:W-:Y:S01]  /*5fd0*/  @!PT LDS RZ, [RZ] ;  /* 0x00000000fffff984 */ /* 0x000fe20000000800 */
[----:B------:R-:W-:Y:S01]  /*5fe0*/  @!PT LDS RZ, [RZ] ;  /* 0x00000000fffff984 */ /* 0x000fe20000000800 */
[----:B------:R2:W-:Y:S04]  /*5ff0*/  @!P2 LDGSTS.E.BYPASS.LTC128B.128 [R221+0x10000], desc[UR8][R26.64+0x100] ;  /* 0x100001001addafae */ /* 0x0005e8000b901d48 */
[----:B------:R-:W-:Y:S02]  /*6000*/  @P4 STS.128 [R221+0xc800], RZ ;  /* 0x00c800ffdd004388 */ /* 0x000fe40000000c00 */
[----:B------:R-:W1:Y:S01]  /*6010*/  @!P2 LDC.64 R4, c[0x0][0x220] ;  /* 0x00008800ff04ab82 */ /* 0x000e620000000a00 */
[----:B----4-:R-:W-:-:S04]  /*6020*/  @!P4 LEA R24, P1, R19, R6, 0x1 ;  /* 0x000000061318c211 */ /* 0x010fc800078208ff */
[----:B------:R-:W-:-:S03]  /*6030*/  @!P4 LEA.HI.X R25, R19, R7, R18, 0x1, P1 ;  /* 0x000000071319c211 */ /* 0x000fc600008f0c12 */
[----:B------:R-:W4:Y:S01]  /*6040*/  @!P3 LDC.64 R6, c[0x0][0x220] ;  /* 0x00008800ff06bb82 */ /* 0x000f220000000a00 */
[----:B------:R-:W-:Y:S01]  /*6050*/  IADD3 R21, P1, R230, R19, RZ ;  /* 0x00000013e6157210 */ /* 0x000fe20007f3e0ff */
[----:B------:R-:W-:Y:S01]  /*6060*/  @!PT LDS RZ, [RZ] ;  /* 0x00000000fffff984 */ /* 0x000fe20000000800 */
[----:B------:R-:W-:Y:S01]  /*6070*/  @!PT LDS RZ, [RZ] ;  /* 0x00000000fffff984 */ /* 0x000fe20000000800 */
[----:B------:R-:W-:Y:S01]  /*6080*/  @!PT LDS RZ, [RZ] ;  /* 0x00000000fffff984 */ /* 0x000fe20000000800 */
[----:B------:R-:W-:Y:S04]  /*6090*/  @!P4 LDGSTS.E.BYPASS.LTC128B.128 [R221+0xc800], desc[UR8][R24.64] ;  /* 0x0c80000018ddcfae */ /* 0x000fe8000b901d48 */
[----:B------:R-:W-:Y:S01]  /*60a0*/  IMAD.X R18, R225, 0x1, R18, P1 ;  /* 0x00000001e1127824 */ /* 0x000fe200008e0612 */
[C---:B-----5:R-:W-:Y:S01]  /*60b0*/  @!P3 LEA R12, P1, R21.reuse, R12, 0x1 ;  /* 0x0000000c150cb211 */ /* 0x060fe200078208ff */
[----:B------:R-:W-:Y:S01]  /*60c0*/  @P3 STS.128 [R221+0xe800], RZ ;  /* 0x00e800ffdd003388 */ /* 0x000fe20000000c00 */
[----:B--2---:R-:W-:-:S03]  /*60d0*/  @!P4 LEA R26, P0, R21, R14, 0x1 ;  /* 0x0000000e151ac211 */ /* 0x004fc600078008ff */
[----:B------:R-:W-:Y:S01]  /*60e0*/  @!PT LDS RZ, [RZ] ;  /* 0x00000000fffff984 */ /* 0x000fe20000000800 */
[----:B------:R-:W-:Y:S01]  /*60f0*/  @!PT LDS RZ, [RZ] ;  /* 0x00000000fffff984 */ /* 0x000fe20000000800 */
[----:B------:R-:W-:Y:S01]  /*6100*/  @!PT LDS RZ, [RZ] ;  /* 0x00000000fffff984 */ /* 0x000fe20000000800 */
[----:B------:R-:W-:Y:S01]  /*6110*/  @!P3 LDGSTS.E.BYPASS.LTC128B.128 [R221+0xe800], desc[UR8][R22.64+0x80] ;  /* 0x0e80008016ddbfae */ /* 0x000fe2000b901d48 */
[----:B------:R-:W-:Y:S02]  /*6120*/  IADD3 R14, P5, R230, R21, RZ ;  /* 0x00000015e60e7210 */ /* 0x000fe40007fbe0ff */
[C-C-:B------:R-:W-:Y:S01]  /*6130*/  @!P4 LEA.HI.X R27, R21.reuse, R15, R18.reuse, 0x1, P0 ;  /* 0x0000000f151bc211 */ /* 0x140fe200000f0c12 */
[----:B------:R-:W-:Y:S01]  /*6140*/  @P2 STS.128 [R221+0x10800], RZ ;  /* 0x010800ffdd002388 */ /* 0x000fe20000000c00 */
[C---:B---3--:R-:W-:Y:S02]  /*6150*/  @!P2 LEA R10, P0, R21.reuse, R10, 0x1 ;  /* 0x0000000a150aa211 */ /* 0x048fe400078008ff */
[C-C-:B------:R-:W-:Y:S01]  /*6160*/  @!P3 LEA.HI.X R13, R21.reuse, R13, R18.reuse, 0x1, P1 ;  /* 0x0000000d150db211 */ /* 0x140fe200008f0c12 */
[----:B------:R-:W-:Y:S01]  /*6170*/  @!PT LDS RZ, [RZ] ;  /* 0x00000000fffff984 */ /* 0x000fe20000000800 */
[----:B------:R-:W-:Y:S01]  /*6180*/  @!PT LDS RZ, [RZ] ;  /* 0x00000000fffff984 */ /* 0x000fe20000000800 */
[----:B------:R-:W-:Y:S01]  /*6190*/  @!PT LDS RZ, [RZ] ;  /* 0x00000000fffff984 */ /* 0x000fe20000000800 */
[----:B------:R2:W-:Y:S01]  /*61a0*/  @!P2 LDGSTS.E.BYPASS.LTC128B.128 [R221+0x10800], desc[UR8][R16.64+0x100] ;  /* 0x1080010010ddafae */ /* 0x0005e2000b901d48 */
[--C-:B------:R-:W-:Y:S01]  /*61b0*/  @!P2 LEA.HI.X R11, R21, R11, R18.reuse, 0x1, P0 ;  /* 0x0000000b150ba211 */ /* 0x100fe200000f0c12 */
[----:B------:R-:W-:Y:S01]  /*61c0*/  IMAD.X R18, R225, 0x1, R18, P5 ;  /* 0x00000001e1127824 */ /* 0x000fe200028e0612 */
[C---:B-1----:R-:W-:Y:S01]  /*61d0*/  @!P2 LEA R4, P0, R14.reuse, R4, 0x1 ;  /* 0x000000040e04a211 */ /* 0x042fe200078008ff */
[----:B------:R-:W-:Y:S01]  /*61e0*/  @P4 STS.128 [R221+0xd000], RZ ;  /* 0x00d000ffdd004388 */ /* 0x000fe20000000c00 */
[----:B----4-:R-:W-:-:S02]  /*61f0*/  @!P3 LEA R6, P1, R14, R6, 0x1 ;  /* 0x000000060e06b211 */ /* 0x010fc400078208ff */
[C-C-:B------:R-:W-:Y:S01]  /*6200*/  @!P2 LEA.HI.X R5, R14.reuse, R5, R18.reuse, 0x1, P0 ;  /* 0x000000050e05a211 */ /* 0x140fe200000f0c12 */
        /* <DEDUP_REMOVED lines=14> */
[----:B------:R1:W-:Y:S01]  /*62f0*/  @!P2 LDGSTS.E.BYPASS.LTC128B.128 [R221+0x11000], desc[UR8][R10.64+0x100] ;  /* 0x110001000addafae */ /* 0x0003e2000b901d48 */
[----:B--2---:R-:W-:-:S03]  /*6300*/  @!P4 LEA R16, P5, R14, R8, 0x1 ;  /* 0x000000080e10c211 */ /* 0x004fc600078a08ff */
[----:B------:R-:W-:Y:S01]  /*6310*/  @P4 STS.128 [R221+0xd800], RZ ;  /* 0x00d800ffdd004388 */ /* 0x000fe20000000c00 */
[----:B------:R-:W-:-:S05]  /*6320*/  @!P4 LEA.HI.X R17, R14, R9, R18, 0x1, P5 ;  /* 0x000000090e11c211 */ /* 0x000fca00028f0c12 */
        /* <DEDUP_REMOVED lines=15> */
[----:B------:R-:W3:Y:S04]  /*6420*/  LDSM.16.M88.4 R148, [R205+0x6000] ;  /* 0x00600000cd94783b */ /* 0x000ee80000000200 */
[----:B------:R-:W4:Y:S04]  /*6430*/  LDSM.16.M88.4 R140, [R205+0x6800] ;  /* 0x00680000cd8c783b */ /* 0x000f280000000200 */
[----:B-1----:R-:W-:Y:S04]  /*6440*/  LDSM.16.M88.4 R8, [R204] ;  /* 0x00000000cc08783b */ /* 0x002fe80000000200 */
[----:B------:R-:W1:Y:S04]  /*6450*/  LDSM.16.M88.4 R160, [R203] ;  /* 0x00000000cba0783b */ /* 0x000e680000000200 */
[----:B------:R-:W5:Y:S04]  /*6460*/  LDSM.16.M88.4 R32, [R205+0x7000] ;  /* 0x00700000cd20783b */ /* 0x000f680000000200 */
[----:B------:R-:W5:Y:S04]  /*6470*/  LDSM.16.M88.4 R24, [R195] ;  /* 0x00000000c318783b */ /* 0x000f680000000200 */
[----:B------:R-:W5:Y:S04]  /*6480*/  LDSM.16.M88.4 R28, [R205+0x7800] ;  /* 0x00780000cd1c783b */ /* 0x000f680000000200 */
[----:B------:R-:W-:Y:S04]  /*6490*/  LDSM.16.M88.4 R156, [R202] ;  /* 0x00000000ca9c783b */ /* 0x000fe80000000200 */
[----:B------:R-:W5:Y:S04]  /*64a0*/  LDSM.16.M88.4 R208, [R199+0x6000] ;  /* 0x00600000c7d0783b */ /* 0x000f680000000200 */
[----:B------:R-:W5:Y:S01]  /*64b0*/  LDSM.16.M88.4 R152, [R194] ;  /* 0x00000000c298783b */ /* 0x000f620000000200 */
[C---:B---3--:R-:W-:Y:S03]  /*64c0*/  HMMA.16816.F32 R12, R168.reuse, R148, RZ ;  /* 0x00000094a80c723c */ /* 0x048fe600000018ff */
[----:B--2---:R-:W2:Y:S04]  /*64d0*/  LDSM.16.M88.4 R4, [R199+0x6800] ;  /* 0x00680000c704783b */ /* 0x004ea80000000200 */
[----:B------:R-:W3:Y:S01]  /*64e0*/  LDSM.16.M88.4 R20, [R193] ;  /* 0x00000000c114783b */ /* 0x000ee20000000200 */
[C---:B----4-:R-:W-:Y:S03]  /*64f0*/  HMMA.16816.F32 R144, R168.reuse, R140, RZ ;  /* 0x0000008ca890723c */ /* 0x050fe600000018ff */
[----:B------:R-:W-:Y:S03]  /*6500*/  LDSM.16.M88.4 R16, [R201] ;  /* 0x00000000c910783b */ /* 0x000fe60000000200 */
[C---:B------:R-:W-:Y:S01]  /*6510*/  HMMA.16816.F32 R148, R168.reuse, R150, RZ ;  /* 0x00000096a894723c */ /* 0x040fe200000018ff */
[----:B------:R-:W4:Y:S04]  /*6520*/  LDSM.16.M88.4 R176, [R192] ;  /* 0x00000000c0b0783b */ /* 0x000f280000000200 */
[----:B------:R-:W4:Y:S01]  /*6530*/  LDSM.16.M88.4 R164, [R199+0x7000] ;  /* 0x00700000c7a4783b */ /* 0x000f220000000200 */
[----:B------:R-:W-:Y:S03]  /*6540*/  HMMA.16816.F32 R140, R168, R142, RZ ;  /* 0x0000008ea88c723c */ /* 0x000fe600000018ff */
[----:B------:R-:W-:Y:S03]  /*6550*/  LDSM.16.M88.4 R180, [R206+0x2000] ;  /* 0x00200000ceb4783b */ /* 0x000fe60000000200 */
[----:B-1----:R-:W-:Y:S01]  /*6560*/  HMMA.16816.F32 R12, R8, R160, R12 ;  /* 0x000000a0080c723c */ /* 0x002fe2000000180c */
[----:B------:R-:W0:Y:S05]  /*6570*/  LDGDEPBAR ;  /* 0x00000000000079af */ /* 0x000e2a0000000000 */
[C---:B-----5:R-:W-:Y:S06]  /*6580*/  HMMA.16816.F32 R136, R168.reuse, R32, RZ ;  /* 0x00000020a888723c */ /* 0x060fec00000018ff */
[----:B------:R-:W-:Y:S06]  /*6590*/  HMMA.16816.F32 R32, R168, R34, RZ ;  /* 0x00000022a820723c */ /* 0x000fec00000018ff */
[C---:B------:R-:W-:Y:S01]  /*65a0*/  HMMA.16816.F32 R148, R8.reuse, R162, R148 ;  /* 0x000000a20894723c */ /* 0x040fe20000001894 */
[----:B------:R-:W-:Y:S05]  /*65b0*/  LDSM.16.M88.4 R160, [R199+0x7800] ;  /* 0x00780000c7a0783b */ /* 0x000fea0000000200 */
[C---:B------:R-:W-:Y:S06]  /*65c0*/  HMMA.16816.F32 R144, R8.reuse, R24, R144 ;  /* 0x000000180890723c */ /* 0x040fec0000001890 */
[----:B------:R-:W-:Y:S01]  /*65d0*/  HMMA.16816.F32 R140, R8, R26, R140 ;  /* 0x0000001a088c723c */ /* 0x000fe2000000188c */
[----:B------:R-:W-:Y:S05]  /*65e0*/  LDSM.16.M88.4 R24, [R192+0x1000] ;  /* 0x00100000c018783b */ /* 0x000fea0000000200 */
[C---:B------:R-:W-:Y:S06]  /*65f0*/  HMMA.16816.F32 R172, R168.reuse, R28, RZ ;  /* 0x0000001ca8ac723c */ /* 0x040fec00000018ff */
[----:B------:R-:W-:Y:S01]  /*6600*/  HMMA.16816.F32 R168, R168, R30, RZ ;  /* 0x0000001ea8a8723c */ /* 0x000fe200000018ff */
[----:B------:R-:W1:Y:S05]  /*6610*/  LDSM.16.M88.4 R28, [R192+0x800] ;  /* 0x00080000c01c783b */ /* 0x000e6a0000000200 */
[----:B------:R-:W-:Y:S06]  /*6620*/  HMMA.16816.F32 R12, R156, R208, R12 ;  /* 0x000000d09c0c723c */ /* 0x000fec000000180c */
[C---:B------:R-:W-:Y:S06]  /*6630*/  HMMA.16816.F32 R136, R8.reuse, R152, R136 ;  /* 0x000000980888723c */ /* 0x040fec0000001888 */
[----:B------:R-:W-:Y:S01]  /*6640*/  HMMA.16816.F32 R32, R8, R154, R32 ;  /* 0x0000009a0820723c */ /* 0x000fe20000001820 */
[----:B------:R-:W5:Y:S05]  /*6650*/  LDSM.16.M88.4 R152, [R205+0x8000] ;  /* 0x00800000cd98783b */ /* 0x000f6a0000000200 */
[C---:B------:R-:W-:Y:S01]  /*6660*/  HMMA.16816.F32 R148, R156.reuse, R210, R148 ;  /* 0x000000d29c94723c */ /* 0x040fe20000001894 */
[----:B------:R-:W-:Y:S05]  /*6670*/  LDSM.16.M88.4 R208, [R191] ;  /* 0x00000000bfd0783b */ /* 0x000fea0000000200 */
[C---:B--2---:R-:W-:Y:S06]  /*6680*/  HMMA.16816.F32 R144, R156.reuse, R4, R144 ;  /* 0x000000049c90723c */ /* 0x044fec0000001890 */
[----:B------:R-:W-:Y:S01]  /*6690*/  HMMA.16816.F32 R140, R156, R6, R140 ;  /* 0x000000069c8c723c */ /* 0x000fe2000000188c */
[----:B------:R-:W-:Y:S05]  /*66a0*/  LDSM.16.M88.4 R4, [R205+0x9000] ;  /* 0x00900000cd04783b */ /* 0x000fea0000000200 */
[C---:B---3--:R-:W-:Y:S06]  /*66b0*/  HMMA.16816.F32 R172, R8.reuse, R20, R172 ;  /* 0x0000001408ac723c */ /* 0x048fec00000018ac */
[----:B------:R-:W-:Y:S01]  /*66c0*/  HMMA.16816.F32 R168, R8, R22, R168 ;  /* 0x0000001608a8723c */ /* 0x000fe200000018a8 */
[----:B------:R-:W2:Y:S04]  /*66d0*/  LDSM.16.M88.4 R8, [R205+0x8800] ;  /* 0x00880000cd08783b */ /* 0x000ea80000000200 */
[----:B------:R-:W3:Y:S01]  /*66e0*/  LDSM.16.M88.4 R20, [R192+0x1800] ;  /* 0x00180000c014783b */ /* 0x000ee20000000200 */
[----:B----4-:R-:W-:Y:S06]  /*66f0*/  HMMA.16816.F32 R12, R16, R176, R12 ;  /* 0x000000b0100c723c */ /* 0x010fec000000180c */
[C---:B------:R-:W-:Y:S06]  /*6700*/  HMMA.16816.F32 R136, R156.reuse, R164, R136 ;  /* 0x000000a49c88723c */ /* 0x040fec0000001888 */
[----:B------:R-:W-:Y:S01]  /*6710*/  HMMA.16816.F32 R32, R156, R166, R32 ;  /* 0x000000a69c20723c */ /* 0x000fe20000001820 */
[----:B------:R-:W4:Y:S05]  /*6720*/  LDSM.16.M88.4 R164, [R204+0x2000] ;  /* 0x00200000cca4783b */ /* 0x000f2a0000000200 */
[C---:B------:R-:W-:Y:S01]  /*6730*/  HMMA.16816.F32 R148, R16.reuse, R178, R148 ;  /* 0x000000b21094723c */ /* 0x040fe20000001894 */
[----:B------:R-:W-:Y:S05]  /*6740*/  LDSM.16.M88.4 R176, [R205+0x9800] ;  /* 0x00980000cdb0783b */ /* 0x000fea0000000200 */
[C---:B-1----:R-:W-:Y:S06]  /*6750*/  HMMA.16816.F32 R144, R16.reuse, R28, R144 ;  /* 0x0000001c1090723c */ /* 0x042fec0000001890 */
[----:B------:R-:W-:Y:S01]  /*6760*/  HMMA.16816.F32 R140, R16, R30, R140 ;  /* 0x0000001e108c723c */ /* 0x000fe2000000188c */
[----:B------:R-:W-:Y:S05]  /*6770*/  LDSM.16.M88.4 R28, [R202+0x2000] ;  /* 0x00200000ca1c783b */ /* 0x000fea0000000200 */
[C---:B------:R-:W-:Y:S06]  /*6780*/  HMMA.16816.F32 R172, R156.reuse, R160, R172 ;  /* 0x000000a09cac723c */ /* 0x040fec00000018ac */
[----:B------:R-:W-:Y:S01]  /*6790*/  HMMA.16816.F32 R168, R156, R162, R168 ;  /* 0x000000a29ca8723c */ /* 0x000fe200000018a8 */
[----:B------:R-:W1:Y:S04]  /*67a0*/  LDSM.16.M88.4 R160, [R190] ;  /* 0x00000000bea0783b */ /* 0x000e680000000200 */
[----:B------:R-:W-:Y:S01]  /*67b0*/  LDSM.16.M88.4 R156, [R189] ;  /* 0x00000000bd9c783b */ /* 0x000fe20000000200 */
[----:B-----5:R-:W-:Y:S06]  /*67c0*/  HMMA.16816.F32 R12, R180, R152, R12 ;  /* 0x00000098b40c723c */ /* 0x020fec000000180c */
        /* <DEDUP_REMOVED lines=11> */
[----:B------:R-:W-:Y:S01]  /*6880*/  LDSM.16.M88.4 R16, [R199+0x9000] ;  /* 0x00900000c710783b */ /* 0x000fe20000000200 */
[----:B----4-:R-:W-:Y:S06]  /*6890*/  HMMA.16816.F32 R12, R164, R208, R12 ;  /* 0x000000d0a40c723c */ /* 0x010fec000000180c */
[C---:B------:R-:W-:Y:S06]  /*68a0*/  HMMA.16816.F32 R136, R180.reuse, R4, R136 ;  /* 0x00000004b488723c */ /* 0x040fec0000001888 */
[----:B------:R-:W-:Y:S01]  /*68b0*/  HMMA.16816.F32 R32, R180, R6, R32 ;  /* 0x00000006b420723c */ /* 0x000fe20000001820 */
[----:B------:R-:W3:Y:S05]  /*68c0*/  LDSM.16.M88.4 R4, [R192+0x2000] ;  /* 0x00200000c004783b */ /* 0x000eea0000000200 */
[C---:B------:R-:W-:Y:S06]  /*68d0*/  HMMA.16816.F32 R148, R164.reuse, R210, R148 ;  /* 0x000000d2a494723c */ /* 0x040fec0000001894 */
[C---:B-1----:R-:W-:Y:S06]  /*68e0*/  HMMA.16816.F32 R144, R164.reuse, R160, R144 ;  /* 0x000000a0a490723c */ /* 0x042fec0000001890 */
[----:B------:R-:W-:Y:S01]  /*68f0*/  HMMA.16816.F32 R140, R164, R162, R140 ;  /* 0x000000a2a48c723c */ /* 0x000fe2000000188c */
[----:B------:R-:W-:Y:S05]  /*6900*/  LDSM.16.M88.4 R160, [R199+0x9800] ;  /* 0x00980000c7a0783b */ /* 0x000fea0000000200 */
[----:B-----5:R-:W-:Y:S06]  /*6910*/  HMMA.16816.F32 R12, R28, R24, R12 ;  /* 0x000000181c0c723c */ /* 0x020fec000000180c */
[C---:B------:R-:W-:Y:S06]  /*6920*/  HMMA.16816.F32 R172, R180.reuse, R176, R172 ;  /* 0x000000b0b4ac723c */ /* 0x040fec00000018ac */
[----:B------:R-:W-:Y:S01]  /*6930*/  HMMA.16816.F32 R168, R180, R178, R168 ;  /* 0x000000b2b4a8723c */ /* 0x000fe200000018a8 */
[----:B------:R-:W-:Y:S05]  /*6940*/  LDSM.16.M88.4 R180, [R192+0x3800] ;  /* 0x00380000c0b4783b */ /* 0x000fea0000000200 */
[C---:B------:R-:W-:Y:S06]  /*6950*/  HMMA.16816.F32 R136, R164.reuse, R156, R136 ;  /* 0x0000009ca488723c */ /* 0x040fec0000001888 */
[----:B------:R-:W-:Y:S01]  /*6960*/  HMMA.16816.F32 R176, R164, R158, R32 ;  /* 0x0000009ea4b0723c */ /* 0x000fe20000001820 */
[----:B------:R-:W-:Y:S04]  /*6970*/  LDSM.16.M88.4 R156, [R206+0x4000] ;  /* 0x00400000ce9c783b */ /* 0x000fe80000000200 */
[----:B------:R-:W1:Y:S01]  /*6980*/  LDSM.16.M88.4 R32, [R205+0xa000] ;  /* 0x00a00000cd20783b */ /* 0x000e620000000200 */
        /* <DEDUP_REMOVED lines=8> */
[----:B------:R-:W-:Y:S05]  /*6a10*/  LDSM.16.M88.4 R152, [R192+0x3000] ;  /* 0x00300000c098783b */ /* 0x000fea0000000200 */
[C---:B------:R-:W-:Y:S06]  /*6a20*/  HMMA.16816.F32 R136, R28.reuse, R16, R136 ;  /* 0x000000101c88723c */ /* 0x040fec0000001888 */
[----:B------:R-:W-:Y:S01]  /*6a30*/  HMMA.16816.F32 R176, R28, R18, R176 ;  /* 0x000000121cb0723c */ /* 0x000fe200000018b0 */
[----:B------:R-:W3:Y:S05]  /*6a40*/  LDSM.16.M88.4 R16, [R187] ;  /* 0x00000000bb10783b */ /* 0x000eea0000000200 */
[----:B------:R-:W-:Y:S01]  /*6a50*/  HMMA.16816.F32 R148, R8, R6, R148 ;  /* 0x000000060894723c */ /* 0x000fe20000001894 */
[----:B------:R-:W4:Y:S05]  /*6a60*/  LDSM.16.M88.4 R4, [R205+0xa800] ;  /* 0x00a80000cd04783b */ /* 0x000f2a0000000200 */
[----:B-1----:R-:W-:Y:S06]  /*6a70*/  HMMA.16816.F32 R12, R156, R32, R12 ;  /* 0x000000209c0c723c */ /* 0x002fec000000180c */
[----:B--2---:R-:W-:Y:S06]  /*6a80*/  HMMA.16816.F32 R144, R8, R20, R144 ;  /* 0x000000140890723c */ /* 0x004fec0000001890 */
[C---:B------:R-:W-:Y:S06]  /*6a90*/  HMMA.16816.F32 R172, R28.reuse, R160, R172 ;  /* 0x000000a01cac723c */ /* 0x040fec00000018ac */
[----:B------:R-:W-:Y:S01]  /*6aa0*/  HMMA.16816.F32 R168, R28, R162, R168 ;  /* 0x000000a21ca8723c */ /* 0x000fe200000018a8 */
[----:B------:R-:W-:Y:S04]  /*6ab0*/  LDSM.16.M88.4 R160, [R202+0x4000] ;  /* 0x00400000caa0783b */ /* 0x000fe80000000200 */
[----:B------:R-:W1:Y:S01]  /*6ac0*/  LDSM.16.M88.4 R28, [R199+0xa000] ;  /* 0x00a00000c71c783b */ /* 0x000e620000000200 */
[----:B------:R-:W-:Y:S03]  /*6ad0*/  HMMA.16816.F32 R140, R8, R22, R140 ;  /* 0x00000016088c723c */ /* 0x000fe6000000188c */
[----:B------:R-:W2:Y:S03]  /*6ae0*/  LDSM.16.M88.4 R20, [R186] ;  /* 0x00000000ba14783b */ /* 0x000ea60000000200 */
[----:B------:R-:W-:Y:S01]  /*6af0*/  HMMA.16816.F32 R148, R156, R34, R148 ;  /* 0x000000229c94723c */ /* 0x000fe20000001894 */
[----:B------:R-:W-:Y:S05]  /*6b00*/  LDSM.16.M88.4 R32, [R192+0x4000] ;  /* 0x00400000c020783b */ /* 0x000fea0000000200 */
[----:B---3--:R-:W-:Y:S06]  /*6b10*/  HMMA.16816.F32 R12, R24, R16, R12 ;  /* 0x00000010180c723c */ /* 0x008fec000000180c */
[----:B----4-:R-:W-:Y:S06]  /*6b20*/  HMMA.16816.F32 R144, R156, R4, R144 ;  /* 0x000000049c90723c */ /* 0x010fec0000001890 */
[----:B------:R-:W-:Y:S01]  /*6b30*/  HMMA.16816.F32 R164, R8, R152, R136 ;  /* 0x0000009808a4723c */ /* 0x000fe20000001888 */
[----:B------:R-:W3:Y:S05]  /*6b40*/  LDSM.16.M88.4 R136, [R201+0x4000] ;  /* 0x00400000c988783b */ /* 0x000eea0000000200 */
[----:B------:R-:W-:Y:S01]  /*6b50*/  HMMA.16816.F32 R148, R24, R18, R148 ;  /* 0x000000121894723c */ /* 0x000fe20000001894 */
[----:B------:R-:W4:Y:S05]  /*6b60*/  LDSM.16.M88.4 R16, [R205+0xb000] ;  /* 0x00b00000cd10783b */ /* 0x000f2a0000000200 */
[----:B------:R-:W-:Y:S01]  /*6b70*/  HMMA.16816.F32 R176, R8, R154, R176 ;  /* 0x0000009a08b0723c */ /* 0x000fe200000018b0 */
[----:B------:R-:W5:Y:S05]  /*6b80*/  LDSM.16.M88.4 R152, [R199+0xa800] ;  /* 0x00a80000c798783b */ /* 0x000f6a0000000200 */
[----:B-1----:R-:W-:Y:S06]  /*6b90*/  HMMA.16816.F32 R12, R160, R28, R12 ;  /* 0x0000001ca00c723c */ /* 0x002fec000000180c */
[----:B--2---:R-:W-:Y:S06]  /*6ba0*/  HMMA.16816.F32 R144, R24, R20, R144 ;  /* 0x000000141890723c */ /* 0x004fec0000001890 */
[----:B------:R-:W-:Y:S01]  /*6bb0*/  HMMA.16816.F32 R140, R156, R6, R140 ;  /* 0x000000069c8c723c */ /* 0x000fe2000000188c */
[----:B------:R-:W-:Y:S05]  /*6bc0*/  LDSM.16.M88.4 R4, [R185] ;  /* 0x00000000b904783b */ /* 0x000fea0000000200 */
[----:B------:R-:W-:Y:S01]  /*6bd0*/  HMMA.16816.F32 R148, R160, R30, R148 ;  /* 0x0000001ea094723c */ /* 0x000fe20000001894 */
[----:B------:R-:W1:Y:S05]  /*6be0*/  LDSM.16.M88.4 R28, [R192+0x4800] ;  /* 0x00480000c01c783b */ /* 0x000e6a0000000200 */
[----:B---3--:R-:W-:Y:S06]  /*6bf0*/  HMMA.16816.F32 R12, R136, R32, R12 ;  /* 0x00000020880c723c */ /* 0x008fec000000180c */
[----:B----4-:R-:W-:Y:S06]  /*6c00*/  HMMA.16816.F32 R164, R156, R16, R164 ;  /* 0x000000109ca4723c */ /* 0x010fec00000018a4 */
[----:B-----5:R-:W-:Y:S06]  /*6c10*/  HMMA.16816.F32 R144, R160, R152, R144 ;  /* 0x00000098a090723c */ /* 0x020fec0000001890 */
[----:B------:R-:W-:Y:S01]  /*6c20*/  HMMA.16816.F32 R140, R24, R22, R140 ;  /* 0x00000016188c723c */ /* 0x000fe2000000188c */
[----:B------:R-:W2:Y:S05]  /*6c30*/  LDSM.16.M88.4 R20, [R205+0xb800] ;  /* 0x00b80000cd14783b */ /* 0x000eaa0000000200 */
[----:B------:R-:W-:Y:S01]  /*6c40*/  HMMA.16816.F32 R176, R156, R18, R176 ;  /* 0x000000129cb0723c */ /* 0x000fe200000018b0 */
[----:B------:R-:W3:Y:S01]  /*6c50*/  LDSM.16.M88.4 R16, [R199+0xb000] ;  /* 0x00b00000c710783b */ /* 0x000ee20000000200 */
[----:B------:R-:W-:Y:S01]  /*6c60*/  FMUL.FTZ R12, R12, UR5 ;  /* 0x000000050c0c7c20 */ /* 0x000fe20008410000 */
[----:B------:R-:W-:Y:S01]  /*6c70*/  FMUL.FTZ R13, R13, UR5 ;  /* 0x000000050d0d7c20 */ /* 0x000fe20008410000 */
[----:B------:R-:W-:-:S02]  /*6c80*/  FMUL.FTZ R14, R14, UR5 ;  /* 0x000000050e0e7c20 */ /* 0x000fc40008410000 */
[----:B------:R-:W-:Y:S01]  /*6c90*/  HMMA.16816.F32 R172, R8, R180, R172 ;  /* 0x000000b408ac723c */ /* 0x000fe200000018ac */
[----:B------:R-:W4:Y:S05]  /*6ca0*/  MUFU.TANH R32, R12 ;  /* 0x0000000c00207308 */ /* 0x000f2a0000002400 */
[C---:B------:R-:W-:Y:S03]  /*6cb0*/  HMMA.16816.F32 R148, R136.reuse, R34, R148 ;  /* 0x000000228894723c */ /* 0x040fe60000001894 */
[----:B------:R-:W5:Y:S03]  /*6cc0*/  MUFU.TANH R33, R13 ;  /* 0x0000000d00217308 */ /* 0x000f660000002400 */
[----:B-1----:R-:W-:Y:S05]  /*6cd0*/  HMMA.16816.F32 R144, R136, R28, R144 ;  /* 0x0000001c8890723c */ /* 0x002fea0000001890 */
[----:B------:R1:W-:Y:S01]  /*6ce0*/  MUFU.TANH R34, R14 ;  /* 0x0000000e00227308 */ /* 0x0003e20000002400 */
[----:B------:R-:W-:Y:S01]  /*6cf0*/  HMMA.16816.F32 R164, R24, R4, R164 ;  /* 0x0000000418a4723c */ /* 0x000fe200000018a4 */
[----:B------:R-:W-:-:S05]  /*6d00*/  FMUL.FTZ R29, R15, UR5 ;  /* 0x000000050f1d7c20 */ /* 0x000fca0008410000 */
[----:B------:R-:W-:Y:S01]  /*6d10*/  HMMA.16816.F32 R176, R24, R6, R176 ;  /* 0x0000000618b0723c */ /* 0x000fe200000018b0 */
[----:B------:R-:W4:Y:S01]  /*6d20*/  LDSM.16.M88.4 R4, [R192+0x5000] ;  /* 0x00500000c004783b */ /* 0x000f220000000200 */
[----:B------:R-:W-:Y:S04]  /*6d30*/  MUFU.TANH R29, R29 ;  /* 0x0000001d001d7308 */ /* 0x000fe80000002400 */
[----:B------:R-:W-:Y:S01]  /*6d40*/  HMMA.16816.F32 R168, R8, R182, R168 ;  /* 0x000000b608a8723c */ /* 0x000fe200000018a8 */
[----:B------:R-:W-:Y:S01]  /*6d50*/  LDSM.16.M88.4 R8, [R199+0xb800] ;  /* 0x00b80000c708783b */ /* 0x000fe20000000200 */
[----:B------:R-:W-:Y:S01]  /*6d60*/  FMUL.FTZ R35, R148, UR5 ;  /* 0x0000000594237c20 */ /* 0x000fe20008410000 */
[----:B------:R-:W-:Y:S02]  /*6d70*/  FMUL.FTZ R28, R149, UR5 ;  /* 0x00000005951c7c20 */ /* 0x000fe40008410000 */
[----:B-1----:R-:W1:Y:S01]  /*6d80*/  LDSM.16.M88.4 R12, [R184] ;  /* 0x00000000b80c783b */ /* 0x002e620000000200 */
[----:B--2---:R-:W-:Y:S01]  /*6d90*/  HMMA.16816.F32 R172, R156, R20, R172 ;  /* 0x000000149cac723c */ /* 0x004fe200000018ac */
[----:B------:R-:W-:Y:S01]  /*6da0*/  FMUL.FTZ R145, R145, UR5 ;  /* 0x0000000591917c20 */ /* 0x000fe20008410000 */
[----:B------:R-:W2:Y:S01]  /*6db0*/  MUFU.TANH R35, R35 ;  /* 0x0000002300237308 */ /* 0x000ea20000002400 */
[----:B------:R-:W-:Y:S01]  /*6dc0*/  FMUL.FTZ R144, R144, UR5 ;  /* 0x0000000590907c20 */ /* 0x000fe20008410000 */
[----:B------:R-:W-:-:S02]  /*6dd0*/  FMUL.FTZ R147, R147, UR5 ;  /* 0x0000000593937c20 */ /* 0x000fc40008410000 */
[C---:B---3--:R-:W-:Y:S04]  /*6de0*/  HMMA.16816.F32 R164, R160.reuse, R16, R164 ;  /* 0x00000010a0a4723c */ /* 0x048fe800000018a4 */
[----:B------:R-:W3:Y:S02]  /*6df0*/  MUFU.TANH R28, R28 ;  /* 0x0000001c001c7308 */ /* 0x000ee40000002400 */
[----:B------:R-:W-:Y:S06]  /*6e00*/  HMMA.16816.F32 R176, R160, R18, R176 ;  /* 0x00000012a0b0723c */ /* 0x000fec00000018b0 */
[----:B------:R-:W-:Y:S01]  /*6e10*/  HMMA.16816.F32 R168, R156, R22, R168 ;  /* 0x000000169ca8723c */ /* 0x000fe200000018a8 */
[----:B------:R-:W-:Y:S01]  /*6e20*/  FMUL.FTZ R18, R146, UR5 ;  /* 0x0000000592127c20 */ /* 0x000fe20008410000 */
[----:B------:R5:W-:Y:S04]  /*6e30*/  MUFU.TANH R148, R145 ;  /* 0x0000009100947308 */ /* 0x000be80000002400 */
[----:B------:R-:W-:Y:S04]  /*6e40*/  HMMA.16816.F32 R140, R160, R154, R140 ;  /* 0x0000009aa08c723c */ /* 0x000fe8000000188c */
[----:B------:R-:W-:Y:S02]  /*6e50*/  MUFU.TANH R18, R18 ;  /* 0x0000001200127308 */ /* 0x000fe40000002400 */
[C---:B----4-:R-:W-:Y:S06]  /*6e60*/  HMMA.16816.F32 R164, R136.reuse, R4, R164 ;  /* 0x0000000488a4723c */ /* 0x050fec00000018a4 */
[----:B------:R-:W-:Y:S01]  /*6e70*/  HMMA.16816.F32 R176, R136, R6, R176 ;  /* 0x0000000688b0723c */ /* 0x000fe200000018b0 */
[----:B------:R-:W4:Y:S01]  /*6e80*/  LDSM.16.M88.4 R4, [R192+0x5800] ;  /* 0x00580000c004783b */ /* 0x000f220000000200 */
[----:B------:R-:W-:-:S04]  /*6e90*/  DEPBAR.LE SB0, 0x0 ;  /* 0x000080000000791a */ /* 0x000fc80000000000 */
[C---:B-1----:R-:W-:Y:S01]  /*6ea0*/  HMMA.16816.F32 R172, R24.reuse, R12, R172 ;  /* 0x0000000c18ac723c */ /* 0x042fe200000018ac */
[----:B------:R1:W-:Y:S05]  /*6eb0*/  MUFU.TANH R12, R147 ;  /* 0x00000093000c7308 */ /* 0x0003ea0000002400 */
[----:B------:R-:W-:Y:S06]  /*6ec0*/  HMMA.16816.F32 R168, R24, R14, R168 ;  /* 0x0000000e18a8723c */ /* 0x000fec00000018a8 */
[----:B------:R-:W-:Y:S01]  /*6ed0*/  HMMA.16816.F32 R140, R136, R30, R140 ;  /* 0x0000001e888c723c */ /* 0x000fe2000000188c */
[----:B------:R-:W-:Y:S01]  /*6ee0*/  FMUL.FTZ R146, R164, UR5 ;  /* 0x00000005a4927c20 */ /* 0x000fe20008410000 */
[----:B-----5:R-:W-:-:S04]  /*6ef0*/  FMUL.FTZ R145, R167, UR5 ;  /* 0x00000005a7917c20 */ /* 0x020fc80008410000 */
[----:B------:R-:W-:Y:S01]  /*6f00*/  FMUL.FTZ R176, R176, UR5 ;  /* 0x00000005b0b07c20 */ /* 0x000fe20008410000 */
[----:B------:R-:W-:Y:S01]  /*6f10*/  FMUL.FTZ R30, R150, UR5 ;  /* 0x00000005961e7c20 */ /* 0x000fe20008410000 */
[----:B------:R-:W-:Y:S01]  /*6f20*/  FMUL.FTZ R31, R151, UR5 ;  /* 0x00000005971f7c20 */ /* 0x000fe20008410000 */
[----:B------:R5:W-:Y:S01]  /*6f30*/  MUFU.TANH R150, R144 ;  /* 0x0000009000967308 */ /* 0x000be20000002400 */
[----:B-1----:R-:W-:Y:S02]  /*6f40*/  FMUL.FTZ R147, R166, UR5 ;  /* 0x00000005a6937c20 */ /* 0x002fe40008410000 */
[C---:B------:R-:W-:Y:S05]  /*6f50*/  HMMA.16816.F32 R172, R160.reuse, R8, R172 ;  /* 0x00000008a0ac723c */ /* 0x040fea00000018ac */
[----:B------:R-:W1:Y:S01]  /*6f60*/  MUFU.TANH R30, R30 ;  /* 0x0000001e001e7308 */ /* 0x000e620000002400 */
[----:B------:R-:W-:Y:S01]  /*6f70*/  HMMA.16816.F32 R168, R160, R10, R168 ;  /* 0x0000000aa0a8723c */ /* 0x000fe200000018a8 */
[----:B------:R-:W-:-:S05]  /*6f80*/  IMAD.SHL.U32 R9, R213, 0x2, RZ ;  /* 0x00000002d5097824 */ /* 0x000fca00078e00ff */
[----:B------:R-:W-:Y:S01]  /*6f90*/  LOP3.LUT R9, R9, 0x6, RZ, 0xc0, !PT ;  /* 0x0000000609097812 */ /* 0x000fe200078ec0ff */
[----:B------:R-:W1:Y:S01]  /*6fa0*/  MUFU.TANH R31, R31 ;  /* 0x0000001f001f7308 */ /* 0x000e620000002400 */
[----:B------:R-:W-:Y:S01]  /*6fb0*/  FMUL.FTZ R17, R141, UR5 ;  /* 0x000000058d117c20 */ /* 0x000fe20008410000 */
[----:B------:R-:W-:Y:S01]  /*6fc0*/  FMUL.FTZ R16, R140, UR5 ;  /* 0x000000058c107c20 */ /* 0x000fe20008410000 */
[----:B------:R-:W-:Y:S01]  /*6fd0*/  FMUL.FTZ R142, R142, UR5 ;  /* 0x000000058e8e7c20 */ /* 0x000fe20008410000 */
[----:B------:R-:W-:Y:S02]  /*6fe0*/  IMAD R8, R0, 0x40, R9 ;  /* 0x0000004000087824 */ /* 0x000fe400078e0209 */
[----:B------:R-:W-:Y:S01]  /*6ff0*/  FMUL.FTZ R143, R143, UR5 ;  /* 0x000000058f8f7c20 */ /* 0x000fe20008410000 */
[----:B-----5:R-:W-:Y:S01]  /*7000*/  FMUL.FTZ R144, R165, UR5 ;  /* 0x00000005a5907c20 */ /* 0x020fe20008410000 */
[----:B------:R-:W-:Y:S01]  /*7010*/  FMUL.FTZ R140, R177, UR5 ;  /* 0x00000005b18c7c20 */ /* 0x000fe20008410000 */
[C---:B------:R-:W-:Y:S01]  /*7020*/  VIADD R9, R8.reuse, 0x1 ;  /* 0x0000000108097836 */ /* 0x040fe20000000000 */
[-C--:B------:R-:W-:Y:S01]  /*7030*/  ISETP.GE.AND P5, PT, R8, R133.reuse, PT ;  /* 0x000000850800720c */ /* 0x080fe20003fa6270 */
[----:B------:R-:W5:Y:S01]  /*7040*/  MUFU.TANH R17, R17 ;  /* 0x0000001100117308 */ /* 0x000f620000002400 */
[----:B----4-:R-:W-:Y:S01]  /*7050*/  HMMA.16816.F32 R172, R136, R4, R172 ;  /* 0x0000000488ac723c */ /* 0x010fe200000018ac */
[----:B------:R-:W-:Y:S01]  /*7060*/  FMUL.FTZ R141, R179, UR5 ;  /* 0x00000005b38d7c20 */ /* 0x000fe20008410000 */
[----:B------:R-:W-:-:S02]  /*7070*/  ISETP.GE.AND P1, PT, R9, R133, PT ;  /* 0x000000850900720c */ /* 0x000fc40003f26270 */
[----:B------:R-:W-:Y:S02]  /*7080*/  FSEL R32, R32, -INF , !P5 ;  /* 0xff80000020207808 */ /* 0x000fe40006800000 */
[----:B------:R-:W-:Y:S01]  /*7090*/  FSEL R22, R33, -INF , !P1 ;  /* 0xff80000021167808 */ /* 0x000fe20004800000 */
[C---:B------:R-:W-:Y:S01]  /*70a0*/  VIADD R5, R8.reuse, 0x8 ;  /* 0x0000000808057836 */ /* 0x040fe20000000000 */
[----:B------:R-:W-:Y:S01]  /*70b0*/  HMMA.16816.F32 R168, R136, R6, R168 ;  /* 0x0000000688a8723c */ /* 0x000fe200000018a8 */
[----:B------:R-:W-:Y:S01]  /*70c0*/  VIADD R4, R8, 0x9 ;  /* 0x0000000908047836 */ /* 0x000fe20000000000 */
[----:B------:R-:W4:Y:S01]  /*70d0*/  MUFU.TANH R16, R16 ;  /* 0x0000001000107308 */ /* 0x000f220000002400 */
[-C--:B------:R-:W-:Y:S02]  /*70e0*/  ISETP.GE.AND P6, PT, R9, R2.reuse, PT ;  /* 0x000000020900720c */ /* 0x080fe40003fc6270 */
[CC--:B------:R-:W-:Y:S02]  /*70f0*/  ISETP.GE.AND P0, PT, R5.reuse, R133.reuse, PT ;  /* 0x000000850500720c */ /* 0x0c0fe40003f06270 */
[----:B------:R-:W-:Y:S01]  /*7100*/  ISETP.GE.AND P1, PT, R4, R133, PT ;  /* 0x000000850400720c */ /* 0x000fe20003f26270 */
[C---:B------:R-:W-:Y:S01]  /*7110*/  VIADD R6, R8.reuse, 0x20 ;  /* 0x0000002008067836 */ /* 0x040fe20000000000 */
[----:B------:R-:W-:Y:S01]  /*7120*/  ISETP.GE.AND P5, PT, R5, R2, PT ;  /* 0x000000020500720c */ /* 0x000fe20003fa6270 */
[----:B------:R-:W4:Y:S01]  /*7130*/  MUFU.TANH R146, R146 ;  /* 0x0000009200927308 */ /* 0x000f220000002400 */
[----:B--2---:R-:W-:Y:S01]  /*7140*/  FSEL R20, R35, -INF , !P0 ;  /* 0xff80000023147808 */ /* 0x004fe20004000000 */
[----:B------:R-:W-:Y:S01]  /*7150*/  VIADD R5, R8, 0x10 ;  /* 0x0000001008057836 */ /* 0x000fe20000000000 */
[----:B---3--:R-:W-:-:S02]  /*7160*/  FSEL R28, R28, -INF , !P1 ;  /* 0xff8000001c1c7808 */ /* 0x008fc40004800000 */
[-C--:B------:R-:W-:Y:S01]  /*7170*/  ISETP.GE.AND P0, PT, R4, R2.reuse, PT ;  /* 0x000000020400720c */ /* 0x080fe20003f06270 */
[C---:B------:R-:W-:Y:S01]  /*7180*/  VIADD R4, R8.reuse, 0x11 ;  /* 0x0000001108047836 */ /* 0x040fe20000000000 */
[-C--:B------:R-:W-:Y:S01]  /*7190*/  ISETP.GE.AND P1, PT, R8, R2.reuse, PT ;  /* 0x000000020800720c */ /* 0x080fe20003f26270 */
[----:B------:R-:W2:Y:S01]  /*71a0*/  MUFU.TANH R151, R142 ;  /* 0x0000008e00977308 */ /* 0x000ea20000002400 */
[----:B------:R-:W-:Y:S01]  /*71b0*/  FSEL R29, R29, -INF , !P6 ;  /* 0xff8000001d1d7808 */ /* 0x000fe20007000000 */
[----:B------:R-:W-:Y:S01]  /*71c0*/  FMUL.FTZ R167, R174, UR5 ;  /* 0x00000005aea77c20 */ /* 0x000fe20008410000 */
[----:B------:R-:W-:Y:S01]  /*71d0*/  FSEL R21, R34, -INF , !P1 ;  /* 0xff80000022157808 */ /* 0x000fe20004800000 */
[----:B------:R-:W-:Y:S01]  /*71e0*/  FMUL.FTZ R172, R172, UR5 ;  /* 0x00000005acac7c20 */ /* 0x000fe20008410000 */
[CC--:B------:R-:W-:Y:S01]  /*71f0*/  ISETP.GE.AND P1, PT, R5.reuse, R133.reuse, PT ;  /* 0x000000850500720c */ /* 0x0c0fe20003f26270 */
[----:B------:R-:W-:Y:S01]  /*7200*/  FMUL.FTZ R168, R168, UR5 ;  /* 0x00000005a8a87c20 */ /* 0x000fe20008410000 */
[-C--:B------:R-:W-:Y:S01]  /*7210*/  ISETP.GE.AND P6, PT, R5, R2.reuse, PT ;  /* 0x000000020500720c */ /* 0x080fe20003fc6270 */
[----:B------:R3:W2:Y:S01]  /*7220*/  MUFU.TANH R149, R143 ;  /* 0x0000008f00957308 */ /* 0x0006a20000002400 */
[----:B-1----:R-:W-:Y:S01]  /*7230*/  FSEL R19, R30, -INF , !P5 ;  /* 0xff8000001e137808 */ /* 0x002fe20006800000 */
[----:B------:R-:W-:Y:S01]  /*7240*/  VIADD R5, R8, 0x19 ;  /* 0x0000001908057836 */ /* 0x000fe20000000000 */
[----:B------:R-:W-:Y:S01]  /*7250*/  FSEL R31, R31, -INF , !P0 ;  /* 0xff8000001f1f7808 */ /* 0x000fe20004000000 */
[----:B------:R-:W-:Y:S01]  /*7260*/  FMUL.FTZ R166, R169, UR5 ;  /* 0x00000005a9a67c20 */ /* 0x000fe20008410000 */
[CC--:B------:R-:W-:Y:S01]  /*7270*/  ISETP.GE.AND P5, PT, R4.reuse, R133.reuse, PT ;  /* 0x000000850400720c */ /* 0x0c0fe20003fa6270 */
[----:B------:R-:W-:Y:S01]  /*7280*/  FMUL.FTZ R173, R173, UR5 ;  /* 0x00000005adad7c20 */ /* 0x000fe20008410000 */
[----:B------:R-:W-:Y:S01]  /*7290*/  ISETP.GE.AND P0, PT, R4, R2, PT ;  /* 0x000000020400720c */ /* 0x000fe20003f06270 */
[----:B------:R-:W1:Y:S01]  /*72a0*/  MUFU.TANH R142, R176 ;  /* 0x000000b0008e7308 */ /* 0x000e620000002400 */
[----:B------:R-:W-:Y:S01]  /*72b0*/  VIADD R4, R8, 0x18 ;  /* 0x0000001808047836 */ /* 0x000fe20000000000 */
[----:B------:R-:W-:Y:S01]  /*72c0*/  FSEL R148, R148, -INF , !P5 ;  /* 0xff80000094947808 */ /* 0x000fe20006800000 */
[----:B------:R-:W-:Y:S01]  /*72d0*/  FMUL.FTZ R165, R175, UR5 ;  /* 0x00000005afa57c20 */ /* 0x000fe20008410000 */
[----:B------:R-:W-:Y:S01]  /*72e0*/  FSEL R150, R150, -INF , !P1 ;  /* 0xff80000096967808 */ /* 0x000fe20004800000 */
[----:B------:R-:W-:Y:S01]  /*72f0*/  FMUL.FTZ R163, R170, UR5 ;  /* 0x00000005aaa37c20 */ /* 0x000fe20008410000 */
[----:B------:R-:W-:Y:S01]  /*7300*/  ISETP.GE.AND P5, PT, R5, R133, PT ;  /* 0x000000850500720c */ /* 0x000fe20003fa6270 */
[----:B------:R-:W-:Y:S01]  /*7310*/  FMUL.FTZ R161, R171, UR5 ;  /* 0x00000005aba17c20 */ /* 0x000fe20008410000 */
[----:B------:R-:W1:Y:S01]  /*7320*/  MUFU.TANH R144, R144 ;  /* 0x0000009000907308 */ /* 0x000e620000002400 */
[----:B------:R-:W-:Y:S01]  /*7330*/  FSEL R179, R18, -INF , !P6 ;  /* 0xff80000012b37808 */ /* 0x000fe20007000000 */
[----:B---3--:R-:W-:Y:S01]  /*7340*/  FMUL.FTZ R143, R178, UR5 ;  /* 0x00000005b28f7c20 */ /* 0x008fe20008410000 */
[----:B------:R-:W-:-:S02]  /*7350*/  FSEL R177, R12, -INF , !P0 ;  /* 0xff8000000cb17808 */ /* 0x000fc40004000000 */
[-C--:B------:R-:W-:Y:S02]  /*7360*/  ISETP.GE.AND P1, PT, R4, R133.reuse, PT ;  /* 0x000000850400720c */ /* 0x080fe40003f26270 */
[C---:B------:R-:W-:Y:S01]  /*7370*/  ISETP.GE.AND P6, PT, R6.reuse, R133, PT ;  /* 0x000000850600720c */ /* 0x040fe20003fc6270 */
[----:B------:R-:W3:Y:S01]  /*7380*/  MUFU.TANH R145, R145 ;  /* 0x0000009100917308 */ /* 0x000ee20000002400 */
[-C--:B------:R-:W-:Y:S01]  /*7390*/  ISETP.GE.AND P0, PT, R6, R2.reuse, PT ;  /* 0x000000020600720c */ /* 0x080fe20003f06270 */
[----:B------:R-:W-:Y:S01]  /*73a0*/  VIADD R6, R8, 0x28 ;  /* 0x0000002808067836 */ /* 0x000fe20000000000 */
[----:B-----5:R-:W-:Y:S02]  /*73b0*/  FSEL R136, R17, -INF , !P5 ;  /* 0xff80000011887808 */ /* 0x020fe40006800000 */
[----:B----4-:R-:W-:Y:S02]  /*73c0*/  FSEL R138, R16, -INF , !P1 ;  /* 0xff800000108a7808 */ /* 0x010fe40004800000 */
[-C--:B------:R-:W-:Y:S01]  /*73d0*/  ISETP.GE.AND P5, PT, R5, R2.reuse, PT ;  /* 0x000000020500720c */ /* 0x080fe20003fa6270 */
[----:B------:R-:W4:Y:S01]  /*73e0*/  MUFU.TANH R140, R140 ;  /* 0x0000008c008c7308 */ /* 0x000f220000002400 */
[----:B------:R-:W-:Y:S01]  /*73f0*/  ISETP.GE.AND P1, PT, R4, R2, PT ;  /* 0x000000020400720c */ /* 0x000fe20003f26270 */
[----:B------:R-:W-:Y:S01]  /*7400*/  VIADD R5, R8, 0x21 ;  /* 0x0000002108057836 */ /* 0x000fe20000000000 */
[----:B------:R-:W-:-:S02]  /*7410*/  FSEL R146, R146, -INF , !P6 ;  /* 0xff80000092927808 */ /* 0x000fc40007000000 */
[-C--:B------:R-:W-:Y:S02]  /*7420*/  ISETP.GE.AND P6, PT, R6, R133.reuse, PT ;  /* 0x000000850600720c */ /* 0x080fe40003fc6270 */
[----:B--2---:R-:W-:Y:S01]  /*7430*/  FSEL R151, R151, -INF , !P1 ;  /* 0xff80000097977808 */ /* 0x004fe20004800000 */
[----:B------:R-:W2:Y:S01]  /*7440*/  MUFU.TANH R147, R147 ;  /* 0x0000009300937308 */ /* 0x000ea20000002400 */
[----:B------:R-:W-:Y:S02]  /*7450*/  FSEL R149, R149, -INF , !P5 ;  /* 0xff80000095957808 */ /* 0x000fe40006800000 */
[C---:B------:R-:W-:Y:S02]  /*7460*/  ISETP.GE.AND P1, PT, R5.reuse, R133, PT ;  /* 0x000000850500720c */ /* 0x040fe40003f26270 */
[-C--:B------:R-:W-:Y:S01]  /*7470*/  ISETP.GE.AND P5, PT, R5, R2.reuse, PT ;  /* 0x000000020500720c */ /* 0x080fe20003fa6270 */
[----:B------:R-:W-:Y:S01]  /*7480*/  VIADD R5, R8, 0x29 ;  /* 0x0000002908057836 */ /* 0x000fe20000000000 */
[----:B-1----:R-:W-:Y:S01]  /*7490*/  FSEL R142, R142, -INF , !P6 ;  /* 0xff8000008e8e7808 */ /* 0x002fe20007000000 */
[----:B------:R-:W1:Y:S01]  /*74a0*/  MUFU.TANH R167, R167 ;  /* 0x000000a700a77308 */ /* 0x000e620000002400 */
[----:B------:R-:W-:Y:S01]  /*74b0*/  ISETP.GE.AND P6, PT, R6, R2, PT ;  /* 0x000000020600720c */ /* 0x000fe20003fc6270 */
[----:B------:R-:W-:Y:S01]  /*74c0*/  VIADD R6, R8, 0x30 ;  /* 0x0000003008067836 */ /* 0x000fe20000000000 */
[----:B------:R-:W-:-:S02]  /*74d0*/  FSEL R144, R144, -INF , !P1 ;  /* 0xff80000090907808 */ /* 0x000fc40004800000 */
[-C--:B------:R-:W-:Y:S02]  /*74e0*/  ISETP.GE.AND P1, PT, R5, R133.reuse, PT ;  /* 0x000000850500720c */ /* 0x080fe40003f26270 */
[----:B---3--:R-:W-:Y:S01]  /*74f0*/  FSEL R145, R145, -INF , !P5 ;  /* 0xff80000091917808 */ /* 0x008fe20006800000 */
[----:B------:R-:W3:Y:S01]  /*7500*/  MUFU.TANH R143, R143 ;  /* 0x0000008f008f7308 */ /* 0x000ee20000002400 */
[-C--:B------:R-:W-:Y:S02]  /*7510*/  ISETP.GE.AND P5, PT, R6, R2.reuse, PT ;  /* 0x000000020600720c */ /* 0x080fe40003fa6270 */
[----:B----4-:R-:W-:Y:S02]  /*7520*/  FSEL R140, R140, -INF , !P1 ;  /* 0xff8000008c8c7808 */ /* 0x010fe40004800000 */
[----:B--2---:R-:W-:Y:S02]  /*7530*/  FSEL R147, R147, -INF , !P0 ;  /* 0xff80000093937808 */ /* 0x004fe40004000000 */
[----:B------:R-:W-:Y:S01]  /*7540*/  ISETP.GE.AND P1, PT, R5, R2, PT ;  /* 0x000000020500720c */ /* 0x000fe20003f26270 */
[----:B------:R-:W2:Y:S01]  /*7550*/  MUFU.TANH R141, R141 ;  /* 0x0000008d008d7308 */ /* 0x000ea20000002400 */
[----:B------:R-:W-:Y:S01]  /*7560*/  ISETP.GE.AND P0, PT, R6, R133, PT ;  /* 0x000000850600720c */ /* 0x000fe20003f06270 */
[C---:B------:R-:W-:Y:S01]  /*7570*/  VIADD R6, R8.reuse, 0x31 ;  /* 0x0000003108067836 */ /* 0x040fe20000000000 */
[----:B-1----:R-:W-:Y:S01]  /*7580*/  FSEL R167, R167, -INF , !P5 ;  /* 0xff800000a7a77808 */ /* 0x002fe20006800000 */
[----:B------:R-:W-:Y:S01]  /*7590*/  VIADD R5, R8, 0x38 ;  /* 0x0000003808057836 */ /* 0x000fe20000000000 */
[----:B------:R-:W-:Y:S01]  /*75a0*/  ISETP.GE.AND P5, PT, R212, 0x3, PT ;  /* 0x00000003d400780c */ /* 0x000fe20003fa6270 */
[----:B------:R-:W-:-:S02]  /*75b0*/  VIADD R8, R8, 0x39 ;  /* 0x0000003908087836 */ /* 0x000fc40000000000 */
[----:B------:R-:W1:Y:S01]  /*75c0*/  MUFU.TANH R172, R172 ;  /* 0x000000ac00ac7308 */ /* 0x000e620000002400 */
[----:B---3--:R-:W-:Y:S02]  /*75d0*/  FSEL R143, R143, -INF , !P6 ;  /* 0xff8000008f8f7808 */ /* 0x008fe40007000000 */
[----:B------:R-:W-:-:S05]  /*75e0*/  ISETP.GE.AND P6, PT, R6, R133, PT ;  /* 0x000000850600720c */ /* 0x000fca0003fc6270 */
[----:B------:R-:W3:Y:S01]  /*75f0*/  MUFU.TANH R4, R173 ;  /* 0x000000ad00047308 */ /* 0x000ee20000002400 */
[----:B--2---:R-:W-:Y:S02]  /*7600*/  FSEL R141, R141, -INF , !P1 ;  /* 0xff8000008d8d7808 */ /* 0x004fe40004800000 */
[----:B------:R-:W-:-:S05]  /*7610*/  ISETP.GE.AND P1, PT, R5, R133, PT ;  /* 0x000000850500720c */ /* 0x000fca0003f26270 */
[----:B------:R-:W2:Y:S01]  /*7620*/  MUFU.TANH R168, R168 ;  /* 0x000000a800a87308 */ /* 0x000ea20000002400 */
[----:B-1----:R-:W-:Y:S01]  /*7630*/  FSEL R172, R172, -INF , !P0 ;  /* 0xff800000acac7808 */ /* 0x002fe20004000000 */
[----:B------:R-:W-:Y:S01]  /*7640*/  BAR.SYNC.DEFER_BLOCKING 0x0 ;  /* 0x0000000000007b1d */ /* 0x000fe20000010000 */
[----:B------:R-:W-:-:S05]  /*7650*/  ISETP.GE.AND P0, PT, R8, R133, PT ;  /* 0x000000850800720c */ /* 0x000fca0003f06270 */
[----:B------:R-:W1:Y:S01]  /*7660*/  MUFU.TANH R166, R166 ;  /* 0x000000a600a67308 */ /* 0x000e620000002400 */
[----:B---3--:R-:W-:Y:S02]  /*7670*/  FSEL R170, R4, -INF , !P6 ;  /* 0xff80000004aa7808 */ /* 0x008fe40007000000 */
[----:B------:R-:W-:-:S05]  /*7680*/  ISETP.GE.AND P6, PT, R6, R2, PT ;  /* 0x000000020600720c */ /* 0x000fca0003fc6270 */
[----:B------:R-:W3:Y:S01]  /*7690*/  MUFU.TANH R165, R165 ;  /* 0x000000a500a57308 */ /* 0x000ee20000002400 */
[----:B--2---:R-:W-:Y:S02]  /*76a0*/  FSEL R168, R168, -INF , !P1 ;  /* 0xff800000a8a87808 */ /* 0x004fe40004800000 */
[----:B------:R-:W-:-:S05]  /*76b0*/  ISETP.GE.AND P1, PT, R5, R2, PT ;  /* 0x000000020500720c */ /* 0x000fca0003f26270 */
[----:B------:R-:W2:Y:S01]  /*76c0*/  MUFU.TANH R163, R163 ;  /* 0x000000a300a37308 */ /* 0x000ea20000002400 */
[----:B-1----:R-:W-:Y:S02]  /*76d0*/  FSEL R166, R166, -INF , !P0 ;  /* 0xff800000a6a67808 */ /* 0x002fe40004000000 */
[----:B------:R-:W-:-:S05]  /*76e0*/  ISETP.GE.AND P0, PT, R8, R2, PT ;  /* 0x000000020800720c */ /* 0x000fca0003f06270 */
[----:B------:R-:W1:Y:S01]  /*76f0*/  MUFU.TANH R161, R161 ;  /* 0x000000a100a17308 */ /* 0x000e620000002400 */
[----:B---3--:R-:W-:Y:S02]  /*7700*/  FSEL R165, R165, -INF , !P6 ;  /* 0xff800000a5a57808 */ /* 0x008fe40007000000 */
[----:B--2---:R-:W-:Y:S02]  /*7710*/  FSEL R163, R163, -INF , !P1 ;  /* 0xff800000a3a37808 */ /* 0x004fe40004800000 */
[----:B-1----:R-:W-:Y:S01]  /*7720*/  FSEL R161, R161, -INF , !P0 ;  /* 0xff800000a1a17808 */ /* 0x002fe20004000000 */
[----:B------:R-:W-:Y:S06]  /*7730*/  @!P5 BRA `(.L_x_633) ;  /* 0x0000000400c8d947 */ /* 0x000fec0003800000 */
[----:B------:R-:W-:Y:S01]  /*7740*/  VIADD R5, R212, 0xfffffffd ;  /* 0xfffffffdd4057836 */ /* 0x000fe20000000000 */
[----:B------:R-:W1:Y:S01]  /*7750*/  @!P4 LDC.64 R10, c[0x0][0x218] ;  /* 0x00008600ff0acb82 */ /* 0x000e620000000a00 */
[----:B------:R2:W-:Y:S01]  /*7760*/  @P4 STS.128 [R221+0x6000], RZ ;  /* 0x006000ffdd004388 */ /* 0x0005e20000000c00 */
[----:B------:R-:W-:Y:S01]  /*7770*/  BSSY B0, `(.L_x_634) ;  /* 0x000006d000007945 */ /* 0x000fe20003800000 */
[----:B------:R-:W-:Y:S01]  /*7780*/  IMAD.WIDE.U32 R12, R5, R134, RZ ;  /* 0x00000086050c7225 */ /* 0x000fe200078e00ff */
[----:B------:R-:W-:-:S04]  /*7790*/  SHF.R.S32.HI R7, RZ, 0x1f, R5 ;  /* 0x0000001fff077819 */ /* 0x000fc80000011405 */
[----:B------:R-:W3:Y:S01]  /*77a0*/  @!P3 LDC.64 R8, c[0x0][0x218] ;  /* 0x00008600ff08bb82 */ /* 0x000ee20000000a00 */
[----:B------:R-:W-:Y:S01]  /*77b0*/  IMAD R2, R7, R134, RZ ;  /* 0x0000008607027224 */ /* 0x000fe200078e02ff */
[----:B------:R-:W-:-:S03]  /*77c0*/  LEA R25, P0, R12, R226, 0x6 ;  /* 0x000000e20c197211 */ /* 0x000fc600078030ff */
[----:B------:R-:W-:Y:S01]  /*77d0*/  IMAD R135, R5, R135, R2 ;  /* 0x0000008705877224 */ /* 0x000fe200078e0202 */
[----:B------:R-:W-:Y:S02]  /*77e0*/  IADD3 R23, P6, R216, R25, RZ ;  /* 0x00000019d8177210 */ /* 0x000fe40007fde0ff */
[----:B------:R-:W4:Y:S01]  /*77f0*/  @!P2 LDC.64 R6, c[0x0][0x218] ;  /* 0x00008600ff06ab82 */ /* 0x000f220000000a00 */
[----:B------:R-:W-:-:S05]  /*7800*/  IMAD.IADD R135, R13, 0x1, R135 ;  /* 0x000000010d877824 */ /* 0x000fca00078e0287 */
[----:B------:R-:W-:Y:S02]  /*7810*/  LEA.HI.X R2, R12, R229, R135, 0x6, P0 ;  /* 0x000000e50c027211 */ /* 0x000fe400000f3487 */
[----:B------:R-:W5:Y:S01]  /*7820*/  @!P4 LDC.64 R4, c[0x0][0x218] ;  /* 0x00008600ff04cb82 */ /* 0x000f620000000a00 */
[----:B-1----:R-:W-:Y:S02]  /*7830*/  @!P4 LEA R34, P1, R25, R10, 0x1 ;  /* 0x0000000a1922c211 */ /* 0x002fe400078208ff */
[--C-:B------:R-:W-:Y:S02]  /*7840*/  IMAD.X R18, R207, 0x1, R2.reuse, P6 ;  /* 0x00000001cf127824 */ /* 0x100fe400030e0602 */
        /* <DEDUP_REMOVED lines=25> */
[----:B------:R-:W5:Y:S02]  /*79e0*/  @!P3 LDC.64 R10, c[0x0][0x218] ;  /* 0x00008600ff0abb82 */ /* 0x000f640000000a00 */
[----:B------:R-:W-:Y:S01]  /*79f0*/  @!PT LDS RZ, [RZ] ;  /* 0x00000000fffff984 */ /* 0x000fe20000000800 */
[----:B------:R-:W-:Y:S01]  /*7a00*/  @!PT LDS RZ, [RZ] ;  /* 0x00000000fffff984 */ /* 0x000fe20000000800 */
[----:B------:R-:W-:Y:S01]  /*7a10*/  @!PT LDS RZ, [RZ] ;  /* 0x00000000fffff984 */ /* 0x000fe20000000800 */
[----:B------:R2:W-:Y:S01]  /*7a20*/  @!P4 LDGSTS.E.BYPASS.LTC128B.128 [R221+0x6800], desc[UR8][R26.64] ;  /* 0x068000001addcfae */ /* 0x0005e2000b901d48 */
[----:B-1----:R-:W-:-:S03]  /*7a30*/  @!P3 LEA R34, P0, R23, R16, 0x1 ;  /* 0x000000101722b211 */ /* 0x002fc600078008ff */
[----:B------:R2:W-:Y:S02]  /*7a40*/  @P3 STS.128 [R221+0x8800], RZ ;  /* 0x008800ffdd003388 */ /* 0x0005e40000000c00 */
[----:B------:R-:W1:Y:S01]  /*7a50*/  @!P2 LDC.64 R8, c[0x0][0x218] ;  /* 0x00008600ff08ab82 */ /* 0x000e620000000a00 */
[----:B------:R-:W-:Y:S02]  /*7a60*/  @!P3 LEA.HI.X R35, R23, R17, R18, 0x1, P0 ;  /* 0x000000111723b211 */ /* 0x000fe400000f0c12 */
[----:B------:R-:W-:-:S03]  /*7a70*/  IADD3 R17, P6, R216, R23, RZ ;  /* 0x00000017d8117210 */ /* 0x000fc60007fde0ff */
[----:B------:R-:W-:Y:S01]  /*7a80*/  @!PT LDS RZ, [RZ] ;  /* 0x00000000fffff984 */ /* 0x000fe20000000800 */
[----:B------:R-:W-:Y:S01]  /*7a90*/  @!PT LDS RZ, [RZ] ;  /* 0x00000000fffff984 */ /* 0x000fe20000000800 */
[----:B------:R-:W-:Y:S01]  /*7aa0*/  @!PT LDS RZ, [RZ] ;  /* 0x00000000fffff984 */ /* 0x000fe20000000800 */
[----:B------:R2:W-:Y:S01]  /*7ab0*/  @!P3 LDGSTS.E.BYPASS.LTC128B.128 [R221+0x8800], desc[UR8][R34.64+0x80] ;  /* 0x0880008022ddbfae */ /* 0x0005e2000b901d48 */
[----:B---3--:R-:W-:Y:S01]  /*7ac0*/  @!P4 LEA R134, P1, R17, R12, 0x1 ;  /* 0x0000000c1186c211 */ /* 0x008fe200078208ff */
[----:B------:R-:W3:Y:S01]  /*7ad0*/  @!P4 LDC.64 R6, c[0x0][0x218] ;  /* 0x00008600ff06cb82 */ /* 0x000ee20000000a00 */
[----:B------:R-:W-:Y:S01]  /*7ae0*/  IMAD.X R2, R207, 0x1, R18, P6 ;  /* 0x00000001cf027824 */ /* 0x000fe200030e0612 */
[----:B----4-:R-:W-:Y:S01]  /*7af0*/  @!P2 LEA R14, P0, R23, R14, 0x1 ;  /* 0x0000000e170ea211 */ /* 0x010fe200078008ff */
[----:B------:R2:W-:Y:S01]  /*7b00*/  @P2 STS.128 [R221+0xa800], RZ ;  /* 0x00a800ffdd002388 */ /* 0x0005e20000000c00 */
[----:B------:R-:W-:Y:S02]  /*7b10*/  IADD3 R12, P6, R216, R17, RZ ;  /* 0x00000011d80c7210 */ /* 0x000fe40007fde0ff */
[C-C-:B------:R-:W-:Y:S02]  /*7b20*/  @!P4 LEA.HI.X R135, R17.reuse, R13, R2.reuse, 0x1, P1 ;  /* 0x0000000d1187c211 */ /* 0x140fe400008f0c02 */
[----:B------:R-:W4:Y:S01]  /*7b30*/  @!P3 LDC.64 R4, c[0x0][0x218] ;  /* 0x00008600ff04bb82 */ /* 0x000f220000000a00 */
[----:B-----5:R-:W-:Y:S01]  /*7b40*/  @!P3 LEA R10, P1, R17, R10, 0x1 ;  /* 0x0000000a110ab211 */ /* 0x020fe200078208ff */
[----:B------:R-:W-:Y:S01]  /*7b50*/  IMAD.X R13, R207, 0x1, R2, P6 ;  /* 0x00000001cf0d7824 */ /* 0x000fe200030e0602 */
[----:B------:R-:W-:-:S02]  /*7b60*/  @!P2 LEA.HI.X R15, R23, R15, R18, 0x1, P0 ;  /* 0x0000000f170fa211 */ /* 0x000fc400000f0c12 */
[C-C-:B------:R-:W-:Y:S02]  /*7b70*/  @!P3 LEA.HI.X R11, R17.reuse, R11, R2.reuse, 0x1, P1 ;  /* 0x0000000b110bb211 */ /* 0x140fe400008f0c02 */
[C---:B-1----:R-:W-:Y:S01]  /*7b80*/  @!P2 LEA R8, P0, R17.reuse, R8, 0x1 ;  /* 0x000000081108a211 */ /* 0x042fe200078008ff */
[----:B------:R-:W-:Y:S01]  /*7b90*/  @!PT LDS RZ, [RZ] ;  /* 0x00000000fffff984 */ /* 0x000fe20000000800 */
[----:B------:R-:W-:Y:S01]  /*7ba0*/  @!PT LDS RZ, [RZ] ;  /* 0x00000000fffff984 */ /* 0x000fe20000000800 */
[----:B------:R-:W-:Y:S01]  /*7bb0*/  @!PT LDS RZ, [RZ] ;  /* 0x00000000fffff984 */ /* 0x000fe20000000800 */
[----:B------:R2:W-:Y:S03]  /*7bc0*/  @!P2 LDGSTS.E.BYPASS.LTC128B.128 [R221+0xa800], desc[UR8][R14.64+0x100] ;  /* 0x0a8001000eddafae */ /* 0x0005e6000b901d48 */
[----:B------:R-:W-:Y:S01]  /*7bd0*/  @!P2 LEA.HI.X R9, R17, R9, R2, 0x1, P0 ;  /* 0x000000091109a211 */ /* 0x000fe200000f0c02 */
        /* <DEDUP_REMOVED lines=38> */
.L_x_635:
[----:B------:R-:W-:Y:S05]  /*7e40*/  BSYNC B0 ;  /* 0x0000000000007941 */ /* 0x000fea0003800000 */
.L_x_634:
[----:B------:R-:W0:Y:S02]  /*7e50*/  LDGDEPBAR ;  /* 0x00000000000079af */ /* 0x000e240000000000 */
.L_x_633:
        /* <DEDUP_REMOVED lines=34> */
[----:B------:R-:W-:Y:S01]  /*8080*/  @P5 IADD3 R231, R212, -0x3, RZ ;  /* 0xfffffffdd4e75810 */ /* 0x000fe20007ffe0ff */
[----:B------:R-:W1:Y:S04]  /*8090*/  SHFL.BFLY PT, R5, R4, 0x2, 0x1f ;  /* 0x0c401f0004057f89 */ /* 0x000e6800000e0000 */
[----:B------:R-:W2:Y:S01]  /*80a0*/  SHFL.BFLY PT, R7, R6, 0x2, 0x1f ;  /* 0x0c401f0006077f89 */ /* 0x000ea200000e0000 */
[----:B-1----:R-:W-:-:S02]  /*80b0*/  FMNMX.FTZ R5, R4, R5, !PT ;  /* 0x0000000504057209 */ /* 0x002fc40007810000 */
[----:B--2---:R-:W-:-:S03]  /*80c0*/  FMNMX.FTZ R7, R6, R7, !PT ;  /* 0x0000000706077209 */ /* 0x004fc60007810000 */
[----:B------:R-:W1:Y:S04]  /*80d0*/  SHFL.BFLY PT, R2, R5, 0x1, 0x1f ;  /* 0x0c201f0005027f89 */ /* 0x000e6800000e0000 */
[----:B------:R-:W2:Y:S01]  /*80e0*/  SHFL.BFLY PT, R152, R7, 0x1, 0x1f ;  /* 0x0c201f0007987f89 */ /* 0x000ea200000e0000 */
[----:B-1----:R-:W-:-:S04]  /*80f0*/  FMNMX.FTZ R2, R5, R2, !PT ;  /* 0x0000000205027209 */ /* 0x002fc80007810000 */
[C---:B------:R-:W-:Y:S01]  /*8100*/  FSETP.NEU.FTZ.AND P0, PT, R2.reuse, -INF , PT ;  /* 0xff8000000200780b */ /* 0x040fe20003f1d000 */
[C---:B------:R-:W-:Y:S01]  /*8110*/  FMUL.FTZ R164, R2.reuse, UR6 ;  /* 0x0000000602a47c20 */ /* 0x040fe20008410000 */
[----:B--2---:R-:W-:Y:S02]  /*8120*/  FMNMX.FTZ R152, R7, R152, !PT ;  /* 0x0000009807987209 */ /* 0x004fe40007810000 */
[----:B------:R-:W-:Y:S02]  /*8130*/  FSEL R6, R2, RZ, P0 ;  /* 0x000000ff02067208 */ /* 0x000fe40000000000 */
[----:B------:R-:W-:Y:S01]  /*8140*/  FSEL R164, R164, RZ, P0 ;  /* 0x000000ffa4a47208 */ /* 0x000fe20000000000 */
[C---:B------:R-:W-:Y:S01]  /*8150*/  FMUL.FTZ R169, R152.reuse, UR6 ;  /* 0x0000000698a97c20 */ /* 0x040fe20008410000 */
[C---:B------:R-:W-:Y:S01]  /*8160*/  FSETP.NEU.FTZ.AND P1, PT, R152.reuse, -INF , PT ;  /* 0xff8000009800780b */ /* 0x040fe20003f3d000 */
[----:B------:R-:W-:Y:S02]  /*8170*/  FADD.FTZ R6, R3, -R6 ;  /* 0x8000000603067221 */ /* 0x000fe40000010000 */
[--C-:B------:R-:W-:Y:S01]  /*8180*/  FFMA.FTZ R153, R19, UR6, -R164.reuse ;  /* 0x0000000613997c23 */ /* 0x100fe200080108a4 */
[----:B------:R-:W-:Y:S01]  /*8190*/  FSEL R5, R152, RZ, P1 ;  /* 0x000000ff98057208 */ /* 0x000fe20000800000 */
[----:B------:R-:W1:Y:S01]  /*81a0*/  LDSM.16.MT88.4 R16, [R198+0xc000] ;  /* 0x00c00000c610783b */ /* 0x000e620000004200 */
[----:B------:R-:W-:Y:S01]  /*81b0*/  FSEL R169, R169, RZ, P1 ;  /* 0x000000ffa9a97208 */ /* 0x000fe20000800000 */
[--C-:B------:R-:W-:Y:S01]  /*81c0*/  FFMA.FTZ R156, R21, UR6, -R164.reuse ;  /* 0x00000006159c7c23 */ /* 0x100fe200080108a4 */
[--C-:B------:R-:W-:Y:S01]  /*81d0*/  FFMA.FTZ R154, R29, UR6, -R164.reuse ;  /* 0x000000061d9a7c23 */ /* 0x100fe200080108a4 */
[----:B------:R-:W-:Y:S01]  /*81e0*/  FADD.FTZ R4, R132, -R5 ;  /* 0x8000000584047221 */ /* 0x000fe20000010000 */
[--C-:B------:R-:W-:Y:S01]  /*81f0*/  FFMA.FTZ R162, R31, UR6, -R164.reuse ;  /* 0x000000061fa27c23 */ /* 0x100fe200080108a4 */
        /* <DEDUP_REMOVED lines=11> */
[----:B------:R-:W3:Y:S01]  /*82b0*/  LDSM.16.MT88.4 R136, [R196+0x10000] ;  /* 0x01000000c488783b */ /* 0x000ee20000004200 */
[--C-:B------:R-:W-:Y:S01]  /*82c0*/  FFMA.FTZ R171, R150, UR6, -R169.reuse ;  /* 0x0000000696ab7c23 */ /* 0x100fe200080108a9 */
[--C-:B------:R-:W-:Y:S01]  /*82d0*/  FFMA.FTZ R174, R148, UR6, -R169.reuse ;  /* 0x0000000694ae7c23 */ /* 0x100fe200080108a9 */
        /* <DEDUP_REMOVED lines=9> */
[--C-:B------:R-:W-:Y:S01]  /*8370*/  FFMA.FTZ R210, R145, UR6, -R164.reuse ;  /* 0x0000000691d27c23 */ /* 0x100fe200080108a4 */
[--C-:B------:R-:W-:Y:S01]  /*8380*/  FFMA.FTZ R181, R142, UR6, -R169.reuse ;  /* 0x000000068eb57c23 */ /* 0x100fe200080108a9 */
[----:B------:R-:W-:Y:S01]  /*8390*/  LDSM.16.MT88.4 R144, [R200+0xf000] ;  /* 0x00f00000c890783b */ /* 0x000fe20000004200 */
[----:B------:R-:W-:Y:S01]  /*83a0*/  FFMA.FTZ R208, R140, UR6, -R169 ;  /* 0x000000068cd07c23 */ /* 0x000fe200080108a9 */
[--C-:B------:R-:W-:Y:S01]  /*83b0*/  FFMA.FTZ R209, R143, UR6, -R164.reuse ;  /* 0x000000068fd17c23 */ /* 0x100fe200080108a4 */
[--C-:B------:R-:W-:Y:S01]  /*83c0*/  FFMA.FTZ R214, R141, UR6, -R164.reuse ;  /* 0x000000068dd67c23 */ /* 0x100fe200080108a4 */
[----:B------:R-:W-:Y:S01]  /*83d0*/  LDSM.16.MT88.4 R148, [R196+0xd000] ;  /* 0x00d00000c494783b */ /* 0x000fe20000004200 */
[----:B------:R-:W5:Y:S01]  /*83e0*/  MUFU.EX2 R155, R155 ;  /* 0x0000009b009b7308 */ /* 0x000f620000000800 */
[----:B----4-:R-:W-:Y:S01]  /*83f0*/  F2FP.F16.F32.PACK_AB R4, R157, R160 ;  /* 0x000000a09d04723e */ /* 0x010fe200000000ff */
[--C-:B------:R-:W-:Y:S01]  /*8400*/  FFMA.FTZ R165, R165, UR6, -R164.reuse ;  /* 0x00000006a5a57c23 */ /* 0x100fe200080108a4 */
[----:B------:R-:W-:Y:S01]  /*8410*/  LDSM.16.MT88.4 R140, [R198+0xf000] ;  /* 0x00f00000c68c783b */ /* 0x000fe20000004200 */
[----:B------:R-:W-:-:S04]  /*8420*/  FFMA.FTZ R163, R163, UR6, -R164 ;  /* 0x00000006a3a37c23 */ /* 0x000fc800080108a4 */
[----:B------:R-:W-:Y:S08]  /*8430*/  MUFU.EX2 R156, R156 ;  /* 0x0000009c009c7308 */ /* 0x000ff00000000800 */
        /* <DEDUP_REMOVED lines=26> */
[----:B------:R-:W-:Y:S01]  /*85e0*/  LDSM.16.MT88.4 R112, [R198+0xe000] ;  /* 0x00e00000c670783b */ /* 0x000fe20000004200 */
        /* <DEDUP_REMOVED lines=15> */
[----:B------:R-:W-:Y:S01]  /*86e0*/  LDSM.16.MT88.4 R128, [R197+0xc800] ;  /* 0x00c80000c580783b */ /* 0x000fe20000004200 */
[C---:B------:R-:W-:Y:S01]  /*86f0*/  HMMA.16816.F32 R24, R4.reuse, R26, R108 ;  /* 0x0000001a0418723c */ /* 0x040fe2000000186c */
[----:B------:R-:W4:Y:S01]  /*8700*/  MUFU.EX2 R174, R174 ;  /* 0x000000ae00ae7308 */ /* 0x000f220000000800 */
        /* <DEDUP_REMOVED lines=13> */
[C---:B------:R-:W-:Y:S01]  /*87e0*/  HMMA.16816.F32 R8, R4.reuse, R10, R124 ;  /* 0x0000000a0408723c */ /* 0x040fe2000000187c */
[----:B------:R-:W-:Y:S01]  /*87f0*/  LDSM.16.MT88.4 R124, [R196+0xc800] ;  /* 0x00c80000c47c783b */ /* 0x000fe20000004200 */
[----:B------:R-:W-:Y:S01]  /*8800*/  MUFU.EX2 R173, R173 ;  /* 0x000000ad00ad7308 */ /* 0x000fe20000000800 */
[-C--:B------:R-:W-:Y:S01]  /*8810*/  FMUL.FTZ R92, R92, R159.reuse ;  /* 0x0000009f5c5c7220 */ /* 0x080fe20000410000 */
[----:B------:R-:W-:Y:S01]  /*8820*/  FMUL.FTZ R93, R93, R159 ;  /* 0x0000009f5d5d7220 */ /* 0x000fe20000410000 */
[----:B------:R-:W-:Y:S01]  /*8830*/  LDSM.16.MT88.4 R120, [R200+0xe800] ;  /* 0x00e80000c878783b */ /* 0x000fe20000004200 */
[C---:B--2---:R-:W-:Y:S01]  /*8840*/  HMMA.16816.F32 R100, R4.reuse, R32, R108 ;  /* 0x000000200464723c */ /* 0x044fe2000000186c */
[-C--:B------:R-:W-:Y:S01]  /*8850*/  FMUL.FTZ R94, R94, R3.reuse ;  /* 0x000000035e5e7220 */ /* 0x080fe20000410000 */
[----:B------:R-:W-:Y:S01]  /*8860*/  FMUL.FTZ R95, R95, R3 ;  /* 0x000000035f5f7220 */ /* 0x000fe20000410000 */
[----:B------:R-:W2:Y:S01]  /*8870*/  LDSM.16.MT88.4 R108, [R197+0xe000] ;  /* 0x00e00000c56c783b */ /* 0x000ea20000004200 */
[----:B------:R-:W-:Y:S01]  /*8880*/  MUFU.EX2 R176, R176 ;  /* 0x000000b000b07308 */ /* 0x000fe20000000800 */
[-C--:B------:R-:W-:Y:S01]  /*8890*/  FMUL.FTZ R96, R96, R159.reuse ;  /* 0x0000009f60607220 */ /* 0x080fe20000410000 */
[----:B------:R-:W-:Y:S01]  /*88a0*/  HMMA.16816.F32 R32, R4, R34, R104 ;  /* 0x000000220420723c */ /* 0x000fe20000001868 */
[----:B------:R-:W-:Y:S01]  /*88b0*/  FMUL.FTZ R97, R97, R159 ;  /* 0x0000009f61617220 */ /* 0x000fe20000410000 */
[-C--:B------:R-:W-:Y:S01]  /*88c0*/  FMUL.FTZ R98, R98, R3.reuse ;  /* 0x0000000362627220 */ /* 0x080fe20000410000 */
[----:B------:R-:W-:Y:S01]  /*88d0*/  FMUL.FTZ R99, R99, R3 ;  /* 0x0000000363637220 */ /* 0x000fe20000410000 */
[----:B------:R-:W-:-:S02]  /*88e0*/  FFMA.FTZ R160, R237, R159, R160 ;  /* 0x0000009feda07223 */ /* 0x000fc400000100a0 */
[----:B------:R-:W-:Y:S01]  /*88f0*/  MUFU.EX2 R175, R175 ;  /* 0x000000af00af7308 */ /* 0x000fe20000000800 */
        /* <DEDUP_REMOVED lines=9> */
[----:B---3--:R-:W-:Y:S01]  /*8990*/  HMMA.16816.F32 R92, R4, R136, R92 ;  /* 0x00000088045c723c */ /* 0x008fe2000000185c */
[----:B------:R-:W-:-:S04]  /*89a0*/  FADD.FTZ R157, R157, R160 ;  /* 0x000000a09d9d7221 */ /* 0x000fc80000010000 */
[----:B------:R-:W-:Y:S01]  /*89b0*/  FADD.FTZ R158, R158, R157 ;  /* 0x0000009d9e9e7221 */ /* 0x000fe20000010000 */
[----:B-1----:R-:W-:Y:S01]  /*89c0*/  HMMA.16816.F32 R40, R4, R116, R104 ;  /* 0x000000740428723c */ /* 0x002fe20000001868 */
[----:B------:R-:W1:Y:S01]  /*89d0*/  LDSM.16.MT88.4 R104, [R196+0xe000] ;  /* 0x00e00000c468783b */ /* 0x000e620000004200 */
[----:B------:R-:W-:Y:S01]  /*89e0*/  MUFU.EX2 R177, R177 ;  /* 0x000000b100b17308 */ /* 0x000fe20000000800 */
[----:B------:R-:W-:-:S03]  /*89f0*/  FADD.FTZ R158, R155, R158 ;  /* 0x0000009e9b9e7221 */ /* 0x000fc60000010000 */
[----:B------:R-:W-:Y:S01]  /*8a00*/  HMMA.16816.F32 R36, R4, R118, R36 ;  /* 0x000000760424723c */ /* 0x000fe20000001824 */
[-C--:B------:R-:W-:Y:S01]  /*8a10*/  FMUL.FTZ R116, R44, R159.reuse ;  /* 0x0000009f2c747220 */ /* 0x080fe20000410000 */
[-C--:B------:R-:W-:Y:S01]  /*8a20*/  FMUL.FTZ R117, R45, R159.reuse ;  /* 0x0000009f2d757220 */ /* 0x080fe20000410000 */
[-C--:B------:R-:W-:Y:S01]  /*8a30*/  FMUL.FTZ R44, R48, R159.reuse ;  /* 0x0000009f302c7220 */ /* 0x080fe20000410000 */
[----:B------:R-:W-:Y:S01]  /*8a40*/  FMUL.FTZ R45, R49, R159 ;  /* 0x0000009f312d7220 */ /* 0x000fe20000410000 */
[----:B------:R-:W3:Y:S02]  /*8a50*/  MUFU.EX2 R180, R180 ;  /* 0x000000b400b47308 */ /* 0x000ee40000000800 */
[-C--:B------:R-:W-:Y:S01]  /*8a60*/  FMUL.FTZ R118, R46, R3.reuse ;  /* 0x000000032e767220 */ /* 0x080fe20000410000 */
[-C--:B------:R-:W-:Y:S01]  /*8a70*/  FMUL.FTZ R119, R47, R3.reuse ;  /* 0x000000032f777220 */ /* 0x080fe20000410000 */
[-C--:B------:R-:W-:Y:S01]  /*8a80*/  FMUL.FTZ R46, R50, R3.reuse ;  /* 0x00000003322e7220 */ /* 0x080fe20000410000 */
[----:B------:R-:W-:-:S03]  /*8a90*/  FMUL.FTZ R47, R51, R3 ;  /* 0x00000003332f7220 */ /* 0x000fc60000410000 */
[----:B------:R-:W-:Y:S02]  /*8aa0*/  MUFU.EX2 R179, R179 ;  /* 0x000000b300b37308 */ /* 0x000fe40000000800 */
[C---:B------:R-:W-:Y:S06]  /*8ab0*/  HMMA.16816.F32 R48, R4.reuse, R112, R116 ;  /* 0x000000700430723c */ /* 0x040fec0000001874 */
[C---:B------:R-:W-:Y:S01]  /*8ac0*/  HMMA.16816.F32 R44, R4.reuse, R114, R44 ;  /* 0x00000072042c723c */ /* 0x040fe2000000182c */
[----:B------:R-:W4:Y:S01]  /*8ad0*/  LDSM.16.MT88.4 R112, [R200+0x10000] ;  /* 0x01000000c870783b */ /* 0x000f220000004200 */
        /* <DEDUP_REMOVED lines=8> */
[----:B------:R-:W3:Y:S02]  /*8b60*/  MUFU.EX2 R182, R182 ;  /* 0x000000b600b67308 */ /* 0x000ee40000000800 */
[C---:B--2---:R-:W-:Y:S06]  /*8b70*/  HMMA.16816.F32 R56, R4.reuse, R108, R116 ;  /* 0x0000006c0438723c */ /* 0x044fec0000001874 */
[C---:B------:R-:W-:Y:S01]  /*8b80*/  HMMA.16816.F32 R52, R4.reuse, R110, R52 ;  /* 0x0000006e0434723c */ /* 0x040fe20000001834 */
[----:B------:R-:W2:Y:S01]  /*8b90*/  LDSM.16.MT88.4 R108, [R198+0x10000] ;  /* 0x01000000c66c783b */ /* 0x000ea20000004200 */
        /* <DEDUP_REMOVED lines=9> */
[C---:B-1----:R-:W-:Y:S06]  /*8c30*/  HMMA.16816.F32 R64, R4.reuse, R104, R116 ;  /* 0x000000680440723c */ /* 0x042fec0000001874 */
        /* <DEDUP_REMOVED lines=11> */
[C---:B----4-:R-:W-:Y:S01]  /*8cf0*/  HMMA.16816.F32 R72, R4.reuse, R112, R116 ;  /* 0x000000700448723c */ /* 0x050fe20000001874 */
[----:B------:R-:W4:Y:S05]  /*8d00*/  LDSM.16.MT88.4 R116, [R198+0xc800] ;  /* 0x00c80000c674783b */ /* 0x000f2a0000004200 */
[C---:B------:R-:W-:Y:S01]  /*8d10*/  HMMA.16816.F32 R68, R4.reuse, R114, R68 ;  /* 0x000000720444723c */ /* 0x040fe20000001844 */
[-C--:B------:R-:W-:Y:S01]  /*8d20*/  FMUL.FTZ R112, R80, R159.reuse ;  /* 0x0000009f50707220 */ /* 0x080fe20000410000 */
[-C--:B------:R-:W-:Y:S01]  /*8d30*/  FMUL.FTZ R113, R81, R159.reuse ;  /* 0x0000009f51717220 */ /* 0x080fe20000410000 */
[-C--:B------:R-:W-:Y:S01]  /*8d40*/  FMUL.FTZ R80, R84, R159.reuse ;  /* 0x0000009f54507220 */ /* 0x080fe20000410000 */
[----:B------:R-:W-:Y:S01]  /*8d50*/  FMUL.FTZ R81, R85, R159 ;  /* 0x0000009f55517220 */ /* 0x000fe20000410000 */
[----:B------:R-:W-:Y:S01]  /*8d60*/  MUFU.EX2 R183, R183 ;  /* 0x000000b700b77308 */ /* 0x000fe20000000800 */
[----:B--2---:R-:W-:Y:S01]  /*8d70*/  HMMA.16816.F32 R76, R4, R108, R76 ;  /* 0x0000006c044c723c */ /* 0x004fe2000000184c */
[-C--:B------:R-:W-:Y:S01]  /*8d80*/  FMUL.FTZ R114, R82, R3.reuse ;  /* 0x0000000352727220 */ /* 0x080fe20000410000 */
[-C--:B------:R-:W-:Y:S01]  /*8d90*/  FMUL.FTZ R115, R83, R3.reuse ;  /* 0x0000000353737220 */ /* 0x080fe20000410000 */
[-C--:B------:R-:W-:Y:S01]  /*8da0*/  FMUL.FTZ R82, R86, R3.reuse ;  /* 0x0000000356527220 */ /* 0x080fe20000410000 */
[-C--:B------:R-:W-:Y:S01]  /*8db0*/  FMUL.FTZ R83, R87, R3.reuse ;  /* 0x0000000357537220 */ /* 0x080fe20000410000 */
[----:B------:R-:W-:-:S02]  /*8dc0*/  FFMA.FTZ R3, R235, R3, R156 ;  /* 0x00000003eb037223 */ /* 0x000fc4000001009c */
[----:B------:R-:W2:Y:S02]  /*8dd0*/  MUFU.EX2 R210, R210 ;  /* 0x000000d200d27308 */ /* 0x000ea40000000800 */
[----:B------:R-:W-:Y:S01]  /*8de0*/  HMMA.16816.F32 R84, R4, R110, R112 ;  /* 0x0000006e0454723c */ /* 0x000fe20000001870 */
[----:B------:R-:W2:Y:S01]  /*8df0*/  LDSM.16.MT88.4 R112, [R198+0xe800] ;  /* 0x00e80000c670783b */ /* 0x000ea20000004200 */
[----:B------:R-:W-:-:S03]  /*8e00*/  FADD.FTZ R154, R154, R3 ;  /* 0x000000039a9a7221 */ /* 0x000fc60000010000 */
[----:B------:R-:W2:Y:S01]  /*8e10*/  LDSM.16.MT88.4 R108, [R197+0xe800] ;  /* 0x00e80000c56c783b */ /* 0x000ea20000004200 */
[----:B------:R-:W-:Y:S01]  /*8e20*/  MUFU.EX2 R209, R209 ;  /* 0x000000d100d17308 */ /* 0x000fe20000000800 */
[----:B------:R-:W-:Y:S01]  /*8e30*/  FADD.FTZ R153, R153, R154 ;  /* 0x0000009a99997221 */ /* 0x000fe20000010000 */
[----:B-1----:R-:W-:Y:S03]  /*8e40*/  HMMA.16816.F32 R80, R4, R104, R80 ;  /* 0x000000680450723c */ /* 0x002fe60000001850 */
[----:B------:R-:W-:-:S03]  /*8e50*/  FADD.FTZ R162, R162, R153 ;  /* 0x00000099a2a27221 */ /* 0x000fc60000010000 */
[C---:B------:R-:W-:Y:S01]  /*8e60*/  HMMA.16816.F32 R88, R4.reuse, R106, R88 ;  /* 0x0000006a0458723c */ /* 0x040fe20000001858 */
[----:B------:R-:W-:Y:S01]  /*8e70*/  F2FP.F16.F32.PACK_AB R104, R174, R171 ;  /* 0x000000abae68723e */ /* 0x000fe200000000ff */
[----:B------:R-:W1:Y:S01]  /*8e80*/  MUFU.EX2 R214, R214 ;  /* 0x000000d600d67308 */ /* 0x000e620000000800 */
[----:B-----5:R-:W-:Y:S01]  /*8e90*/  F2FP.F16.F32.PACK_AB R105, R178, R175 ;  /* 0x000000afb269723e */ /* 0x020fe200000000ff */
[----:B------:R-:W-:Y:S01]  /*8ea0*/  FADD.FTZ R171, R171, R158 ;  /* 0x0000009eabab7221 */ /* 0x000fe20000010000 */
[----:B------:R-:W-:Y:S01]  /*8eb0*/  FADD.FTZ R175, R175, R162 ;  /* 0x000000a2afaf7221 */ /* 0x000fe20000010000 */
[----:B------:R-:W-:Y:S01]  /*8ec0*/  HMMA.16816.F32 R4, R4, R138, R96 ;  /* 0x0000008a0404723c */ /* 0x000fe20000001860 */
[----:B------:R-:W-:Y:S01]  /*8ed0*/  F2FP.F16.F32.PACK_AB R106, R176, R173 ;  /* 0x000000adb06a723e */ /* 0x000fe200000000ff */
[----:B------:R-:W-:Y:S01]  /*8ee0*/  LDSM.16.MT88.4 R96, [R197+0x10800] ;  /* 0x01080000c560783b */ /* 0x000fe20000004200 */
[----:B---3--:R-:W-:Y:S01]  /*8ef0*/  F2FP.F16.F32.PACK_AB R107, R180, R177 ;  /* 0x000000b1b46b723e */ /* 0x008fe200000000ff */
[----:B------:R-:W-:Y:S01]  /*8f00*/  MUFU.EX2 R165, R165 ;  /* 0x000000a500a57308 */ /* 0x000fe20000000800 */
[----:B------:R-:W-:Y:S01]  /*8f10*/  FADD.FTZ R174, R174, R171 ;  /* 0x000000abaeae7221 */ /* 0x000fe20000010000 */
[----:B------:R-:W-:Y:S01]  /*8f20*/  LDSM.16.MT88.4 R136, [R196+0xf000] ;  /* 0x00f00000c488783b */ /* 0x000fe20000004200 */
[----:B------:R-:W-:-:S02]  /*8f30*/  FADD.FTZ R178, R178, R175 ;  /* 0x000000afb2b27221 */ /* 0x000fc40000010000 */
[----:B------:R-:W-:Y:S01]  /*8f40*/  FADD.FTZ R173, R173, R174 ;  /* 0x000000aeadad7221 */ /* 0x000fe20000010000 */
[C---:B----4-:R-:W-:Y:S01]  /*8f50*/  HMMA.16816.F32 R20, R104.reuse, R116, R20 ;  /* 0x000000746814723c */ /* 0x050fe20000001814 */
[----:B------:R-:W-:Y:S01]  /*8f60*/  FADD.FTZ R177, R177, R178 ;  /* 0x000000b2b1b17221 */ /* 0x000fe20000010000 */
[----:B------:R-:W-:Y:S01]  /*8f70*/  MUFU.EX2 R163, R163 ;  /* 0x000000a300a37308 */ /* 0x000fe20000000800 */
[----:B------:R-:W-:Y:S02]  /*8f80*/  FADD.FTZ R176, R176, R173 ;  /* 0x000000adb0b07221 */ /* 0x000fe40000010000 */
[----:B------:R-:W-:Y:S01]  /*8f90*/  FADD.FTZ R180, R180, R177 ;  /* 0x000000b1b4b47221 */ /* 0x000fe20000010000 */
[C---:B------:R-:W-:Y:S01]  /*8fa0*/  HMMA.16816.F32 R16, R104.reuse, R118, R16 ;  /* 0x000000766810723c */ /* 0x040fe20000001810 */
[----:B------:R-:W3:Y:S05]  /*8fb0*/  LDSM.16.MT88.4 R116, [R196+0xe800] ;  /* 0x00e80000c474783b */ /* 0x000eea0000004200 */
[C---:B------:R-:W-:Y:S06]  /*8fc0*/  HMMA.16816.F32 R28, R104.reuse, R128, R28 ;  /* 0x00000080681c723c */ /* 0x040fec000000181c */
[C---:B------:R-:W-:Y:S01]  /*8fd0*/  HMMA.16816.F32 R24, R104.reuse, R130, R24 ;  /* 0x000000826818723c */ /* 0x040fe20000001818 */
[----:B------:R-:W4:Y:S05]  /*8fe0*/  LDSM.16.MT88.4 R128, [R200+0x10800] ;  /* 0x01080000c880783b */ /* 0x000f2a0000004200 */
        /* <DEDUP_REMOVED lines=8> */
[----:B------:R-:W5:Y:S05]  /*9070*/  LDSM.16.MT88.4 R108, [R197+0xd000] ;  /* 0x00d00000c56c783b */ /* 0x000f6a0000004200 */
[C---:B------:R-:W-:Y:S06]  /*9080*/  HMMA.16816.F32 R12, R104.reuse, R132, R12 ;  /* 0x00000084680c723c */ /* 0x040fec000000180c */
[C---:B------:R-:W-:Y:S01]  /*9090*/  HMMA.16816.F32 R8, R104.reuse, R134, R8 ;  /* 0x000000866808723c */ /* 0x040fe20000001808 */
[----:B------:R-:W-:Y:S05]  /*90a0*/  LDSM.16.MT88.4 R132, [R197+0xf000] ;  /* 0x00f00000c584783b */ /* 0x000fea0000004200 */
[C---:B------:R-:W-:Y:S06]  /*90b0*/  HMMA.16816.F32 R40, R104.reuse, R120, R40 ;  /* 0x000000786828723c */ /* 0x040fec0000001828 */
[C---:B------:R-:W-:Y:S01]  /*90c0*/  HMMA.16816.F32 R36, R104.reuse, R122, R36 ;  /* 0x0000007a6824723c */ /* 0x040fe20000001824 */
[----:B------:R-:W5:Y:S05]  /*90d0*/  LDSM.16.MT88.4 R120, [R198+0x10800] ;  /* 0x01080000c678783b */ /* 0x000f6a0000004200 */
[C---:B---3--:R-:W-:Y:S06]  /*90e0*/  HMMA.16816.F32 R64, R104.reuse, R116, R64 ;  /* 0x000000746840723c */ /* 0x048fec0000001840 */
[C---:B------:R-:W-:Y:S01]  /*90f0*/  HMMA.16816.F32 R60, R104.reuse, R118, R60 ;  /* 0x00000076683c723c */ /* 0x040fe2000000183c */
[----:B------:R-:W3:Y:S05]  /*9100*/  LDSM.16.MT88.4 R116, [R198+0xd000] ;  /* 0x00d00000c674783b */ /* 0x000eea0000004200 */
[C---:B------:R-:W-:Y:S06]  /*9110*/  HMMA.16816.F32 R80, R104.reuse, R96, R80 ;  /* 0x000000606850723c */ /* 0x040fec0000001850 */
[----:B------:R-:W-:Y:S01]  /*9120*/  HMMA.16816.F32 R88, R104, R98, R88 ;  /* 0x000000626858723c */ /* 0x000fe20000001858 */
[----:B------:R-:W-:Y:S01]  /*9130*/  F2FP.F16.F32.PACK_AB R96, R182, R179 ;  /* 0x000000b3b660723e */ /* 0x000fe200000000ff */
[----:B------:R-:W-:Y:S01]  /*9140*/  FADD.FTZ R179, R179, R176 ;  /* 0x000000b0b3b37221 */ /* 0x000fe20000010000 */
[----:B------:R-:W-:Y:S01]  /*9150*/  F2FP.F16.F32.PACK_AB R97, R210, R183 ;  /* 0x000000b7d261723e */ /* 0x000fe200000000ff */
[----:B------:R-:W-:-:S02]  /*9160*/  FADD.FTZ R183, R183, R180 ;  /* 0x000000b4b7b77221 */ /* 0x000fc40000010000 */
[C---:B----4-:R-:W-:Y:S01]  /*9170*/  HMMA.16816.F32 R72, R104.reuse, R128, R72 ;  /* 0x000000806848723c */ /* 0x050fe20000001848 */
[----:B------:R-:W-:Y:S01]  /*9180*/  F2FP.F16.F32.PACK_AB R98, R208, R181 ;  /* 0x000000b5d062723e */ /* 0x000fe200000000ff */
[----:B------:R-:W-:Y:S01]  /*9190*/  FADD.FTZ R182, R182, R179 ;  /* 0x000000b3b6b67221 */ /* 0x000fe20000010000 */
[----:B-1----:R-:W-:Y:S01]  /*91a0*/  F2FP.F16.F32.PACK_AB R99, R214, R209 ;  /* 0x000000d1d663723e */ /* 0x002fe200000000ff */
[----:B------:R-:W-:Y:S02]  /*91b0*/  FADD.FTZ R210, R210, R183 ;  /* 0x000000b7d2d27221 */ /* 0x000fe40000010000 */
[----:B------:R-:W-:Y:S01]  /*91c0*/  HMMA.16816.F32 R68, R104, R130, R68 ;  /* 0x000000826844723c */ /* 0x000fe20000001844 */
[----:B------:R-:W-:-:S04]  /*91d0*/  FADD.FTZ R3, R181, R182 ;  /* 0x000000b6b5037221 */ /* 0x000fc80000010000 */
[----:B------:R-:W-:Y:S01]  /*91e0*/  FADD.FTZ R3, R208, R3 ;  /* 0x00000003d0037221 */ /* 0x000fe20000010000 */
[C---:B--2---:R-:W-:Y:S06]  /*91f0*/  HMMA.16816.F32 R92, R104.reuse, R112, R92 ;  /* 0x00000070685c723c */ /* 0x044fec000000185c */
[----:B------:R-:W-:Y:S06]  /*9200*/  HMMA.16816.F32 R4, R104, R114, R4 ;  /* 0x000000726804723c */ /* 0x000fec0000001804 */
[C---:B------:R-:W-:Y:S06]  /*9210*/  HMMA.16816.F32 R128, R96.reuse, R124, R12 ;  /* 0x0000007c6080723c */ /* 0x040fec000000180c */
[C---:B------:R-:W-:Y:S01]  /*9220*/  HMMA.16816.F32 R124, R96.reuse, R126, R8 ;  /* 0x0000007e607c723c */ /* 0x040fe20000001808 */
[----:B------:R-:W1:Y:S05]  /*9230*/  LDSM.16.MT88.4 R8, [R200+0x11000] ;  /* 0x01100000c808783b */ /* 0x000e6a0000004200 */
[C---:B-----5:R-:W-:Y:S06]  /*9240*/  HMMA.16816.F32 R112, R96.reuse, R108, R28 ;  /* 0x0000006c6070723c */ /* 0x060fec000000181c */
[C---:B------:R-:W-:Y:S06]  /*9250*/  HMMA.16816.F32 R28, R96.reuse, R144, R40 ;  /* 0x00000090601c723c */ /* 0x040fec0000001828 */
[----:B------:R-:W-:Y:S01]  /*9260*/  HMMA.16816.F32 R40, R96, R146, R36 ;  /* 0x000000926028723c */ /* 0x000fe20000001824 */
[----:B------:R-:W2:Y:S04]  /*9270*/  LDSM.16.MT88.4 R36, [R198+0x11000] ;  /* 0x01100000c624783b */ /* 0x000ea80000004200 */
[----:B------:R-:W-:Y:S01]  /*9280*/  LDSM.16.MT88.4 R144, [R196+0x11000] ;  /* 0x01100000c490783b */ /* 0x000fe20000004200 */
[C---:B------:R-:W-:Y:S06]  /*9290*/  HMMA.16816.F32 R76, R104.reuse, R120, R76 ;  /* 0x00000078684c723c */ /* 0x040fec000000184c */
[----:B------:R-:W-:Y:S01]  /*92a0*/  HMMA.16816.F32 R84, R104, R122, R84 ;  /* 0x0000007a6854723c */ /* 0x000fe20000001854 */
[----:B------:R-:W-:Y:S05]  /*92b0*/  LDSM.16.MT88.4 R104, [R197+0xd800] ;  /* 0x00d80000c568783b */ /* 0x000fea0000004200 */
[C---:B---3--:R-:W-:Y:S06]  /*92c0*/  HMMA.16816.F32 R120, R96.reuse, R116, R20 ;  /* 0x000000746078723c */ /* 0x048fec0000001814 */
[C---:B------:R-:W-:Y:S06]  /*92d0*/  HMMA.16816.F32 R20, R96.reuse, R132, R56 ;  /* 0x000000846014723c */ /* 0x040fec0000001838 */
[C---:B------:R-:W-:Y:S01]  /*92e0*/  HMMA.16816.F32 R56, R96.reuse, R134, R52 ;  /* 0x000000866038723c */ /* 0x040fe20000001834 */
[----:B------:R-:W3:Y:S04]  /*92f0*/  LDSM.16.MT88.4 R132, [R197+0x11000] ;  /* 0x01100000c584783b */ /* 0x000ee80000004200 */
[----:B------:R-:W-:Y:S01]  /*9300*/  LDSM.16.MT88.4 R52, [R198+0xf800] ;  /* 0x00f80000c634783b */ /* 0x000fe20000004200 */
[C---:B-1----:R-:W-:Y:S06]  /*9310*/  HMMA.16816.F32 R12, R96.reuse, R8, R72 ;  /* 0x00000008600c723c */ /* 0x042fec0000001848 */
[C---:B------:R-:W-:Y:S01]  /*9320*/  HMMA.16816.F32 R72, R96.reuse, R10, R68 ;  /* 0x0000000a6048723c */ /* 0x040fe20000001844 */
[----:B------:R-:W-:Y:S05]  /*9330*/  LDSM.16.MT88.4 R68, [R196+0xf800] ;  /* 0x00f80000c444783b */ /* 0x000fea0000004200 */
[C---:B------:R-:W-:Y:S06]  /*9340*/  HMMA.16816.F32 R108, R96.reuse, R110, R24 ;  /* 0x0000006e606c723c */ /* 0x040fec0000001818 */
[C---:B--2---:R-:W-:Y:S06]  /*9350*/  HMMA.16816.F32 R76, R96.reuse, R36, R76 ;  /* 0x00000024604c723c */ /* 0x044fec000000184c */
[C---:B------:R-:W-:Y:S01]  /*9360*/  HMMA.16816.F32 R8, R96.reuse, R38, R84 ;  /* 0x000000266008723c */ /* 0x040fe20000001854 */
[----:B------:R-:W1:Y:S05]  /*9370*/  LDSM.16.MT88.4 R36, [R196+0xd800] ;  /* 0x00d80000c424783b */ /* 0x000e6a0000004200 */
[C---:B------:R-:W-:Y:S06]  /*9380*/  HMMA.16816.F32 R24, R96.reuse, R140, R48 ;  /* 0x0000008c6018723c */ /* 0x040fec0000001830 */
[C---:B------:R-:W-:Y:S06]  /*9390*/  HMMA.16816.F32 R116, R96.reuse, R118, R16 ;  /* 0x000000766074723c */ /* 0x040fec0000001810 */
[C---:B------:R-:W-:Y:S01]  /*93a0*/  HMMA.16816.F32 R48, R96.reuse, R142, R44 ;  /* 0x0000008e6030723c */ /* 0x040fe2000000182c */
[----:B------:R-:W2:Y:S04]  /*93b0*/  LDSM.16.MT88.4 R44, [R200+0xf800] ;  /* 0x00f80000c82c783b */ /* 0x000ea80000004200 */
[----:B------:R-:W-:Y:S01]  /*93c0*/  LDSM.16.MT88.4 R140, [R200+0xd800] ;  /* 0x00d80000c88c783b */ /* 0x000fe20000004200 */
[C---:B------:R-:W-:Y:S06]  /*93d0*/  HMMA.16816.F32 R16, R96.reuse, R136, R64 ;  /* 0x000000886010723c */ /* 0x040fec0000001840 */
        /* <DEDUP_REMOVED lines=9> */
[C---:B---3--:R-:W-:Y:S01]  /*9470*/  HMMA.16816.F32 R84, R96.reuse, R132, R80 ;  /* 0x000000846054723c */ /* 0x048fe20000001850 */
[--C-:B------:R-:W-:Y:S01]  /*9480*/  FFMA.FTZ R148, R172, UR6, -R169.reuse ;  /* 0x00000006ac947c23 */ /* 0x100fe200080108a9 */
[----:B------:R-:W-:Y:S01]  /*9490*/  FFMA.FTZ R149, R170, UR6, -R169 ;  /* 0x00000006aa957c23 */ /* 0x000fe200080108a9 */
[----:B------:R-:W-:Y:S01]  /*94a0*/  MUFU.EX2 R150, R150 ;  /* 0x0000009600967308 */ /* 0x000fe20000000800 */
[----:B------:R-:W3:Y:S02]  /*94b0*/  LDSM.16.MT88.4 R80, [R198+0x11800] ;  /* 0x01180000c650783b */ /* 0x000ee40000004200 */
[C---:B------:R-:W-:Y:S02]  /*94c0*/  HMMA.16816.F32 R88, R96.reuse, R134, R88 ;  /* 0x000000866058723c */ /* 0x040fe40000001858 */
[----:B------:R-:W3:Y:S03]  /*94d0*/  LDSM.16.MT88.4 R132, [R200+0x11800] ;  /* 0x01180000c884783b */ /* 0x000ee60000004200 */
[----:B------:R-:W-:Y:S01]  /*94e0*/  MUFU.EX2 R148, R148 ;  /* 0x0000009400947308 */ /* 0x000fe20000000800 */
[C---:B------:R-:W-:Y:S06]  /*94f0*/  HMMA.16816.F32 R92, R96.reuse, R144, R92 ;  /* 0x00000090605c723c */ /* 0x040fec000000185c */
[----:B------:R-:W-:Y:S01]  /*9500*/  HMMA.16816.F32 R4, R96, R146, R4 ;  /* 0x000000926004723c */ /* 0x000fe20000001804 */
[----:B------:R-:W1:Y:S01]  /*9510*/  MUFU.EX2 R149, R149 ;  /* 0x0000009500957308 */ /* 0x000e620000000800 */
[----:B------:R-:W-:-:S07]  /*9520*/  MOV R144, R0 ;  /* 0x0000000000907202 */ /* 0x000fce0000000f00 */
[----:B------:R-:W2:Y:S08]  /*9530*/  MUFU.EX2 R151, R151 ;  /* 0x0000009700977308 */ /* 0x000eb00000000800 */
[----:B------:R-:W4:Y:S01]  /*9540*/  MUFU.EX2 R166, R166 ;  /* 0x000000a600a67308 */ /* 0x000f220000000800 */
[----:B-1----:R-:W-:Y:S01]  /*9550*/  F2FP.F16.F32.PACK_AB R96, R149, R148 ;  /* 0x000000949560723e */ /* 0x002fe200000000ff */
[----:B------:R-:W-:Y:S01]  /*9560*/  FADD.FTZ R148, R148, R3 ;  /* 0x0000000394947221 */ /* 0x000fe20000010000 */
[----:B------:R-:W-:-:S02]  /*9570*/  MOV R3, R2 ;  /* 0x0000000200037202 */ /* 0x000fc40000000f00 */
[----:B------:R-:W-:Y:S01]  /*9580*/  @P5 MOV R3, R2 ;  /* 0x0000000200035202 */ /* 0x000fe20000000f00 */
[----:B------:R-:W-:Y:S02]  /*9590*/  FADD.FTZ R149, R149, R148 ;  /* 0x0000009495957221 */ /* 0x000fe40000010000 */
[----:B------:R-:W1:Y:S01]  /*95a0*/  MUFU.EX2 R164, R164 ;  /* 0x000000a400a47308 */ /* 0x000e620000000800 */
[----:B--2---:R-:W-:Y:S01]  /*95b0*/  F2FP.F16.F32.PACK_AB R98, R151, R150 ;  /* 0x000000969762723e */ /* 0x004fe200000000ff */
[----:B------:R-:W-:-:S04]  /*95c0*/  FADD.FTZ R150, R150, R149 ;  /* 0x0000009596967221 */ /* 0x000fc80000010000 */
[----:B------:R-:W-:Y:S01]  /*95d0*/  FADD.FTZ R237, R151, R150 ;  /* 0x0000009697ed7221 */ /* 0x000fe20000010000 */
[----:B----4-:R-:W-:Y:S02]  /*95e0*/  F2FP.F16.F32.PACK_AB R97, R165, R166 ;  /* 0x000000a6a561723e */ /* 0x010fe400000000ff */
[----:B-1----:R-:W-:-:S07]  /*95f0*/  F2FP.F16.F32.PACK_AB R99, R164, R163 ;  /* 0x000000a3a463723e */ /* 0x002fce00000000ff */
        /* <DEDUP_REMOVED lines=10> */
[C---:B-----5:R-:W-:Y:S06]  /*96a0*/  HMMA.16816.F32 R120, R96.reuse, R136, R120 ;  /* 0x000000886078723c */ /* 0x060fec0000001878 */
[C---:B------:R-:W-:Y:S01]  /*96b0*/  HMMA.16816.F32 R116, R96.reuse, R138, R116 ;  /* 0x0000008a6074723c */ /* 0x040fe20000001874 */
[----:B------:R-:W1:Y:S05]  /*96c0*/  LDSM.16.MT88.4 R136, [R197+0x11800] ;  /* 0x01180000c588783b */ /* 0x000e6a0000004200 */
[C---:B------:R-:W-:Y:S01]  /*96d0*/  HMMA.16816.F32 R60, R96.reuse, R68, R16 ;  /* 0x00000044603c723c */ /* 0x040fe20000001810 */
[----:B------:R-:W2:Y:S05]  /*96e0*/  LDSM.16.MT88.4 R16, [R196+0x11800] ;  /* 0x01180000c410783b */ /* 0x000eaa0000004200 */
[C---:B---3--:R-:W-:Y:S06]  /*96f0*/  HMMA.16816.F32 R76, R96.reuse, R80, R76 ;  /* 0x00000050604c723c */ /* 0x048fec000000184c */
[C---:B------:R-:W-:Y:S06]  /*9700*/  HMMA.16816.F32 R80, R96.reuse, R82, R8 ;  /* 0x000000526050723c */ /* 0x040fec0000001808 */
        /* <DEDUP_REMOVED lines=13> */
[C---:B-1----:R-:W-:Y:S06]  /*97e0*/  HMMA.16816.F32 R84, R96.reuse, R136, R84 ;  /* 0x000000886054723c */ /* 0x042fec0000001854 */
[C---:B------:R-:W-:Y:S06]  /*97f0*/  HMMA.16816.F32 R88, R96.reuse, R138, R88 ;  /* 0x0000008a6058723c */ /* 0x040fec0000001858 */
[C---:B--2---:R-:W-:Y:S06]  /*9800*/  HMMA.16816.F32 R92, R96.reuse, R16, R92 ;  /* 0x00000010605c723c */ /* 0x044fec000000185c */
[----:B------:R-:W-:Y:S01]  /*9810*/  HMMA.16816.F32 R96, R96, R18, R4 ;  /* 0x000000126060723c */ /* 0x000fe20000001804 */
[----:B------:R-:W-:-:S08]  /*9820*/  NOP ;  /* 0x0000000000007918 */ /* 0x000fd00000000000 */
[----:B------:R-:W-:-:S15]  /*9830*/  @P5 BRA `(.L_x_636) ;  /* 0x0000000000045947 */ /* 0x000fde0003800000 */
.L_x_632:
[----:B------:R-:W-:-:S07]  /*9840*/  IADD3 R231, R144, -0x1, RZ ;  /* 0xffffffff90e77810 */ /* 0x000fce0007ffe0ff */
.L_x_636:
[----:B------:R-:W-:-:S13]  /*9850*/  ISETP.GE.AND P0, PT, R231, RZ, PT ;  /* 0x000000ffe700720c */ /* 0x000fda0003f06270 */
        /* <DEDUP_REMOVED lines=17> */
[----:B------:R-:W2:Y:S08]  /*9970*/  @!P4 LDC.64 R212, c[0x0][0x220] ;  /* 0x00008800ffd4cb82 */ /* 0x000eb00000000a00 */
[----:B------:R-:W3:Y:S08]  /*9980*/  @!P4 LDC.64 R210, c[0x0][0x220] ;  /* 0x00008800ffd2cb82 */ /* 0x000ef00000000a00 */
[----:B------:R-:W4:Y:S01]  /*9990*/  @!P4 LDC.64 R208, c[0x0][0x220] ;  /* 0x00008800ffd0cb82 */ /* 0x000f220000000a00 */
[----:B------:R-:W-:Y:S05]  /*99a0*/  BRA `(.L_x_638) ;  /* 0x0000000400c07947 */ /* 0x000fea0003800000 */
.L_x_640:
[----:B------:R1:W-:Y:S01]  /*99b0*/  @P4 STS.128 [R221+0x6000], RZ ;  /* 0x006000ffdd004388 */ /* 0x0003e20000000c00 */
[----:B------:R-:W2:Y:S01]  /*99c0*/  @!P4 LDC.64 R12, c[0x0][0x218] ;  /* 0x00008600ff0ccb82 */ /* 0x000ea20000000a00 */
[----:B------:R-:W-:Y:S04]  /*99d0*/  VIADD R4, R231, 0xffffffff ;  /* 0xffffffffe7047836 */ /* 0x000fe80000000000 */
[----:B------:R-:W-:Y:S01]  /*99e0*/  IMAD.WIDE.U32 R20, R4, UR6, RZ ;  /* 0x0000000604147c25 */ /* 0x000fe2000f8e00ff */
[----:B------:R-:W-:Y:S02]  /*99f0*/  SHF.R.S32.HI R3, RZ, 0x1f, R4 ;  /* 0x0000001fff037819 */ /* 0x000fe40000011404 */
[----:B------:R-:W5:Y:S01]  /*9a00*/  @!P3 LDC.64 R10, c[0x0][0x218] ;  /* 0x00008600ff0abb82 */ /* 0x000f620000000a00 */
[----:B------:R-:W-:Y:S02]  /*9a10*/  LEA R19, P0, R20, R226, 0x6 ;  /* 0x000000e214137211 */ /* 0x000fe400078030ff */
[----:B------:R-:W-:Y:S04]  /*9a20*/  IMAD R3, R3, UR6, RZ ;  /* 0x0000000603037c24 */ /* 0x000fe8000f8e02ff */
[----:B------:R-:W-:Y:S01]  /*9a30*/  IMAD R3, R4, UR7, R3 ;  /* 0x0000000704037c24 */ /* 0x000fe2000f8e0203 */
[----:B------:R-:W3:Y:S03]  /*9a40*/  @!P2 LDC.64 R8, c[0x0][0x218] ;  /* 0x00008600ff08ab82 */ /* 0x000ee60000000a00 */
[----:B------:R-:W-:Y:S05]  /*9a50*/  IMAD.IADD R3, R21, 0x1, R3 ;  /* 0x0000000115037824 */ /* 0x000fea00078e0203 */
[----:B------:R-:W4:Y:S01]  /*9a60*/  @!P4 LDC.64 R6, c[0x0][0x218] ;  /* 0x00008600ff06cb82 */ /* 0x000f220000000a00 */
[----:B------:R-:W-:Y:S02]  /*9a70*/  LEA.HI.X R20, R20, R229, R3, 0x6, P0 ;  /* 0x000000e514147211 */ /* 0x000fe400000f3403 */
[C---:B------:R-:W-:Y:S05]  /*9a80*/  IADD3 R3, P6, R216.reuse, R19, RZ ;  /* 0x00000013d8037210 */ /* 0x040fea0007fde0ff */
[----:B------:R-:W1:Y:S08]  /*9a90*/  @!P3 LDC.64 R4, c[0x0][0x218] ;  /* 0x00008600ff04bb82 */ /* 0x000e700000000a00 */
[----:B------:R-:W1:Y:S08]  /*9aa0*/  @!P2 LDC.64 R16, c[0x0][0x218] ;  /* 0x00008600ff10ab82 */ /* 0x000e700000000a00 */
[----:B------:R-:W1:Y:S01]  /*9ab0*/  @!P4 LDC.64 R14, c[0x0][0x218] ;  /* 0x00008600ff0ecb82 */ /* 0x000e620000000a00 */
[C---:B--2---:R-:W-:Y:S02]  /*9ac0*/  @!P4 LEA R30, P1, R19.reuse, R12, 0x1 ;  /* 0x0000000c131ec211 */ /* 0x044fe400078208ff */
[C---:B-----5:R-:W-:Y:S02]  /*9ad0*/  @!P3 LEA R28, P0, R19.reuse, R10, 0x1 ;  /* 0x0000000a131cb211 */ /* 0x060fe400078008ff */
[C-C-:B------:R-:W-:Y:S02]  /*9ae0*/  @!P4 LEA.HI.X R31, R19.reuse, R13, R20.reuse, 0x1, P1 ;  /* 0x0000000d131fc211 */ /* 0x140fe400008f0c14 */
[C-C-:B------:R-:W-:Y:S01]  /*9af0*/  @!P3 LEA.HI.X R29, R19.reuse, R11, R20.reuse, 0x1, P0 ;  /* 0x0000000b131db211 */ /* 0x140fe200000f0c14 */
[----:B------:R-:W2:Y:S01]  /*9b00*/  @!P3 LDC.64 R12, c[0x0][0x218] ;  /* 0x00008600ff0cbb82 */ /* 0x000ea20000000a00 */
[----:B---3--:R-:W-:Y:S01]  /*9b10*/  @!P2 LEA R26, P0, R19, R8, 0x1 ;  /* 0x00000008131aa211 */ /* 0x008fe200078008ff */
[----:B------:R-:W-:Y:S01]  /*9b20*/  @!PT LDS RZ, [RZ] ;  /* 0x00000000fffff984 */ /* 0x000fe20000000800 */
[----:B------:R-:W-:Y:S01]  /*9b30*/  @!PT LDS RZ, [RZ] ;  /* 0x00000000fffff984 */ /* 0x000fe20000000800 */
[----:B------:R-:W-:Y:S01]  /*9b40*/  @!PT LDS RZ, [RZ] ;  /* 0x00000000fffff984 */ /* 0x000fe20000000800 */
[----:B------:R3:W-:Y:S01]  /*9b50*/  @!P4 LDGSTS.E.BYPASS.LTC128B.128 [R221+0x6000], desc[UR8][R30.64] ;  /* 0x060000001eddcfae */ /* 0x0007e2000b901d48 */
[----:B----4-:R-:W-:Y:S02]  /*9b60*/  @!P4 LEA R22, P1, R3, R6, 0x1 ;  /* 0x000000060316c211 */ /* 0x010fe400078208ff */
[--C-:B------:R-:W-:Y:S01]  /*9b70*/  @!P2 LEA.HI.X R27, R19, R9, R20.reuse, 0x1, P0 ;  /* 0x00000009131ba211 */ /* 0x100fe200000f0c14 */
[----:B------:R3:W-:Y:S01]  /*9b80*/  @P3 STS.128 [R221+0x8000], RZ ;  /* 0x008000ffdd003388 */ /* 0x0007e20000000c00 */
[----:B-1----:R-:W-:Y:S01]  /*9b90*/  @!P3 LEA R24, P0, R3, R4, 0x1 ;  /* 0x000000040318b211 */ /* 0x002fe200078008ff */
[----:B------:R-:W1:Y:S01]  /*9ba0*/  @!P2 LDC.64 R10, c[0x0][0x218] ;  /* 0x00008600ff0aab82 */ /* 0x000e620000000a00 */
[----:B------:R-:W-:Y:S01]  /*9bb0*/  IMAD.X R20, R207, 0x1, R20, P6 ;  /* 0x00000001cf147824 */ /* 0x000fe200030e0614 */
[----:B------:R-:W-:Y:S01]  /*9bc0*/  @!PT LDS RZ, [RZ] ;  /* 0x00000000fffff984 */ /* 0x000fe20000000800 */
[----:B------:R-:W-:Y:S01]  /*9bd0*/  @!PT LDS RZ, [RZ] ;  /* 0x00000000fffff984 */ /* 0x000fe20000000800 */
[----:B------:R-:W-:Y:S01]  /*9be0*/  @!PT LDS RZ, [RZ] ;  /* 0x00000000fffff984 */ /* 0x000fe20000000800 */
[----:B------:R3:W-:Y:S04]  /*9bf0*/  @!P3 LDGSTS.E.BYPASS.LTC128B.128 [R221+0x8000], desc[UR8][R28.64+0x80] ;  /* 0x080000801cddbfae */ /* 0x0007e8000b901d48 */
[----:B------:R3:W-:Y:S01]  /*9c00*/  @P2 STS.128 [R221+0xa000], RZ ;  /* 0x00a000ffdd002388 */ /* 0x0007e20000000c00 */
[C-C-:B------:R-:W-:Y:S01]  /*9c10*/  @!P4 LEA.HI.X R23, R3.reuse, R7, R20.reuse, 0x1, P1 ;  /* 0x000000070317c211 */ /* 0x140fe200008f0c14 */
[----:B------:R-:W4:Y:S01]  /*9c20*/  @!P4 LDC.64 R8, c[0x0][0x218] ;  /* 0x00008600ff08cb82 */ /* 0x000f220000000a00 */
[C-C-:B------:R-:W-:Y:S01]  /*9c30*/  @!P3 LEA.HI.X R25, R3.reuse, R5, R20.reuse, 0x1, P0 ;  /* 0x000000050319b211 */ /* 0x140fe200000f0c14 */
[----:B------:R-:W-:Y:S01]  /*9c40*/  @!PT LDS RZ, [RZ] ;  /* 0x00000000fffff984 */ /* 0x000fe20000000800 */
[----:B------:R-:W-:Y:S01]  /*9c50*/  @!PT LDS RZ, [RZ] ;  /* 0x00000000fffff984 */ /* 0x000fe20000000800 */
[----:B------:R-:W-:Y:S01]  /*9c60*/  @!PT LDS RZ, [RZ] ;  /* 0x00000000fffff984 */ /* 0x000fe20000000800 */
[----:B------:R3:W-:Y:S01]  /*9c70*/  @!P2 LDGSTS.E.BYPASS.LTC128B.128 [R221+0xa000], desc[UR8][R26.64+0x100] ;  /* 0x0a0001001addafae */ /* 0x0007e2000b901d48 */
[C---:B------:R-:W-:Y:S02]  /*9c80*/  @!P2 LEA R16, P0, R3.reuse, R16, 0x1 ;  /* 0x000000100310a211 */ /* 0x040fe400078008ff */
[C---:B------:R-:W-:Y:S01]  /*9c90*/  IADD3 R19, P1, R216.reuse, R3, RZ ;  /* 0x00000003d8137210 */ /* 0x040fe20007f3e0ff */
[----:B------:R3:W-:Y:S01]  /*9ca0*/  @P4 STS.128 [R221+0x6800], RZ ;  /* 0x006800ffdd004388 */ /* 0x0007e20000000c00 */
[--C-:B------:R-:W-:Y:S01]  /*9cb0*/  @!P2 LEA.HI.X R17, R3, R17, R20.reuse, 0x1, P0 ;  /* 0x000000110311a211 */ /* 0x100fe200000f0c14 */
[----:B------:R-:W5:Y:S01]  /*9cc0*/  @!P3 LDC.64 R6, c[0x0][0x218] ;  /* 0x00008600ff06bb82 */ /* 0x000f620000000a00 */
[C---:B------:R-:W-:Y:S01]  /*9cd0*/  @!P4 LEA R14, P0, R19.reuse, R14, 0x1 ;  /* 0x0000000e130ec211 */ /* 0x040fe200078008ff */
[----:B------:R-:W-:Y:S01]  /*9ce0*/  @!PT LDS RZ, [RZ] ;  /* 0x00000000fffff984 */ /* 0x000fe20000000800 */
[----:B------:R-:W-:Y:S01]  /*9cf0*/  @!PT LDS RZ, [RZ] ;  /* 0x00000000fffff984 */ /* 0x000fe20000000800 */
[----:B------:R-:W-:Y:S01]  /*9d00*/  @!PT LDS RZ, [RZ] ;  /* 0x00000000fffff984 */ /* 0x000fe20000000800 */
[----:B------:R3:W-:Y:S01]  /*9d10*/  @!P4 LDGSTS.E.BYPASS.LTC128B.128 [R221+0x6800], desc[UR8][R22.64] ;  /* 0x0680000016ddcfae */ /* 0x0007e2000b901d48 */
[----:B--2---:R-:W-:Y:S01]  /*9d20*/  @!P3 LEA R12, P6, R19, R12, 0x1 ;  /* 0x0000000c130cb211 */ /* 0x004fe200078c08ff */
[----:B------:R-:W-:Y:S02]  /*9d30*/  IMAD.X R20, R207, 0x1, R20, P1 ;  /* 0x00000001cf147824 */ /* 0x000fe400008e0614 */
[----:B------:R3:W-:Y:S02]  /*9d40*/  @P3 STS.128 [R221+0x8800], RZ ;  /* 0x008800ffdd003388 */ /* 0x0007e40000000c00 */
[----:B------:R-:W2:Y:S01]  /*9d50*/  @!P2 LDC.64 R4, c[0x0][0x218] ;  /* 0x00008600ff04ab82 */ /* 0x000ea20000000a00 */
[C-C-:B------:R-:W-:Y:S01]  /*9d60*/  @!P4 LEA.HI.X R15, R19.reuse, R15, R20.reuse, 0x1, P0 ;  /* 0x0000000f130fc211 */ /* 0x140fe200000f0c14 */
[----:B------:R-:W-:Y:S01]  /*9d70*/  @!PT LDS RZ, [RZ] ;  /* 0x00000000fffff984 */ /* 0x000fe20000000800 */
[----:B------:R-:W-:Y:S01]  /*9d80*/  @!PT LDS RZ, [RZ] ;  /* 0x00000000fffff984 */ /* 0x000fe20000000800 */
[----:B------:R-:W-:Y:S01]  /*9d90*/  @!PT LDS RZ, [RZ] ;  /* 0x00000000fffff984 */ /* 0x000fe20000000800 */
[----:B------:R3:W-:Y:S01]  /*9da0*/  @!P3 LDGSTS.E.BYPASS.LTC128B.128 [R221+0x8800], desc[UR8][R24.64+0x80] ;  /* 0x0880008018ddbfae */ /* 0x0007e2000b901d48 */
[C-C-:B------:R-:W-:Y:S02]  /*9db0*/  @!P3 LEA.HI.X R13, R19.reuse, R13, R20.reuse, 0x1, P6 ;  /* 0x0000000d130db211 */ /* 0x140fe400030f0c14 */
[C---:B-1----:R-:W-:Y:S01]  /*9dc0*/  @!P2 LEA R10, P1, R19.reuse, R10, 0x1 ;  /* 0x0000000a130aa211 */ /* 0x042fe200078208ff */
[----:B------:R3:W-:Y:S01]  /*9dd0*/  @P2 STS.128 [R221+0xa800], RZ ;  /* 0x00a800ffdd002388 */ /* 0x0007e20000000c00 */
[----:B------:R-:W-:Y:S02]  /*9de0*/  IADD3 R3, P0, R216, R19, RZ ;  /* 0x00000013d8037210 */ /* 0x000fe40007f1e0ff */
[--C-:B------:R-:W-:Y:S01]  /*9df0*/  @!P2 LEA.HI.X R11, R19, R11, R20.reuse, 0x1, P1 ;  /* 0x0000000b130ba211 */ /* 0x100fe200008f0c14 */
[----:B------:R-:W-:Y:S01]  /*9e00*/  @!PT LDS RZ, [RZ] ;  /* 0x00000000fffff984 */ /* 0x000fe20000000800 */
[----:B------:R-:W-:Y:S01]  /*9e10*/  @!PT LDS RZ, [RZ] ;  /* 0x00000000fffff984 */ /* 0x000fe20000000800 */
[----:B------:R-:W-:Y:S01]  /*9e20*/  @!PT LDS RZ, [RZ] ;  /* 0x00000000fffff984 */ /* 0x000fe20000000800 */
[----:B------:R3:W-:Y:S01]  /*9e30*/  @!P2 LDGSTS.E.BYPASS.LTC128B.128 [R221+0xa800], desc[UR8][R16.64+0x100] ;  /* 0x0a80010010ddafae */ /* 0x0007e2000b901d48 */
[----:B----4-:R-:W-:Y:S01]  /*9e40*/  @!P4 LEA R8, P6, R3, R8, 0x1 ;  /* 0x000000080308c211 */ /* 0x010fe200078c08ff */
[----:B------:R-:W-:Y:S02]  /*9e50*/  IMAD.X R20, R207, 0x1, R20, P0 ;  /* 0x00000001cf147824 */ /* 0x000fe400000e0614 */
[----:B------:R3:W-:Y:S01]  /*9e60*/  @P4 STS.128 [R221+0x7000], RZ ;  /* 0x007000ffdd004388 */ /* 0x0007e20000000c00 */
[C---:B-----5:R-:W-:Y:S03]  /*9e70*/  @!P3 LEA R6, P1, R3.reuse, R6, 0x1 ;  /* 0x000000060306b211 */ /* 0x060fe600078208ff */
[----:B------:R-:W-:Y:S01]  /*9e80*/  @!PT LDS RZ, [RZ] ;  /* 0x00000000fffff984 */ /* 0x000fe20000000800 */
[----:B------:R-:W-:Y:S01]  /*9e90*/  @!PT LDS RZ, [RZ] ;  /* 0x00000000fffff984 */ /* 0x000fe20000000800 */
[----:B------:R-:W-:Y:S01]  /*9ea0*/  @!PT LDS RZ, [RZ] ;  /* 0x00000000fffff984 */ /* 0x000fe20000000800 */
[----:B------:R3:W-:Y:S01]  /*9eb0*/  @!P4 LDGSTS.E.BYPASS.LTC128B.128 [R221+0x7000], desc[UR8][R14.64] ;  /* 0x070000000eddcfae */ /* 0x0007e2000b901d48 */
[C-C-:B------:R-:W-:Y:S02]  /*9ec0*/  @!P4 LEA.HI.X R9, R3.reuse, R9, R20.reuse, 0x1, P6 ;  /* 0x000000090309c211 */ /* 0x140fe400030f0c14 */
        /* <DEDUP_REMOVED lines=30> */
.L_x_638:
[----:B------:R-:W-:Y:S01]  /*a0b0*/  ISETP.GE.AND P3, PT, R223, UR10, PT ;  /* 0x0000000adf007c0c */ /* 0x000fe2000bf66270 */
[----:B------:R-:W-:Y:S04]  /*a0c0*/  DEPBAR.LE SB0, 0x0 ;  /* 0x000080000000791a */ /* 0x000fe80000000000 */
[----:B------:R-:W-:Y:S01]  /*a0d0*/  BAR.SYNC.DEFER_BLOCKING 0x0 ;  /* 0x0000000000007b1d */ /* 0x000fe20000010000 */
[----:B------:R-:W-:Y:S01]  /*a0e0*/  SHF.R.S32.HI R2, RZ, 0x1f, R231 ;  /* 0x0000001fff027819 */ /* 0x000fe200000114e7 */
[----:B------:R-:W-:Y:S01]  /*a0f0*/  IMAD R243, R217, R231, RZ ;  /* 0x000000e7d9f37224 */ /* 0x000fe200078e02ff */
[----:B------:R-:W-:Y:S01]  /*a100*/  ISETP.GE.AND P2, PT, R222, UR10, PT ;  /* 0x0000000ade007c0c */ /* 0x000fe2000bf46270 */
[-C--:B------:R-:W-:Y:S04]  /*a110*/  IMAD.WIDE.U32 R240, R231, R218.reuse, R232 ;  /* 0x000000dae7f07225 */ /* 0x080fe800078e00e8 */
[----:B------:R-:W-:Y:S01]  /*a120*/  IMAD R243, R2, R218, R243 ;  /* 0x000000da02f37224 */ /* 0x000fe200078e02f3 */
[C---:B-1----:R-:W-:Y:S03]  /*a130*/  @!P4 LEA R248, P1, R240.reuse, R214, 0x1 ;  /* 0x000000d6f0f8c211 */ /* 0x042fe600078208ff */
[----:B------:R-:W-:Y:S05]  /*a140*/  IMAD.IADD R134, R241, 0x1, R243 ;  /* 0x00000001f1867824 */ /* 0x000fea00078e02f3 */
        /* <DEDUP_REMOVED lines=19> */
[--C-:B------:R-:W-:Y:S04]  /*a280*/  @!P2 LEA.HI.X R247, R240, R133, R134.reuse, 0x1, P0 ;  /* 0x00000085f0f7a211 */ /* 0x100fe800000f0c86 */
[----:B------:R-:W-:Y:S01]  /*a290*/  @P2 STS.128 [R221+0x10000], RZ ;  /* 0x010000ffdd002388 */ /* 0x000fe20000000c00 */
[----:B------:R-:W1:Y:S04]  /*a2a0*/  @!P3 LDC.64 R132, c[0x0][0x220] ;  /* 0x00008800ff84bb82 */ /* 0x000e680000000a00 */
[----:B------:R-:W-:Y:S01]  /*a2b0*/  @!PT LDS RZ, [RZ] ;  /* 0x00000000fffff984 */ /* 0x000fe20000000800 */
[----:B------:R-:W-:Y:S01]  /*a2c0*/  @!PT LDS RZ, [RZ] ;  /* 0x00000000fffff984 */ /* 0x000fe20000000800 */
[----:B------:R-:W-:Y:S01]  /*a2d0*/  @!PT LDS RZ, [RZ] ;  /* 0x00000000fffff984 */ /* 0x000fe20000000800 */
[----:B------:R4:W-:Y:S05]  /*a2e0*/  @!P2 LDGSTS.E.BYPASS.LTC128B.128 [R221+0x10000], desc[UR8][R246.64+0x100] ;  /* 0x10000100f6ddafae */ /* 0x0009ea000b901d48 */
[----:B------:R-:W-:Y:S01]  /*a2f0*/  @P4 STS.128 [R221+0xc800], RZ ;  /* 0x00c800ffdd004388 */ /* 0x000fe20000000c00 */
[C---:B-----5:R-:W-:Y:S02]  /*a300*/  IADD3 R245, P5, R230.reuse, R240, RZ ;  /* 0x000000f0e6f57210 */ /* 0x060fe40007fbe0ff */
[----:B------:R-:W5:Y:S02]  /*a310*/  @!P3 LDC.64 R240, c[0x0][0x220] ;  /* 0x00008800fff0bb82 */ /* 0x000f640000000a00 */
[----:B--2---:R-:W-:Y:S01]  /*a320*/  @!P4 LEA R248, P1, R245, R212, 0x1 ;  /* 0x000000d4f5f8c211 */ /* 0x004fe200078208ff */
[----:B------:R-:W-:Y:S01]  /*a330*/  IMAD.X R134, R225, 0x1, R134, P5 ;  /* 0x00000001e1867824 */ /* 0x000fe200028e0686 */
[C---:B---3--:R-:W-:Y:S04]  /*a340*/  @!P3 LEA R250, P0, R245.reuse, R2, 0x1 ;  /* 0x00000002f5fab211 */ /* 0x048fe800078008ff */
[C-C-:B------:R-:W-:Y:S02]  /*a350*/  @!P4 LEA.HI.X R249, R245.reuse, R213, R134.reuse, 0x1, P1 ;  /* 0x000000d5f5f9c211 */ /* 0x140fe400008f0c86 */
[C-C-:B------:R-:W-:Y:S02]  /*a360*/  @!P3 LEA.HI.X R251, R245.reuse, R3, R134.reuse, 0x1, P0 ;  /* 0x00000003f5fbb211 */ /* 0x140fe400000f0c86 */
[C---:B----4-:R-:W-:Y:S01]  /*a370*/  @!P2 LEA R242, P0, R245.reuse, R242, 0x1 ;  /* 0x000000f2f5f2a211 */ /* 0x050fe200078008ff */
[----:B------:R-:W-:Y:S01]  /*a380*/  @!PT LDS RZ, [RZ] ;  /* 0x00000000fffff984 */ /* 0x000fe20000000800 */
[----:B------:R-:W-:Y:S01]  /*a390*/  @!PT LDS RZ, [RZ] ;  /* 0x00000000fffff984 */ /* 0x000fe20000000800 */
[----:B------:R-:W-:Y:S01]  /*a3a0*/  @!PT LDS RZ, [RZ] ;  /* 0x00000000fffff984 */ /* 0x000fe20000000800 */
[----:B------:R-:W-:Y:S01]  /*a3b0*/  @!P4 LDGSTS.E.BYPASS.LTC128B.128 [R221+0xc800], desc[UR8][R248.64] ;  /* 0x0c800000f8ddcfae */ /* 0x000fe2000b901d48 */
[C---:B------:R-:W-:Y:S01]  /*a3c0*/  IADD3 R247, P1, R230.reuse, R245, RZ ;  /* 0x000000f5e6f77210 */ /* 0x040fe20007f3e0ff */
[----:B------:R-:W2:Y:S01]  /*a3d0*/  @!P2 LDC.64 R2, c[0x0][0x220] ;  /* 0x00008800ff02ab82 */ /* 0x000ea20000000a00 */
[--C-:B------:R-:W-:Y:S02]  /*a3e0*/  @!P2 LEA.HI.X R243, R245, R243, R134.reuse, 0x1, P0 ;  /* 0x000000f3f5f3a211 */ /* 0x100fe400000f0c86 */
[----:B------:R-:W-:Y:S01]  /*a3f0*/  @P3 STS.128 [R221+0xe800], RZ ;  /* 0x00e800ffdd003388 */ /* 0x000fe20000000c00 */
[----:B------:R-:W-:Y:S01]  /*a400*/  @!P4 LEA R244, P0, R247, R210, 0x1 ;  /* 0x000000d2f7f4c211 */ /* 0x000fe200078008ff */
[----:B------:R-:W-:Y:S01]  /*a410*/  IMAD.X R134, R225, 0x1, R134, P1 ;  /* 0x00000001e1867824 */ /* 0x000fe200008e0686 */
[----:B------:R-:W-:Y:S02]  /*a420*/  IADD3 R234, P6, R230, R247, RZ ;  /* 0x000000f7e6ea7210 */ /* 0x000fe40007fde0ff */
[----:B------:R-:W-:Y:S01]  /*a430*/  @!PT LDS RZ, [RZ] ;  /* 0x00000000fffff984 */ /* 0x000fe20000000800 */
[----:B------:R-:W-:Y:S01]  /*a440*/  @!PT LDS RZ, [RZ] ;  /* 0x00000000fffff984 */ /* 0x000fe20000000800 */
[----:B------:R-:W-:Y:S01]  /*a450*/  @!PT LDS RZ, [RZ] ;  /* 0x00000000fffff984 */ /* 0x000fe20000000800 */
[----:B------:R-:W-:Y:S02]  /*a460*/  @!P3 LDGSTS.E.BYPASS.LTC128B.128 [R221+0xe800], desc[UR8][R250.64+0x80] ;  /* 0x0e800080faddbfae */ /* 0x000fe4000b901d48 */
[C-C-:B------:R-:W-:Y:S03]  /*a470*/  @!P4 LEA.HI.X R245, R247.reuse, R211, R134.reuse, 0x1, P0 ;  /* 0x000000d3f7f5c211 */ /* 0x140fe600000f0c86 */
[----:B------:R-:W-:Y:S01]  /*a480*/  @P2 STS.128 [R221+0x10800], RZ ;  /* 0x010800ffdd002388 */ /* 0x000fe20000000c00 */
[C---:B-----5:R-:W-:Y:S02]  /*a490*/  @!P3 LEA R240, P1, R247.reuse, R240, 0x1 ;  /* 0x000000f0f7f0b211 */ /* 0x060fe400078208ff */
[C---:B-1----:R-:W-:Y:S02]  /*a4a0*/  @!P2 LEA R238, P0, R247.reuse, R238, 0x1 ;  /* 0x000000eef7eea211 */ /* 0x042fe400078008ff */
[----:B------:R-:W-:Y:S01]  /*a4b0*/  @!PT LDS RZ, [RZ] ;  /* 0x00000000fffff984 */ /* 0x000fe20000000800 */
[----:B------:R-:W-:Y:S01]  /*a4c0*/  @!PT LDS RZ, [RZ] ;  /* 0x00000000fffff984 */ /* 0x000fe20000000800 */
[----:B------:R-:W-:Y:S01]  /*a4d0*/  @!PT LDS RZ, [RZ] ;  /* 0x00000000fffff984 */ /* 0x000fe20000000800 */
[----:B------:R-:W-:Y:S01]  /*a4e0*/  @!P2 LDGSTS.E.BYPASS.LTC128B.128 [R221+0x10800], desc[UR8][R242.64+0x100] ;  /* 0x10800100f2ddafae */ /* 0x000fe2000b901d48 */
[C-C-:B------:R-:W-:Y:S02]  /*a4f0*/  @!P3 LEA.HI.X R241, R247.reuse, R241, R134.reuse, 0x1, P1 ;  /* 0x000000f1f7f1b211 */ /* 0x140fe400008f0c86 */
[--C-:B------:R-:W-:Y:S02]  /*a500*/  @!P2 LEA.HI.X R239, R247, R239, R134.reuse, 0x1, P0 ;  /* 0x000000eff7efa211 */ /* 0x100fe400000f0c86 */
[----:B------:R-:W-:Y:S01]  /*a510*/  @P4 STS.128 [R221+0xd000], RZ ;  /* 0x00d000ffdd004388 */ /* 0x000fe20000000c00 */
[----:B------:R-:W-:Y:S01]  /*a520*/  IMAD.X R134, R225, 0x1, R134, P6 ;  /* 0x00000001e1867824 */ /* 0x000fe200030e0686 */
[C---:B------:R-:W-:Y:S03]  /*a530*/  @!P4 LEA R246, P5, R234.reuse, R208, 0x1 ;  /* 0x000000d0eaf6c211 */ /* 0x040fe600078a08ff */
[----:B------:R-:W-:Y:S01]  /*a540*/  @!PT LDS RZ, [RZ] ;  /* 0x00000000fffff984 */ /* 0x000fe20000000800 */
[----:B------:R-:W-:Y:S01]  /*a550*/  @!PT LDS RZ, [RZ] ;  /* 0x00000000fffff984 */ /* 0x000fe20000000800 */
[----:B------:R-:W-:Y:S01]  /*a560*/  @!PT LDS RZ, [RZ] ;  /* 0x00000000fffff984 */ /* 0x000fe20000000800 */
[----:B------:R-:W-:Y:S01]  /*a570*/  @!P4 LDGSTS.E.BYPASS.LTC128B.128 [R221+0xd000], desc[UR8][R244.64] ;  /* 0x0d000000f4ddcfae */ /* 0x000fe2000b901d48 */
[C---:B------:R-:W-:Y:S02]  /*a580*/  @!P3 LEA R132, P1, R234.reuse, R132, 0x1 ;  /* 0x00000084ea84b211 */ /* 0x040fe400078208ff */
[C-C-:B------:R-:W-:Y:S02]  /*a590*/  @!P4 LEA.HI.X R247, R234.reuse, R209, R134.reuse, 0x1, P5 ;  /* 0x000000d1eaf7c211 */ /* 0x140fe400028f0c86 */
[----:B------:R-:W-:Y:S01]  /*a5a0*/  @P3 STS.128 [R221+0xf000], RZ ;  /* 0x00f000ffdd003388 */ /* 0x000fe20000000c00 */
[C-C-:B------:R-:W-:Y:S02]  /*a5b0*/  @!P3 LEA.HI.X R133, R234.reuse, R133, R134.reuse, 0x1, P1 ;  /* 0x00000085ea85b211 */ /* 0x140fe400008f0c86 */
[C---:B--2---:R-:W-:Y:S02]  /*a5c0*/  @!P2 LEA R2, P0, R234.reuse, R2, 0x1 ;  /* 0x00000002ea02a211 */ /* 0x044fe400078008ff */
[----:B------:R-:W-:Y:S01]  /*a5d0*/  @!PT LDS RZ, [RZ] ;  /* 0x00000000fffff984 */ /* 0x000fe20000000800 */
[----:B------:R-:W-:Y:S01]  /*a5e0*/  @!PT LDS RZ, [RZ] ;  /* 0x00000000fffff984 */ /* 0x000fe20000000800 */
[----:B------:R-:W-:Y:S01]  /*a5f0*/  @!PT LDS RZ, [RZ] ;  /* 0x00000000fffff984 */ /* 0x000fe20000000800 */
[----:B------:R-:W-:Y:S01]  /*a600*/  @!P3 LDGSTS.E.BYPASS.LTC128B.128 [R221+0xf000], desc[UR8][R240.64+0x80] ;  /* 0x0f000080f0ddbfae */ /* 0x000fe2000b901d48 */
[----:B------:R-:W-:Y:S02]  /*a610*/  ISETP.GT.AND P5, PT, R231, RZ, PT ;  /* 0x000000ffe700720c */ /* 0x000fe40003fa4270 */
        /* <DEDUP_REMOVED lines=181> */
[----:B------:R2:W-:Y:S01]  /*b170*/  MUFU.TANH R165, R3 ;  /* 0x0000000300a57308 */ /* 0x0005e20000002400 */
[C---:B------:R-:W-:Y:S03]  /*b180*/  HMMA.16816.F32 R24, R176.reuse, R142, R24 ;  /* 0x0000008eb018723c */ /* 0x040fe60000001818 */
[----:B------:R-:W-:Y:S01]  /*b190*/  FMUL.FTZ R133, R8, UR5 ;  /* 0x0000000508857c20 */ /* 0x000fe20008410000 */
[----:B------:R-:W-:Y:S05]  /*b1a0*/  FMUL.FTZ R132, R9, UR5 ;  /* 0x0000000509847c20 */ /* 0x000fea0008410000 */
[----:B------:R3:W4:Y:S02]  /*b1b0*/  MUFU.TANH R182, R2 ;  /* 0x0000000200b67308 */ /* 0x0007240000002400 */
[----:B------:R-:W-:Y:S01]  /*b1c0*/  FMUL.FTZ R250, R18, UR5 ;  /* 0x0000000512fa7c20 */ /* 0x000fe20008410000 */
[----:B------:R-:W-:Y:S01]  /*b1d0*/  FMUL.FTZ R252, R17, UR5 ;  /* 0x0000000511fc7c20 */ /* 0x000fe20008410000 */
[----:B------:R-:W-:Y:S01]  /*b1e0*/  FMUL.FTZ R251, R19, UR5 ;  /* 0x0000000513fb7c20 */ /* 0x000fe20008410000 */
[----:B------:R-:W-:Y:S05]  /*b1f0*/  FMUL.FTZ R248, R20, UR5 ;  /* 0x0000000514f87c20 */ /* 0x000fea0008410000 */
[----:B------:R5:W4:Y:S01]  /*b200*/  MUFU.TANH R166, R234 ;  /* 0x000000ea00a67308 */ /* 0x000b220000002400 */
[----:B--2---:R-:W-:Y:S01]  /*b210*/  FMUL.FTZ R3, R11, UR5 ;  /* 0x000000050b037c20 */ /* 0x004fe20008410000 */
[----:B------:R-:W-:Y:S01]  /*b220*/  FMUL.FTZ R247, R22, UR5 ;  /* 0x0000000516f77c20 */ /* 0x000fe20008410000 */
[----:B------:R-:W-:Y:S01]  /*b230*/  FMUL.FTZ R246, R21, UR5 ;  /* 0x0000000515f67c20 */ /* 0x000fe20008410000 */
[----:B------:R-:W-:Y:S06]  /*b240*/  FMUL.FTZ R249, R23, UR5 ;  /* 0x0000000517f97c20 */ /* 0x000fec0008410000 */
[----:B------:R2:W-:Y:S01]  /*b250*/  MUFU.TANH R181, R3 ;  /* 0x0000000300b57308 */ /* 0x0005e20000002400 */
[----:B---3--:R-:W-:Y:S01]  /*b260*/  FMUL.FTZ R2, R10, UR5 ;  /* 0x000000050a027c20 */ /* 0x008fe20008410000 */
[C---:B-1----:R-:W-:Y:S03]  /*b270*/  HMMA.16816.F32 R28, R176.reuse, R136, R28 ;  /* 0x00000088b01c723c */ /* 0x042fe6000000181c */
[----:B------:R-:W-:Y:S01]  /*b280*/  FMUL.FTZ R244, R24, UR5 ;  /* 0x0000000518f47c20 */ /* 0x000fe20008410000 */
[----:B------:R-:W-:Y:S01]  /*b290*/  FMUL.FTZ R245, R26, UR5 ;  /* 0x000000051af57c20 */ /* 0x000fe20008410000 */
[----:B------:R-:W-:Y:S03]  /*b2a0*/  FMUL.FTZ R242, R25, UR5 ;  /* 0x0000000519f27c20 */ /* 0x000fe60008410000 */
[----:B------:R1:W-:Y:S03]  /*b2b0*/  MUFU.TANH R175, R2 ;  /* 0x0000000200af7308 */ /* 0x0003e60000002400 */
[----:B-----5:R-:W-:Y:S01]  /*b2c0*/  FMUL.FTZ R234, R12, UR5 ;  /* 0x000000050cea7c20 */ /* 0x020fe20008410000 */
[----:B------:R-:W-:Y:S03]  /*b2d0*/  HMMA.16816.F32 R32, R176, R138, R32 ;  /* 0x0000008ab020723c */ /* 0x000fe60000001820 */
[----:B------:R-:W-:Y:S03]  /*b2e0*/  FMUL.FTZ R243, R27, UR5 ;  /* 0x000000051bf37c20 */ /* 0x000fe60008410000 */
[----:B------:R3:W5:Y:S01]  /*b2f0*/  MUFU.TANH R167, R134 ;  /* 0x0000008600a77308 */ /* 0x0007620000002400 */
[----:B--2---:R-:W-:Y:S09]  /*b300*/  FMUL.FTZ R3, R16, UR5 ;  /* 0x0000000510037c20 */ /* 0x004ff20008410000 */
[----:B------:R2:W5:Y:S01]  /*b310*/  MUFU.TANH R150, R133 ;  /* 0x0000008500967308 */ /* 0x0005620000002400 */
[----:B-1----:R-:W-:Y:S01]  /*b320*/  FMUL.FTZ R2, R15, UR5 ;  /* 0x000000050f027c20 */ /* 0x002fe20008410000 */
[----:B------:R-:W-:Y:S01]  /*b330*/  FMUL.FTZ R238, R28, UR5 ;  /* 0x000000051cee7c20 */ /* 0x000fe20008410000 */
[----:B------:R-:W-:Y:S01]  /*b340*/  FMUL.FTZ R241, R30, UR5 ;  /* 0x000000051ef17c20 */ /* 0x000fe20008410000 */
[----:B------:R-:W-:Y:S01]  /*b350*/  FMUL.FTZ R240, R29, UR5 ;  /* 0x000000051df07c20 */ /* 0x000fe20008410000 */
[----:B------:R-:W-:Y:S05]  /*b360*/  FMUL.FTZ R239, R31, UR5 ;  /* 0x000000051fef7c20 */ /* 0x000fea0008410000 */
[----:B------:R4:W-:Y:S01]  /*b370*/  MUFU.TANH R162, R3 ;  /* 0x0000000300a27308 */ /* 0x0009e20000002400 */
[----:B---3--:R-:W-:Y:S01]  /*b380*/  FMUL.FTZ R134, R14, UR5 ;  /* 0x000000050e867c20 */ /* 0x008fe20008410000 */
[----:B------:R-:W-:Y:S01]  /*b390*/  FMUL.FTZ R236, R32, UR5 ;  /* 0x0000000520ec7c20 */ /* 0x000fe20008410000 */
[----:B------:R-:W-:Y:S07]  /*b3a0*/  FMUL.FTZ R35, R35, UR5 ;  /* 0x0000000523237c20 */ /* 0x000fee0008410000 */
[----:B------:R1:W-:Y:S01]  /*b3b0*/  MUFU.TANH R163, R2 ;  /* 0x0000000200a37308 */ /* 0x0003e20000002400 */
[----:B--2---:R-:W-:Y:S09]  /*b3c0*/  FMUL.FTZ R133, R13, UR5 ;  /* 0x000000050d857c20 */ /* 0x004ff20008410000 */
[----:B------:R2:W3:Y:S01]  /*b3d0*/  MUFU.TANH R183, R132 ;  /* 0x0000008400b77308 */ /* 0x0004e20000002400 */
[----:B----4-:R-:W-:Y:S04]  /*b3e0*/  FMNMX.FTZ R3, R182, R135, !PT ;  /* 0x00000087b6037209 */ /* 0x010fe80007810000 */
[----:B------:R-:W-:Y:S05]  /*b3f0*/  FMNMX.FTZ R3, R166, R3, !PT ;  /* 0x00000003a6037209 */ /* 0x000fea0007810000 */
[----:B------:R-:W4:Y:S01]  /*b400*/  MUFU.TANH R170, R234 ;  /* 0x000000ea00aa7308 */ /* 0x000f220000002400 */
[----:B-1----:R-:W-:Y:S04]  /*b410*/  FMNMX.FTZ R2, R165, R0, !PT ;  /* 0x00000000a5027209 */ /* 0x002fe80007810000 */
[----:B-----5:R-:W-:Y:S05]  /*b420*/  FMNMX.FTZ R2, R167, R2, !PT ;  /* 0x00000002a7027209 */ /* 0x020fea0007810000 */
[----:B------:R-:W1:Y:S01]  /*b430*/  MUFU.TANH R173, R134 ;  /* 0x0000008600ad7308 */ /* 0x000e620000002400 */
[----:B--2---:R-:W-:Y:S02]  /*b440*/  FMNMX.FTZ R132, R150, R3, !PT ;  /* 0x0000000396847209 */ /* 0x004fe40007810000 */
[----:B------:R-:W-:Y:S02]  /*b450*/  FMNMX.FTZ R2, R175, R2, !PT ;  /* 0x00000002af027209 */ /* 0x000fe40007810000 */
[----:B---3--:R-:W-:Y:S02]  /*b460*/  FMNMX.FTZ R3, R183, R132, !PT ;  /* 0x00000084b7037209 */ /* 0x008fe40007810000 */
[----:B------:R-:W-:Y:S03]  /*b470*/  FMNMX.FTZ R2, R181, R2, !PT ;  /* 0x00000002b5027209 */ /* 0x000fe60007810000 */
[----:B------:R-:W2:Y:S01]  /*b480*/  MUFU.TANH R174, R133 ;  /* 0x0000008500ae7308 */ /* 0x000ea20000002400 */
[----:B----4-:R-:W-:Y:S01]  /*b490*/  FMNMX.FTZ R3, R170, R3, !PT ;  /* 0x00000003aa037209 */ /* 0x010fe20007810000 */
[----:B------:R-:W-:Y:S08]  /*b4a0*/  FMUL.FTZ R234, R33, UR5 ;  /* 0x0000000521ea7c20 */ /* 0x000ff00008410000 */
[----:B------:R-:W3:Y:S01]  /*b4b0*/  MUFU.TANH R250, R250 ;  /* 0x000000fa00fa7308 */ /* 0x000ee20000002400 */
[----:B-1----:R-:W-:Y:S01]  /*b4c0*/  FMNMX.FTZ R2, R173, R2, !PT ;  /* 0x00000002ad027209 */ /* 0x002fe20007810000 */
[----:B------:R-:W-:Y:S08]  /*b4d0*/  FMUL.FTZ R134, R34, UR5 ;  /* 0x0000000522867c20 */ /* 0x000ff00008410000 */
[----:B------:R-:W1:Y:S01]  /*b4e0*/  MUFU.TANH R252, R252 ;  /* 0x000000fc00fc7308 */ /* 0x000e620000002400 */
[----:B--2---:R-:W-:Y:S02]  /*b4f0*/  FMNMX.FTZ R3, R174, R3, !PT ;  /* 0x00000003ae037209 */ /* 0x004fe40007810000 */
[----:B------:R-:W-:Y:S02]  /*b500*/  FMNMX.FTZ R133, R163, R2, !PT ;  /* 0x00000002a3857209 */ /* 0x000fe40007810000 */
[----:B------:R-:W-:Y:S05]  /*b510*/  FMNMX.FTZ R3, R162, R3, !PT ;  /* 0x00000003a2037209 */ /* 0x000fea0007810000 */
        /* <DEDUP_REMOVED lines=32> */
[----:B------:R3:W4:Y:S01]  /*b720*/  MUFU.TANH R133, R35 ;  /* 0x0000002300857308 */ /* 0x0007220000002400 */
[----:B-1----:R-:W-:Y:S02]  /*b730*/  FMNMX.FTZ R2, R134, R3, !PT ;  /* 0x0000000386027209 */ /* 0x002fe40007810000 */
[----:B--2---:R-:W-:Y:S01]  /*b740*/  FMNMX.FTZ R18, R234, R132, !PT ;  /* 0x00000084ea127209 */ /* 0x004fe20007810000 */
[----:B------:R-:W-:Y:S06]  /*b750*/  @P5 BRA `(.L_x_640) ;  /* 0xffffffe000945947 */ /* 0x000fec000383ffff */
.L_x_639:
[----:B------:R-:W1:Y:S01]  /*b760*/  SHFL.BFLY PT, R3, R18, 0x2, 0x1f ;  /* 0x0c401f0012037f89 */ /* 0x000e6200000e0000 */
[----:B---34-:R-:W-:Y:S02]  /*b770*/  FMNMX.FTZ R7, R133, R2, !PT ;  /* 0x0000000285077209 */ /* 0x018fe40007810000 */
[----:B------:R-:W-:Y:S05]  /*b780*/  IADD3 R231, R231, -0x1, RZ ;  /* 0xffffffffe7e77810 */ /* 0x000fea0007ffe0ff */
[----:B------:R-:W-:Y:S08]  /*b790*/  LDSM.16.MT88.4 R24, [R198+0xc000] ;  /* 0x00c00000c618783b */ /* 0x000ff00000004200 */
        /* <DEDUP_REMOVED lines=9> */
[----:B------:R-:W2:Y:S08]  /*b830*/  SHFL.BFLY PT, R3, R4, 0x1, 0x1f ;  /* 0x0c201f0004037f89 */ /* 0x000eb000000e0000 */
[----:B------:R-:W3:Y:S01]  /*b840*/  LDSM.16.MT88.4 R16, [R200+0xc000] ;  /* 0x00c00000c810783b */ /* 0x000ee20000004200 */
        /* <DEDUP_REMOVED lines=14> */
[----:B------:R-:W-:Y:S01]  /*b930*/  FMUL.FTZ R6, R0, UR4 ;  /* 0x0000000400067c20 */ /* 0x000fe20008410000 */
[----:B------:R-:W1:Y:S01]  /*b940*/  MUFU.EX2 R2, R5 ;  /* 0x0000000500027308 */ /* 0x000e620000000800 */
[--C-:B------:R-:W-:Y:S01]  /*b950*/  FFMA.FTZ R169, R165, UR4, -R144.reuse ;  /* 0x00000004a5a97c23 */ /* 0x100fe20008010890 */
[--C-:B------:R-:W-:Y:S01]  /*b960*/  FFMA.FTZ R165, R167, UR4, -R144.reuse ;  /* 0x00000004a7a57c23 */ /* 0x100fe20008010890 */
[--C-:B------:R-:W-:Y:S01]  /*b970*/  FFMA.FTZ R167, R150, UR4, -R145.reuse ;  /* 0x0000000496a77c23 */ /* 0x100fe20008010891 */
[--C-:B------:R-:W-:Y:S01]  /*b980*/  FFMA.FTZ R164, R175, UR4, -R144.reuse ;  /* 0x00000004afa47c23 */ /* 0x100fe20008010890 */
[--C-:B------:R-:W-:Y:S01]  /*b990*/  FFMA.FTZ R135, R181, UR4, -R144.reuse ;  /* 0x00000004b5877c23 */ /* 0x100fe20008010890 */
[----:B------:R-:W-:Y:S01]  /*b9a0*/  LDSM.16.MT88.4 R148, [R198+0xf800] ;  /* 0x00f80000c694783b */ /* 0x000fe20000004200 */
        /* <DEDUP_REMOVED lines=33> */
[----:B------:R-:W4:Y:S01]  /*bbc0*/  MUFU.EX2 R165, R165 ;  /* 0x000000a500a57308 */ /* 0x000f220000000800 */
[----:B-1----:R-:W-:Y:S01]  /*bbd0*/  F2FP.F16.F32.PACK_AB R128, R168, R171 ;  /* 0x000000aba880723e */ /* 0x002fe200000000ff */
[----:B------:R-:W1:Y:S01]  /*bbe0*/  LDSM.16.MT88.4 R104, [R198+0xe000] ;  /* 0x00e00000c668783b */ /* 0x000e620000004200 */
[--C-:B------:R-:W-:Y:S01]  /*bbf0*/  FFMA.FTZ R134, R134, UR4, -R144.reuse ;  /* 0x0000000486867c23 */ /* 0x100fe20008010890 */
[--C-:B------:R-:W-:Y:S01]  /*bc00*/  FFMA.FTZ R133, R133, UR4, -R144.reuse ;  /* 0x0000000485857c23 */ /* 0x100fe20008010890 */
        /* <DEDUP_REMOVED lines=11> */
[----:B------:R-:W5:Y:S01]  /*bcc0*/  MUFU.EX2 R166, R166 ;  /* 0x000000a600a67308 */ /* 0x000f620000000800 */
[----:B----4-:R-:W-:Y:S01]  /*bcd0*/  F2FP.F16.F32.PACK_AB R129, R165, R169 ;  /* 0x000000a9a581723e */ /* 0x010fe200000000ff */
        /* <DEDUP_REMOVED lines=15> */
[----:B-----5:R-:W-:Y:S01]  /*bdd0*/  F2FP.F16.F32.PACK_AB R130, R166, R167 ;  /* 0x000000a7a682723e */ /* 0x020fe200000000ff */
        /* <DEDUP_REMOVED lines=22> */
[C---:B---3--:R-:W-:Y:S01]  /*bf40*/  HMMA.16816.F32 R4, R128.reuse, R16, R4 ;  /* 0x000000108004723c */ /* 0x048fe20000001804 */
[----:B------:R-:W-:Y:S04]  /*bf50*/  MUFU.EX2 R172, R172 ;  /* 0x000000ac00ac7308 */ /* 0x000fe80000000800 */
[----:B------:R-:W-:Y:S01]  /*bf60*/  FMUL.FTZ R78, R0, R78 ;  /* 0x0000004e004e7220 */ /* 0x000fe20000410000 */
[C---:B------:R-:W-:Y:S05]  /*bf70*/  HMMA.16816.F32 R8, R128.reuse, R18, R8 ;  /* 0x000000128008723c */ /* 0x040fea0000001808 */
[----:B------:R-:W-:Y:S01]  /*bf80*/  MUFU.EX2 R175, R175 ;  /* 0x000000af00af7308 */ /* 0x000fe20000000800 */
        /* <DEDUP_REMOVED lines=8> */
[----:B------:R-:W-:Y:S01]  /*c010*/  FMUL.FTZ R25, R2, R109 ;  /* 0x0000006d02197220 */ /* 0x000fe20000410000 */
[----:B------:R-:W-:Y:S01]  /*c020*/  FMUL.FTZ R79, R0, R79 ;  /* 0x0000004f004f7220 */ /* 0x000fe20000410000 */
[C---:B------:R-:W-:Y:S01]  /*c030*/  FMUL.FTZ R80, R2.reuse, R80 ;  /* 0x0000005002507220 */ /* 0x040fe20000410000 */
[C---:B------:R-:W-:Y:S03]  /*c040*/  HMMA.16816.F32 R16, R128.reuse, R26, R16 ;  /* 0x0000001a8010723c */ /* 0x040fe60000001810 */
[----:B------:R-:W-:Y:S01]  /*c050*/  FMUL.FTZ R81, R2, R81 ;  /* 0x0000005102517220 */ /* 0x000fe20000410000 */
[C---:B------:R-:W-:Y:S01]  /*c060*/  FMUL.FTZ R82, R0.reuse, R82 ;  /* 0x0000005200527220 */ /* 0x040fe20000410000 */
[C---:B------:R-:W-:Y:S01]  /*c070*/  FMUL.FTZ R83, R0.reuse, R83 ;  /* 0x0000005300537220 */ /* 0x040fe20000410000 */
[C---:B------:R-:W-:Y:S01]  /*c080*/  HMMA.16816.F32 R20, R128.reuse, R32, R20 ;  /* 0x000000208014723c */ /* 0x040fe20000001814 */
[----:B------:R-:W-:Y:S04]  /*c090*/  MUFU.EX2 R179, R179 ;  /* 0x000000b300b37308 */ /* 0x000fe80000000800 */
[C---:B------:R-:W-:Y:S01]  /*c0a0*/  FMUL.FTZ R26, R0.reuse, R110 ;  /* 0x0000006e001a7220 */ /* 0x040fe20000410000 */
[----:B------:R-:W-:Y:S01]  /*c0b0*/  FMUL.FTZ R27, R0, R111 ;  /* 0x0000006f001b7220 */ /* 0x000fe20000410000 */
[C---:B------:R-:W-:Y:S01]  /*c0c0*/  FMUL.FTZ R32, R2.reuse, R100 ;  /* 0x0000006402207220 */ /* 0x040fe20000410000 */
[----:B------:R-:W3:Y:S03]  /*c0d0*/  LDSM.16.MT88.4 R108, [R197+0xe000] ;  /* 0x00e00000c56c783b */ /* 0x000ee60000004200 */
[----:B------:R-:W-:Y:S01]  /*c0e0*/  MUFU.EX2 R180, R180 ;  /* 0x000000b400b47308 */ /* 0x000fe20000000800 */
[----:B------:R-:W-:Y:S01]  /*c0f0*/  FMUL.FTZ R33, R2, R101 ;  /* 0x0000006502217220 */ /* 0x000fe20000410000 */
[--C-:B------:R-:W-:Y:S01]  /*c100*/  FFMA.FTZ R174, R174, UR4, -R145.reuse ;  /* 0x00000004aeae7c23 */ /* 0x100fe20008010891 */
[C---:B------:R-:W-:Y:S03]  /*c110*/  HMMA.16816.F32 R24, R128.reuse, R34, R24 ;  /* 0x000000228018723c */ /* 0x040fe60000001818 */
[C---:B------:R-:W-:Y:S04]  /*c120*/  FMUL.FTZ R84, R2.reuse, R84 ;  /* 0x0000005402547220 */ /* 0x040fe80000410000 */
[----:B------:R4:W-:Y:S01]  /*c130*/  MUFU.EX2 R173, R174 ;  /* 0x000000ae00ad7308 */ /* 0x0009e20000000800 */
[----:B------:R-:W-:Y:S01]  /*c140*/  FMUL.FTZ R85, R2, R85 ;  /* 0x0000005502557220 */ /* 0x000fe20000410000 */
[C---:B------:R-:W-:Y:S03]  /*c150*/  HMMA.16816.F32 R28, R128.reuse, R136, R28 ;  /* 0x00000088801c723c */ /* 0x040fe6000000181c */
[C---:B------:R-:W-:Y:S01]  /*c160*/  FMUL.FTZ R34, R0.reuse, R102 ;  /* 0x0000006600227220 */ /* 0x040fe20000410000 */
[C---:B------:R-:W-:Y:S01]  /*c170*/  FMUL.FTZ R35, R0.reuse, R103 ;  /* 0x0000006700237220 */ /* 0x040fe20000410000 */
[C---:B------:R-:W-:Y:S01]  /*c180*/  FMUL.FTZ R86, R0.reuse, R86 ;  /* 0x0000005600567220 */ /* 0x040fe20000410000 */
[----:B------:R-:W5:Y:S02]  /*c190*/  LDSM.16.MT88.4 R100, [R196+0xe000] ;  /* 0x00e00000c464783b */ /* 0x000f640000004200 */
[----:B------:R-:W-:Y:S03]  /*c1a0*/  MUFU.EX2 R183, R183 ;  /* 0x000000b700b77308 */ /* 0x000fe60000000800 */
[----:B------:R-:W-:Y:S01]  /*c1b0*/  FMUL.FTZ R87, R0, R87 ;  /* 0x0000005700577220 */ /* 0x000fe20000410000 */
[--C-:B------:R-:W-:Y:S01]  /*c1c0*/  FFMA.FTZ R170, R170, UR4, -R145.reuse ;  /* 0x00000004aaaa7c23 */ /* 0x100fe20008010891 */
[C---:B------:R-:W-:Y:S01]  /*c1d0*/  HMMA.16816.F32 R32, R128.reuse, R138, R32 ;  /* 0x0000008a8020723c */ /* 0x040fe20000001820 */
[----:B------:R-:W-:Y:S02]  /*c1e0*/  LDSM.16.MT88.4 R136, [R198+0xe800] ;  /* 0x00e80000c688783b */ /* 0x000fe40000004200 */
[--C-:B----4-:R-:W-:Y:S01]  /*c1f0*/  FFMA.FTZ R174, R162, UR4, -R145.reuse ;  /* 0x00000004a2ae7c23 */ /* 0x110fe20008010891 */
[--C-:B------:R-:W-:Y:S02]  /*c200*/  FFMA.FTZ R177, R252, UR4, -R145.reuse ;  /* 0x00000004fcb17c23 */ /* 0x100fe40008010891 */
[C---:B--2---:R-:W-:Y:S01]  /*c210*/  HMMA.16816.F32 R36, R128.reuse, R120, R36 ;  /* 0x000000788024723c */ /* 0x044fe20000001824 */
[----:B------:R-:W2:Y:S02]  /*c220*/  MUFU.EX2 R170, R170 ;  /* 0x000000aa00aa7308 */ /* 0x000ea40000000800 */
[----:B------:R-:W-:Y:S03]  /*c230*/  LDSM.16.MT88.4 R160, [R200+0x11800] ;  /* 0x01180000c8a0783b */ /* 0x000fe60000004200 */
[C---:B------:R-:W-:Y:S05]  /*c240*/  HMMA.16816.F32 R40, R128.reuse, R122, R40 ;  /* 0x0000007a8028723c */ /* 0x040fea0000001828 */
[----:B------:R-:W-:Y:S01]  /*c250*/  MUFU.EX2 R174, R174 ;  /* 0x000000ae00ae7308 */ /* 0x000fe20000000800 */
[C---:B------:R-:W-:Y:S01]  /*c260*/  FMUL.FTZ R88, R2.reuse, R88 ;  /* 0x0000005802587220 */ /* 0x040fe20000410000 */
[C---:B-1----:R-:W-:Y:S01]  /*c270*/  HMMA.16816.F32 R44, R128.reuse, R104, R44 ;  /* 0x00000068802c723c */ /* 0x042fe2000000182c */
[----:B------:R-:W-:Y:S03]  /*c280*/  LDSM.16.MT88.4 R120, [R196+0xc800] ;  /* 0x00c80000c478783b */ /* 0x000fe60000004200 */
[----:B------:R-:W-:Y:S02]  /*c290*/  FMUL.FTZ R89, R2, R89 ;  /* 0x0000005902597220 */ /* 0x000fe40000410000 */
[C---:B------:R-:W-:Y:S02]  /*c2a0*/  HMMA.16816.F32 R48, R128.reuse, R106, R48 ;  /* 0x0000006a8030723c */ /* 0x040fe40000001830 */
[----:B------:R-:W1:Y:S01]  /*c2b0*/  MUFU.EX2 R177, R177 ;  /* 0x000000b100b17308 */ /* 0x000e620000000800 */
[----:B------:R-:W4:Y:S02]  /*c2c0*/  LDSM.16.MT88.4 R104, [R198+0x10000] ;  /* 0x01000000c668783b */ /* 0x000f240000004200 */
[C---:B------:R-:W-:Y:S01]  /*c2d0*/  FMUL.FTZ R90, R0.reuse, R90 ;  /* 0x0000005a005a7220 */ /* 0x040fe20000410000 */
[C---:B---3--:R-:W-:Y:S06]  /*c2e0*/  HMMA.16816.F32 R52, R128.reuse, R108, R52 ;  /* 0x0000006c8034723c */ /* 0x048fec0000001834 */
[----:B------:R-:W-:Y:S01]  /*c2f0*/  MUFU.EX2 R243, R243 ;  /* 0x000000f300f37308 */ /* 0x000fe20000000800 */
[----:B------:R-:W-:Y:S01]  /*c300*/  FMUL.FTZ R91, R0, R91 ;  /* 0x0000005b005b7220 */ /* 0x000fe20000410000 */
[C---:B------:R-:W-:Y:S01]  /*c310*/  HMMA.16816.F32 R56, R128.reuse, R110, R56 ;  /* 0x0000006e8038723c */ /* 0x040fe20000001838 */
[----:B------:R-:W-:Y:S02]  /*c320*/  LDSM.16.MT88.4 R108, [R200+0xc800] ;  /* 0x00c80000c86c783b */ /* 0x000fe40000004200 */
[C---:B------:R-:W-:Y:S03]  /*c330*/  FMUL.FTZ R92, R2.reuse, R92 ;  /* 0x0000005c025c7220 */ /* 0x040fe60000410000 */
[C---:B-----5:R-:W-:Y:S02]  /*c340*/  HMMA.16816.F32 R60, R128.reuse, R100, R60 ;  /* 0x00000064803c723c */ /* 0x060fe4000000183c */
[----:B------:R-:W-:Y:S03]  /*c350*/  MUFU.EX2 R239, R239 ;  /* 0x000000ef00ef7308 */ /* 0x000fe60000000800 */
[----:B------:R-:W-:Y:S01]  /*c360*/  FMUL.FTZ R93, R2, R93 ;  /* 0x0000005d025d7220 */ /* 0x000fe20000410000 */
[C---:B------:R-:W-:Y:S01]  /*c370*/  HMMA.16816.F32 R64, R128.reuse, R102, R64 ;  /* 0x000000668040723c */ /* 0x040fe20000001840 */
[----:B------:R-:W3:Y:S05]  /*c380*/  LDSM.16.MT88.4 R100, [R197+0x10000] ;  /* 0x01000000c564783b */ /* 0x000eea0000004200 */
[----:B------:R-:W-:Y:S01]  /*c390*/  MUFU.EX2 R134, R134 ;  /* 0x0000008600867308 */ /* 0x000fe20000000800 */
[C---:B------:R-:W-:Y:S01]  /*c3a0*/  FMUL.FTZ R94, R0.reuse, R94 ;  /* 0x0000005e005e7220 */ /* 0x040fe20000410000 */
[C---:B------:R-:W-:Y:S03]  /*c3b0*/  HMMA.16816.F32 R68, R128.reuse, R112, R68 ;  /* 0x000000708044723c */ /* 0x040fe60000001844 */
[----:B------:R-:W-:Y:S03]  /*c3c0*/  FMUL.FTZ R95, R0, R95 ;  /* 0x0000005f005f7220 */ /* 0x000fe60000410000 */
[C---:B------:R-:W-:Y:S01]  /*c3d0*/  HMMA.16816.F32 R72, R128.reuse, R114, R72 ;  /* 0x000000728048723c */ /* 0x040fe20000001848 */
[----:B------:R-:W-:Y:S01]  /*c3e0*/  LDSM.16.MT88.4 R112, [R198+0xc800] ;  /* 0x00c80000c670783b */ /* 0x000fe20000004200 */
[----:B------:R-:W-:Y:S03]  /*c3f0*/  MUFU.EX2 R133, R133 ;  /* 0x0000008500857308 */ /* 0x000fe60000000800 */
[C---:B------:R-:W-:Y:S01]  /*c400*/  FMUL.FTZ R96, R2.reuse, R96 ;  /* 0x0000006002607220 */ /* 0x040fe20000410000 */
[----:B------:R-:W-:Y:S01]  /*c410*/  FMUL.FTZ R97, R2, R97 ;  /* 0x0000006102617220 */ /* 0x000fe20000410000 */
[C---:B----4-:R-:W-:Y:S04]  /*c420*/  HMMA.16816.F32 R76, R128.reuse, R104, R76 ;  /* 0x00000068804c723c */ /* 0x050fe8000000184c */
[C---:B------:R-:W-:Y:S01]  /*c430*/  FMUL.FTZ R98, R0.reuse, R98 ;  /* 0x0000006200627220 */ /* 0x040fe20000410000 */
[----:B------:R-:W-:Y:S01]  /*c440*/  FMUL.FTZ R99, R0, R99 ;  /* 0x0000006300637220 */ /* 0x000fe20000410000 */
[C---:B------:R-:W-:Y:S01]  /*c450*/  HMMA.16816.F32 R80, R128.reuse, R106, R80 ;  /* 0x0000006a8050723c */ /* 0x040fe20000001850 */
[----:B------:R-:W4:Y:S04]  /*c460*/  LDSM.16.MT88.4 R104, [R196+0x10000] ;  /* 0x01000000c468783b */ /* 0x000f280000004200 */
[--C-:B------:R-:W-:Y:S01]  /*c470*/  FFMA.FTZ R247, R242, UR4, -R145.reuse ;  /* 0x00000004f2f77c23 */ /* 0x100fe20008010891 */
[--C-:B------:R-:W-:Y:S01]  /*c480*/  FFMA.FTZ R242, R245, UR4, -R144.reuse ;  /* 0x00000004f5f27c23 */ /* 0x100fe20008010890 */
[--C-:B------:R-:W-:Y:S01]  /*c490*/  FFMA.FTZ R178, R248, UR4, -R145.reuse ;  /* 0x00000004f8b27c23 */ /* 0x100fe20008010891 */
[--C-:B------:R-:W-:Y:S03]  /*c4a0*/  FFMA.FTZ R181, R246, UR4, -R145.reuse ;  /* 0x00000004f6b57c23 */ /* 0x100fe60008010891 */
[--C-:B------:R-:W-:Y:S01]  /*c4b0*/  FFMA.FTZ R182, R244, UR4, -R145.reuse ;  /* 0x00000004f4b67c23 */ /* 0x100fe20008010891 */
[--C-:B------:R-:W-:Y:S01]  /*c4c0*/  FFMA.FTZ R245, R240, UR4, -R145.reuse ;  /* 0x00000004f0f57c23 */ /* 0x100fe20008010891 */
[----:B------:R-:W-:Y:S01]  /*c4d0*/  FFMA.FTZ R240, R241, UR4, -R144 ;  /* 0x00000004f1f07c23 */ /* 0x000fe20008010890 */
[--C-:B------:R-:W-:Y:S01]  /*c4e0*/  FFMA.FTZ R238, R238, UR4, -R145.reuse ;  /* 0x00000004eeee7c23 */ /* 0x100fe20008010891 */
[--C-:B------:R-:W-:Y:S01]  /*c4f0*/  FFMA.FTZ R236, R236, UR4, -R145.reuse ;  /* 0x00000004ecec7c23 */ /* 0x100fe20008010891 */
[C---:B---3--:R-:W-:Y:S01]  /*c500*/  HMMA.16816.F32 R84, R128.reuse, R100, R84 ;  /* 0x000000648054723c */ /* 0x048fe20000001854 */
[----:B------:R-:W-:Y:S02]  /*c510*/  MUFU.EX2 R178, R178 ;  /* 0x000000b200b27308 */ /* 0x000fe40000000800 */
[----:B------:R-:W-:Y:S01]  /*c520*/  FFMA.FTZ R145, R234, UR4, -R145 ;  /* 0x00000004ea917c23 */ /* 0x000fe20008010891 */
[----:B------:R-:W-:Y:S01]  /*c530*/  FFMA.FTZ R171, R2, R237, R171 ;  /* 0x000000ed02ab7223 */ /* 0x000fe200000100ab */
[----:B------:R-:W-:Y:S01]  /*c540*/  FFMA.FTZ R169, R0, R235, R169 ;  /* 0x000000eb00a97223 */ /* 0x000fe200000100a9 */
[C---:B------:R-:W-:Y:S05]  /*c550*/  HMMA.16816.F32 R88, R128.reuse, R102, R88 ;  /* 0x000000668058723c */ /* 0x040fea0000001858 */
[----:B------:R3:W-:Y:S01]  /*c560*/  MUFU.EX2 R241, R145 ;  /* 0x0000009100f17308 */ /* 0x0007e20000000800 */
[----:B--2---:R-:W-:Y:S01]  /*c570*/  F2FP.F16.F32.PACK_AB R100, R173, R170 ;  /* 0x000000aaad64723e */ /* 0x004fe200000000ff */
[----:B------:R-:W-:Y:S01]  /*c580*/  FADD.FTZ R168, R168, R171 ;  /* 0x000000aba8a87221 */ /* 0x000fe20000010000 */
[----:B------:R-:W-:Y:S03]  /*c590*/  F2FP.F16.F32.PACK_AB R101, R175, R172 ;  /* 0x000000acaf65723e */ /* 0x000fe600000000ff */
[----:B------:R-:W-:Y:S01]  /*c5a0*/  FADD.FTZ R169, R165, R169 ;  /* 0x000000a9a5a97221 */ /* 0x000fe20000010000 */
[----:B-1----:R-:W-:Y:S03]  /*c5b0*/  F2FP.F16.F32.PACK_AB R102, R177, R174 ;  /* 0x000000aeb166723e */ /* 0x002fe600000000ff */
[----:B------:R-:W1:Y:S01]  /*c5c0*/  MUFU.EX2 R181, R181 ;  /* 0x000000b500b57308 */ /* 0x000e620000000800 */
[----:B------:R-:W-:Y:S01]  /*c5d0*/  F2FP.F16.F32.PACK_AB R103, R179, R176 ;  /* 0x000000b0b367723e */ /* 0x000fe200000000ff */
[----:B------:R-:W-:Y:S01]  /*c5e0*/  FADD.FTZ R164, R164, R169 ;  /* 0x000000a9a4a47221 */ /* 0x000fe20000010000 */
[----:B------:R-:W-:Y:S03]  /*c5f0*/  MOV R0, R3 ;  /* 0x0000000300007202 */ /* 0x000fe60000000f00 */
[----:B------:R-:W-:Y:S01]  /*c600*/  FADD.FTZ R135, R135, R164 ;  /* 0x000000a487877221 */ /* 0x000fe20000010000 */
[C---:B----4-:R-:W-:Y:S01]  /*c610*/  HMMA.16816.F32 R92, R128.reuse, R104, R92 ;  /* 0x00000068805c723c */ /* 0x050fe2000000185c */
[----:B---3--:R-:W-:Y:S02]  /*c620*/  LDSM.16.MT88.4 R144, [R200+0xf800] ;  /* 0x00f80000c890783b */ /* 0x008fe40000004200 */
[----:B------:R-:W-:Y:S01]  /*c630*/  MUFU.EX2 R182, R182 ;  /* 0x000000b600b67308 */ /* 0x000fe20000000800 */
[----:B------:R-:W-:Y:S01]  /*c640*/  FADD.FTZ R172, R172, R135 ;  /* 0x00000087acac7221 */ /* 0x000fe20000010000 */
[----:B------:R-:W-:Y:S01]  /*c650*/  MOV R135, R132 ;  /* 0x0000008400877202 */ /* 0x000fe20000000f00 */
[----:B------:R-:W-:Y:S03]  /*c660*/  HMMA.16816.F32 R96, R128, R106, R96 ;  /* 0x0000006a8060723c */ /* 0x000fe60000001860 */
[----:B------:R-:W2:Y:S04]  /*c670*/  LDSM.16.MT88.4 R104, [R196+0xe800] ;  /* 0x00e80000c468783b */ /* 0x000ea80000004200 */
[----:B------:R-:W3:Y:S01]  /*c680*/  MUFU.EX2 R247, R247 ;  /* 0x000000f700f77308 */ /* 0x000ee20000000800 */
[----:B------:R-:W-:Y:S01]  /*c690*/  FADD.FTZ R175, R175, R172 ;  /* 0x000000acafaf7221 */ /* 0x000fe20000010000 */
[C---:B------:R-:W-:Y:S02]  /*c6a0*/  HMMA.16816.F32 R4, R100.reuse, R108, R4 ;  /* 0x0000006c6404723c */ /* 0x040fe40000001804 */
[----:B------:R-:W-:Y:S04]  /*c6b0*/  LDSM.16.MT88.4 R128, [R196+0xd000] ;  /* 0x00d00000c480783b */ /* 0x000fe80000004200 */
[C---:B------:R-:W-:Y:S02]  /*c6c0*/  HMMA.16816.F32 R8, R100.reuse, R110, R8 ;  /* 0x0000006e6408723c */ /* 0x040fe40000001808 */
[----:B------:R-:W4:Y:S03]  /*c6d0*/  MUFU.EX2 R242, R242 ;  /* 0x000000f200f27308 */ /* 0x000f260000000800 */
[----:B------:R-:W-:Y:S01]  /*c6e0*/  FADD.FTZ R176, R176, R175 ;  /* 0x000000afb0b07221 */ /* 0x000fe20000010000 */
[C---:B------:R-:W-:Y:S01]  /*c6f0*/  HMMA.16816.F32 R12, R100.reuse, R112, R12 ;  /* 0x00000070640c723c */ /* 0x040fe2000000180c */
[----:B------:R-:W5:Y:S05]  /*c700*/  LDSM.16.MT88.4 R108, [R200+0x10800] ;  /* 0x01080000c86c783b */ /* 0x000f6a0000004200 */
[----:B------:R-:W-:Y:S01]  /*c710*/  MUFU.EX2 R238, R238 ;  /* 0x000000ee00ee7308 */ /* 0x000fe20000000800 */
[----:B------:R-:W-:Y:S01]  /*c720*/  FADD.FTZ R179, R179, R176 ;  /* 0x000000b0b3b37221 */ /* 0x000fe20000010000 */
[C---:B------:R-:W-:Y:S01]  /*c730*/  HMMA.16816.F32 R16, R100.reuse, R114, R16 ;  /* 0x000000726410723c */ /* 0x040fe20000001810 */
[----:B------:R-:W3:Y:S07]  /*c740*/  LDSM.16.MT88.4 R112, [R198+0x10800] ;  /* 0x01080000c670783b */ /* 0x000eee0000004200 */
[----:B------:R-:W4:Y:S01]  /*c750*/  MUFU.EX2 R245, R245 ;  /* 0x000000f500f57308 */ /* 0x000f220000000800 */
[C---:B------:R-:W-:Y:S06]  /*c760*/  HMMA.16816.F32 R20, R100.reuse, R116, R20 ;  /* 0x000000746414723c */ /* 0x040fec0000001814 */
[C---:B------:R-:W-:Y:S01]  /*c770*/  HMMA.16816.F32 R24, R100.reuse, R118, R24 ;  /* 0x000000766418723c */ /* 0x040fe20000001818 */
[----:B------:R-:W4:Y:S02]  /*c780*/  LDSM.16.MT88.4 R116, [R197+0x10800] ;  /* 0x01080000c574783b */ /* 0x000f240000004200 */
[----:B------:R-:W4:Y:S03]  /*c790*/  MUFU.EX2 R240, R240 ;  /* 0x000000f000f07308 */ /* 0x000f260000000800 */
[C---:B------:R-:W-:Y:S07]  /*c7a0*/  HMMA.16816.F32 R28, R100.reuse, R120, R28 ;  /* 0x00000078641c723c */ /* 0x040fee000000181c */
[----:B------:R-:W4:Y:S01]  /*c7b0*/  MUFU.EX2 R236, R236 ;  /* 0x000000ec00ec7308 */ /* 0x000f220000000800 */
        /* <DEDUP_REMOVED lines=14> */
[C---:B-----5:R-:W-:Y:S06]  /*c8a0*/  HMMA.16816.F32 R68, R100.reuse, R108, R68 ;  /* 0x0000006c6444723c */ /* 0x060fec0000001844 */
[C---:B------:R-:W-:Y:S05]  /*c8b0*/  HMMA.16816.F32 R72, R100.reuse, R110, R72 ;  /* 0x0000006e6448723c */ /* 0x040fea0000001848 */
[----:B-1----:R-:W-:Y:S01]  /*c8c0*/  F2FP.F16.F32.PACK_AB R108, R181, R178 ;  /* 0x000000b2b56c723e */ /* 0x002fe200000000ff */
[C---:B---3--:R-:W-:Y:S05]  /*c8d0*/  HMMA.16816.F32 R76, R100.reuse, R112, R76 ;  /* 0x00000070644c723c */ /* 0x048fea000000184c */
[----:B------:R-:W-:Y:S01]  /*c8e0*/  F2FP.F16.F32.PACK_AB R109, R183, R180 ;  /* 0x000000b4b76d723e */ /* 0x000fe200000000ff */
[C---:B------:R-:W-:Y:S01]  /*c8f0*/  HMMA.16816.F32 R80, R100.reuse, R114, R80 ;  /* 0x000000726450723c */ /* 0x040fe20000001850 */
[----:B------:R-:W1:Y:S04]  /*c900*/  LDSM.16.MT88.4 R112, [R197+0xd000] ;  /* 0x00d00000c570783b */ /* 0x000e680000004200 */
[----:B------:R-:W-:Y:S01]  /*c910*/  F2FP.F16.F32.PACK_AB R110, R247, R182 ;  /* 0x000000b6f76e723e */ /* 0x000fe200000000ff */
[C---:B----4-:R-:W-:Y:S05]  /*c920*/  HMMA.16816.F32 R84, R100.reuse, R116, R84 ;  /* 0x000000746454723c */ /* 0x050fea0000001854 */
[----:B------:R-:W-:Y:S01]  /*c930*/  F2FP.F16.F32.PACK_AB R111, R243, R242 ;  /* 0x000000f2f36f723e */ /* 0x000fe200000000ff */
[C---:B------:R-:W-:Y:S01]  /*c940*/  HMMA.16816.F32 R88, R100.reuse, R118, R88 ;  /* 0x000000766458723c */ /* 0x040fe20000001858 */
[----:B------:R-:W3:Y:S04]  /*c950*/  LDSM.16.MT88.4 R116, [R198+0xf000] ;  /* 0x00f00000c674783b */ /* 0x000ee80000004200 */
[----:B------:R-:W-:Y:S01]  /*c960*/  FADD.FTZ R180, R180, R179 ;  /* 0x000000b3b4b47221 */ /* 0x000fe20000010000 */
[C---:B--2---:R-:W-:Y:S05]  /*c970*/  HMMA.16816.F32 R92, R100.reuse, R104, R92 ;  /* 0x00000068645c723c */ /* 0x044fea000000185c */
[----:B------:R-:W-:Y:S01]  /*c980*/  FADD.FTZ R183, R183, R180 ;  /* 0x000000b4b7b77221 */ /* 0x000fe20000010000 */
[----:B------:R-:W-:Y:S01]  /*c990*/  HMMA.16816.F32 R96, R100, R106, R96 ;  /* 0x0000006a6460723c */ /* 0x000fe20000001860 */
[----:B------:R-:W2:Y:S04]  /*c9a0*/  LDSM.16.MT88.4 R100, [R196+0xf000] ;  /* 0x00f00000c464783b */ /* 0x000ea80000004200 */
[----:B------:R-:W-:Y:S01]  /*c9b0*/  FADD.FTZ R242, R242, R183 ;  /* 0x000000b7f2f27221 */ /* 0x000fe20000010000 */
[C---:B------:R-:W-:Y:S03]  /*c9c0*/  HMMA.16816.F32 R4, R108.reuse, R120, R4 ;  /* 0x000000786c04723c */ /* 0x040fe60000001804 */
[----:B------:R-:W4:Y:S02]  /*c9d0*/  LDSM.16.MT88.4 R104, [R200+0x11000] ;  /* 0x01100000c868783b */ /* 0x000f240000004200 */
[----:B------:R-:W-:Y:S01]  /*c9e0*/  FADD.FTZ R243, R243, R242 ;  /* 0x000000f2f3f37221 */ /* 0x000fe20000010000 */
[C---:B------:R-:W-:Y:S05]  /*c9f0*/  HMMA.16816.F32 R8, R108.reuse, R122, R8 ;  /* 0x0000007a6c08723c */ /* 0x040fea0000001808 */
[----:B------:R-:W-:Y:S01]  /*ca00*/  LDSM.16.MT88.4 R120, [R196+0x11000] ;  /* 0x01100000c478783b */ /* 0x000fe20000004200 */
[C---:B------:R-:W-:Y:S06]  /*ca10*/  HMMA.16816.F32 R12, R108.reuse, R124, R12 ;  /* 0x0000007c6c0c723c */ /* 0x040fec000000180c */
[C---:B------:R-:W-:Y:S01]  /*ca20*/  HMMA.16816.F32 R16, R108.reuse, R126, R16 ;  /* 0x0000007e6c10723c */ /* 0x040fe20000001810 */
[----:B------:R-:W-:Y:S05]  /*ca30*/  LDSM.16.MT88.4 R124, [R200+0xd800] ;  /* 0x00d80000c87c783b */ /* 0x000fea0000004200 */
[C---:B-1----:R-:W-:Y:S06]  /*ca40*/  HMMA.16816.F32 R20, R108.reuse, R112, R20 ;  /* 0x000000706c14723c */ /* 0x042fec0000001814 */
[C---:B------:R-:W-:Y:S01]  /*ca50*/  HMMA.16816.F32 R24, R108.reuse, R114, R24 ;  /* 0x000000726c18723c */ /* 0x040fe20000001818 */
[----:B------:R-:W1:Y:S05]  /*ca60*/  LDSM.16.MT88.4 R112, [R198+0x11000] ;  /* 0x01100000c670783b */ /* 0x000e6a0000004200 */
[C---:B------:R-:W-:Y:S06]  /*ca70*/  HMMA.16816.F32 R28, R108.reuse, R128, R28 ;  /* 0x000000806c1c723c */ /* 0x040fec000000181c */
[C---:B------:R-:W-:Y:S06]  /*ca80*/  HMMA.16816.F32 R32, R108.reuse, R130, R32 ;  /* 0x000000826c20723c */ /* 0x040fec0000001820 */
[C---:B------:R-:W-:Y:S06]  /*ca90*/  HMMA.16816.F32 R36, R108.reuse, R136, R36 ;  /* 0x000000886c24723c */ /* 0x040fec0000001824 */
[C---:B------:R-:W-:Y:S05]  /*caa0*/  HMMA.16816.F32 R40, R108.reuse, R138, R40 ;  /* 0x0000008a6c28723c */ /* 0x040fea0000001828 */
[----:B------:R-:W-:Y:S01]  /*cab0*/  F2FP.F16.F32.PACK_AB R136, R245, R238 ;  /* 0x000000eef588723e */ /* 0x000fe200000000ff */
[C---:B---3--:R-:W-:Y:S05]  /*cac0*/  HMMA.16816.F32 R44, R108.reuse, R116, R44 ;  /* 0x000000746c2c723c */ /* 0x048fea000000182c */
[----:B------:R-:W-:Y:S01]  /*cad0*/  F2FP.F16.F32.PACK_AB R137, R239, R240 ;  /* 0x000000f0ef89723e */ /* 0x000fe200000000ff */
[C---:B------:R-:W-:Y:S01]  /*cae0*/  HMMA.16816.F32 R48, R108.reuse, R118, R48 ;  /* 0x000000766c30723c */ /* 0x040fe20000001830 */
[----:B------:R-:W3:Y:S04]  /*caf0*/  LDSM.16.MT88.4 R116, [R197+0x11000] ;  /* 0x01100000c574783b */ /* 0x000ee80000004200 */
[----:B------:R-:W-:Y:S01]  /*cb00*/  F2FP.F16.F32.PACK_AB R138, R241, R236 ;  /* 0x000000ecf18a723e */ /* 0x000fe200000000ff */
[C---:B------:R-:W-:Y:S05]  /*cb10*/  HMMA.16816.F32 R52, R108.reuse, R140, R52 ;  /* 0x0000008c6c34723c */ /* 0x040fea0000001834 */
[----:B------:R-:W-:Y:S01]  /*cb20*/  F2FP.F16.F32.PACK_AB R139, R133, R134 ;  /* 0x00000086858b723e */ /* 0x000fe200000000ff */
        /* <DEDUP_REMOVED lines=8> */
[C---:B----4-:R-:W-:Y:S05]  /*cbb0*/  HMMA.16816.F32 R68, R108.reuse, R104, R68 ;  /* 0x000000686c44723c */ /* 0x050fea0000001844 */
[----:B------:R-:W-:Y:S01]  /*cbc0*/  FADD.FTZ R235, R133, R134 ;  /* 0x0000008685eb7221 */ /* 0x000fe20000010000 */
[C---:B------:R-:W-:Y:S01]  /*cbd0*/  HMMA.16816.F32 R72, R108.reuse, R106, R72 ;  /* 0x0000006a6c48723c */ /* 0x040fe20000001848 */
[----:B------:R-:W4:Y:S05]  /*cbe0*/  LDSM.16.MT88.4 R104, [R197+0xd800] ;  /* 0x00d80000c568783b */ /* 0x000f2a0000004200 */
[C---:B-1----:R-:W-:Y:S06]  /*cbf0*/  HMMA.16816.F32 R76, R108.reuse, R112, R76 ;  /* 0x000000706c4c723c */ /* 0x042fec000000184c */
[C---:B------:R-:W-:Y:S06]  /*cc00*/  HMMA.16816.F32 R80, R108.reuse, R114, R80 ;  /* 0x000000726c50723c */ /* 0x040fec0000001850 */
[C---:B---3--:R-:W-:Y:S06]  /*cc10*/  HMMA.16816.F32 R84, R108.reuse, R116, R84 ;  /* 0x000000746c54723c */ /* 0x048fec0000001854 */
[C---:B------:R-:W-:Y:S06]  /*cc20*/  HMMA.16816.F32 R88, R108.reuse, R118, R88 ;  /* 0x000000766c58723c */ /* 0x040fec0000001858 */
[C---:B------:R-:W-:Y:S06]  /*cc30*/  HMMA.16816.F32 R92, R108.reuse, R120, R92 ;  /* 0x000000786c5c723c */ /* 0x040fec000000185c */
[----:B------:R-:W-:Y:S06]  /*cc40*/  HMMA.16816.F32 R96, R108, R122, R96 ;  /* 0x0000007a6c60723c */ /* 0x000fec0000001860 */
[C---:B------:R-:W-:Y:S01]  /*cc50*/  HMMA.16816.F32 R128, R136.reuse, R124, R4 ;  /* 0x0000007c8880723c */ /* 0x040fe20000001804 */
[----:B------:R-:W1:Y:S05]  /*cc60*/  LDSM.16.MT88.4 R4, [R198+0x11800] ;  /* 0x01180000c604783b */ /* 0x000e6a0000004200 */
[C---:B------:R-:W-:Y:S03]  /*cc70*/  HMMA.16816.F32 R124, R136.reuse, R126, R8 ;  /* 0x0000007e887c723c */ /* 0x040fe60000001808 */
[----:B------:R-:W3:Y:S03]  /*cc80*/  LDSM.16.MT88.4 R8, [R197+0x11800] ;  /* 0x01180000c508783b */ /* 0x000ee60000004200 */
[C---:B--2---:R-:W-:Y:S05]  /*cc90*/  HMMA.16816.F32 R120, R136.reuse, R100, R12 ;  /* 0x000000648878723c */ /* 0x044fea000000180c */
[----:B------:R-:W2:Y:S01]  /*cca0*/  LDSM.16.MT88.4 R12, [R196+0x11800] ;  /* 0x01180000c40c783b */ /* 0x000ea20000004200 */
        /* <DEDUP_REMOVED lines=29> */
[C---:B-1----:R-:W-:Y:S06]  /*ce80*/  HMMA.16816.F32 R76, R136.reuse, R4, R76 ;  /* 0x00000004884c723c */ /* 0x042fec000000184c */
[C---:B------:R-:W-:Y:S06]  /*ce90*/  HMMA.16816.F32 R80, R136.reuse, R6, R80 ;  /* 0x000000068850723c */ /* 0x040fec0000001850 */
[C---:B---3--:R-:W-:Y:S06]  /*cea0*/  HMMA.16816.F32 R84, R136.reuse, R8, R84 ;  /* 0x000000088854723c */ /* 0x048fec0000001854 */
[C---:B------:R-:W-:Y:S06]  /*ceb0*/  HMMA.16816.F32 R88, R136.reuse, R10, R88 ;  /* 0x0000000a8858723c */ /* 0x040fec0000001858 */
[C---:B--2---:R-:W-:Y:S06]  /*cec0*/  HMMA.16816.F32 R92, R136.reuse, R12, R92 ;  /* 0x0000000c885c723c */ /* 0x044fec000000185c */
[----:B------:R-:W-:Y:S01]  /*ced0*/  HMMA.16816.F32 R96, R136, R14, R96 ;  /* 0x0000000e8860723c */ /* 0x000fe20000001860 */
[----:B------:R-:W-:Y:S11]  /*cee0*/  @!UPT UIADD3 URZ, URZ, URZ, URZ ;  /* 0x0000003f3f3ff290 */ /* 0x000ff6000fffe03f */
[----:B------:R-:W-:Y:S01]  /*cef0*/  @!UPT UIADD3 URZ, URZ, URZ, URZ ;  /* 0x0000003f3f3ff290 */ /* 0x000fe2000fffe03f */
[----:B------:R-:W-:Y:S11]  /*cf00*/  @P5 BRA `(.L_x_638) ;  /* 0xffffffd000685947 */ /* 0x000ff6000383ffff */
.L_x_637:
[----:B------:R-:W1:Y:S01]  /*cf10*/  SHFL.BFLY PT, R2, R235, 0x2, 0x1f ;  /* 0x0c401f00eb027f89 */ /* 0x000e6200000e0000 */
[----:B------:R-:W-:Y:S01]  /*cf20*/  MOV R10, 0x3f800000 ;  /* 0x3f800000000a7802 */ /* 0x000fe20000000f00 */
[----:B------:R-:W2:Y:S01]  /*cf30*/  S2UR UR4, SR_CgaCtaId ;  /* 0x00000000000479c3 */ /* 0x000ea20000008800 */
[----:B------:R-:W-:Y:S01]  /*cf40*/  MOV R9, 0x3f800000 ;  /* 0x3f80000000097802 */ /* 0x000fe20000000f00 */
[----:B------:R-:W3:Y:S01]  /*cf50*/  SHFL.BFLY PT, R0, R237, 0x2, 0x1f ;  /* 0x0c401f00ed007f89 */ /* 0x000ee200000e0000 */
[----:B------:R-:W-:Y:S01]  /*cf60*/  UMOV UR5, 0x400 ;  /* 0x0000040000057882 */ /* 0x000fe20000000000 */
        /* <DEDUP_REMOVED lines=8> */
[-C--:B------:R-:W-:Y:S02]  /*cff0*/  LEA.HI R4, R0, R11.reuse, RZ, 0x5 ;  /* 0x0000000b00047211 */ /* 0x080fe400078f28ff */
[----:B------:R-:W-:Y:S02]  /*d000*/  LOP3.LUT R12, R8, 0x3ffffffc, RZ, 0xc0, !PT ;  /* 0x3ffffffc080c7812 */ /* 0x000fe400078ec0ff */
[----:B------:R-:W-:Y:S01]  /*d010*/  LEA.HI R0, R0, R11, RZ, 0x3 ;  /* 0x0000000b00007211 */ /* 0x000fe200078f18ff */
[----:B-1----:R-:W-:Y:S01]  /*d020*/  FADD.FTZ R5, R2, R5 ;  /* 0x0000000502057221 */ /* 0x002fe20000010000 */
[----:B------:R-:W-:Y:S02]  /*d030*/  LOP3.LUT R2, R4, 0xffffffe0, RZ, 0xc0, !PT ;  /* 0xffffffe004027812 */ /* 0x000fe400078ec0ff */
[----:B------:R-:W-:Y:S01]  /*d040*/  SHF.R.S32.HI R4, RZ, 0x5, R4 ;  /* 0x00000005ff047819 */ /* 0x000fe20000011404 */
[----:B--2---:R-:W-:Y:S01]  /*d050*/  FADD.FTZ R6, R7, R6 ;  /* 0x0000000607067221 */ /* 0x004fe20000010000 */
[----:B------:R-:W-:-:S02]  /*d060*/  FSETP.NE.FTZ.AND P3, PT, R5, RZ, PT ;  /* 0x000000ff0500720b */ /* 0x000fc40003f75000 */
[-C--:B------:R-:W-:Y:S02]  /*d070*/  IADD3 R7, -R12, R11.reuse, RZ ;  /* 0x0000000b0c077210 */ /* 0x080fe40007ffe1ff */
[----:B------:R-:W-:Y:S02]  /*d080*/  IADD3 R2, -R2, R11, RZ ;  /* 0x0000000b02027210 */ /* 0x000fe40007ffe1ff */
[--C-:B------:R-:W-:Y:S02]  /*d090*/  SHF.R.S32.HI R11, RZ, 0x2, R8.reuse ;  /* 0x00000002ff0b7819 */ /* 0x100fe40000011408 */
[----:B------:R-:W-:Y:S02]  /*d0a0*/  SHF.R.S32.HI R8, RZ, 0x1f, R8 ;  /* 0x0000001fff087819 */ /* 0x000fe40000011408 */
[----:B------:R-:W-:Y:S02]  /*d0b0*/  FSETP.NE.FTZ.AND P4, PT, R6, RZ, PT ;  /* 0x000000ff0600720b */ /* 0x000fe40003f95000 */
[----:B------:R-:W-:Y:S01]  /*d0c0*/  LEA.HI R8, R8, R11, RZ, 0x3 ;  /* 0x0000000b08087211 */ /* 0x000fe200078f18ff */
[----:B------:R-:W1:Y:S01]  /*d0d0*/  @P3 MUFU.RCP R10, R5 ;  /* 0x00000005000a3308 */ /* 0x000e620000001000 */
[----:B------:R-:W-:-:S02]  /*d0e0*/  LEA R7, R4, R7, 0x9 ;  /* 0x0000000704077211 */ /* 0x000fc400078e48ff */
[----:B------:R-:W-:-:S04]  /*d0f0*/  LOP3.LUT R8, R8, 0xfffffff8, RZ, 0xc0, !PT ;  /* 0xfffffff808087812 */ /* 0x000fc800078ec0ff */
[----:B------:R-:W-:-:S03]  /*d100*/  IADD3 R8, R11, -R8, RZ ;  /* 0x800000080b087210 */ /* 0x000fc60007ffe0ff */
[----:B------:R-:W2:Y:S01]  /*d110*/  @P4 MUFU.RCP R9, R6 ;  /* 0x0000000600094308 */ /* 0x000ea20000001000 */
[----:B------:R-:W-:-:S04]  /*d120*/  LOP3.LUT R11, R8, 0x1, RZ, 0xc0, !PT ;  /* 0x00000001080b7812 */ /* 0x000fc800078ec0ff */
[----:B------:R-:W-:Y:S01]  /*d130*/  ISETP.NE.U32.AND P5, PT, R11, 0x1, PT ;  /* 0x000000010b00780c */ /* 0x000fe20003fa5070 */
        /* <DEDUP_REMOVED lines=49> */
[C---:B--2---:R-:W-:Y:S01]  /*d450*/  FMUL.FTZ R128, R9.reuse, R128 ;  /* 0x0000008009807220 */ /* 0x044fe20000410000 */
[----:B------:R-:W-:Y:S01]  /*d460*/  R2P PR, R8, 0x6 ;  /* 0x0000000608007804 */ /* 0x000fe20000000000 */
[C---:B------:R-:W-:Y:S01]  /*d470*/  FMUL.FTZ R129, R9.reuse, R129 ;  /* 0x0000008109817220 */ /* 0x040fe20000410000 */
[----:B------:R-:W-:Y:S01]  /*d480*/  LOP3.LUT R10, R10, 0x1c0, RZ, 0xc0, !PT ;  /* 0x000001c00a0a7812 */ /* 0x000fe200078ec0ff */
[----:B------:R-:W-:Y:S01]  /*d490*/  FMUL.FTZ R124, R9, R124 ;  /* 0x0000007c097c7220 */ /* 0x000fe20000410000 */
[----:B------:R-:W-:Y:S01]  /*d4a0*/  ISETP.NE.AND P0, PT, R219, -0x1, PT ;  /* 0xffffffffdb00780c */ /* 0x000fe20003f05270 */
[C---:B------:R-:W-:Y:S01]  /*d4b0*/  FMUL.FTZ R125, R9.reuse, R125 ;  /* 0x0000007d097d7220 */ /* 0x040fe20000410000 */
[----:B------:R-:W-:Y:S01]  /*d4c0*/  LEA.HI R10, R10, R10, RZ, 0x1d ;  /* 0x0000000a0a0a7211 */ /* 0x000fe200078fe8ff */
[C---:B------:R-:W-:Y:S01]  /*d4d0*/  FMUL.FTZ R120, R9.reuse, R120 ;  /* 0x0000007809787220 */ /* 0x040fe20000410000 */
[----:B------:R-:W-:Y:S01]  /*d4e0*/  MOV R8, 0x20 ;  /* 0x0000002000087802 */ /* 0x000fe20000000f00 */
[----:B------:R-:W-:Y:S01]  /*d4f0*/  FMUL.FTZ R121, R9, R121 ;  /* 0x0000007909797220 */ /* 0x000fe20000410000 */
[----:B------:R-:W-:Y:S01]  /*d500*/  LEA R7, R7, R10, 0x1 ;  /* 0x0000000a07077211 */ /* 0x000fe200078e08ff */
[C---:B------:R-:W-:Y:S01]  /*d510*/  FMUL.FTZ R116, R9.reuse, R116 ;  /* 0x0000007409747220 */ /* 0x040fe20000410000 */
[----:B------:R-:W-:Y:S01]  /*d520*/  SEL R10, R8, 0xffffffe0, !P1 ;  /* 0xffffffe0080a7807 */ /* 0x000fe20004800000 */
[----:B------:R-:W-:Y:S01]  /*d530*/  FMUL.FTZ R117, R9, R117 ;  /* 0x0000007509757220 */ /* 0x000fe20000410000 */
        /* <DEDUP_REMOVED lines=11> */
[----:B------:R-:W-:Y:S01]  /*d5f0*/  FMUL.FTZ R105, R9, R105 ;  /* 0x0000006909697220 */ /* 0x000fe20000410000 */
        /* <DEDUP_REMOVED lines=12> */
[----:B------:R-:W-:Y:S01]  /*d6c0*/  IADD3 R17, R10, R13, RZ ;  /* 0x0000000d0a117210 */ /* 0x000fe20007ffe0ff */
[----:B------:R1:W-:Y:S01]  /*d6d0*/  STS [R13+0x400], R126 ;  /* 0x0004007e0d007388 */ /* 0x0003e20000000800 */
[----:B------:R-:W-:Y:S01]  /*d6e0*/  F2FP.F16.F32.PACK_AB R116, R117, R116 ;  /* 0x000000747574723e */ /* 0x000fe200000000ff */
[----:B------:R-:W2:Y:S01]  /*d6f0*/  @P0 LDC.64 R10, c[0x0][0x298] ;  /* 0x0000a600ff0a0b82 */ /* 0x000ea20000000a00 */
[----:B------:R-:W-:Y:S01]  /*d700*/  F2FP.F16.F32.PACK_AB R118, R119, R118 ;  /* 0x000000767776723e */ /* 0x000fe200000000ff */
        /* <DEDUP_REMOVED lines=41> */
[----:B------:R-:W-:Y:S01]  /*d9a0*/  FMUL.FTZ R81, R9, R81 ;  /* 0x0000005109517220 */ /* 0x000fe20000410000 */
[----:B--2---:R-:W-:-:S04]  /*d9b0*/  @P0 IMAD.WIDE.U32 R24, R219, R10, RZ ;  /* 0x0000000adb180225 */ /* 0x004fc800078e00ff */
        /* <DEDUP_REMOVED lines=8> */
[----:B------:R-:W-:Y:S01]  /*da40*/  F2FP.F16.F32.PACK_AB R100, R101, R100 ;  /* 0x000000646564723e */ /* 0x000fe200000000ff */
[----:B------:R-:W-:Y:S01]  /*da50*/  @P0 IMAD R11, R219, R11, R25 ;  /* 0x0000000bdb0b0224 */ /* 0x000fe200078e0219 */
        /* <DEDUP_REMOVED lines=34> */
.L_x_641:
[----:B------:R-:W-:Y:S01]  /*dc80*/  ULDC.U8 UR4, c[0x0][0x3d8] ;  /* 0x0000f60000047ab9 */ /* 0x000fe20000000000 */
[----:B------:R-:W-:Y:S01]  /*dc90*/  F2FP.F16.F32.PACK_AB R84, R85, R84 ;  /* 0x000000545554723e */ /* 0x000fe200000000ff */
[----:B------:R-:W-:Y:S01]  /*dca0*/  IMAD.IADD R27, R17, 0x1, R8 ;  /* 0x00000001111b7824 */ /* 0x000fe200078e0208 */
[----:B------:R-:W-:Y:S01]  /*dcb0*/  ISETP.NE.AND P1, PT, RZ, UR4, PT ;  /* 0x00000004ff007c0c */ /* 0x000fe2000bf25270 */
[----:B------:R-:W-:Y:S01]  /*dcc0*/  ULDC.U8 UR4, c[0x0][0x3d9] ;  /* 0x0000f64000047ab9 */ /* 0x000fe20000000000 */
[----:B------:R-:W-:Y:S02]  /*dcd0*/  F2FP.F16.F32.PACK_AB R86, R87, R86 ;  /* 0x000000565756723e */ /* 0x000fe400000000ff */
[----:B------:R-:W-:Y:S02]  /*dce0*/  CS2R R28, SRZ ;  /* 0x00000000001c7805 */ /* 0x000fe4000001ff00 */
[----:B------:R-:W-:Y:S02]  /*dcf0*/  ISETP.NE.OR P5, PT, RZ, UR4, !P1 ;  /* 0x00000004ff007c0c */ /* 0x000fe4000cfa5670 */
        /* <DEDUP_REMOVED lines=15> */
.L_x_642:
[----:B------:R-:W-:Y:S01]  /*ddf0*/  ISETP.NE.AND P5, PT, RZ, UR4, PT ;  /* 0x00000004ff007c0c */ /* 0x000fe2000bfa5270 */
[----:B------:R-:W1:Y:S01]  /*de00*/  S2R R8, SR_TID.X ;  /* 0x0000000000087919 */ /* 0x000e620000002100 */
[----:B------:R-:W-:Y:S01]  /*de10*/  PLOP3.LUT P0, PT, PT, PT, PT, 0x8, 0x0 ;  /* 0x000000000000781c */ /* 0x000fe20003f0e170 */
[----:B------:R-:W2:Y:S01]  /*de20*/  @P4 MUFU.LG2 R6, R6 ;  /* 0x0000000600064308 */ /* 0x000ea20000000c00 */
[----:B------:R-:W-:Y:S01]  /*de30*/  SHF.R.S32.HI R39, RZ, 0x1f, R4 ;  /* 0x0000001fff277819 */ /* 0x000fe20000011404 */
[----:B------:R-:W-:Y:S01]  /*de40*/  STS [R27], R100 ;  /* 0x000000641b007388 */ /* 0x000fe20000000800 */
[----:B------:R-:W3:Y:S01]  /*de50*/  @P4 LDC R37, c[0x0][0x2e8] ;  /* 0x0000ba00ff254b82 */ /* 0x000ee20000000800 */
[----:B------:R-:W-:Y:S01]  /*de60*/  BSSY B0, `(.L_x_643) ;  /* 0x0000068000007945 */ /* 0x000fe20003800000 */
[----:B------:R-:W-:Y:S01]  /*de70*/  LEA.HI R39, R39, R4, RZ, 0x2 ;  /* 0x0000000427277211 */ /* 0x000fe200078f10ff */
[----:B------:R-:W-:Y:S02]  /*de80*/  STS [R27+0x400], R102 ;  /* 0x000400661b007388 */ /* 0x000fe40000000800 */
[----:B------:R-:W4:Y:S01]  /*de90*/  @P3 MUFU.LG2 R5, R5 ;  /* 0x0000000500053308 */ /* 0x000f220000000c00 */
[----:B------:R-:W-:Y:S01]  /*dea0*/  LOP3.LUT R39, R39, 0xffffffc, RZ, 0xc0, !PT ;  /* 0x0ffffffc27277812 */ /* 0x000fe200078ec0ff */
[----:B------:R-:W-:Y:S01]  /*deb0*/  STS [R7+0x2000], R36 ;  /* 0x0020002407007388 */ /* 0x000fe20000000800 */
[----:B------:R-:W5:Y:S01]  /*dec0*/  @!P5 LDC R10, c[0x0][0x2c4] ;  /* 0x0000b100ff0adb82 */ /* 0x000f620000000800 */
[----:B------:R-:W-:Y:S01]  /*ded0*/  @!P5 PLOP3.LUT P0, PT, P1, PT, PT, 0x80, 0x0 ;  /* 0x000000000000d81c */ /* 0x000fe20000f0f070 */
[----:B------:R-:W-:Y:S01]  /*dee0*/  @P5 IMAD.MOV.U32 R30, RZ, RZ, 0x1 ;  /* 0x00000001ff1e5424 */ /* 0x000fe200078e00ff */
[----:B------:R-:W-:Y:S01]  /*def0*/  STS [R7+0x2400], R38 ;  /* 0x0024002607007388 */ /* 0x000fe20000000800 */
[----:B------:R-:W-:-:S03]  /*df00*/  IMAD.IADD R39, R4, 0x1, -R39 ;  /* 0x0000000104277824 */ /* 0x000fc600078e0a27 */
[----:B------:R-:W-:Y:S01]  /*df10*/  STS [R13+0x2000], R40 ;  /* 0x002000280d007388 */ /* 0x000fe20000000800 */
[----:B------:R-:W2:Y:S03]  /*df20*/  @!P5 LDC R31, c[0x0][0x270] ;  /* 0x00009c00ff1fdb82 */ /* 0x000ea60000000800 */
[----:B------:R-:W-:Y:S04]  /*df30*/  STS [R13+0x2400], R42 ;  /* 0x0024002a0d007388 */ /* 0x000fe80000000800 */
[----:B------:R-:W-:Y:S04]  /*df40*/  STS [R15+0x2000], R44 ;  /* 0x0020002c0f007388 */ /* 0x000fe80000000800 */
[----:B------:R-:W-:Y:S04]  /*df50*/  STS [R15+0x2400], R46 ;  /* 0x0024002e0f007388 */ /* 0x000fe80000000800 */
[----:B------:R-:W-:Y:S01]  /*df60*/  STS [R17+0x2000], R48 ;  /* 0x0020003011007388 */ /* 0x000fe20000000800 */
[----:B-----5:R-:W2:Y:S01]  /*df70*/  @P0 LDC R10, c[0x0][0x2e4] ;  /* 0x0000b900ff0a0b82 */ /* 0x020ea20000000800 */
[----:B------:R-:W-:-:S02]  /*df80*/  LOP3.LUT P0, RZ, R2, 0x3, RZ, 0xc0, !PT ;  /* 0x0000000302ff7812 */ /* 0x000fc4000780c0ff */
[----:B------:R-:W-:Y:S04]  /*df90*/  STS [R17+0x2400], R50 ;  /* 0x0024003211007388 */ /* 0x000fe80000000800 */
[----:B------:R-:W-:Y:S01]  /*dfa0*/  STS [R19+0x2000], R52 ;  /* 0x0020003413007388 */ /* 0x000fe20000000800 */
[----:B------:R-:W5:Y:S03]  /*dfb0*/  @P3 LDC R2, c[0x0][0x2e8] ;  /* 0x0000ba00ff023b82 */ /* 0x000f660000000800 */
[----:B------:R-:W-:Y:S04]  /*dfc0*/  STS [R19+0x2400], R54 ;  /* 0x0024003613007388 */ /* 0x000fe80000000800 */
[----:B------:R-:W-:Y:S04]  /*dfd0*/  STS [R21+0x2000], R56 ;  /* 0x0020003815007388 */ /* 0x000fe80000000800 */
[----:B------:R-:W-:Y:S04]  /*dfe0*/  STS [R21+0x2400], R58 ;  /* 0x0024003a15007388 */ /* 0x000fe80000000800 */
[----:B------:R-:W-:Y:S01]  /*dff0*/  STS [R23+0x2000], R60 ;  /* 0x0020003c17007388 */ /* 0x000fe20000000800 */
[----:B--2---:R-:W-:-:S03]  /*e000*/  @!P5 IMAD R30, R10, R31, RZ ;  /* 0x0000001f0a1ed224 */ /* 0x004fc600078e02ff */
        /* <DEDUP_REMOVED lines=10> */
[----:B------:R3:W-:Y:S01]  /*e0b0*/  STS [R17+0x4400], R82 ;  /* 0x0044005211007388 */ /* 0x0007e20000000800 */
[----:B-1----:R-:W-:-:S03]  /*e0c0*/  SHF.R.S32.HI R7, RZ, 0x1f, R8 ;  /* 0x0000001fff077819 */ /* 0x002fc60000011408 */
[----:B------:R-:W-:Y:S04]  /*e0d0*/  STS [R19+0x4000], R84 ;  /* 0x0040005413007388 */ /* 0x000fe80000000800 */
[----:B------:R-:W-:Y:S01]  /*e0e0*/  STS [R19+0x4400], R86 ;  /* 0x0044005613007388 */ /* 0x000fe20000000800 */
[----:B--2---:R-:W1:Y:S03]  /*e0f0*/  @P5 LDC.64 R12, c[0x0][0x2c0] ;  /* 0x0000b000ff0c5b82 */ /* 0x004e660000000a00 */
[----:B------:R-:W-:Y:S04]  /*e100*/  STS [R21+0x4000], R88 ;  /* 0x0040005815007388 */ /* 0x000fe80000000800 */
[----:B------:R-:W-:Y:S01]  /*e110*/  STS [R21+0x4400], R90 ;  /* 0x0044005a15007388 */ /* 0x000fe20000000800 */
[----:B----4-:R-:W2:Y:S03]  /*e120*/  @P5 LDC R15, c[0x0][0x2c0] ;  /* 0x0000b000ff0f5b82 */ /* 0x010ea60000000800 */
[----:B------:R-:W-:Y:S04]  /*e130*/  STS [R23+0x4000], R92 ;  /* 0x0040005c17007388 */ /* 0x000fe80000000800 */
[----:B------:R-:W-:Y:S01]  /*e140*/  STS [R23+0x4400], R94 ;  /* 0x0044005e17007388 */ /* 0x000fe20000000800 */
[----:B---3--:R-:W-:-:S02]  /*e150*/  LEA.HI R17, R7, R8, RZ, 0x5 ;  /* 0x0000000807117211 */ /* 0x008fc400078f28ff */
[----:B------:R-:W-:Y:S01]  /*e160*/  LEA.HI R7, R7, R8, RZ, 0x3 ;  /* 0x0000000807077211 */ /* 0x000fe200078f18ff */
[----:B------:R3:W-:Y:S01]  /*e170*/  STS [R27+0x4000], R9 ;  /* 0x004000091b007388 */ /* 0x0007e20000000800 */
[----:B------:R-:W-:Y:S02]  /*e180*/  LOP3.LUT R17, R17, 0xffffffe0, RZ, 0xc0, !PT ;  /* 0xffffffe011117812 */ /* 0x000fe400078ec0ff */
[----:B------:R-:W-:Y:S01]  /*e190*/  LOP3.LUT R35, R7, 0xfffffff8, RZ, 0xc0, !PT ;  /* 0xfffffff807237812 */ /* 0x000fe200078ec0ff */
[----:B------:R4:W-:Y:S01]  /*e1a0*/  STS [R27+0x4400], R98 ;  /* 0x004400621b007388 */ /* 0x0009e20000000800 */
[----:B-1----:R-:W-:Y:S01]  /*e1b0*/  @P5 IMAD R13, R13, R12, RZ ;  /* 0x0000000c0d0d5224 */ /* 0x002fe200078e02ff */
[----:B------:R-:W-:Y:S01]  /*e1c0*/  @!P5 MOV R13, R10 ;  /* 0x0000000a000dd202 */ /* 0x000fe20000000f00 */
[C---:B------:R-:W-:Y:S01]  /*e1d0*/  IMAD.IADD R26, R8.reuse, 0x1, -R17 ;  /* 0x00000001081a7824 */ /* 0x040fe200078e0a11 */
[----:B------:R-:W-:Y:S01]  /*e1e0*/  BAR.SYNC.DEFER_BLOCKING 0x0 ;  /* 0x0000000000007b1d */ /* 0x000fe20000010000 */
[----:B------:R-:W-:-:S02]  /*e1f0*/  IMAD.IADD R35, R8, 0x1, -R35 ;  /* 0x0000000108237824 */ /* 0x000fc400078e0a23 */
[----:B------:R-:W-:Y:S02]  /*e200*/  IMAD.MOV.U32 R8, RZ, RZ, 0x7f800000 ;  /* 0x7f800000ff087424 */ /* 0x000fe400078e00ff */
[----:B------:R-:W-:Y:S01]  /*e210*/  @!P5 IMAD.MOV.U32 R15, RZ, RZ, 0x1 ;  /* 0x00000001ff0fd424 */ /* 0x000fe200078e00ff */
[----:B------:R-:W1:Y:S01]  /*e220*/  S2R R25, SR_CTAID.Y ;  /* 0x0000000000197919 */ /* 0x000e620000002600 */
[----:B------:R-:W2:Y:S01]  /*e230*/  S2R R33, SR_CTAID.X ;  /* 0x0000000000217919 */ /* 0x000ea20000002500 */
[----:B------:R-:W5:Y:S01]  /*e240*/  S2R R14, SR_CTAID.Z ;  /* 0x00000000000e7919 */ /* 0x000f620000002700 */
[----:B---3--:R-:W-:-:S04]  /*e250*/  SHF.R.S32.HI R9, RZ, 0x1f, R26 ;  /* 0x0000001fff097819 */ /* 0x008fc8000001141a */
[----:B------:R-:W-:Y:S01]  /*e260*/  LEA.HI R9, R9, R26, RZ, 0x2 ;  /* 0x0000001a09097211 */ /* 0x000fe200078f10ff */
[----:B----4-:R-:W-:Y:S01]  /*e270*/  @P4 FMUL.FTZ R27, R6, 0.69314718246459960938 ;  /* 0x3f317218061b4820 */ /* 0x010fe20000410000 */
[----:B------:R3:W4:Y:S02]  /*e280*/  LDS.128 R20, [R221+0x1800] ;  /* 0x00180000dd147984 */ /* 0x0007240000000c00 */
[----:B------:R-:W-:Y:S01]  /*e290*/  SHF.R.S32.HI R4, RZ, 0x2, R9 ;  /* 0x00000002ff047819 */ /* 0x000fe20000011409 */
[----:B------:R-:W-:Y:S01]  /*e2a0*/  @P4 FFMA.FTZ R8, R132, R37, R27 ;  /* 0x0000002584084223 */ /* 0x000fe2000001001b */
[----:B------:R3:W3:Y:S03]  /*e2b0*/  LDS.128 R16, [R221+0x3800] ;  /* 0x00380000dd107984 */ /* 0x0006e60000000c00 */
[----:B------:R-:W-:Y:S02]  /*e2c0*/  IMAD R6, R39, 0x10, R4 ;  /* 0x0000001027067824 */ /* 0x000fe400078e0204 */
[----:B------:R-:W-:Y:S01]  /*e2d0*/  @P3 FMUL.FTZ R4, R5, 0.69314718246459960938 ;  /* 0x3f31721805043820 */ /* 0x000fe20000410000 */
[----:B-1----:R-:W-:-:S02]  /*e2e0*/  IMAD R25, R25, R30, RZ ;  /* 0x0000001e19197224 */ /* 0x002fc400078e02ff */
[----:B--2---:R-:W-:-:S03]  /*e2f0*/  IMAD R9, R33, R15, RZ ;  /* 0x0000000f21097224 */ /* 0x004fc600078e02ff */
[----:B------:R-:W-:Y:S01]  /*e300*/  SEL R25, R25, RZ, !P2 ;  /* 0x000000ff19197207 */ /* 0x000fe20005000000 */
[----:B------:R-:W-:Y:S02]  /*e310*/  IMAD R12, R33, -0x40, R224 ;  /* 0xffffffc0210c7824 */ /* 0x000fe400078e02e0 */
[----:B------:R-:W-:Y:S01]  /*e320*/  IMAD.SHL.U32 R10, R9, 0x40, RZ ;  /* 0x00000040090a7824 */ /* 0x000fe200078e00ff */
[----:B------:R-:W-:Y:S01]  /*e330*/  MOV R9, 0x7f800000 ;  /* 0x7f80000000097802 */ /* 0x000fe20000000f00 */
[----:B-----5:R-:W-:Y:S02]  /*e340*/  IMAD R13, R14, R13, R25 ;  /* 0x0000000d0e0d7224 */ /* 0x020fe400078e0219 */
[----:B------:R-:W-:Y:S01]  /*e350*/  @P3 FFMA.FTZ R9, R3, R2, R4 ;  /* 0x0000000203093223 */ /* 0x000fe20000010004 */
[----:B------:R-:W-:Y:S02]  /*e360*/  SHF.R.S32.HI R5, RZ, 0x1f, R10 ;  /* 0x0000001fff057819 */ /* 0x000fe4000001140a */
[----:B------:R-:W-:-:S02]  /*e370*/  IADD3 R10, P2, P1, R10, R28, R13 ;  /* 0x0000001c0a0a7210 */ /* 0x000fc4000795e00d */
[----:B------:R-:W-:Y:S01]  /*e380*/  SHF.R.S32.HI R28, RZ, 0x1f, R13 ;  /* 0x0000001fff1c7819 */ /* 0x000fe2000001140d */
[----:B------:R-:W-:-:S03]  /*e390*/  IMAD.SHL.U32 R13, R35, 0x8, RZ ;  /* 0x00000008230d7824 */ /* 0x000fc600078e00ff */
[----:B------:R-:W-:Y:S01]  /*e3a0*/  IADD3.X R28, R5, R29, R28, P2, P1 ;  /* 0x0000001d051c7210 */ /* 0x000fe200017e241c */
[----:B---34-:R-:W-:Y:S06]  /*e3b0*/  @P0 BRA `(.L_x_644) ;  /* 0x0000000000480947 */ /* 0x018fec0003800000 */
        /* <DEDUP_REMOVED lines=18> */
.L_x_644:
[----:B------:R-:W-:Y:S05]  /*e4e0*/  BSYNC B0 ;  /* 0x0000000000007941 */ /* 0x000fea0003800000 */
.L_x_643:
[----:B-1----:R-:W-:Y:S01]  /*e4f0*/  SHF.R.S32.HI R2, RZ, 0x1f, R13 ;  /* 0x0000001fff027819 */ /* 0x002fe2000001140d */
[----:B------:R-:W-:Y:S01]  /*e500*/  ULDC.64 UR4, c[0x0][0x2a0] ;  /* 0x0000a80000047ab9 */ /* 0x000fe20000000a00 */
[----:B------:R-:W-:Y:S01]  /*e510*/  IADD3 R24, P1, R13, R24, RZ ;  /* 0x000000180d187210 */ /* 0x000fe20007f3e0ff */
[----:B------:R-:W-:Y:S01]  /*e520*/  BSSY B0, `(.L_x_645) ;  /* 0x0000026000007945 */ /* 0x000fe20003800000 */
[----:B------:R-:W-:Y:S02]  /*e530*/  SHF.R.S32.HI R3, RZ, 0x3, R0 ;  /* 0x00000003ff037819 */ /* 0x000fe40000011400 */
[----:B------:R-:W-:Y:S01]  /*e540*/  LEA.HI.SX32 R5, R0, 0x10, 0x1d ;  /* 0x0000001000057811 */ /* 0x000fe200078feaff */
[----:B------:R-:W-:Y:S01]  /*e550*/  IMAD.X R25, R2, 0x1, R11, P1 ;  /* 0x0000000102197824 */ /* 0x000fe200008e060b */
[----:B------:R-:W-:Y:S01]  /*e560*/  SHF.R.S32.HI R2, RZ, 0x1f, R14 ;  /* 0x0000001fff027819 */ /* 0x000fe2000001140e */
[----:B------:R1:W2:Y:S01]  /*e570*/  LDS.128 R8, [R221+0x2000] ;  /* 0x00200000dd087984 */ /* 0x0002a20000000c00 */
[----:B------:R-:W-:-:S02]  /*e580*/  SHF.R.S32.HI R6, RZ, 0x3, R7 ;  /* 0x00000003ff067819 */ /* 0x000fc40000011407 */
[-C--:B------:R-:W-:Y:S01]  /*e590*/  ISETP.GE.AND P0, PT, R3, R12.reuse, PT ;  /* 0x0000000c0300720c */ /* 0x080fe20003f06270 */
[----:B------:R-:W-:Y:S01]  /*e5a0*/  IMAD R29, R2, UR4, RZ ;  /* 0x00000004021d7c24 */ /* 0x000fe2000f8e02ff */
[-C--:B------:R-:W-:Y:S02]  /*e5b0*/  ISETP.GE.AND P3, PT, R5, R12.reuse, PT ;  /* 0x0000000c0500720c */ /* 0x080fe40003f66270 */
[----:B------:R-:W-:Y:S01]  /*e5c0*/  LEA.HI.SX32 R3, R0, 0x20, 0x1d ;  /* 0x0000002000037811 */ /* 0x000fe200078feaff */
[----:B------:R-:W-:Y:S01]  /*e5d0*/  IMAD R29, R14, UR5, R29 ;  /* 0x000000050e1d7c24 */ /* 0x000fe2000f8e021d */
[----:B------:R-:W-:Y:S02]  /*e5e0*/  LEA.HI.SX32 R5, R0, 0x30, 0x1d ;  /* 0x0000003000057811 */ /* 0x000fe400078feaff */
[----:B------:R-:W-:Y:S02]  /*e5f0*/  SHF.R.S32.HI R7, RZ, 0x1f, R6 ;  /* 0x0000001fff077819 */ /* 0x000fe40000011406 */
[-C--:B------:R-:W-:Y:S01]  /*e600*/  ISETP.GE.AND P2, PT, R3, R12.reuse, PT ;  /* 0x0000000c0300720c */ /* 0x080fe20003f46270 */
[----:B------:R-:W-:Y:S01]  /*e610*/  IMAD.WIDE.U32 R2, R14, UR4, R24 ;  /* 0x000000040e027c25 */ /* 0x000fe2000f8e0018 */
[----:B------:R-:W-:Y:S01]  /*e620*/  ISETP.GE.AND P1, PT, R5, R12, PT ;  /* 0x0000000c0500720c */ /* 0x000fe20003f26270 */
[----:B------:R1:W3:Y:S02]  /*e630*/  LDS.128 R24, [R221] ;  /* 0x00000000dd187984 */ /* 0x0002e40000000c00 */
[----:B------:R-:W-:-:S02]  /*e640*/  IMAD.WIDE R14, R220, 0x40, R6 ;  /* 0x00000040dc0e7825 */ /* 0x000fc400078e0206 */
[----:B------:R1:W4:Y:S02]  /*e650*/  LDS.128 R4, [R221+0x4000] ;  /* 0x00400000dd047984 */ /* 0x0003240000000c00 */
        /* <DEDUP_REMOVED lines=16> */
[----:B--2---:R3:W-:Y:S04]  /*e760*/  @!P5 STG.E.128 desc[UR8][R30.64+0x80], R8 ;  /* 0x000080081e00d986 */ /* 0x0047e8000c101d08 */
[----:B----4-:R3:W-:Y:S02]  /*e770*/  @!P4 STG.E.128 desc[UR8][R30.64+0x100], R4 ;  /* 0x000100041e00c986 */ /* 0x0107e4000c101d08 */
.L_x_646:
[----:B------:R-:W-:Y:S05]  /*e780*/  BSYNC B0 ;  /* 0x0000000000007941 */ /* 0x000fea0003800000 */
.L_x_645:
[----:B---3--:R3:W1:Y:S01]  /*e790*/  LDS.128 R24, [R221+0x800] ;  /* 0x00080000dd187984 */ /* 0x0086620000000c00 */
[----:B------:R-:W-:Y:S03]  /*e7a0*/  BSSY B0, `(.L_x_647) ;  /* 0x0000017000007945 */ /* 0x000fe60003800000 */
[----:B--2---:R3:W2:Y:S04]  /*e7b0*/  LDS.128 R8, [R221+0x2800] ;  /* 0x00280000dd087984 */ /* 0x0046a80000000c00 */
[----:B----4-:R3:W4:Y:S01]  /*e7c0*/  LDS.128 R4, [R221+0x4800] ;  /* 0x00480000dd047984 */ /* 0x0107220000000c00 */
        /* <DEDUP_REMOVED lines=18> */
[----:B--2---:R1:W-:Y:S04]  /*e8f0*/  @!P3 STG.E.128 desc[UR8][R30.64+0x80], R8 ;  /* 0x000080081e00b986 */ /* 0x0043e8000c101d08 */
[----:B----4-:R1:W-:Y:S02]  /*e900*/  @!P0 STG.E.128 desc[UR8][R30.64+0x100], R4 ;  /* 0x000100041e008986 */ /* 0x0103e4000c101d08 */
.L_x_648:
[----:B------:R-:W-:Y:S05]  /*e910*/  BSYNC B0 ;  /* 0x0000000000007941 */ /* 0x000fea0003800000 */
.L_x_647:
[----:B-1----:R1:W1:Y:S01]  /*e920*/  LDS.128 R24, [R221+0x1000] ;  /* 0x00100000dd187984 */ /* 0x0022620000000c00 */
[----:B------:R-:W-:Y:S03]  /*e930*/  BSSY B0, `(.L_x_649) ;  /* 0x0000017000007945 */ /* 0x000fe60003800000 */
[----:B--2---:R2:W1:Y:S04]  /*e940*/  LDS.128 R8, [R221+0x3000] ;  /* 0x00300000dd087984 */ /* 0x0044680000000c00 */
        /* <DEDUP_REMOVED lines=20> */
[----:B----4-:R1:W-:Y:S02]  /*ea90*/  @!P0 STG.E.128 desc[UR8][R30.64+0x100], R4 ;  /* 0x000100041e008986 */ /* 0x0103e4000c101d08 */
.L_x_650:
[----:B------:R-:W-:Y:S05]  /*eaa0*/  BSYNC B0 ;  /* 0x0000000000007941 */ /* 0x000fea0003800000 */
.L_x_649:
[----:B-1--4-:R1:W4:Y:S01]  /*eab0*/  LDS.128 R4, [R221+0x5800] ;  /* 0x00580000dd047984 */ /* 0x0123220000000c00 */
        /* <DEDUP_REMOVED lines=20> */
[----:B----4-:R-:W-:Y:S01]  /*ec00*/  STG.E.128 desc[UR8][R2.64+0x100], R4 ;  /* 0x0001000402007986 */ /* 0x010fe2000c101d08 */
[----:B------:R-:W-:Y:S05]  /*ec10*/  EXIT ;  /* 0x000000000000794d */ /* 0x000fea0003800000 */
.L_x_602:
[----:B------:R-:W1:Y:S01]  /*ec20*/  LDC.U8 R8, c[0x0][0x3d9] ;  /* 0x0000f640ff087b82 */ /* 0x000e620000000000 */
[----:B------:R-:W-:Y:S01]  /*ec30*/  ISETP.NE.AND P3, PT, R219, -0x1, PT ;  /* 0xffffffffdb00780c */ /* 0x000fe20003f65270 */
[----:B------:R-:W-:Y:S01]  /*ec40*/  ULDC.64 UR4, c[0x0][0x2a0] ;  /* 0x0000a80000047ab9 */ /* 0x000fe20000000a00 */
[----:B------:R-:W-:Y:S01]  /*ec50*/  IADD3 R224, -R129, R224, RZ ;  /* 0x000000e081e07210 */ /* 0x000fe20007ffe1ff */
[----:B------:R-:W-:Y:S04]  /*ec60*/  BSSY B0, `(.L_x_651) ;  /* 0x000003b000007945 */ /* 0x000fe80003800000 */
[----:B------:R-:W2:Y:S06]  /*ec70*/  LDC.U8 R7, c[0x0][0x3d8] ;  /* 0x0000f600ff077b82 */ /* 0x000eac0000000000 */
[----:B------:R-:W-:-:S02]  /*ec80*/  @!P3 SHF.R.S32.HI R9, RZ, 0x1f, R11 ;  /* 0x0000001fff09b819 */ /* 0x000fc4000001140b */
[----:B------:R-:W3:Y:S08]  /*ec90*/  @!P3 LDC.64 R2, c[0x0][0x290] ;  /* 0x0000a400ff02bb82 */ /* 0x000ef00000000a00 */
[----:B------:R-:W4:Y:S01]  /*eca0*/  @P3 LDC.64 R4, c[0x0][0x298] ;  /* 0x0000a600ff043b82 */ /* 0x000f220000000a00 */
[----:B-1----:R-:W-:Y:S02]  /*ecb0*/  ISETP.NE.AND P0, PT, R8, RZ, PT ;  /* 0x000000ff0800720c */ /* 0x002fe40003f05270 */
[----:B--2---:R-:W-:-:S02]  /*ecc0*/  ISETP.NE.AND P2, PT, R7, RZ, PT ;  /* 0x000000ff0700720c */ /* 0x004fc40003f45270 */
[----:B------:R-:W-:Y:S02]  /*ecd0*/  ISETP.NE.AND P1, PT, R7, RZ, !P0 ;  /* 0x000000ff0700720c */ /* 0x000fe40004725270 */
[----:B------:R-:W-:-:S07]  /*ece0*/  ISETP.NE.OR P2, PT, R8, RZ, !P2 ;  /* 0x000000ff0800720c */ /* 0x000fce0005745670 */
[----:B------:R-:W1:Y:S01]  /*ecf0*/  @!P0 LDC R0, c[0x0][0x2c4] ;  /* 0x0000b100ff008b82 */ /* 0x000e620000000800 */
[-C--:B---3--:R-:W-:Y:S01]  /*ed00*/  @!P3 IMAD R10, R9, R2.reuse, RZ ;  /* 0x00000002090ab224 */ /* 0x088fe200078e02ff */
[----:B------:R-:W-:Y:S01]  /*ed10*/  SHF.R.S32.HI R9, RZ, 0x1f, R6 ;  /* 0x0000001fff097819 */ /* 0x000fe20000011406 */
[----:B------:R-:W-:-:S03]  /*ed20*/  @!P3 IMAD.WIDE.U32 R14, R11, R2, RZ ;  /* 0x000000020b0eb225 */ /* 0x000fc600078e00ff */
[----:B------:R-:W-:Y:S01]  /*ed30*/  LEA.HI R12, R9, R6, RZ, 0x3 ;  /* 0x00000006090c7211 */ /* 0x000fe200078f18ff */
[----:B------:R-:W-:Y:S02]  /*ed40*/  @!P3 IMAD R3, R11, R3, R10 ;  /* 0x000000030b03b224 */ /* 0x000fe400078e020a */
[C---:B----4-:R-:W-:Y:S01]  /*ed50*/  @P3 IMAD.WIDE.U32 R22, R219.reuse, R4, RZ ;  /* 0x00000004db163225 */ /* 0x050fe200078e00ff */
[----:B------:R-:W2:Y:S03]  /*ed60*/  @P0 LDC R10, c[0x0][0x2c0] ;  /* 0x0000b000ff0a0b82 */ /* 0x000ea60000000800 */
[----:B------:R-:W-:Y:S01]  /*ed70*/  @P3 IMAD R9, R219, R5, R23 ;  /* 0x00000005db093224 */ /* 0x000fe200078e0217 */
[----:B------:R-:W-:Y:S01]  /*ed80*/  LOP3.LUT R5, R12, 0xfffffff8, RZ, 0xc0, !PT ;  /* 0xfffffff80c057812 */ /* 0x000fe200078ec0ff */
[----:B------:R-:W-:Y:S01]  /*ed90*/  @!P3 IMAD.MOV.U32 R22, RZ, RZ, R14 ;  /* 0x000000ffff16b224 */ /* 0x000fe200078e000e */
[----:B------:R-:W-:Y:S01]  /*eda0*/  SHF.R.S32.HI R12, RZ, 0x3, R12 ;  /* 0x00000003ff0c7819 */ /* 0x000fe2000001140c */
[----:B------:R-:W-:Y:S01]  /*edb0*/  @!P3 IMAD.IADD R9, R15, 0x1, R3 ;  /* 0x000000010f09b824 */ /* 0x000fe200078e0203 */
[----:B------:R-:W3:Y:S01]  /*edc0*/  @!P2 LDC R8, c[0x0][0x2c4] ;  /* 0x0000b100ff08ab82 */ /* 0x000ee20000000800 */
[----:B------:R-:W-:Y:S01]  /*edd0*/  IMAD.IADD R6, R6, 0x1, -R5 ;  /* 0x0000000106067824 */ /* 0x000fe200078e0a05 */
[----:B------:R-:W-:Y:S01]  /*ede0*/  SHF.R.S32.HI R14, RZ, 0x1f, R21 ;  /* 0x0000001fff0e7819 */ /* 0x000fe20000011415 */
[----:B------:R-:W-:Y:S01]  /*edf0*/  VIADD R7, R12, 0x10 ;  /* 0x000000100c077836 */ /* 0x000fe20000000000 */
[----:B------:R-:W-:Y:S01]  /*ee00*/  SHF.R.S32.HI R13, RZ, 0x1f, R12 ;  /* 0x0000001fff0d7819 */ /* 0x000fe2000001140c */
[----:B------:R-:W-:-:S02]  /*ee10*/  IMAD.SHL.U32 R4, R6, 0x8, RZ ;  /* 0x0000000806047824 */ /* 0x000fc400078e00ff */
[----:B------:R-:W-:Y:S01]  /*ee20*/  IMAD R14, R14, UR4, RZ ;  /* 0x000000040e0e7c24 */ /* 0x000fe2000f8e02ff */
[----:B-1----:R-:W1:Y:S01]  /*ee30*/  @P1 LDC R0, c[0x0][0x2e4] ;  /* 0x0000b900ff001b82 */ /* 0x002e620000000800 */
[----:B------:R-:W-:Y:S01]  /*ee40*/  ISETP.GE.AND P3, PT, R7, R224, PT ;  /* 0x000000e00700720c */ /* 0x000fe20003f66270 */
[----:B------:R-:W-:Y:S01]  /*ee50*/  IMAD.WIDE R220, R220, 0x40, R12 ;  /* 0x00000040dcdc7825 */ /* 0x000fe200078e020c */
[----:B------:R-:W-:-:S03]  /*ee60*/  IADD3 R22, P1, R4, R22, RZ ;  /* 0x0000001604167210 */ /* 0x000fc60007f3e0ff */
[C---:B------:R-:W-:Y:S01]  /*ee70*/  IMAD R25, R21.reuse, UR5, R14 ;  /* 0x0000000515197c24 */ /* 0x040fe2000f8e020e */
[----:B------:R-:W-:Y:S01]  /*ee80*/  LEA.HI.X.SX32 R23, R4, R9, 0x1, P1 ;  /* 0x0000000904177211 */ /* 0x000fe200008f0eff */
[----:B------:R-:W4:Y:S01]  /*ee90*/  @!P0 LDC R5, c[0x0][0x270] ;  /* 0x00009c00ff058b82 */ /* 0x000f220000000800 */
[----:B------:R-:W-:Y:S01]  /*eea0*/  ISETP.GE.AND P1, PT, R12, R224, PT ;  /* 0x000000e00c00720c */ /* 0x000fe20003f26270 */
[C---:B------:R-:W-:Y:S01]  /*eeb0*/  VIADD R15, R4.reuse, 0x40 ;  /* 0x00000040040f7836 */ /* 0x040fe20000000000 */
[----:B------:R-:W-:Y:S01]  /*eec0*/  IADD3 R14, R4, 0x80, RZ ;  /* 0x00000080040e7810 */ /* 0x000fe20007ffe0ff */
[----:B------:R-:W-:-:S04]  /*eed0*/  IMAD.WIDE.U32 R22, R21, UR4, R22 ;  /* 0x0000000415167c25 */ /* 0x000fc8000f8e0016 */
[----:B------:R-:W1:Y:S01]  /*eee0*/  @P0 LDC.64 R2, c[0x0][0x2c0] ;  /* 0x0000b000ff020b82 */ /* 0x000e620000000a00 */
[----:B------:R-:W-:-:S05]  /*eef0*/  IMAD.IADD R25, R25, 0x1, R23 ;  /* 0x0000000119197824 */ /* 0x000fca00078e0217 */
[----:B--23--:R-:W-:Y:S05]  /*ef00*/  @P1 BRA `(.L_x_652) ;  /* 0x0000000000401947 */ /* 0x00cfea0003800000 */
        /* <DEDUP_REMOVED lines=16> */
.L_x_652:
[----:B------:R-:W-:Y:S05]  /*f010*/  BSYNC B0 ;  /* 0x0000000000007941 */ /* 0x000fea0003800000 */
.L_x_651:
[----:B------:R-:W-:Y:S01]  /*f020*/  BSSY B0, `(.L_x_653) ;  /* 0x0000018000007945 */ /* 0x000fe20003800000 */
[----:B------:R-:W-:Y:S01]  /*f030*/  ISETP.NE.OR P1, PT, R219, -0x1, P2 ;  /* 0xffffffffdb00780c */ /* 0x000fe20001725670 */
[----:B--2---:R-:W-:Y:S01]  /*f040*/  @P0 IMAD.MOV.U32 R18, RZ, RZ, 0x1 ;  /* 0x00000001ff120424 */ /* 0x004fe200078e00ff */
[----:B------:R-:W-:Y:S01]  /*f050*/  IADD3 R9, R12, 0x20, RZ ;  /* 0x000000200c097810 */ /* 0x000fe20007ffe0ff */
        /* <DEDUP_REMOVED lines=20> */
.L_x_654:
[----:B------:R-:W-:Y:S05]  /*f1a0*/  BSYNC B0 ;  /* 0x0000000000007941 */ /* 0x000fea0003800000 */
.L_x_653:
[----:B------:R-:W-:Y:S01]  /*f1b0*/  ISETP.GE.AND P4, PT, R9, R224, PT ;  /* 0x000000e00900720c */ /* 0x000fe20003f86270 */
[----:B-1--4-:R-:W-:Y:S01]  /*f1c0*/  @!P0 IMAD R18, R0, R5, RZ ;  /* 0x0000000500128224 */ /* 0x012fe200078e02ff */
[----:B------:R-:W-:Y:S01]  /*f1d0*/  BSSY B0, `(.L_x_655) ;  /* 0x000001b000007945 */ /* 0x000fe20003800000 */
[----:B------:R-:W-:Y:S01]  /*f1e0*/  @P0 IMAD R2, R3, R2, RZ ;  /* 0x0000000203020224 */ /* 0x000fe200078e02ff */
[----:B------:R-:W-:Y:S01]  /*f1f0*/  ISETP.NE.AND P3, PT, R6, RZ, PT ;  /* 0x000000ff0600720c */ /* 0x000fe20003f65270 */
[C---:B------:R-:W-:Y:S01]  /*f200*/  @!P1 IMAD R219, R11.reuse, R8, RZ ;  /* 0x000000080bdb9224 */ /* 0x040fe200078e02ff */
[----:B------:R-:W-:Y:S01]  /*f210*/  @!P0 MOV R2, R0 ;  /* 0x0000000000028202 */ /* 0x000fe20000000f00 */
[----:B------:R-:W-:Y:S01]  /*f220*/  IMAD R18, R11, R18, RZ ;  /* 0x000000120b127224 */ /* 0x000fe200078e02ff */
[----:B------:R-:W-:-:S05]  /*f230*/  IADD3 R3, R12, 0x30, RZ ;  /* 0x000000300c037810 */ /* 0x000fca0007ffe0ff */
        /* <DEDUP_REMOVED lines=20> */
.L_x_656:
[----:B------:R-:W-:Y:S05]  /*f380*/  BSYNC B0 ;  /* 0x0000000000007941 */ /* 0x000fea0003800000 */
.L_x_655:
[-C--:B------:R-:W-:Y:S01]  /*f390*/  ISETP.GE.AND P1, PT, R3, R224.reuse, PT ;  /* 0x000000e00300720c */ /* 0x080fe20003f26270 */
[----:B------:R-:W-:Y:S01]  /*f3a0*/  @!P0 IMAD.MOV.U32 R10, RZ, RZ, 0x1 ;  /* 0x00000001ff0a8424 */ /* 0x000fe200078e00ff */
[----:B------:R-:W-:Y:S01]  /*f3b0*/  SEL R18, R18, RZ, P2 ;  /* 0x000000ff12127207 */ /* 0x000fe20001000000 */
[----:B------:R-:W-:Y:S01]  /*f3c0*/  BSSY B0, `(.L_x_657) ;  /* 0x000001d000007945 */ /* 0x000fe20003800000 */
[-C--:B------:R-:W-:Y:S02]  /*f3d0*/  ISETP.GE.OR P6, PT, R12, R224.reuse, P3 ;  /* 0x000000e00c00720c */ /* 0x080fe40001fc6670 */
[----:B------:R-:W-:Y:S02]  /*f3e0*/  CS2R R16, SRZ ;  /* 0x0000000000107805 */ /* 0x000fe4000001ff00 */
[----:B------:R-:W-:Y:S01]  /*f3f0*/  ISETP.GE.OR P5, PT, R7, R224, P3 ;  /* 0x000000e00700720c */ /* 0x000fe20001fa6670 */
[----:B------:R-:W-:Y:S01]  /*f400*/  IMAD R2, R21, R2, R18 ;  /* 0x0000000215027224 */ /* 0x000fe200078e0212 */
[----:B------:R-:W-:Y:S01]  /*f410*/  ISETP.GE.OR P4, PT, R9, R224, P3 ;  /* 0x000000e00900720c */ /* 0x000fe20001f86670 */
[----:B------:R-:W-:Y:S01]  /*f420*/  IMAD R129, R129, R10, RZ ;  /* 0x0000000a81817224 */ /* 0x000fe200078e02ff */
[----:B------:R-:W-:-:S02]  /*f430*/  ISETP.GE.OR P3, PT, R3, R224, P3 ;  /* 0x000000e00300720c */ /* 0x000fc40001f66670 */
[----:B------:R-:W-:Y:S01]  /*f440*/  @!P2 SHF.R.S32.HI R6, RZ, 0x1f, R219 ;  /* 0x0000001fff06a819 */ /* 0x000fe200000114db */
[----:B------:R-:W-:Y:S10]  /*f450*/  @P1 BRA `(.L_x_658) ;  /* 0x00000000004c1947 */ /* 0x000ff40003800000 */
[----:B------:R-:W-:Y:S01]  /*f460*/  IADD3 R0, P0, R220, 0x30, RZ ;  /* 0x00000030dc007810 */ /* 0x000fe20007f1e0ff */
[----:B------:R-:W-:Y:S01]  /*f470*/  ULDC.64 UR4, c[0x0][0x298] ;  /* 0x0000a60000047ab9 */ /* 0x000fe20000000a00 */
[----:B------:R-:W-:Y:S01]  /*f480*/  MOV R19, R25 ;  /* 0x0000001900137202 */ /* 0x000fe20000000f00 */
[----:B------:R-:W-:Y:S01]  /*f490*/  IMAD.MOV.U32 R18, RZ, RZ, R22 ;  /* 0x000000ffff127224 */ /* 0x000fe200078e0016 */
[----:B------:R-:W-:Y:S01]  /*f4a0*/  ULDC UR6, c[0x0][0x2d0] ;  /* 0x0000b40000067ab9 */ /* 0x000fe20000000800 */
[----:B------:R-:W-:Y:S01]  /*f4b0*/  IMAD.X R5, RZ, RZ, R221, P0 ;  /* 0x000000ffff057224 */ /* 0x000fe200000e06dd */
[----:B------:R-:W-:Y:S01]  /*f4c0*/  ISETP.GE.AND P0, PT, R4, UR6, PT ;  /* 0x0000000604007c0c */ /* 0x000fe2000bf06270 */
[----:B------:R-:W-:-:S04]  /*f4d0*/  IMAD.WIDE.U32 R18, R0, UR4, R18 ;  /* 0x0000000400127c25 */ /* 0x000fc8000f8e0012 */
[----:B------:R-:W-:-:S04]  /*f4e0*/  IMAD R5, R5, UR4, RZ ;  /* 0x0000000405057c24 */ /* 0x000fc8000f8e02ff */
[----:B------:R-:W-:Y:S01]  /*f4f0*/  IMAD R5, R0, UR5, R5 ;  /* 0x0000000500057c24 */ /* 0x000fe2000f8e0205 */
[----:B------:R-:W-:Y:S02]  /*f500*/  ULDC.64 UR4, c[0x0][0x280] ;  /* 0x0000a00000047ab9 */ /* 0x000fe40000000a00 */
[----:B------:R-:W-:Y:S01]  /*f510*/  LEA R4, P1, R18, UR4, 0x1 ;  /* 0x0000000412047c11 */ /* 0x000fe2000f8208ff */
[----:B------:R-:W-:-:S05]  /*f520*/  IMAD.IADD R5, R19, 0x1, R5 ;  /* 0x0000000113057824 */ /* 0x000fca00078e0205 */
[----:B------:R-:W-:Y:S02]  /*f530*/  LEA.HI.X R5, R18, UR5, R5, 0x1, P1 ;  /* 0x0000000512057c11 */ /* 0x000fe400088f0c05 */
[----:B------:R-:W-:-:S03]  /*f540*/  ISETP.GE.AND P1, PT, R15, UR6, PT ;  /* 0x000000060f007c0c */ /* 0x000fc6000bf26270 */
[----:B------:R3:W-:Y:S01]  /*f550*/  @!P0 STG.E.128 desc[UR8][R4.64], RZ ;  /* 0x000000ff04008986 */ /* 0x0007e2000c101d08 */
[----:B------:R-:W-:-:S09]  /*f560*/  ISETP.GE.AND P0, PT, R14, UR6, PT ;  /* 0x000000060e007c0c */ /* 0x000fd2000bf06270 */
[----:B------:R3:W-:Y:S04]  /*f570*/  @!P1 STG.E.128 desc[UR8][R4.64+0x80], RZ ;  /* 0x000080ff04009986 */ /* 0x0007e8000c101d08 */
[----:B------:R3:W-:Y:S02]  /*f580*/  @!P0 STG.E.128 desc[UR8][R4.64+0x100], RZ ;  /* 0x000100ff04008986 */ /* 0x0007e4000c101d08 */
.L_x_658:
[----:B------:R-:W-:Y:S05]  /*f590*/  BSYNC B0 ;  /* 0x0000000000007941 */ /* 0x000fea0003800000 */
.L_x_657:
[----:B------:R-:W-:Y:S01]  /*f5a0*/  @!P2 IMAD.MOV.U32 R16, RZ, RZ, R219 ;  /* 0x000000ffff10a224 */ /* 0x000fe200078e00db */
[----:B---3--:R-:W-:Y:S01]  /*f5b0*/  SHF.R.S32.HI R5, RZ, 0x1f, R129 ;  /* 0x0000001fff057819 */ /* 0x008fe20000011481 */
[----:B------:R-:W-:Y:S01]  /*f5c0*/  @!P2 IMAD.MOV.U32 R17, RZ, RZ, R6 ;  /* 0x000000ffff11a224 */ /* 0x000fe200078e0006 */
[----:B------:R-:W-:Y:S02]  /*f5d0*/  BSSY B0, `(.L_x_659) ;  /* 0x000000d000007945 */ /* 0x000fe40003800000 */
[--C-:B------:R-:W-:Y:S02]  /*f5e0*/  IADD3 R129, P1, P0, R129, R16, R2.reuse ;  /* 0x0000001081817210 */ /* 0x100fe4000783e002 */
[----:B------:R-:W-:-:S04]  /*f5f0*/  SHF.R.S32.HI R16, RZ, 0x1f, R2 ;  /* 0x0000001fff107819 */ /* 0x000fc80000011402 */
[----:B------:R-:W-:Y:S01]  /*f600*/  IADD3.X R16, R5, R17, R16, P1, P0 ;  /* 0x0000001105107210 */ /* 0x000fe20000fe0410 */
[----:B------:R-:W-:Y:S06]  /*f610*/  @P6 BRA `(.L_x_660) ;  /* 0x0000000000206947 */ /* 0x000fec0003800000 */
[----:B------:R-:W-:Y:S01]  /*f620*/  IMAD R0, R12, R10, RZ ;  /* 0x0000000a0c007224 */ /* 0x000fe200078e02ff */
[----:B------:R-:W-:Y:S01]  /*f630*/  ULDC.64 UR4, c[0x0][0x2b0] ;  /* 0x0000ac0000047ab9 */ /* 0x000fe20000000a00 */
[----:B------:R-:W-:-:S03]  /*f640*/  IMAD.MOV.U32 R11, RZ, RZ, 0x7f800000 ;  /* 0x7f800000ff0b7424 */ /* 0x000fc600078e00ff */
[----:B------:R-:W-:-:S04]  /*f650*/  IADD3 R5, P0, R0, R129, RZ ;  /* 0x0000008100057210 */ /* 0x000fc80007f1e0ff */
[----:B------:R-:W-:Y:S02]  /*f660*/  LEA.HI.X.SX32 R0, R0, R16, 0x1, P0 ;  /* 0x0000001000007211 */ /* 0x000fe400000f0eff */
[----:B------:R-:W-:-:S04]  /*f670*/  LEA R4, P0, R5, UR4, 0x2 ;  /* 0x0000000405047c11 */ /* 0x000fc8000f8010ff */
[----:B------:R-:W-:-:S05]  /*f680*/  LEA.HI.X R5, R5, UR5, R0, 0x2, P0 ;  /* 0x0000000505057c11 */ /* 0x000fca00080f1400 */
[----:B------:R3:W-:Y:S04]  /*f690*/  STG.E desc[UR8][R4.64], R11 ;  /* 0x0000000b04007986 */ /* 0x0007e8000c101908 */
.L_x_660:
[----:B------:R-:W-:Y:S05]  /*f6a0*/  BSYNC B0 ;  /* 0x0000000000007941 */ /* 0x000fea0003800000 */
.L_x_659:
[----:B------:R-:W-:Y:S04]  /*f6b0*/  BSSY B0, `(.L_x_661) ;  /* 0x000000a000007945 */ /* 0x000fe80003800000 */
[----:B------:R-:W-:Y:S05]  /*f6c0*/  @P5 BRA `(.L_x_662) ;  /* 0x0000000000205947 */ /* 0x000fea0003800000 */
[----:B------:R-:W-:Y:S01]  /*f6d0*/  IMAD R0, R7, R10, RZ ;  /* 0x0000000a07007224 */ /* 0x000fe200078e02ff */
[----:B------:R-:W-:Y:S01]  /*f6e0*/  ULDC.64 UR4, c[0x0][0x2b0] ;  /* 0x0000ac0000047ab9 */ /* 0x000fe20000000a00 */
[----:B------:R-:W-:-:S03]  /*f6f0*/  IMAD.MOV.U32 R7, RZ, RZ, 0x7f800000 ;  /* 0x7f800000ff077424 */ /* 0x000fc600078e00ff */
[----:B---3--:R-:W-:-:S04]  /*f700*/  IADD3 R5, P0, R0, R129, RZ ;  /* 0x0000008100057210 */ /* 0x008fc80007f1e0ff */
[----:B------:R-:W-:Y:S02]  /*f710*/  LEA.HI.X.SX32 R0, R0, R16, 0x1, P0 ;  /* 0x0000001000007211 */ /* 0x000fe400000f0eff */
[----:B------:R-:W-:-:S04]  /*f720*/  LEA R4, P0, R5, UR4, 0x2 ;  /* 0x0000000405047c11 */ /* 0x000fc8000f8010ff */
[----:B------:R-:W-:-:S05]  /*f730*/  LEA.HI.X R5, R5, UR5, R0, 0x2, P0 ;  /* 0x0000000505057c11 */ /* 0x000fca00080f1400 */
[----:B------:R4:W-:Y:S04]  /*f740*/  STG.E desc[UR8][R4.64], R7 ;  /* 0x0000000704007986 */ /* 0x0009e8000c101908 */
.L_x_662:
[----:B------:R-:W-:Y:S05]  /*f750*/  BSYNC B0 ;  /* 0x0000000000007941 */ /* 0x000fea0003800000 */
.L_x_661:
[----:B------:R-:W-:Y:S04]  /*f760*/  BSSY B0, `(.L_x_663) ;  /* 0x000000a000007945 */ /* 0x000fe80003800000 */
[----:B------:R-:W-:Y:S05]  /*f770*/  @P4 BRA `(.L_x_664) ;  /* 0x0000000000204947 */ /* 0x000fea0003800000 */
[----:B------:R-:W-:Y:S01]  /*f780*/  IMAD R0, R9, R10, RZ ;  /* 0x0000000a09007224 */ /* 0x000fe200078e02ff */
[----:B------:R-:W-:Y:S01]  /*f790*/  ULDC.64 UR4, c[0x0][0x2b0] ;  /* 0x0000ac0000047ab9 */ /* 0x000fe20000000a00 */
[----:B----4-:R-:W-:-:S03]  /*f7a0*/  IMAD.MOV.U32 R7, RZ, RZ, 0x7f800000 ;  /* 0x7f800000ff077424 */ /* 0x010fc600078e00ff */
[----:B---3--:R-:W-:-:S04]  /*f7b0*/  IADD3 R5, P0, R0, R129, RZ ;  /* 0x0000008100057210 */ /* 0x008fc80007f1e0ff */
[----:B------:R-:W-:Y:S02]  /*f7c0*/  LEA.HI.X.SX32 R0, R0, R16, 0x1, P0 ;  /* 0x0000001000007211 */ /* 0x000fe400000f0eff */
[----:B------:R-:W-:-:S04]  /*f7d0*/  LEA R4, P0, R5, UR4, 0x2 ;  /* 0x0000000405047c11 */ /* 0x000fc8000f8010ff */
[----:B------:R-:W-:-:S05]  /*f7e0*/  LEA.HI.X R5, R5, UR5, R0, 0x2, P0 ;  /* 0x0000000505057c11 */ /* 0x000fca00080f1400 */
[----:B------:R3:W-:Y:S04]  /*f7f0*/  STG.E desc[UR8][R4.64], R7 ;  /* 0x0000000704007986 */ /* 0x0007e8000c101908 */
.L_x_664:
[----:B------:R-:W-:Y:S05]  /*f800*/  BSYNC B0 ;  /* 0x0000000000007941 */ /* 0x000fea0003800000 */
.L_x_663:
[----:B------:R-:W-:Y:S05]  /*f810*/  @P3 EXIT ;  /* 0x000000000000394d */ /* 0x000fea0003800000 */
[----:B------:R-:W-:Y:S01]  /*f820*/  IMAD R3, R3, R10, RZ ;  /* 0x0000000a03037224 */ /* 0x000fe200078e02ff */
[----:B------:R-:W-:Y:S01]  /*f830*/  ULDC.64 UR4, c[0x0][0x2b0] ;  /* 0x0000ac0000047ab9 */ /* 0x000fe20000000a00 */
[----:B---34-:R-:W-:-:S03]  /*f840*/  IMAD.MOV.U32 R5, RZ, RZ, 0x7f800000 ;  /* 0x7f800000ff057424 */ /* 0x018fc600078e00ff */
[----:B------:R-:W-:-:S04]  /*f850*/  IADD3 R129, P0, R3, R129, RZ ;  /* 0x0000008103817210 */ /* 0x000fc80007f1e0ff */
[----:B------:R-:W-:Y:S02]  /*f860*/  LEA.HI.X.SX32 R16, R3, R16, 0x1, P0 ;  /* 0x0000001003107211 */ /* 0x000fe400000f0eff */
[----:B------:R-:W-:-:S04]  /*f870*/  LEA R2, P0, R129, UR4, 0x2 ;  /* 0x0000000481027c11 */ /* 0x000fc8000f8010ff */
[----:B------:R-:W-:-:S05]  /*f880*/  LEA.HI.X R3, R129, UR5, R16, 0x2, P0 ;  /* 0x0000000581037c11 */ /* 0x000fca00080f1410 */
[----:B------:R-:W-:Y:S01]  /*f890*/  STG.E desc[UR8][R2.64], R5 ;  /* 0x0000000502007986 */ /* 0x000fe2000c101908 */
[----:B------:R-:W-:Y:S05]  /*f8a0*/  EXIT ;  /* 0x000000000000794d */ /* 0x000fea0003800000 */
.L_x_665:
        /* <DEDUP_REMOVED lines=13> */
.L_x_810:


//--------------------- .text._ZN5flash16flash_fwd_kernelI23Flash_fwd_kernel_traitsILi192ELi64ELi64ELi4ELb0ELb0EN7cutlass6half_tE19Flash_kernel_traitsILi192ELi64ELi64ELi4ES3_EELb1ELb1ELb0ELb1ELb0ELb0ELb0ELb1EEEvNS_16Flash_fwd_paramsE --------------------------
	.section	.text._ZN5flash16flash_fwd_kernelI23Flash_fwd_kernel_traitsILi192ELi64ELi64ELi4ELb0ELb0EN7cutlass6half_tE19Flash_kernel_traitsILi192ELi64ELi64ELi4ES3_EELb1ELb1ELb0ELb1ELb0ELb0ELb0ELb1EEEvNS_16Flash_fwd_paramsE,"ax",@progbits
	.align	128
        .global         _ZN5flash16flash_fwd_kernelI23Flash_fwd_kernel_traitsILi192ELi64ELi64ELi4ELb0ELb0EN7cutlass6half_tE19Flash_kernel_traitsILi192ELi64ELi64ELi4ES3_EELb1ELb1ELb0ELb1ELb0ELb0ELb0ELb1EEEvNS_16Flash_fwd_paramsE
        .type           _ZN5flash16flash_fwd_kernelI23Flash_fwd_kernel_traitsILi192ELi64ELi64ELi4ELb0ELb0EN7cutlass6half_tE19Flash_kernel_traitsILi192ELi64ELi64ELi4ES3_EELb1ELb1ELb0ELb1ELb0ELb0ELb0ELb1EEEvNS_16Flash_fwd_paramsE,@function
        .size           _ZN5flash16flash_fwd_kernelI23Flash_fwd_kernel_traitsILi192ELi64ELi64ELi4ELb0ELb0EN7cutlass6half_tE19Flash_kernel_traitsILi192ELi64ELi64ELi4ES3_EELb1ELb1ELb0ELb1ELb0ELb0ELb0ELb1EEEvNS_16Flash_fwd_paramsE,(.L_x_811 - _ZN5flash16flash_fwd_kernelI23Flash_fwd_kernel_traitsILi192ELi64ELi64ELi4ELb0ELb0EN7cutlass6half_tE19Flash_kernel_traitsILi192ELi64ELi64ELi4ES3_EELb1ELb1ELb0ELb1ELb0ELb0ELb0ELb1EEEvNS_16Flash_fwd_paramsE)
        .other          _ZN5flash16flash_fwd_kernelI23Flash_fwd_kernel_traitsILi192ELi64ELi64ELi4ELb0ELb0EN7cutlass6half_tE19Flash_kernel_traitsILi192ELi64ELi64ELi4ES3_EELb1ELb1ELb0ELb1ELb0ELb0ELb0ELb1EEEvNS_16Flash_fwd_paramsE,@"STO_CUDA_ENTRY STV_DEFAULT"
_ZN5flash16flash_fwd_kernelI23Flash_fwd_kernel_traitsILi192ELi64ELi64ELi4ELb0ELb0EN7cutlass6half_tE19Flash_kernel_traitsILi192ELi64ELi64ELi4ES3_EELb1ELb1ELb0ELb1ELb0ELb0ELb0ELb1EEEvNS_16Flash_fwd_paramsE:
.text._ZN5flash16flash_fwd_kernelI23Flash_fwd_kernel_traitsILi192ELi64ELi64ELi4ELb0ELb0EN7cutlass6half_tE19Flash_kernel_traitsILi192ELi64ELi64ELi4ES3_EELb1ELb1ELb0ELb1ELb0ELb0ELb0ELb1EEEvNS_16Flash_fwd_paramsE:
        /* <DEDUP_REMOVED lines=15> */
[----:B------:R-:W1:Y:S08]  /*00f0*/  S2UR UR22, SR_CTAID.Y ;  /* 0x00000000001679c3 */ /* 0x000e700000002600 */
[----:B------:R-:W4:Y:S01]  /*0100*/  S2UR UR20, SR_CTAID.Z ;  /* 0x00000000001479c3 */ /* 0x000f220000002700 */
[----:B--2---:R-:W-:-:S07]  /*0110*/  @P2 IMAD.MOV.U32 R2, RZ, RZ, R8 ;  /* 0x000000ffff022224 */ /* 0x004fce00078e0008 */
[----:B------:R-:W2:Y:S01]  /*0120*/  @P2 LDC R0, c[0x0][0x3b0] ;  /* 0x0000ec00ff002b82 */ /* 0x000ea20000000800 */
[----:B---3--:R-:W-:-:S06]  /*0130*/  @P2 IMAD.MOV.U32 R3, RZ, RZ, R9 ;  /* 0x000000ffff032224 */ /* 0x008fcc00078e0009 */
[----:B------:R-:W2:Y:S01]  /*0140*/  @P2 LDG.E.64 R2, desc[UR24][R2.64] ;  /* 0x0000001802022981 */ /* 0x000ea2000c1e1b00 */
[----:B------:R-:W-:Y:S02]  /*0150*/  UISETP.NE.U32.AND UP2, UPT, UR6, URZ, UPT ;  /* 0x0000003f0600728c */ /* 0x000fe4000bf45070 */
[----:B-1----:R-:W-:Y:S02]  /*0160*/  UIMAD.WIDE UR8, UR22, 0x4, UR8 ;  /* 0x00000004160878a5 */ /* 0x002fe4000f8e0208 */
[----:B------:R-:W-:Y:S02]  /*0170*/  UISETP.NE.AND.EX UP2, UPT, UR7, URZ, UPT, UP2 ;  /* 0x0000003f0700728c */ /* 0x000fe4000bf45320 */
[----:B----4-:R-:W-:Y:S01]  /*0180*/  ULOP3.LUT UR4, UR20, UR13, UR22, 0xfe, !UPT ;  /* 0x0000000d14047292 */ /* 0x010fe2000f8efe16 */
[----:B------:R-:W-:-:S03]  /*0190*/  ULDC.64 UR6, c[0x0][0x2f8] ;  /* 0x0000be0000067ab9 */ /* 0x000fc60000000a00 */
[----:B------:R-:W-:Y:S01]  /*01a0*/  PLOP3.LUT P0, PT, PT, PT, UP2, 0x80, 0x0 ;  /* 0x000000000000781c */ /* 0x000fe20003f0f028 */
[----:B------:R-:W-:Y:S01]  /*01b0*/  UISETP.EQ.U32.AND UP0, UPT, UR6, URZ, UPT ;  /* 0x0000003f0600728c */ /* 0x000fe2000bf02070 */
[----:B------:R-:W-:Y:S01]  /*01c0*/  LOP3.LUT P3, RZ, R115, UR4, RZ, 0xfc, !PT ;  /* 0x0000000473ff7c12 */ /* 0x000fe2000f86fcff */
[----:B------:R-:W-:Y:S02]  /*01d0*/  ULDC.64 UR4, c[0x0][0x300] ;  /* 0x0000c00000047ab9 */ /* 0x000fe40000000a00 */
[----:B------:R-:W-:-:S03]  /*01e0*/  UISETP.NE.U32.AND UP1, UPT, UR4, URZ, UPT ;  /* 0x0000003f0400728c */ /* 0x000fc6000bf25070 */
[----:B------:R-:W-:Y:S01]  /*01f0*/  ULDC.U8 UR4, c[0x0][0x3c2] ;  /* 0x0000f08000047ab9 */ /* 0x000fe20000000000 */
[----:B------:R-:W-:Y:S02]  /*0200*/  UISETP.NE.AND.EX UP1, UPT, UR5, URZ, UPT, UP1 ;  /* 0x0000003f0500728c */ /* 0x000fe4000bf25310 */
[----:B------:R-:W-:-:S03]  /*0210*/  UISETP.NE.AND UP3, UPT, UR4, URZ, UPT ;  /* 0x0000003f0400728c */ /* 0x000fc6000bf65270 */
[----:B------:R-:W-:Y:S01]  /*0220*/  ULDC.64 UR4, c[0x0][0x2f8] ;  /* 0x0000be0000047ab9 */ /* 0x000fe20000000a00 */
[----:B------:R-:W1:Y:S01]  /*0230*/  @!P3 LDC.64 R6, c[0x0][0x3b8] ;  /* 0x0000ee00ff06bb82 */ /* 0x000e620000000a00 */
[----:B------:R-:W-:Y:S02]  /*0240*/  UISETP.EQ.OR.EX UP0, UPT, UR7, URZ, !UP3, UP0 ;  /* 0x0000003f0700728c */ /* 0x000fe4000df02700 */
[----:B------:R-:W-:Y:S01]  /*0250*/  UIMAD.WIDE UR4, UR22, 0x4, UR4 ;  /* 0x00000004160478a5 */ /* 0x000fe2000f8e0204 */
        /* <DEDUP_REMOVED lines=10> */
[----:B------:R-:W-:Y:S01]  /*0300*/  @UP1 ULDC.64 UR8, c[0x0][0x300] ;  /* 0x0000c00000081ab9 */ /* 0x000fe20000000a00 */
[----:B-1----:R-:W-:Y:S02]  /*0310*/  @!P3 IMAD.MOV.U32 R4, RZ, RZ, R8 ;  /* 0x000000ffff04b224 */ /* 0x002fe400078e0008 */
[----:B------:R-:W-:-:S05]  /*0320*/  @!P3 IMAD.MOV.U32 R5, RZ, RZ, R9 ;  /* 0x000000ffff05b224 */ /* 0x000fca00078e0009 */
[----:B------:R1:W-:Y:S01]  /*0330*/  @!P3 STG.E.64 desc[UR24][R6.64+0x8], R4 ;  /* 0x000008040600b986 */ /* 0x0003e2000c101b18 */
[----:B------:R-:W-:Y:S01]  /*0340*/  PLOP3.LUT P2, PT, PT, PT, UP0, 0x80, 0x0 ;  /* 0x000000000000781c */ /* 0x000fe20003f4f008 */
[----:B------:R-:W-:Y:S02]  /*0350*/  @UP1 UIMAD.WIDE UR8, UR22, 0x4, UR8 ;  /* 0x00000004160818a5 */ /* 0x000fe4000f8e0208 */
[----:B-1----:R-:W2:Y:S04]  /*0360*/  @P0 LDG.E R7, desc[UR24][R2.64] ;  /* 0x0000001802070981 */ /* 0x002ea8000c1e1900 */
[----:B------:R1:W3:Y:S01]  /*0370*/  @P0 LDG.E R6, desc[UR24][R2.64+0x4] ;  /* 0x0000041802060981 */ /* 0x0002e2000c1e1900 */
[----:B------:R-:W-:Y:S02]  /*0380*/  IMAD.U32 R4, RZ, RZ, UR8 ;  /* 0x00000008ff047e24 */ /* 0x000fe4000f8e00ff */
[----:B------:R-:W-:-:S05]  /*0390*/  IMAD.U32 R5, RZ, RZ, UR9 ;  /* 0x00000009ff057e24 */ /* 0x000fca000f8e00ff */
[----:B------:R-:W4:Y:S01]  /*03a0*/  @P1 LDG.E R4, desc[UR24][R4.64] ;  /* 0x0000001804041981 */ /* 0x000f22000c1e1900 */
[----:B-1----:R-:W-:Y:S02]  /*03b0*/  IMAD.U32 R2, RZ, RZ, UR4 ;  /* 0x00000004ff027e24 */ /* 0x002fe4000f8e00ff */
[----:B------:R-:W-:Y:S01]  /*03c0*/  IMAD.U32 R3, RZ, RZ, UR5 ;  /* 0x00000005ff037e24 */ /* 0x000fe2000f8e00ff */
[----:B------:R-:W-:Y:S01]  /*03d0*/  UMOV UR12, 0xffffffff ;  /* 0xffffffff000c7882 */ /* 0x000fe20000000000 */
[----:B------:R-:W-:Y:S01]  /*03e0*/  UMOV UR4, URZ ;  /* 0x0000003f00047c82 */ /* 0x000fe20008000000 */
[----:B------:R-:W-:Y:S01]  /*03f0*/  UMOV UR8, 0xffffffff ;  /* 0xffffffff00087882 */ /* 0x000fe20000000000 */
[----:B------:R-:W-:Y:S01]  /*0400*/  SHF.R.S32.HI R24, RZ, 0x1f, R115 ;  /* 0x0000001fff187819 */ /* 0x000fe20000011473 */
[----:B------:R-:W5:Y:S01]  /*0410*/  @!P2 LDG.E R0, desc[UR24][R2.64] ;  /* 0x000000180200a981 */ /* 0x000f62000c1e1900 */
[----:B------:R-:W-:Y:S02]  /*0420*/  ULDC.U8 UR5, c[0x0][0x388] ;  /* 0x0000e20000057ab9 */ /* 0x000fe40000000000 */
[----:B------:R-:W-:-:S02]  /*0430*/  LEA.HI R14, R24, R115, RZ, 0x5 ;  /* 0x00000073180e7211 */ /* 0x000fc400078f28ff */
[----:B--2---:R-:W-:Y:S02]  /*0440*/  @P0 R2UR UR12, R7 ;  /* 0x00000000070c02ca */ /* 0x004fe400000e0000 */
[----:B---3--:R-:W-:Y:S02]  /*0450*/  @P0 R2UR UR14, R6 ;  /* 0x00000000060e02ca */ /* 0x008fe400000e0000 */
[----:B------:R-:W-:-:S04]  /*0460*/  ISETP.NE.U32.AND P0, PT, RZ, UR6, PT ;  /* 0x00000006ff007c0c */ /* 0x000fc8000bf05070 */
[----:B------:R-:W-:-:S07]  /*0470*/  ISETP.NE.AND.EX P0, PT, RZ, UR7, PT, P0 ;  /* 0x00000007ff007c0c */ /* 0x000fce000bf05300 */
[----:B------:R-:W-:Y:S01]  /*0480*/  @UP2 UIADD3 UR14, UR14, -UR12, URZ ;  /* 0x8000000c0e0e2290 */ /* 0x000fe2000fffe03f */
[----:B----4-:R-:W-:-:S06]  /*0490*/  @P1 R2UR UR4, R4 ;  /* 0x00000000040412ca */ /* 0x010fcc00000e0000 */
[----:B------:R-:W-:Y:S01]  /*04a0*/  @!UP2 ULDC UR14, c[0x0][0x2c4] ;  /* 0x0000b100000eaab9 */ /* 0x000fe20000000800 */
[----:B-----5:R-:W-:Y:S01]  /*04b0*/  @!P2 R2UR UR8, R0 ;  /* 0x000000000008a2ca */ /* 0x020fe200000e0000 */
        /* <DEDUP_REMOVED lines=8> */
.L_x_666:
[----:B------:R-:W-:-:S05]  /*0540*/  ULDC UR9, c[0x0][0x2c8] ;  /* 0x0000b20000097ab9 */ /* 0x000fca0000000800 */
.L_x_667:
        /* <DEDUP_REMOVED lines=39> */
[----:B------:R-:W-:Y:S01]  /*07c0*/  LEA.HI R12, R24, R115, RZ, 0x3 ;  /* 0x00000073180c7211 */ /* 0x000fe200078f18ff */
[----:B------:R-:W-:Y:S01]  /*07d0*/  UIMAD UR9, UR22, UR9, UR20 ;  /* 0x00000009160972a4 */ /* 0x000fe2000f8e0214 */
[----:B------:R-:W-:Y:S01]  /*07e0*/  SHF.R.S32.HI R112, RZ, 0x5, R14 ;  /* 0x00000005ff707819 */ /* 0x000fe2000001140e */
[----:B------:R-:W-:Y:S01]  /*07f0*/  UISETP.NE.AND UP1, UPT, UR12, -0x1, UPT ;  /* 0xffffffff0c00788c */ /* 0x000fe2000bf25270 */
[----:B------:R-:W-:Y:S01]  /*0800*/  IMAD.U32 R10, RZ, RZ, UR13 ;  /* 0x0000000dff0a7e24 */ /* 0x000fe2000f8e00ff */
[----:B------:R-:W-:Y:S02]  /*0810*/  USHF.L.U32 UR7, UR9, 0x5, URZ ;  /* 0x0000000509077899 */ /* 0x000fe4000800063f */
[----:B------:R-:W-:-:S02]  /*0820*/  UISETP.NE.AND UP0, UPT, UR8, -0x1, UPT ;  /* 0xffffffff0800788c */ /* 0x000fc4000bf05270 */
[----:B------:R-:W-:Y:S01]  /*0830*/  USHF.R.S32.HI UR6, URZ, 0x1f, UR7 ;  /* 0x0000001f3f067899 */ /* 0x000fe20008011407 */
[----:B------:R-:W-:-:S04]  /*0840*/  ULDC UR18, c[0x0][0x2d8] ;  /* 0x0000b60000127ab9 */ /* 0x000fc80000000800 */
[----:B------:R-:W-:-:S04]  /*0850*/  @!UP1 USHF.R.S32.HI UR10, URZ, 0x1f, UR22 ;  /* 0x0000001f3f0a9899 */ /* 0x000fc80008011416 */
[----:B------:R-:W-:Y:S01]  /*0860*/  @UP0 UIADD3 UR30, UR4, UR8, URZ ;  /* 0x00000008041e0290 */ /* 0x000fe2000fffe03f */
[----:B-1----:R-:W-:Y:S02]  /*0870*/  IABS R15, R16 ;  /* 0x00000010000f7213 */ /* 0x002fe40000000000 */
[----:B------:R-:W-:Y:S02]  /*0880*/  ISETP.NE.AND P3, PT, R16, RZ, PT ;  /* 0x000000ff1000720c */ /* 0x000fe40003f65270 */
[----:B------:R-:W1:Y:S01]  /*0890*/  I2F.RP R2, R15 ;  /* 0x0000000f00027306 */ /* 0x000e620000209400 */
[----:B--2---:R-:W-:-:S07]  /*08a0*/  IABS R4, R4 ;  /* 0x0000000400047213 */ /* 0x004fce0000000000 */
[----:B-1----:R-:W1:Y:S02]  /*08b0*/  MUFU.RCP R2, R2 ;  /* 0x0000000200027308 */ /* 0x002e640000001000 */
[----:B-1----:R-:W-:-:S06]  /*08c0*/  VIADD R2, R2, 0xffffffe ;  /* 0x0ffffffe02027836 */ /* 0x002fcc0000000000 */
[----:B------:R-:W1:Y:S02]  /*08d0*/  F2I.FTZ.U32.TRUNC.NTZ R3, R2 ;  /* 0x0000000200037305 */ /* 0x000e64000021f000 */
[----:B-1----:R-:W-:Y:S02]  /*08e0*/  IMAD.MOV R0, RZ, RZ, -R3 ;  /* 0x000000ffff007224 */ /* 0x002fe400078e0a03 */
[----:B------:R-:W-:Y:S02]  /*08f0*/  IMAD.MOV.U32 R2, RZ, RZ, RZ ;  /* 0x000000ffff027224 */ /* 0x000fe400078e00ff */
[----:B------:R-:W-:-:S04]  /*0900*/  IMAD R0, R0, R15, RZ ;  /* 0x0000000f00007224 */ /* 0x000fc800078e02ff */
[----:B------:R-:W-:Y:S01]  /*0910*/  IMAD.HI.U32 R2, R3, R0, R2 ;  /* 0x0000000003027227 */ /* 0x000fe200078e0002 */
[----:B------:R-:W-:-:S05]  /*0920*/  LOP3.LUT R0, R14, 0xffffffe0, RZ, 0xc0, !PT ;  /* 0xffffffe00e007812 */ /* 0x000fca00078ec0ff */
[----:B------:R-:W-:-:S04]  /*0930*/  IMAD.HI.U32 R6, R2, R4, RZ ;  /* 0x0000000402067227 */ /* 0x000fc800078e00ff */
[----:B------:R-:W-:Y:S02]  /*0940*/  IMAD.MOV R2, RZ, RZ, -R6 ;  /* 0x000000ffff027224 */ /* 0x000fe400078e0a06 */
[----:B------:R-:W-:Y:S02]  /*0950*/  IMAD.IADD R0, R115, 0x1, -R0 ;  /* 0x0000000173007824 */ /* 0x000fe400078e0a00 */
[----:B------:R-:W-:Y:S01]  /*0960*/  IMAD R2, R15, R2, R4 ;  /* 0x000000020f027224 */ /* 0x000fe200078e0204 */
[----:B------:R-:W-:Y:S02]  /*0970*/  LOP3.LUT R4, R12, 0xfffffff8, RZ, 0xc0, !PT ;  /* 0xfffffff80c047812 */ /* 0x000fe400078ec0ff */
[--C-:B------:R-:W-:Y:S02]  /*0980*/  SHF.R.S32.HI R3, RZ, 0x1f, R0.reuse ;  /* 0x0000001fff037819 */ /* 0x100fe40000011400 */
[----:B------:R-:W-:Y:S01]  /*0990*/  IADD3 R119, P1, P0, R8, UR7, R0 ;  /* 0x0000000708777c10 */ /* 0x000fe2000f83e000 */
[----:B------:R-:W-:Y:S01]  /*09a0*/  IMAD.IADD R35, R115, 0x1, -R4 ;  /* 0x0000000173237824 */ /* 0x000fe200078e0a04 */
[----:B------:R-:W-:-:S02]  /*09b0*/  SHF.R.S32.HI R12, RZ, 0x3, R12 ;  /* 0x00000003ff0c7819 */ /* 0x000fc4000001140c */
[----:B------:R-:W-:Y:S01]  /*09c0*/  IADD3.X R118, R9, UR6, R3, P1, P0 ;  /* 0x0000000609767c10 */ /* 0x000fe20008fe0403 */
[----:B------:R-:W-:Y:S01]  /*09d0*/  IMAD.SHL.U32 R32, R35, 0x8, RZ ;  /* 0x0000000823207824 */ /* 0x000fe200078e00ff */
[----:B------:R-:W-:Y:S01]  /*09e0*/  SHF.R.S32.HI R4, RZ, 0x1f, R0 ;  /* 0x0000001fff047819 */ /* 0x000fe20000011400 */
[----:B------:R-:W-:Y:S01]  /*09f0*/  IMAD.SHL.U32 R3, R12, 0x40, RZ ;  /* 0x000000400c037824 */ /* 0x000fe200078e00ff */
[----:B------:R-:W-:Y:S01]  /*0a00*/  @UP1 ULDC.64 UR6, c[0x0][0x240] ;  /* 0x0000900000061ab9 */ /* 0x000fe20000000a00 */
[----:B------:R1:W-:Y:S01]  /*0a10*/  STL [R1+0x80], R119 ;  /* 0x0000807701007387 */ /* 0x0003e20000100800 */
[----:B------:R-:W-:Y:S01]  /*0a20*/  LEA.HI R4, R4, R0, RZ, 0x2 ;  /* 0x0000000004047211 */ /* 0x000fe200078f10ff */
[----:B------:R-:W-:Y:S01]  /*0a30*/  @UP1 UIMAD.WIDE.U32 UR32, UR12, UR6, URZ ;  /* 0x000000060c2012a5 */ /* 0x000fe2000f8e003f */
[----:B------:R-:W-:Y:S02]  /*0a40*/  LOP3.LUT R3, R3, 0x1c0, RZ, 0xc0, !PT ;  /* 0x000001c003037812 */ /* 0x000fe400078ec0ff */
[----:B------:R-:W-:Y:S01]  /*0a50*/  ISETP.GT.U32.AND P2, PT, R15, R2, PT ;  /* 0x000000020f00720c */ /* 0x000fe20003f44070 */
[----:B------:R-:W-:Y:S01]  /*0a60*/  @UP1 UIMAD UR15, UR12, UR7, UR33 ;  /* 0x000000070c0f12a4 */ /* 0x000fe2000f8e0221 */
[----:B------:R-:W-:-:S02]  /*0a70*/  LOP3.LUT R5, R3, 0x38, R32, 0xf8, !PT ;  /* 0x0000003803057812 */ /* 0x000fc400078ef820 */
[----:B------:R-:W-:Y:S01]  /*0a80*/  SHF.R.U32.HI R7, RZ, 0x3, R3 ;  /* 0x00000003ff077819 */ /* 0x000fe20000011603 */
[----:B------:R-:W-:Y:S01]  /*0a90*/  @!UP1 ULDC.64 UR6, c[0x0][0x228] ;  /* 0x00008a0000069ab9 */ /* 0x000fe20000000a00 */
[----:B------:R-:W-:Y:S01]  /*0aa0*/  LOP3.LUT R3, R4, 0x7ffffffc, RZ, 0xc0, !PT ;  /* 0x7ffffffc04037812 */ /* 0x000fe200078ec0ff */
[----:B------:R-:W-:Y:S01]  /*0ab0*/  @!UP1 UIMAD UR10, UR10, UR6, URZ ;  /* 0x000000060a0a92a4 */ /* 0x000fe2000f8e023f */
[----:B------:R-:W-:Y:S01]  /*0ac0*/  LOP3.LUT R7, R5, R7, RZ, 0x3c, !PT ;  /* 0x0000000705077212 */ /* 0x000fe200078e3cff */
[----:B------:R-:W-:Y:S01]  /*0ad0*/  @!UP1 UIMAD.WIDE.U32 UR34, UR22, UR6, URZ ;  /* 0x00000006162292a5 */ /* 0x000fe2000f8e003f */
[----:B------:R-:W-:Y:S01]  /*0ae0*/  PLOP3.LUT P0, PT, PT, PT, UP0, 0x80, 0x0 ;  /* 0x000000000000781c */ /* 0x000fe20003f0f008 */
[----:B------:R-:W-:Y:S01]  /*0af0*/  IMAD.IADD R5, R0, 0x1, -R3 ;  /* 0x0000000100057824 */ /* 0x000fe200078e0a03 */
[----:B------:R-:W-:Y:S01]  /*0b00*/  LOP3.LUT R0, R16, UR20, RZ, 0x3c, !PT ;  /* 0x0000001410007c12 */ /* 0x000fe2000f8e3cff */
[----:B------:R-:W-:Y:S01]  /*0b10*/  @!UP1 UIMAD UR7, UR22, UR7, UR10 ;  /* 0x00000007160792a4 */ /* 0x000fe2000f8e020a */
[----:B------:R-:W-:Y:S01]  /*0b20*/  @!P2 IMAD.IADD R2, R2, 0x1, -R15 ;  /* 0x000000010202a824 */ /* 0x000fe200078e0a0f */
[----:B------:R-:W-:Y:S01]  /*0b30*/  ULDC UR6, c[0x0][0x2d4] ;  /* 0x0000b50000067ab9 */ /* 0x000fe20000000800 */
[----:B------:R-:W-:Y:S01]  /*0b40*/  ISETP.GE.AND P1, PT, R0, RZ, PT ;  /* 0x000000ff0000720c */ /* 0x000fe20003f26270 */
[----:B------:R-:W-:Y:S01]  /*0b50*/  @UP0 ULDC.64 UR10, c[0x0][0x248] ;  /* 0x00009200000a0ab9 */ /* 0x000fe20000000a00 */
[----:B------:R-:W-:Y:S01]  /*0b60*/  SHF.R.S32.HI R0, RZ, 0x1f, R14 ;  /* 0x0000001fff007819 */ /* 0x000fe2000001140e */
[----:B------:R-:W-:Y:S01]  /*0b70*/  @UP0 UIMAD.WIDE.U32 UR36, UR30, UR10, URZ ;  /* 0x0000000a1e2402a5 */ /* 0x000fe2000f8e003f */
[----:B------:R-:W-:Y:S01]  /*0b80*/  SHF.R.S32.HI R13, RZ, 0x1f, R12 ;  /* 0x0000001fff0d7819 */ /* 0x000fe2000001140c */
[----:B------:R-:W-:Y:S01]  /*0b90*/  UIMAD UR6, UR9, UR6, UR23 ;  /* 0x00000006090672a4 */ /* 0x000fe2000f8e0217 */
[----:B------:R-:W-:Y:S01]  /*0ba0*/  LEA.HI R0, R0, R112, RZ, 0x2 ;  /* 0x0000007000007211 */ /* 0x000fe200078f10ff */
[----:B------:R-:W-:Y:S01]  /*0bb0*/  @UP0 UIMAD UR30, UR30, UR11, URZ ;  /* 0x0000000b1e1e02a4 */ /* 0x000fe2000f8e023f */
[----:B------:R-:W-:Y:S01]  /*0bc0*/  LEA.HI R3, R24, R115, RZ, 0x6 ;  /* 0x0000007318037211 */ /* 0x000fe200078f30ff */
[----:B------:R-:W-:Y:S01]  /*0bd0*/  @UP1 UMOV UR16, UR32 ;  /* 0x0000002000101c82 */ /* 0x000fe20008000000 */
[----:B------:R-:W-:Y:S01]  /*0be0*/  LOP3.LUT R0, R0, 0xffffffc, RZ, 0xc0, !PT ;  /* 0x0ffffffc00007812 */ /* 0x000fe200078ec0ff */
[----:B------:R-:W-:Y:S01]  /*0bf0*/  UIMAD UR27, UR6, UR18, URZ ;  /* 0x00000012061b72a4 */ /* 0x000fe2000f8e023f */
[----:B------:R-:W-:Y:S01]  /*0c00*/  SHF.R.S32.HI R22, RZ, 0x2, R4 ;  /* 0x00000002ff167819 */ /* 0x000fe20000011404 */
[----:B------:R-:W-:Y:S01]  /*0c10*/  @UP0 UIADD3 UR30, UR37, UR30, URZ ;  /* 0x0000001e251e0290 */ /* 0x000fe2000fffe03f */
[----:B------:R-:W-:Y:S01]  /*0c20*/  ISETP.GE.U32.AND P4, PT, R2, R15, PT ;  /* 0x0000000f0200720c */ /* 0x000fe20003f86070 */
[----:B------:R-:W-:Y:S01]  /*0c30*/  IMAD.IADD R0, R112, 0x1, -R0 ;  /* 0x0000000170007824 */ /* 0x000fe200078e0a00 */
[----:B------:R-:W-:Y:S01]  /*0c40*/  @UP0 UMOV UR32, UR36 ;  /* 0x0000002400200c82 */ /* 0x000fe20008000000 */
[----:B------:R-:W-:Y:S01]  /*0c50*/  @!UP1 UIADD3 UR15, UR35, UR7, URZ ;  /* 0x00000007230f9290 */ /* 0x000fe2000fffe03f */
[----:B------:R-:W-:Y:S01]  /*0c60*/  IMAD.WIDE R10, R10, 0x40, R12 ;  /* 0x000000400a0a7825 */ /* 0x000fe200078e020c */
[----:B------:R-:W-:-:S03]  /*0c70*/  @!UP1 UMOV UR16, UR34 ;  /* 0x0000002200109c82 */ /* 0x000fc60008000000 */
[----:B------:R-:W-:Y:S02]  /*0c80*/  IMAD.SHL.U32 R3, R3, 0x8, RZ ;  /* 0x0000000803037824 */ /* 0x000fe400078e00ff */
[----:B------:R-:W-:Y:S01]  /*0c90*/  IMAD R2, R0, 0x10, R22 ;  /* 0x0000001000027824 */ /* 0x000fe200078e0216 */
[----:B-1----:R-:W-:Y:S06]  /*0ca0*/  @P0 BRA `(.L_x_669) ;  /* 0x0000000000300947 */ /* 0x002fec0003800000 */
        /* <DEDUP_REMOVED lines=12> */
.L_x_669:
[----:B------:R-:W-:Y:S01]  /*0d70*/  @UP0 UIADD3 UR6, UR4, UR8, URZ ;  /* 0x0000000804060290 */ /* 0x000fe2000fffe03f */
[----:B------:R-:W-:Y:S01]  /*0d80*/  SHF.L.U32 R0, R5, 0x1, RZ ;  /* 0x0000000105007819 */ /* 0x000fe200000006ff */
[----:B------:R-:W-:Y:S01]  /*0d90*/  USHF.R.S32.HI UR21, URZ, 0x1f, UR20 ;  /* 0x0000001f3f157899 */ /* 0x000fe20008011414 */
[----:B------:R-:W-:Y:S01]  /*0da0*/  SHF.R.S32.HI R33, RZ, 0x1f, R32 ;  /* 0x0000001fff217819 */ /* 0x000fe20000011420 */
[----:B------:R-:W-:Y:S01]  /*0db0*/  @UP0 ULDC.64 UR8, c[0x0][0x250] ;  /* 0x0000940000080ab9 */ /* 0x000fe20000000a00 */
[----:B------:R-:W-:Y:S01]  /*0dc0*/  LOP3.LUT R192, R7, 0xfffffe00, R3, 0xf8, !PT ;  /* 0xfffffe0007c07812 */ /* 0x000fe200078ef803 */
[----:B------:R-:W-:Y:S01]  /*0dd0*/  @UP0 UIMAD.WIDE.U32 UR34, UR6, UR8, URZ ;  /* 0x00000008062202a5 */ /* 0x000fe2000f8e003f */
[----:B------:R-:W-:Y:S01]  /*0de0*/  IMAD R114, R2, UR18, R0 ;  /* 0x0000001202727c24 */ /* 0x000fe2000f8e0200 */
[----:B------:R-:W-:-:S04]  /*0df0*/  @UP0 UIMAD UR6, UR6, UR9, URZ ;  /* 0x00000009060602a4 */ /* 0x000fc8000f8e023f */
        /* <DEDUP_REMOVED lines=14> */
.L_x_670:
[----:B------:R-:W-:Y:S01]  /*0ee0*/  @!P2 IADD3 R6, R6, 0x1, RZ ;  /* 0x000000010606a810 */ /* 0x000fe20007ffe0ff */
[C---:B------:R-:W-:Y:S01]  /*0ef0*/  IMAD R0, R13.reuse, UR10, RZ ;  /* 0x0000000a0d007c24 */ /* 0x040fe2000f8e02ff */
[----:B------:R-:W1:Y:S01]  /*0f00*/  S2UR UR4, SR_CgaCtaId ;  /* 0x00000000000479c3 */ /* 0x000e620000008800 */
[--C-:B------:R-:W-:Y:S01]  /*0f10*/  IMAD.WIDE.U32 R4, R12, UR10, R32.reuse ;  /* 0x0000000a0c047c25 */ /* 0x100fe2000f8e0020 */
[----:B------:R-:W-:Y:S01]  /*0f20*/  @P4 IADD3 R6, R6, 0x1, RZ ;  /* 0x0000000106064810 */ /* 0x000fe20007ffe0ff */
[----:B------:R-:W-:Y:S01]  /*0f30*/  BSSY B0, `(.L_x_671) ;  /* 0x0000050000007945 */ /* 0x000fe20003800000 */
[----:B------:R-:W-:Y:S01]  /*0f40*/  IADD3 R122, R32, 0x80, RZ ;  /* 0x00000080207a7810 */ /* 0x000fe20007ffe0ff */
[C---:B------:R-:W-:Y:S01]  /*0f50*/  IMAD.WIDE.U32 R2, R12.reuse, UR8, R32 ;  /* 0x000000080c027c25 */ /* 0x040fe2000f8e0020 */
[C---:B------:R-:W-:Y:S02]  /*0f60*/  IADD3 R18, R12.reuse, 0x10, RZ ;  /* 0x000000100c127810 */ /* 0x040fe40007ffe0ff */
[----:B------:R-:W-:Y:S01]  /*0f70*/  IADD3 R19, R12, 0x20, RZ ;  /* 0x000000200c137810 */ /* 0x000fe20007ffe0ff */
[----:B------:R-:W-:-:S02]  /*0f80*/  IMAD R7, R13, UR8, RZ ;  /* 0x000000080d077c24 */ /* 0x000fc4000f8e02ff */
[----:B------:R-:W-:Y:S02]  /*0f90*/  IMAD R9, R12, UR11, R0 ;  /* 0x0000000b0c097c24 */ /* 0x000fe4000f8e0200 */
[----:B------:R-:W-:Y:S01]  /*0fa0*/  IMAD.MOV.U32 R0, RZ, RZ, R6 ;  /* 0x000000ffff007224 */ /* 0x000fe200078e0006 */
[----:B------:R-:W-:Y:S01]  /*0fb0*/  IADD3 R6, P2, R4, UR32, RZ ;  /* 0x0000002004067c10 */ /* 0x000fe2000ff5e0ff */
[----:B------:R-:W-:Y:S01]  /*0fc0*/  IMAD R8, R12, UR9, R7 ;  /* 0x000000090c087c24 */ /* 0x000fe2000f8e0207 */
[----:B------:R-:W-:Y:S01]  /*0fd0*/  IADD3 R4, P0, R2, UR34, RZ ;  /* 0x0000002202047c10 */ /* 0x000fe2000ff1e0ff */
[----:B------:R-:W-:Y:S01]  /*0fe0*/  VIADD R123, R32, 0x40 ;  /* 0x00000040207b7836 */ /* 0x000fe20000000000 */
[----:B------:R-:W-:Y:S01]  /*0ff0*/  IADD3.X R7, R5, UR30, R9, P2, !PT ;  /* 0x0000001e05077c10 */ /* 0x000fe200097fe409 */
[----:B------:R-:W-:Y:S01]  /*1000*/  ULDC.64 UR30, c[0x0][0x260] ;  /* 0x00009800001e7ab9 */ /* 0x000fe20000000a00 */
[----:B------:R-:W-:Y:S01]  /*1010*/  IADD3.X R5, R3, UR6, R8, P0, !PT ;  /* 0x0000000603057c10 */ /* 0x000fe200087fe408 */
[----:B------:R-:W-:Y:S01]  /*1020*/  ULDC.64 UR6, c[0x0][0x258] ;  /* 0x0000960000067ab9 */ /* 0x000fe20000000a00 */
[----:B------:R-:W-:Y:S01]  /*1030*/  @!P1 IADD3 R0, -R0, RZ, RZ ;  /* 0x000000ff00009210 */ /* 0x000fe20007ffe1ff */
[----:B------:R-:W-:Y:S01]  /*1040*/  UIMAD UR33, UR21, UR6, URZ ;  /* 0x00000006152172a4 */ /* 0x000fe2000f8e023f */
[----:B------:R-:W-:Y:S01]  /*1050*/  @!P3 LOP3.LUT R0, RZ, R16, RZ, 0x33, !PT ;  /* 0x00000010ff00b212 */ /* 0x000fe200078e33ff */
[----:B------:R-:W-:Y:S01]  /*1060*/  IMAD.U32 R14, RZ, RZ, UR6 ;  /* 0x00000006ff0e7e24 */ /* 0x000fe2000f8e00ff */
[----:B------:R-:W-:Y:S01]  /*1070*/  UIADD3 UR32, -UR23, UR14, URZ ;  /* 0x0000000e17207290 */ /* 0x000fe2000fffe13f */
[----:B------:R-:W-:Y:S01]  /*1080*/  IADD3 R2, P1, R32, UR16, RZ ;  /* 0x0000001020027c10 */ /* 0x000fe2000ff3e0ff */
[----:B------:R-:W-:Y:S01]  /*1090*/  UIMAD UR33, UR20, UR7, UR33 ;  /* 0x00000007142172a4 */ /* 0x000fe2000f8e0221 */
[----:B------:R-:W-:Y:S01]  /*10a0*/  IMAD.WIDE.U32 R28, R0, UR30, R6 ;  /* 0x0000001e001c7c25 */ /* 0x000fe2000f8e0006 */
[----:B------:R-:W-:Y:S01]  /*10b0*/  SHF.R.S32.HI R8, RZ, 0x1f, R0 ;  /* 0x0000001fff087819 */ /* 0x000fe20000011400 */
[----:B------:R-:W-:Y:S01]  /*10c0*/  ULDC.64 UR6, c[0x0][0x268] ;  /* 0x00009a0000067ab9 */ /* 0x000fe20000000a00 */
[----:B------:R-:W-:Y:S01]  /*10d0*/  ISETP.GE.AND P0, PT, R12, UR32, PT ;  /* 0x000000200c007c0c */ /* 0x000fe2000bf06270 */
[----:B------:R-:W-:Y:S01]  /*10e0*/  IMAD.WIDE.U32 R26, R0, UR6, R4 ;  /* 0x00000006001a7c25 */ /* 0x000fe2000f8e0004 */
[----:B------:R2:W-:Y:S01]  /*10f0*/  STL.64 [R1+0x58], R28 ;  /* 0x0000581c01007387 */ /* 0x0005e20000100a00 */
[----:B------:R-:W-:Y:S01]  /*1100*/  IADD3.X R3, R33, UR15, RZ, P1, !PT ;  /* 0x0000000f21037c10 */ /* 0x000fe20008ffe4ff */
[----:B------:R-:W-:Y:S01]  /*1110*/  UMOV UR15, 0x400 ;  /* 0x00000400000f7882 */ /* 0x000fe20000000000 */
[----:B------:R-:W-:Y:S01]  /*1120*/  UIADD3 UR16, UR17, -0x1, URZ ;  /* 0xffffffff11107890 */ /* 0x000fe2000fffe03f */
[----:B------:R2:W-:Y:S01]  /*1130*/  STL.64 [R1+0x78], R26 ;  /* 0x0000781a01007387 */ /* 0x0005e20000100a00 */
[----:B-1----:R-:W-:Y:S01]  /*1140*/  ULEA UR4, UR4, UR15, 0x18 ;  /* 0x0000000f04047291 */ /* 0x002fe2000f8ec03f */
[----:B------:R-:W-:Y:S01]  /*1150*/  IMAD.WIDE.U32 R14, R14, UR20, R2 ;  /* 0x000000140e0e7c25 */ /* 0x000fe2000f8e0002 */
[----:B------:R-:W-:Y:S01]  /*1160*/  USHF.R.S32.HI UR15, URZ, 0x1f, UR16 ;  /* 0x0000001f3f0f7899 */ /* 0x000fe20008011410 */
[----:B------:R2:W-:Y:S02]  /*1170*/  STL [R1+0x1c], R123 ;  /* 0x00001c7b01007387 */ /* 0x0005e40000100800 */
[C---:B------:R-:W-:Y:S01]  /*1180*/  IMAD R2, R8.reuse, UR30, RZ ;  /* 0x0000001e08027c24 */ /* 0x040fe2000f8e02ff */
[----:B------:R-:W-:Y:S01]  /*1190*/  IADD3 R9, R15, UR33, RZ ;  /* 0x000000210f097c10 */ /* 0x000fe2000fffe0ff */
[----:B------:R2:W-:Y:S01]  /*11a0*/  STL [R1+0x20], R122 ;  /* 0x0000207a01007387 */ /* 0x0005e20000100800 */
[----:B------:R-:W-:Y:S01]  /*11b0*/  IMAD R8, R8, UR6, RZ ;  /* 0x0000000608087c24 */ /* 0x000fe2000f8e02ff */
[----:B------:R-:W-:Y:S01]  /*11c0*/  LEA R192, R192, UR4, 0x1 ;  /* 0x00000004c0c07c11 */ /* 0x000fe2000f8e08ff */
[----:B------:R-:W-:-:S02]  /*11d0*/  IMAD R21, R0, UR31, R2 ;  /* 0x0000001f00157c24 */ /* 0x000fc4000f8e0202 */
        /* <DEDUP_REMOVED lines=37> */
.L_x_672:
[----:B------:R-:W-:Y:S05]  /*1430*/  BSYNC B0 ;  /* 0x0000000000007941 */ /* 0x000fea0003800000 */
.L_x_671:
        /* <DEDUP_REMOVED lines=49> */
.L_x_674:
[----:B------:R-:W-:Y:S05]  /*1750*/  BSYNC B0 ;  /* 0x0000000000007941 */ /* 0x000fea0003800000 */
.L_x_673:
[----:B------:R-:W-:Y:S04]  /*1760*/  BSSY B0, `(.L_x_675) ;  /* 0x0000028000007945 */ /* 0x000fe80003800000 */
[----:B------:R-:W-:Y:S05]  /*1770*/  @P4 BRA `(.L_x_676) ;  /* 0x0000000000984947 */ /* 0x000fea0003800000 */
        /* <DEDUP_REMOVED lines=38> */
.L_x_676:
[----:B------:R-:W-:Y:S05]  /*19e0*/  BSYNC B0 ;  /* 0x0000000000007941 */ /* 0x000fea0003800000 */
.L_x_675:
        /* <DEDUP_REMOVED lines=40> */
.L_x_678:
[----:B------:R-:W-:Y:S05]  /*1c70*/  BSYNC B0 ;  /* 0x0000000000007941 */ /* 0x000fea0003800000 */
.L_x_677:
        /* <DEDUP_REMOVED lines=8> */
[----:B------:R-:W-:Y:S01]  /*1d00*/  BSSY B0, `(.L_x_679) ;  /* 0x0000024000007945 */ /* 0x000fe20003800000 */
[----:B------:R-:W-:Y:S01]  /*1d10*/  ISETP.GE.AND P6, PT, R18, UR27, PT ;  /* 0x0000001b12007c0c */ /* 0x000fe2000bfc6270 */
[----:B-1-3--:R-:W-:Y:S01]  /*1d20*/  IMAD.WIDE.U32 R2, R11, UR31, R120 ;  /* 0x0000001f0b027c25 */ /* 0x00afe2000f8e0078 */
[----:B------:R-:W-:Y:S01]  /*1d30*/  UIMAD UR6, UR15, UR31, UR6 ;  /* 0x0000001f0f0672a4 */ /* 0x000fe2000f8e0206 */
[----:B------:R-:W-:-:S05]  /*1d40*/  ISETP.GE.AND P0, PT, R19, UR27, PT ;  /* 0x0000001b13007c0c */ /* 0x000fca000bf06270 */
[----:B----4-:R-:W-:Y:S01]  /*1d50*/  VIADD R5, R3, UR6 ;  /* 0x0000000603057c36 */ /* 0x010fe20008000000 */
[----:B------:R-:W-:Y:S07]  /*1d60*/  @P1 BRA `(.L_x_680) ;  /* 0x0000000000741947 */ /* 0x000fee0003800000 */
        /* <DEDUP_REMOVED lines=29> */
.L_x_680:
[----:B------:R-:W-:Y:S05]  /*1f40*/  BSYNC B0 ;  /* 0x0000000000007941 */ /* 0x000fea0003800000 */
.L_x_679:
        /* <DEDUP_REMOVED lines=35> */
.L_x_682:
[----:B------:R-:W-:Y:S05]  /*2180*/  BSYNC B0 ;  /* 0x0000000000007941 */ /* 0x000fea0003800000 */
.L_x_681:
[----:B------:R-:W-:Y:S01]  /*2190*/  BSSY B0, `(.L_x_683) ;  /* 0x0000024000007945 */ /* 0x000fe20003800000 */
[----:B------:R-:W-:-:S03]  /*21a0*/  ISETP.GE.AND P6, PT, R20, UR27, PT ;  /* 0x0000001b14007c0c */ /* 0x000fc6000bfc6270 */
[----:B------:R-:W-:Y:S10]  /*21b0*/  @P0 BRA `(.L_x_684) ;  /* 0x0000000000840947 */ /* 0x000ff40003800000 */
        /* <DEDUP_REMOVED lines=33> */
.L_x_684:
[----:B------:R-:W-:Y:S05]  /*23d0*/  BSYNC B0 ;  /* 0x0000000000007941 */ /* 0x000fea0003800000 */
.L_x_683:
        /* <DEDUP_REMOVED lines=11> */
[----:B-1-34-:R-:W1:Y:S01]  /*2490*/  @!P3 LDC.64 R6, c[0x0][0x218] ;  /* 0x00008600ff06bb82 */ /* 0x01ae620000000a00 */
        /* <DEDUP_REMOVED lines=24> */
.L_x_686:
[----:B------:R-:W-:Y:S05]  /*2620*/  BSYNC B0 ;  /* 0x0000000000007941 */ /* 0x000fea0003800000 */
.L_x_685:
[----:B------:R-:W-:Y:S01]  /*2630*/  ULDC.64 UR10, c[0x0][0x3c8] ;  /* 0x0000f200000a7ab9 */ /* 0x000fe20000000a00 */
[----:B------:R-:W0:Y:S01]  /*2640*/  LDGDEPBAR ;  /* 0x00000000000079af */ /* 0x000e220000000000 */
[----:B------:R-:W-:-:S04]  /*2650*/  UISETP.NE.U32.AND UP1, UPT, UR10, URZ, UPT ;  /* 0x0000003f0a00728c */ /* 0x000fc8000bf25070 */
[----:B------:R-:W-:-:S06]  /*2660*/  UISETP.NE.AND.EX UP1, UPT, UR11, URZ, UPT, UP1 ;  /* 0x0000003f0b00728c */ /* 0x000fcc000bf25310 */
[----:B------:R-:W-:-:S05]  /*2670*/  PLOP3.LUT P1, PT, PT, PT, UP1, 0x80, 0x0 ;  /* 0x000000000000781c */ /* 0x000fca0003f2f018 */
[----:B------:R-:W-:Y:S01]  /*2680*/  @UP1 USHF.R.S32.HI UR34, URZ, 0x1f, UR22 ;  /* 0x0000001f3f221899 */ /* 0x000fe20008011416 */
[----:B------:R-:W-:-:S03]  /*2690*/  @UP1 ULDC.64 UR6, c[0x0][0x3d0] ;  /* 0x0000f40000061ab9 */ /* 0x000fc60000000a00 */
[----:B------:R-:W-:Y:S02]  /*26a0*/  @UP1 UIMAD UR34, UR34, UR6, URZ ;  /* 0x00000006222212a4 */ /* 0x000fe4000f8e023f */
[----:B------:R-:W-:Y:S02]  /*26b0*/  @UP1 UIMAD.WIDE.U32 UR20, UR22, UR6, UR20 ;  /* 0x00000006161412a5 */ /* 0x000fe4000f8e0014 */
[----:B------:R-:W-:Y:S01]  /*26c0*/  @UP1 UIMAD UR7, UR22, UR7, UR34 ;  /* 0x00000007160712a4 */ /* 0x000fe2000f8e0222 */
[----:B-1-3--:R-:W-:Y:S01]  /*26d0*/  LEA.HI R5, R24, R115, RZ, 0x4 ;  /* 0x0000007318057211 */ /* 0x00afe200078f20ff */
[----:B------:R-:W-:Y:S01]  /*26e0*/  @UP1 ULEA UR10, UP0, UR20, UR10, 0x2 ;  /* 0x0000000a140a1291 */ /* 0x000fe2000f80103f */
[----:B------:R-:W-:-:S04]  /*26f0*/  DEPBAR.LE SB0, 0x0 ;  /* 0x000080000000791a */ /* 0x000fc80000000000 */
[----:B------:R-:W-:Y:S01]  /*2700*/  @UP1 UIADD3 UR7, UR21, UR7, URZ ;  /* 0x0000000715071290 */ /* 0x000fe2000fffe03f */
[----:B------:R-:W-:Y:S01]  /*2710*/  IMAD.U32 R2, RZ, RZ, UR10 ;  /* 0x0000000aff027e24 */ /* 0x000fe2000f8e00ff */
[----:B------:R-:W-:Y:S02]  /*2720*/  @UP1 ULDC UR6, c[0x0][0x2e8] ;  /* 0x0000ba0000061ab9 */ /* 0x000fe40000000800 */
[----:B------:R-:W-:-:S06]  /*2730*/  @UP1 ULEA.HI.X UR11, UR20, UR11, UR7, 0x2, UP0 ;  /* 0x0000000b140b1291 */ /* 0x000fcc00080f1407 */
[----:B------:R-:W-:-:S05]  /*2740*/  IMAD.U32 R3, RZ, RZ, UR11 ;  /* 0x0000000bff037e24 */ /* 0x000fca000f8e00ff */
[----:B----4-:R1:W3:Y:S01]  /*2750*/  @P1 LDG.E R8, desc[UR24][R2.64] ;  /* 0x0000001802081981 */ /* 0x0102e2000c1e1900 */
[----:B------:R-:W-:Y:S01]  /*2760*/  LOP3.LUT R0, R5, 0xfffffff0, RZ, 0xc0, !PT ;  /* 0xfffffff005007812 */ /* 0x000fe200078ec0ff */
[----:B------:R-:W3:Y:S01]  /*2770*/  @P1 MUFU.RCP R6, UR6 ;  /* 0x0000000600061d08 */ /* 0x000ee20008001000 */
[----:B------:R-:W-:Y:S01]  /*2780*/  ISETP.GE.AND P2, PT, R12, UR27, PT ;  /* 0x0000001b0c007c0c */ /* 0x000fe2000bf46270 */
[----:B------:R-:W-:Y:S01]  /*2790*/  BAR.SYNC.DEFER_BLOCKING 0x0 ;  /* 0x0000000000007b1d */ /* 0x000fe20000010000 */
[----:B------:R-:W-:Y:S01]  /*27a0*/  IMAD.IADD R15, R27, 0x1, R23 ;  /* 0x000000011b0f7824 */ /* 0x000fe200078e0217 */
[----:B------:R-:W-:Y:S01]  /*27b0*/  USHF.L.U64.HI UR10, UR8, 0x6, UR9 ;  /* 0x00000006080a7899 */ /* 0x000fe20008010209 */
[----:B------:R-:W-:Y:S01]  /*27c0*/  IMAD.IADD R0, R115, 0x1, -R0 ;  /* 0x0000000173007824 */ /* 0x000fe200078e0a00 */
[----:B------:R-:W-:Y:S01]  /*27d0*/  USHF.L.U32 UR11, UR8, 0x6, URZ ;  /* 0x00000006080b7899 */ /* 0x000fe2000800063f */
[----:B------:R-:W-:Y:S01]  /*27e0*/  IMAD.MOV.U32 R14, RZ, RZ, R26 ;  /* 0x000000ffff0e7224 */ /* 0x000fe200078e001a */
[----:B------:R-:W-:Y:S01]  /*27f0*/  UIMAD UR7, UR10, UR16, URZ ;  /* 0x000000100a0772a4 */ /* 0x000fe2000f8e023f */
[----:B------:R-:W-:Y:S01]  /*2800*/  BSSY B0, `(.L_x_687) ;  /* 0x0000046000007945 */ /* 0x000fe20003800000 */
[----:B------:R-:W-:-:S02]  /*2810*/  ISETP.GE.AND P6, PT, R18, UR27, PT ;  /* 0x0000001b12007c0c */ /* 0x000fc4000bfc6270 */
[----:B------:R4:W-:Y:S01]  /*2820*/  STL.64 [R1+0x68], R14 ;  /* 0x0000680e01007387 */ /* 0x0009e20000100a00 */
[----:B------:R-:W-:Y:S01]  /*2830*/  UIMAD UR7, UR15, UR11, UR7 ;  /* 0x0000000b0f0772a4 */ /* 0x000fe2000f8e0207 */
[----:B------:R-:W-:Y:S02]  /*2840*/  ISETP.GE.AND P0, PT, R19, UR27, PT ;  /* 0x0000001b13007c0c */ /* 0x000fe4000bf06270 */
[----:B------:R-:W-:Y:S01]  /*2850*/  UMOV UR15, URZ ;  /* 0x0000003f000f7c82 */ /* 0x000fe20008000000 */
[----:B-1----:R-:W-:Y:S02]  /*2860*/  SHF.R.S32.HI R2, RZ, 0x1f, R0 ;  /* 0x0000001fff027819 */ /* 0x002fe40000011400 */
[----:B------:R-:W-:Y:S01]  /*2870*/  SHF.R.S32.HI R3, RZ, 0x4, R5 ;  /* 0x00000004ff037819 */ /* 0x000fe20000011405 */
[----:B------:R4:W-:Y:S01]  /*2880*/  @P2 STS.128 [R192+0xc000], RZ ;  /* 0x00c000ffc0002388 */ /* 0x0009e20000000c00 */
[----:B------:R-:W-:Y:S02]  /*2890*/  LEA.HI R7, R2, R0, RZ, 0x3 ;  /* 0x0000000002077211 */ /* 0x000fe400078f18ff */
[----:B------:R-:W-:Y:S01]  /*28a0*/  LEA.HI R2, R5, R3, RZ, 0x1 ;  /* 0x0000000305027211 */ /* 0x000fe200078f08ff */
[----:B------:R4:W-:Y:S01]  /*28b0*/  @P2 STS.128 [R192+0xe000], RZ ;  /* 0x00e000ffc0002388 */ /* 0x0009e20000000c00 */
[----:B------:R-:W-:-:S02]  /*28c0*/  LOP3.LUT R4, R7, 0xfffffff8, RZ, 0xc0, !PT ;  /* 0xfffffff807047812 */ /* 0x000fc400078ec0ff */
[----:B------:R-:W-:Y:S01]  /*28d0*/  LOP3.LUT R2, R2, 0xfffffffe, RZ, 0xc0, !PT ;  /* 0xfffffffe02027812 */ /* 0x000fe200078ec0ff */
[----:B------:R4:W-:Y:S02]  /*28e0*/  @P2 STS.128 [R192+0x10000], RZ ;  /* 0x010000ffc0002388 */ /* 0x0009e40000000c00 */
[----:B------:R-:W-:Y:S02]  /*28f0*/  IMAD.IADD R34, R0, 0x1, -R4 ;  /* 0x0000000100227824 */ /* 0x000fe400078e0a04 */
[----:B------:R-:W-:Y:S02]  /*2900*/  IMAD.SHL.U32 R0, R35, 0x40, RZ ;  /* 0x0000004023007824 */ /* 0x000fe400078e00ff */
[----:B------:R-:W-:Y:S02]  /*2910*/  IMAD.SHL.U32 R4, R12, 0x8, RZ ;  /* 0x000000080c047824 */ /* 0x000fe400078e00ff */
[----:B------:R-:W-:Y:S01]  /*2920*/  IMAD.IADD R12, R3, 0x1, -R2 ;  /* 0x00000001030c7824 */ /* 0x000fe200078e0a02 */
[----:B------:R-:W-:Y:S01]  /*2930*/  LOP3.LUT R0, R0, 0x1c0, RZ, 0xc0, !PT ;  /* 0x000001c000007812 */ /* 0x000fe200078ec0ff */
[----:B------:R-:W-:Y:S01]  /*2940*/  IMAD.SHL.U32 R2, R34, 0x40, RZ ;  /* 0x0000004022027824 */ /* 0x000fe200078e00ff */
[----:B------:R-:W-:-:S02]  /*2950*/  LEA R3, R112, UR23, 0x4 ;  /* 0x0000001770037c11 */ /* 0x000fc4000f8e20ff */
[----:B------:R-:W-:Y:S01]  /*2960*/  LOP3.LUT R5, R0, 0x8, R4, 0xf8, !PT ;  /* 0x0000000800057812 */ /* 0x000fe200078ef804 */
[----:B------:R-:W-:Y:S01]  /*2970*/  IMAD.SHL.U32 R4, R12, 0x8, RZ ;  /* 0x000000080c047824 */ /* 0x000fe200078e00ff */
[----:B------:R-:W-:Y:S02]  /*2980*/  SHF.R.U32.HI R0, RZ, 0x3, R0 ;  /* 0x00000003ff007819 */ /* 0x000fe40000011600 */
[----:B------:R-:W-:Y:S02]  /*2990*/  LOP3.LUT R2, R2, 0x1c0, RZ, 0xc0, !PT ;  /* 0x000001c002027812 */ /* 0x000fe400078ec0ff */
[----:B------:R-:W-:Y:S01]  /*29a0*/  LOP3.LUT R13, R5, R0, RZ, 0x3c, !PT ;  /* 0x00000000050d7212 */ /* 0x000fe200078e3cff */
[----:B------:R-:W-:Y:S01]  /*29b0*/  IMAD.U32 R0, RZ, RZ, UR26 ;  /* 0x0000001aff007e24 */ /* 0x000fe2000f8e00ff */
[----:B------:R-:W-:Y:S02]  /*29c0*/  IADD3 R3, R3, 0x1, R22 ;  /* 0x0000000103037810 */ /* 0x000fe40007ffe016 */
[----:B------:R-:W-:-:S02]  /*29d0*/  LOP3.LUT R5, R2, 0x8, R4, 0xf8, !PT ;  /* 0x0000000802057812 */ /* 0x000fc400078ef804 */
[----:B------:R-:W-:Y:S02]  /*29e0*/  SHF.R.U32.HI R4, RZ, 0x3, R2 ;  /* 0x00000003ff047819 */ /* 0x000fe40000011602 */
[----:B------:R-:W-:-:S05]  /*29f0*/  IADD3 R2, R0, -UR14, R3 ;  /* 0x8000000e00027c10 */ /* 0x000fca000fffe003 */
[----:B------:R-:W-:Y:S02]  /*2a00*/  VIADD R113, R2, UR19 ;  /* 0x0000001302717c36 */ /* 0x000fe40008000000 */
[----:B---3--:R-:W-:Y:S01]  /*2a10*/  @P1 FMUL.FTZ R0, R8, R6 ;  /* 0x0000000608001220 */ /* 0x008fe20000410000 */
[----:B------:R-:W-:Y:S01]  /*2a20*/  LOP3.LUT R8, R5, R4, RZ, 0x3c, !PT ;  /* 0x0000000405087212 */ /* 0x000fe200078e3cff */
[----:B------:R-:W-:-:S03]  /*2a30*/  IMAD.WIDE.U32 R4, R11, UR11, R14 ;  /* 0x0000000b0b047c25 */ /* 0x000fc6000f8e000e */
[----:B------:R-:W-:Y:S01]  /*2a40*/  @P1 R2UR UR6, R0 ;  /* 0x00000000000612ca */ /* 0x000fe200000e0000 */
[----:B------:R-:W-:Y:S02]  /*2a50*/  VIADD R9, R5, UR7 ;  /* 0x0000000705097c36 */ /* 0x000fe40008000000 */
[----:B------:R-:W-:-:S10]  /*2a60*/  IMAD.SHL.U32 R0, R7, 0x40, RZ ;  /* 0x0000004007007824 */ /* 0x000fd400078e00ff */
[----:B------:R-:W-:Y:S01]  /*2a70*/  @UP1 UMOV UR15, UR6 ;  /* 0x00000006000f1c82 */ /* 0x000fe20008000000 */
[----:B----4-:R-:W-:Y:S05]  /*2a80*/  @P2 BRA `(.L_x_688) ;  /* 0x0000000000742947 */ /* 0x010fea0003800000 */
        /* <DEDUP_REMOVED lines=29> */
.L_x_688:
[----:B------:R-:W-:Y:S05]  /*2c60*/  BSYNC B0 ;  /* 0x0000000000007941 */ /* 0x000fea0003800000 */
.L_x_687:
[----:B------:R4:W-:Y:S01]  /*2c70*/  @P6 STS.128 [R192+0xc800], RZ ;  /* 0x00c800ffc0006388 */ /* 0x0009e20000000c00 */
[----:B------:R-:W-:Y:S01]  /*2c80*/  USHF.L.U64.HI UR19, UR8, 0x4, UR9 ;  /* 0x0000000408137899 */ /* 0x000fe20008010209 */
[----:B------:R-:W-:Y:S01]  /*2c90*/  BSSY B0, `(.L_x_689) ;  /* 0x0000025000007945 */ /* 0x000fe20003800000 */
[----:B------:R-:W-:Y:S01]  /*2ca0*/  USHF.L.U32 UR20, UR8, 0x4, URZ ;  /* 0x0000000408147899 */ /* 0x000fe2000800063f */
[----:B------:R4:W-:Y:S01]  /*2cb0*/  @P6 STS.128 [R192+0xe800], RZ ;  /* 0x00e800ffc0006388 */ /* 0x0009e20000000c00 */
[----:B---3--:R-:W-:-:S03]  /*2cc0*/  LOP3.LUT R6, R8, 0xfffffe00, R0, 0xf8, !PT ;  /* 0xfffffe0008067812 */ /* 0x008fc600078ef800 */
        /* <DEDUP_REMOVED lines=8> */
[----:B------:R-:W3:Y:S01]  /*2d50*/  @!P4 LDC.64 R10, c[0x0][0x220] ;  /* 0x00008800ff0acb82 */ /* 0x000ee20000000a00 */
        /* <DEDUP_REMOVED lines=24> */
.L_x_690:
[----:B------:R-:W-:Y:S05]  /*2ee0*/  BSYNC B0 ;  /* 0x0000000000007941 */ /* 0x000fea0003800000 */
.L_x_689:
[----:B------:R4:W-:Y:S01]  /*2ef0*/  @P0 STS.128 [R192+0xd000], RZ ;  /* 0x00d000ffc0000388 */ /* 0x0009e20000000c00 */
[----:B-123--:R-:W-:Y:S01]  /*2f00*/  IMAD R2, R112, 0x400, R6 ;  /* 0x0000040070027824 */ /* 0x00efe200078e0206 */
        /* <DEDUP_REMOVED lines=41> */
.L_x_692:
[----:B------:R-:W-:Y:S05]  /*31a0*/  BSYNC B0 ;  /* 0x0000000000007941 */ /* 0x000fea0003800000 */
.L_x_691:
[----:B------:R3:W-:Y:S01]  /*31b0*/  @P6 STS.128 [R192+0xd800], RZ ;  /* 0x00d800ffc0006388 */ /* 0x0007e20000000c00 */
[----:B------:R-:W-:Y:S03]  /*31c0*/  BSSY B0, `(.L_x_693) ;  /* 0x0000026000007945 */ /* 0x000fe60003800000 */
[----:B------:R3:W-:Y:S04]  /*31d0*/  @P6 STS.128 [R192+0xf800], RZ ;  /* 0x00f800ffc0006388 */ /* 0x0007e80000000c00 */
[----:B------:R3:W-:Y:S01]  /*31e0*/  @P6 STS.128 [R192+0x11800], RZ ;  /* 0x011800ffc0006388 */ /* 0x0007e20000000c00 */
[----:B------:R-:W-:Y:S05]  /*31f0*/  @P6 BRA `(.L_x_694) ;  /* 0x0000000000886947 */ /* 0x000fea0003800000 */
[----:B------:R-:W-:Y:S01]  /*3200*/  ULDC UR6, c[0x0][0x2d0] ;  /* 0x0000b40000067ab9 */ /* 0x000fe20000000800 */
[----:B-12---:R-:W-:Y:S01]  /*3210*/  IMAD.U32 R2, RZ, RZ, UR8 ;  /* 0x00000008ff027e24 */ /* 0x006fe2000f8e00ff */
        /* <DEDUP_REMOVED lines=32> */
.L_x_694:
[----:B------:R-:W-:Y:S05]  /*3420*/  BSYNC B0 ;  /* 0x0000000000007941 */ /* 0x000fea0003800000 */
.L_x_693:
[----:B--2---:R-:W-:Y:S01]  /*3430*/  LDSM.16.M88.4 R8, [R188] ;  /* 0x00000000bc08783b */ /* 0x004fe20000000200 */
[----:B-1----:R-:W-:Y:S01]  /*3440*/  IMAD.MOV.U32 R5, RZ, RZ, 0x10 ;  /* 0x00000010ff057424 */ /* 0x002fe200078e00ff */
[----:B------:R-:W-:Y:S01]  /*3450*/  LOP3.LUT P0, RZ, R35, 0x2, RZ, 0xc0, !PT ;  /* 0x0000000223ff7812 */ /* 0x000fe2000780c0ff */
[----:B------:R-:W-:Y:S01]  /*3460*/  IMAD.MOV.U32 R2, RZ, RZ, 0x20 ;  /* 0x00000020ff027424 */ /* 0x000fe200078e00ff */
[----:B------:R-:W1:Y:S01]  /*3470*/  LDSM.16.M88.4 R24, [R180+0x6000] ;  /* 0x00600000b418783b */ /* 0x000e620000000200 */
[----:B------:R-:W-:Y:S01]  /*3480*/  LOP3.LUT P1, RZ, R34, 0x2, RZ, 0xc0, !PT ;  /* 0x0000000222ff7812 */ /* 0x000fe2000782c0ff */
[----:B------:R-:W-:Y:S01]  /*3490*/  VIADD R3, R180, 0x6000 ;  /* 0x00006000b4037836 */ /* 0x000fe20000000000 */
[C---:B------:R-:W-:Y:S01]  /*34a0*/  SEL R0, R5.reuse, 0xfffffff0, !P0 ;  /* 0xfffffff005007807 */ /* 0x040fe20004000000 */
[----:B------:R-:W2:Y:S01]  /*34b0*/  LDSM.16.M88.4 R20, [R180+0x6800] ;  /* 0x00680000b414783b */ /* 0x000ea20000000200 */
[----:B------:R-:W-:Y:S01]  /*34c0*/  SEL R5, R5, 0xfffffff0, !P1 ;  /* 0xfffffff005057807 */ /* 0x000fe20004800000 */
[----:B------:R-:W-:Y:S01]  /*34d0*/  IMAD.SHL.U32 R115, R115, 0x2, RZ ;  /* 0x0000000273737824 */ /* 0x000fe200078e00ff */
[----:B------:R-:W-:Y:S01]  /*34e0*/  LOP3.LUT P1, RZ, R34, 0x4, RZ, 0xc0, !PT ;  /* 0x0000000422ff7812 */ /* 0x000fe2000782c0ff */
[----:B------:R-:W5:Y:S01]  /*34f0*/  LDSM.16.M88.4 R16, [R180+0x7000] ;  /* 0x00700000b410783b */ /* 0x000f620000000200 */
[----:B------:R-:W-:Y:S01]  /*3500*/  IMAD R7, R0, 0x2, R180 ;  /* 0x0000000200077824 */ /* 0x000fe200078e02b4 */
[----:B------:R-:W-:Y:S01]  /*3510*/  LOP3.LUT P0, RZ, R35, 0x4, RZ, 0xc0, !PT ;  /* 0x0000000423ff7812 */ /* 0x000fe2000780c0ff */
[--C-:B------:R-:W-:Y:S01]  /*3520*/  IMAD R189, R5, 0x2, R188.reuse ;  /* 0x0000000205bd7824 */ /* 0x100fe200078e02bc */
[----:B------:R-:W4:Y:S01]  /*3530*/  LDSM.16.M88.4 R28, [R180+0x7800] ;  /* 0x00780000b41c783b */ /* 0x000f220000000200 */
[----:B------:R-:W-:Y:S01]  /*3540*/  SEL R4, R2, 0xffffffe0, !P1 ;  /* 0xffffffe002047807 */ /* 0x000fe20004800000 */
[----:B------:R-:W-:Y:S01]  /*3550*/  IMAD R187, R0, 0x2, R3 ;  /* 0x0000000200bb7824 */ /* 0x000fe200078e0203 */
[----:B------:R-:W-:Y:S01]  /*3560*/  SEL R2, R2, 0xffffffe0, !P0 ;  /* 0xffffffe002027807 */ /* 0x000fe20004000000 */
[----:B------:R-:W-:Y:S01]  /*3570*/  LDSM.16.M88.4 R12, [R189] ;  /* 0x00000000bd0c783b */ /* 0x000fe20000000200 */
[----:B------:R-:W-:Y:S01]  /*3580*/  LOP3.LUT R117, R115, 0x6, RZ, 0xc0, !PT ;  /* 0x0000000673757812 */ /* 0x000fe200078ec0ff */
[----:B------:R-:W-:Y:S01]  /*3590*/  IMAD R191, R4, 0x2, R188 ;  /* 0x0000000204bf7824 */ /* 0x000fe200078e02bc */
[----:B------:R-:W-:Y:S01]  /*35a0*/  UISETP.GE.AND UP0, UPT, UR17, 0x2, UPT ;  /* 0x000000021100788c */ /* 0x000fe2000bf06270 */
[----:B------:R-:W3:Y:S01]  /*35b0*/  LDSM.16.M88.4 R44, [R7+0x6000] ;  /* 0x00600000072c783b */ /* 0x000ee20000000200 */
[----:B------:R-:W-:Y:S01]  /*35c0*/  IMAD R186, R2, 0x2, R180 ;  /* 0x0000000202ba7824 */ /* 0x000fe200078e02b4 */
[----:B------:R-:W-:Y:S01]  /*35d0*/  UIADD3 UR9, UR29, 0x646e171e, URZ ;  /* 0x646e171e1d097890 */ /* 0x000fe2000fffe03f */
[----:B------:R-:W-:Y:S01]  /*35e0*/  IMAD R190, R4, 0x2, R189 ;  /* 0x0000000204be7824 */ /* 0x000fe200078e02bd */
[----:B------:R-:W3:Y:S01]  /*35f0*/  LDSM.16.M88.4 R52, [R7+0x6800] ;  /* 0x006800000734783b */ /* 0x000ee20000000200 */
[----:B------:R-:W-:Y:S01]  /*3600*/  IMAD R185, R2, 0x2, R187 ;  /* 0x0000000202b97824 */ /* 0x000fe200078e02bb */
[----:B------:R-:W-:Y:S01]  /*3610*/  UIADD3 UR8, UR28, -0x4ab325aa, URZ ;  /* 0xb54cda561c087890 */ /* 0x000fe2000fffe03f */
[----:B------:R-:W-:Y:S01]  /*3620*/  IMAD.U32 R2, RZ, RZ, UR13 ;  /* 0x0000000dff027e24 */ /* 0x000fe2000f8e00ff */
[----:B------:R-:W3:Y:S01]  /*3630*/  LDSM.16.M88.4 R64, [R7+0x7000] ;  /* 0x007000000740783b */ /* 0x000ee20000000200 */
[----:B------:R-:W-:-:S02]  /*3640*/  IMAD.U32 R0, RZ, RZ, UR16 ;  /* 0x00000010ff007e24 */ /* 0x000fc4000f8e00ff */
[----:B------:R-:W-:Y:S01]  /*3650*/  IMAD R112, R2, 0x4, R112 ;  /* 0x0000000402707824 */ /* 0x000fe200078e0270 */
[----:B------:R-:W3:Y:S01]  /*3660*/  LDSM.16.M88.4 R56, [R7+0x7800] ;  /* 0x007800000738783b */ /* 0x000ee20000000200 */
[----:B------:R-:W-:Y:S02]  /*3670*/  IMAD R0, R0, 0x40, R117 ;  /* 0x0000004000007824 */ /* 0x000fe400078e0275 */
[----:B------:R-:W-:Y:S01]  /*3680*/  IMAD.U32 R2, RZ, RZ, UR26 ;  /* 0x0000001aff027e24 */ /* 0x000fe2000f8e00ff */
[----:B------:R-:W-:Y:S01]  /*3690*/  LDSM.16.M88.4 R68, [R186+0x6000] ;  /* 0x00600000ba44783b */ /* 0x000fe20000000200 */
[----:B------:R-:W-:Y:S01]  /*36a0*/  VIADD R3, R0, 0x1 ;  /* 0x0000000100037836 */ /* 0x000fe20000000000 */
[C---:B-1----:R-:W-:Y:S02]  /*36b0*/  HMMA.16816.F32 R36, R8.reuse, R24, RZ ;  /* 0x000000180824723c */ /* 0x042fe400000018ff */
[----:B------:R-:W-:Y:S04]  /*36c0*/  LDSM.16.M88.4 R84, [R186+0x6800] ;  /* 0x00680000ba54783b */ /* 0x000fe80000000200 */
[----:B------:R-:W-:Y:S01]  /*36d0*/  LDSM.16.M88.4 R92, [R186+0x7000] ;  /* 0x00700000ba5c783b */ /* 0x000fe20000000200 */
[C---:B------:R-:W-:Y:S03]  /*36e0*/  HMMA.16816.F32 R24, R8.reuse, R26, RZ ;  /* 0x0000001a0818723c */ /* 0x040fe600000018ff */
[----:B------:R-:W-:Y:S03]  /*36f0*/  LDSM.16.M88.4 R88, [R186+0x7800] ;  /* 0x00780000ba58783b */ /* 0x000fe60000000200 */
[C---:B--2---:R-:W-:Y:S01]  /*3700*/  HMMA.16816.F32 R40, R8.reuse, R20, RZ ;  /* 0x000000140828723c */ /* 0x044fe200000018ff */
[----:B------:R-:W-:Y:S04]  /*3710*/  LDSM.16.M88.4 R96, [R185] ;  /* 0x00000000b960783b */ /* 0x000fe80000000200 */
[----:B------:R-:W-:Y:S01]  /*3720*/  LDSM.16.M88.4 R100, [R185+0x800] ;  /* 0x00080000b964783b */ /* 0x000fe20000000200 */
[C---:B------:R-:W-:Y:S03]  /*3730*/  HMMA.16816.F32 R20, R8.reuse, R22, RZ ;  /* 0x000000160814723c */ /* 0x040fe600000018ff */
[----:B------:R-:W-:Y:S03]  /*3740*/  LDSM.16.M88.4 R108, [R185+0x1000] ;  /* 0x00100000b96c783b */ /* 0x000fe60000000200 */
[C---:B-----5:R-:W-:Y:S01]  /*3750*/  HMMA.16816.F32 R48, R8.reuse, R16, RZ ;  /* 0x000000100830723c */ /* 0x060fe200000018ff */
[----:B------:R-:W-:Y:S04]  /*3760*/  LDSM.16.M88.4 R104, [R180+0x9000] ;  /* 0x00900000b468783b */ /* 0x000fe80000000200 */
[----:B------:R-:W0:Y:S01]  /*3770*/  LDGDEPBAR ;  /* 0x00000000000079af */ /* 0x000e220000000000 */
[C---:B------:R-:W-:Y:S03]  /*3780*/  HMMA.16816.F32 R76, R8.reuse, R18, RZ ;  /* 0x00000012084c723c */ /* 0x040fe600000018ff */
[----:B------:R-:W-:Y:S03]  /*3790*/  LDSM.16.M88.4 R16, [R190] ;  /* 0x00000000be10783b */ /* 0x000fe60000000200 */
[C---:B----4-:R-:W-:Y:S01]  /*37a0*/  HMMA.16816.F32 R80, R8.reuse, R28, RZ ;  /* 0x0000001c0850723c */ /* 0x050fe200000018ff */
[----:B------:R-:W-:Y:S05]  /*37b0*/  STL [R1+0x60], R112 ;  /* 0x0000607001007387 */ /* 0x000fea0000100800 */
[----:B------:R-:W-:Y:S01]  /*37c0*/  HMMA.16816.F32 R72, R8, R30, RZ ;  /* 0x0000001e0848723c */ /* 0x000fe200000018ff */
[----:B------:R-:W1:Y:S05]  /*37d0*/  LDSM.16.M88.4 R8, [R191] ;  /* 0x00000000bf08783b */ /* 0x000e6a0000000200 */
[C---:B---3--:R-:W-:Y:S06]  /*37e0*/  HMMA.16816.F32 R60, R12.reuse, R44, R36 ;  /* 0x0000002c0c3c723c */ /* 0x048fec0000001824 */
[C---:B------:R-:W-:Y:S06]  /*37f0*/  HMMA.16816.F32 R28, R12.reuse, R46, R24 ;  /* 0x0000002e0c1c723c */ /* 0x040fec0000001818 */
[C---:B------:R-:W-:Y:S06]  /*3800*/  HMMA.16816.F32 R24, R12.reuse, R52, R40 ;  /* 0x000000340c18723c */ /* 0x040fec0000001828 */
[C---:B------:R-:W-:Y:S06]  /*3810*/  HMMA.16816.F32 R20, R12.reuse, R54, R20 ;  /* 0x000000360c14723c */ /* 0x040fec0000001814 */
[C---:B------:R-:W-:Y:S06]  /*3820*/  HMMA.16816.F32 R36, R12.reuse, R64, R48 ;  /* 0x000000400c24723c */ /* 0x040fec0000001830 */
[C---:B------:R-:W-:Y:S01]  /*3830*/  HMMA.16816.F32 R48, R12.reuse, R66, R76 ;  /* 0x000000420c30723c */ /* 0x040fe2000000184c */
[----:B------:R-:W-:Y:S05]  /*3840*/  LDSM.16.M88.4 R76, [R180+0x9800] ;  /* 0x00980000b44c783b */ /* 0x000fea0000000200 */
[C---:B------:R-:W-:Y:S01]  /*3850*/  HMMA.16816.F32 R44, R12.reuse, R56, R80 ;  /* 0x000000380c2c723c */ /* 0x040fe20000001850 */
[----:B------:R-:W-:Y:S05]  /*3860*/  LDSM.16.M88.4 R80, [R7+0x8000] ;  /* 0x008000000750783b */ /* 0x000fea0000000200 */
        /* <DEDUP_REMOVED lines=8> */
[----:B------:R-:W2:Y:S05]  /*38f0*/  LDSM.16.M88.4 R84, [R180+0x8800] ;  /* 0x00880000b454783b */ /* 0x000eaa0000000200 */
[C---:B------:R-:W-:Y:S06]  /*3900*/  HMMA.16816.F32 R64, R8.reuse, R94, R48 ;  /* 0x0000005e0840723c */ /* 0x040fec0000001830 */
[C---:B------:R-:W-:Y:S01]  /*3910*/  HMMA.16816.F32 R20, R8.reuse, R92, R36 ;  /* 0x0000005c0814723c */ /* 0x040fe20000001824 */
[----:B------:R-:W-:Y:S05]  /*3920*/  LDSM.16.M88.4 R92, [R7+0x9000] ;  /* 0x00900000075c783b */ /* 0x000fea0000000200 */
[C---:B------:R-:W-:Y:S06]  /*3930*/  HMMA.16816.F32 R44, R8.reuse, R88, R44 ;  /* 0x00000058082c723c */ /* 0x040fec000000182c */
[----:B------:R-:W-:Y:S01]  /*3940*/  HMMA.16816.F32 R28, R8, R90, R40 ;  /* 0x0000005a081c723c */ /* 0x000fe20000001828 */
[----:B------:R-:W3:Y:S04]  /*3950*/  LDSM.16.M88.4 R8, [R189+0x2000] ;  /* 0x00200000bd08783b */ /* 0x000ee80000000200 */
[----:B------:R-:W4:Y:S01]  /*3960*/  LDSM.16.M88.4 R88, [R7+0x8800] ;  /* 0x008800000758783b */ /* 0x000f220000000200 */
[C---:B------:R-:W-:Y:S06]  /*3970*/  HMMA.16816.F32 R36, R16.reuse, R96, R60 ;  /* 0x000000601024723c */ /* 0x040fec000000183c */
[C---:B------:R-:W-:Y:S01]  /*3980*/  HMMA.16816.F32 R40, R16.reuse, R98, R56 ;  /* 0x000000621028723c */ /* 0x040fe20000001838 */
[----:B------:R-:W-:Y:S05]  /*3990*/  LDSM.16.M88.4 R96, [R180+0xb000] ;  /* 0x00b00000b460783b */ /* 0x000fea0000000200 */
[C---:B------:R-:W-:Y:S06]  /*39a0*/  HMMA.16816.F32 R48, R16.reuse, R100, R52 ;  /* 0x000000641030723c */ /* 0x040fec0000001834 */
[C---:B------:R-:W-:Y:S01]  /*39b0*/  HMMA.16816.F32 R24, R16.reuse, R102, R24 ;  /* 0x000000661018723c */ /* 0x040fe20000001818 */
[----:B------:R-:W-:Y:S05]  /*39c0*/  LDSM.16.M88.4 R100, [R186+0x9000] ;  /* 0x00900000ba64783b */ /* 0x000fea0000000200 */
[C---:B------:R-:W-:Y:S01]  /*39d0*/  HMMA.16816.F32 R60, R16.reuse, R110, R64 ;  /* 0x0000006e103c723c */ /* 0x040fe20000001840 */
[----:B------:R-:W-:Y:S05]  /*39e0*/  LDSM.16.M88.4 R64, [R186+0x9800] ;  /* 0x00980000ba40783b */ /* 0x000fea0000000200 */
[C---:B------:R-:W-:Y:S06]  /*39f0*/  HMMA.16816.F32 R20, R16.reuse, R108, R20 ;  /* 0x0000006c1014723c */ /* 0x040fec0000001814 */
[C---:B-1----:R-:W-:Y:S06]  /*3a00*/  HMMA.16816.F32 R56, R16.reuse, R68, R44 ;  /* 0x000000441038723c */ /* 0x042fec000000182c */
[----:B------:R-:W-:Y:S01]  /*3a10*/  HMMA.16816.F32 R28, R16, R70, R28 ;  /* 0x00000046101c723c */ /* 0x000fe2000000181c */
[----:B------:R-:W-:Y:S04]  /*3a20*/  LDSM.16.M88.4 R16, [R191+0x2000] ;  /* 0x00200000bf10783b */ /* 0x000fe80000000200 */
[----:B------:R-:W-:Y:S01]  /*3a30*/  LDSM.16.M88.4 R68, [R186+0x8000] ;  /* 0x00800000ba44783b */ /* 0x000fe20000000200 */
[C---:B------:R-:W-:Y:S06]  /*3a40*/  HMMA.16816.F32 R36, R12.reuse, R72, R36 ;  /* 0x000000480c24723c */ /* 0x040fec0000001824 */
[C---:B------:R-:W-:Y:S01]  /*3a50*/  HMMA.16816.F32 R40, R12.reuse, R74, R40 ;  /* 0x0000004a0c28723c */ /* 0x040fe20000001828 */
[----:B------:R-:W-:Y:S05]  /*3a60*/  LDSM.16.M88.4 R72, [R186+0x8800] ;  /* 0x00880000ba48783b */ /* 0x000fea0000000200 */
[C---:B--2---:R-:W-:Y:S01]  /*3a70*/  HMMA.16816.F32 R44, R12.reuse, R84, R48 ;  /* 0x000000540c2c723c */ /* 0x044fe20000001830 */
[----:B------:R-:W1:Y:S05]  /*3a80*/  LDSM.16.M88.4 R48, [R7+0x9800] ;  /* 0x009800000730783b */ /* 0x000e6a0000000200 */
[C---:B------:R-:W-:Y:S01]  /*3a90*/  HMMA.16816.F32 R52, R12.reuse, R86, R24 ;  /* 0x000000560c34723c */ /* 0x040fe20000001818 */
[----:B------:R-:W-:Y:S05]  /*3aa0*/  LDSM.16.M88.4 R84, [R185+0x2800] ;  /* 0x00280000b954783b */ /* 0x000fea0000000200 */
[C---:B------:R-:W-:Y:S06]  /*3ab0*/  HMMA.16816.F32 R60, R12.reuse, R106, R60 ;  /* 0x0000006a0c3c723c */ /* 0x040fec000000183c */
[C---:B------:R-:W-:Y:S06]  /*3ac0*/  HMMA.16816.F32 R24, R12.reuse, R104, R20 ;  /* 0x000000680c18723c */ /* 0x040fec0000001814 */
[C---:B------:R-:W-:Y:S06]  /*3ad0*/  HMMA.16816.F32 R56, R12.reuse, R76, R56 ;  /* 0x0000004c0c38723c */ /* 0x040fec0000001838 */
[----:B------:R-:W-:Y:S01]  /*3ae0*/  HMMA.16816.F32 R20, R12, R78, R28 ;  /* 0x0000004e0c14723c */ /* 0x000fe2000000181c */
[----:B------:R-:W-:Y:S04]  /*3af0*/  LDSM.16.M88.4 R12, [R190+0x2000] ;  /* 0x00200000be0c783b */ /* 0x000fe80000000200 */
[----:B------:R-:W2:Y:S01]  /*3b00*/  LDSM.16.M88.4 R76, [R185+0x2000] ;  /* 0x00200000b94c783b */ /* 0x000ea20000000200 */
[C---:B---3--:R-:W-:Y:S06]  /*3b10*/  HMMA.16816.F32 R36, R8.reuse, R80, R36 ;  /* 0x000000500824723c */ /* 0x048fec0000001824 */
[C---:B------:R-:W-:Y:S01]  /*3b20*/  HMMA.16816.F32 R40, R8.reuse, R82, R40 ;  /* 0x000000520828723c */ /* 0x040fe20000001828 */
[----:B------:R-:W-:Y:S05]  /*3b30*/  LDSM.16.M88.4 R80, [R180+0xa800] ;  /* 0x00a80000b450783b */ /* 0x000fea0000000200 */
[C---:B----4-:R-:W-:Y:S06]  /*3b40*/  HMMA.16816.F32 R44, R8.reuse, R88, R44 ;  /* 0x00000058082c723c */ /* 0x050fec000000182c */
[C---:B------:R-:W-:Y:S01]  /*3b50*/  HMMA.16816.F32 R52, R8.reuse, R90, R52 ;  /* 0x0000005a0834723c */ /* 0x040fe20000001834 */
[----:B------:R-:W3:Y:S05]  /*3b60*/  LDSM.16.M88.4 R88, [R185+0x3000] ;  /* 0x00300000b958783b */ /* 0x000eea0000000200 */
[C---:B------:R-:W-:Y:S06]  /*3b70*/  HMMA.16816.F32 R60, R8.reuse, R94, R60 ;  /* 0x0000005e083c723c */ /* 0x040fec000000183c */
[C---:B------:R-:W-:Y:S01]  /*3b80*/  HMMA.16816.F32 R28, R8.reuse, R92, R24 ;  /* 0x0000005c081c723c */ /* 0x040fe20000001818 */
[----:B------:R-:W-:Y:S05]  /*3b90*/  LDSM.16.M88.4 R92, [R186+0xb000] ;  /* 0x00b00000ba5c783b */ /* 0x000fea0000000200 */
[C---:B-1----:R-:W-:Y:S06]  /*3ba0*/  HMMA.16816.F32 R56, R8.reuse, R48, R56 ;  /* 0x000000300838723c */ /* 0x042fec0000001838 */
[----:B------:R-:W-:Y:S01]  /*3bb0*/  HMMA.16816.F32 R24, R8, R50, R20 ;  /* 0x000000320818723c */ /* 0x000fe20000001814 */
[----:B------:R-:W1:Y:S04]  /*3bc0*/  LDSM.16.M88.4 R48, [R185+0x3800] ;  /* 0x00380000b930783b */ /* 0x000e680000000200 */
[----:B------:R-:W-:Y:S01]  /*3bd0*/  LDSM.16.M88.4 R8, [R188+0x4000] ;  /* 0x00400000bc08783b */ /* 0x000fe20000000200 */
[C---:B------:R-:W-:Y:S06]  /*3be0*/  HMMA.16816.F32 R20, R16.reuse, R68, R36 ;  /* 0x000000441014723c */ /* 0x040fec0000001824 */
[C---:B------:R-:W-:Y:S01]  /*3bf0*/  HMMA.16816.F32 R40, R16.reuse, R70, R40 ;  /* 0x000000461028723c */ /* 0x040fe20000001828 */
[----:B------:R-:W-:Y:S05]  /*3c00*/  LDSM.16.M88.4 R68, [R7+0xa000] ;  /* 0x00a000000744783b */ /* 0x000fea0000000200 */
        /* <DEDUP_REMOVED lines=9> */
[----:B------:R-:W5:Y:S01]  /*3ca0*/  LDSM.16.M88.4 R16, [R189+0x4000] ;  /* 0x00400000bd10783b */ /* 0x000f620000000200 */
[C---:B--2---:R-:W-:Y:S06]  /*3cb0*/  HMMA.16816.F32 R24, R12.reuse, R76, R20 ;  /* 0x0000004c0c18723c */ /* 0x044fec0000001814 */
[C---:B------:R-:W-:Y:S01]  /*3cc0*/  HMMA.16816.F32 R20, R12.reuse, R78, R40 ;  /* 0x0000004e0c14723c */ /* 0x040fe20000001828 */
[----:B------:R-:W2:Y:S05]  /*3cd0*/  LDSM.16.M88.4 R76, [R7+0xa800] ;  /* 0x00a80000074c783b */ /* 0x000eaa0000000200 */
[C---:B------:R-:W-:Y:S06]  /*3ce0*/  HMMA.16816.F32 R44, R12.reuse, R84, R44 ;  /* 0x000000540c2c723c */ /* 0x040fec000000182c */
[C---:B------:R-:W-:Y:S01]  /*3cf0*/  HMMA.16816.F32 R52, R12.reuse, R86, R52 ;  /* 0x000000560c34723c */ /* 0x040fe20000001834 */
[----:B------:R-:W-:Y:S05]  /*3d00*/  LDSM.16.M88.4 R84, [R185+0x5000] ;  /* 0x00500000b954783b */ /* 0x000fea0000000200 */
[C---:B---3--:R-:W-:Y:S06]  /*3d10*/  HMMA.16816.F32 R60, R12.reuse, R90, R60 ;  /* 0x0000005a0c3c723c */ /* 0x048fec000000183c */
[C---:B------:R-:W-:Y:S01]  /*3d20*/  HMMA.16816.F32 R40, R12.reuse, R88, R36 ;  /* 0x000000580c28723c */ /* 0x040fe20000001824 */
[----:B------:R-:W-:Y:S05]  /*3d30*/  LDSM.16.M88.4 R88, [R186+0xa800] ;  /* 0x00a80000ba58783b */ /* 0x000fea0000000200 */
[C---:B-1----:R-:W-:Y:S06]  /*3d40*/  HMMA.16816.F32 R56, R12.reuse, R48, R56 ;  /* 0x000000300c38723c */ /* 0x042fec0000001838 */
[----:B------:R-:W-:Y:S01]  /*3d50*/  HMMA.16816.F32 R36, R12, R50, R28 ;  /* 0x000000320c24723c */ /* 0x000fe2000000181c */
[----:B------:R-:W-:Y:S05]  /*3d60*/  LDSM.16.M88.4 R12, [R191+0x4000] ;  /* 0x00400000bf0c783b */ /* 0x000fea0000000200 */
[C---:B----4-:R-:W-:Y:S06]  /*3d70*/  HMMA.16816.F32 R28, R8.reuse, R72, R24 ;  /* 0x00000048081c723c */ /* 0x050fec0000001818 */
[C---:B------:R-:W-:Y:S01]  /*3d80*/  HMMA.16816.F32 R24, R8.reuse, R74, R20 ;  /* 0x0000004a0818723c */ /* 0x040fe20000001814 */
[----:B------:R1:W3:Y:S05]  /*3d90*/  LDSM.16.M88.4 R72, [R7+0xb800] ;  /* 0x00b800000748783b */ /* 0x0002ea0000000200 */
[C---:B------:R-:W-:Y:S06]  /*3da0*/  HMMA.16816.F32 R20, R8.reuse, R80, R44 ;  /* 0x000000500814723c */ /* 0x040fec000000182c */
[C---:B------:R-:W-:Y:S01]  /*3db0*/  HMMA.16816.F32 R52, R8.reuse, R82, R52 ;  /* 0x000000520834723c */ /* 0x040fe20000001834 */
[----:B------:R-:W4:Y:S05]  /*3dc0*/  LDSM.16.M88.4 R80, [R186+0xa000] ;  /* 0x00a00000ba50783b */ /* 0x000f2a0000000200 */
[C---:B------:R-:W-:Y:S06]  /*3dd0*/  HMMA.16816.F32 R60, R8.reuse, R98, R60 ;  /* 0x00000062083c723c */ /* 0x040fec000000183c */
[----:B------:R-:W-:Y:S01]  /*3de0*/  HMMA.16816.F32 R48, R8, R96, R40 ;  /* 0x000000600830723c */ /* 0x000fe20000001828 */
[----:B-1----:R-:W-:-:S04]  /*3df0*/  SHF.R.S32.HI R7, RZ, 0x1f, R114 ;  /* 0x0000001fff077819 */ /* 0x002fc80000011472 */
[----:B------:R-:W-:Y:S01]  /*3e00*/  LEA.HI.X.SX32 R201, R116, R7, 0x1, P5 ;  /* 0x0000000774c97211 */ /* 0x000fe200028f0eff */
[----:B-----5:R-:W-:Y:S01]  /*3e10*/  HMMA.16816.F32 R56, R8, R64, R56 ;  /* 0x000000400838723c */ /* 0x020fe20000001838 */
[----:B------:R-:W-:-:S05]  /*3e20*/  VIADD R7, R0, 0x9 ;  /* 0x0000000900077836 */ /* 0x000fca0000000000 */
[----:B------:R-:W-:Y:S01]  /*3e30*/  HMMA.16816.F32 R44, R8, R66, R36 ;  /* 0x00000042082c723c */ /* 0x000fe20000001824 */
[----:B------:R-:W1:Y:S04]  /*3e40*/  LDSM.16.M88.4 R64, [R186+0xb800] ;  /* 0x00b80000ba40783b */ /* 0x000e680000000200 */
[----:B------:R-:W-:Y:S01]  /*3e50*/  LDSM.16.M88.4 R8, [R190+0x4000] ;  /* 0x00400000be08783b */ /* 0x000fe20000000200 */
[C---:B------:R-:W-:Y:S06]  /*3e60*/  HMMA.16816.F32 R40, R16.reuse, R68, R28 ;  /* 0x000000441028723c */ /* 0x040fec000000181c */
[C---:B------:R-:W-:Y:S01]  /*3e70*/  HMMA.16816.F32 R36, R16.reuse, R70, R24 ;  /* 0x000000461024723c */ /* 0x040fe20000001818 */
[----:B------:R-:W5:Y:S05]  /*3e80*/  LDSM.16.M88.4 R68, [R185+0x4000] ;  /* 0x00400000b944783b */ /* 0x000f6a0000000200 */
[C---:B--2---:R-:W-:Y:S06]  /*3e90*/  HMMA.16816.F32 R24, R16.reuse, R76, R20 ;  /* 0x0000004c1018723c */ /* 0x044fec0000001814 */
[C---:B------:R-:W-:Y:S01]  /*3ea0*/  HMMA.16816.F32 R20, R16.reuse, R78, R52 ;  /* 0x0000004e1014723c */ /* 0x040fe20000001834 */
[----:B------:R-:W2:Y:S05]  /*3eb0*/  LDSM.16.M88.4 R76, [R185+0x4800] ;  /* 0x00480000b94c783b */ /* 0x000eaa0000000200 */
[----:B------:R-:W-:Y:S01]  /*3ec0*/  HMMA.16816.F32 R52, R16, R102, R60 ;  /* 0x000000661034723c */ /* 0x000fe2000000183c */
[----:B------:R-:W2:Y:S01]  /*3ed0*/  LDSM.16.M88.4 R60, [R185+0x5800] ;  /* 0x00580000b93c783b */ /* 0x000ea20000000200 */
[----:B------:R-:W-:-:S04]  /*3ee0*/  DEPBAR.LE SB0, 0x0 ;  /* 0x000080000000791a */ /* 0x000fc80000000000 */
[C---:B------:R-:W-:Y:S06]  /*3ef0*/  HMMA.16816.F32 R28, R16.reuse, R100, R48 ;  /* 0x00000064101c723c */ /* 0x040fec0000001830 */
[C---:B---3--:R-:W-:Y:S06]  /*3f00*/  HMMA.16816.F32 R56, R16.reuse, R72, R56 ;  /* 0x000000481038723c */ /* 0x048fec0000001838 */
[----:B------:R-:W-:Y:S06]  /*3f10*/  HMMA.16816.F32 R48, R16, R74, R44 ;  /* 0x0000004a1030723c */ /* 0x000fec000000182c */
[C---:B----4-:R-:W-:Y:S06]  /*3f20*/  HMMA.16816.F32 R44, R12.reuse, R80, R40 ;  /* 0x000000500c2c723c */ /* 0x050fec0000001828 */
[C---:B------:R-:W-:Y:S06]  /*3f30*/  HMMA.16816.F32 R40, R12.reuse, R82, R36 ;  /* 0x000000520c28723c */ /* 0x040fec0000001824 */
[C---:B------:R-:W-:Y:S06]  /*3f40*/  HMMA.16816.F32 R36, R12.reuse, R88, R24 ;  /* 0x000000580c24723c */ /* 0x040fec0000001818 */
[C---:B------:R-:W-:Y:S06]  /*3f50*/  HMMA.16816.F32 R24, R12.reuse, R94, R52 ;  /* 0x0000005e0c18723c */ /* 0x040fec0000001834 */
[C---:B------:R-:W-:Y:S06]  /*3f60*/  HMMA.16816.F32 R16, R12.reuse, R92, R28 ;  /* 0x0000005c0c10723c */ /* 0x040fec000000181c */
[C---:B------:R-:W-:Y:S06]  /*3f70*/  HMMA.16816.F32 R20, R12.reuse, R90, R20 ;  /* 0x0000005a0c14723c */ /* 0x040fec0000001814 */
[C---:B-1----:R-:W-:Y:S06]  /*3f80*/  HMMA.16816.F32 R28, R12.reuse, R64, R56 ;  /* 0x000000400c1c723c */ /* 0x042fec0000001838 */
[----:B------:R-:W-:Y:S06]  /*3f90*/  HMMA.16816.F32 R12, R12, R66, R48 ;  /* 0x000000420c0c723c */ /* 0x000fec0000001830 */
[C---:B-----5:R-:W-:Y:S06]  /*3fa0*/  HMMA.16816.F32 R52, R8.reuse, R68, R44 ;  /* 0x000000440834723c */ /* 0x060fec000000182c */
[C---:B------:R-:W-:Y:S06]  /*3fb0*/  HMMA.16816.F32 R40, R8.reuse, R70, R40 ;  /* 0x000000460828723c */ /* 0x040fec0000001828 */
[C---:B--2---:R-:W-:Y:S06]  /*3fc0*/  HMMA.16816.F32 R36, R8.reuse, R76, R36 ;  /* 0x0000004c0824723c */ /* 0x044fec0000001824 */
[C---:B------:R-:W-:Y:S06]  /*3fd0*/  HMMA.16816.F32 R44, R8.reuse, R86, R24 ;  /* 0x00000056082c723c */ /* 0x040fec0000001818 */
[----:B------:R-:W-:Y:S01]  /*3fe0*/  HMMA.16816.F32 R48, R8, R60, R28 ;  /* 0x0000003c0830723c */ /* 0x000fe2000000181c */
[C---:B------:R-:W-:Y:S01]  /*3ff0*/  VIADDMNMX R24, R113.reuse, 0x8, R2, PT ;  /* 0x0000000871187846 */ /* 0x040fe20003800102 */
[----:B------:R-:W-:Y:S01]  /*4000*/  VIADD R2, R0, 0x8 ;  /* 0x0000000800027836 */ /* 0x000fe20000000000 */
[----:B------:R-:W-:-:S02]  /*4010*/  VIMNMX R25, R113, UR26, PT ;  /* 0x0000001a71197c48 */ /* 0x000fc4000bfe0100 */
[CC--:B------:R-:W-:Y:S01]  /*4020*/  ISETP.GE.AND P3, PT, R3.reuse, R24.reuse, PT ;  /* 0x000000180300720c */ /* 0x0c0fe20003f66270 */
[C---:B------:R-:W-:Y:S01]  /*4030*/  HMMA.16816.F32 R20, R8.reuse, R78, R20 ;  /* 0x0000004e0814723c */ /* 0x040fe20000001814 */
[----:B------:R-:W-:Y:S01]  /*4040*/  BAR.SYNC.DEFER_BLOCKING 0x0 ;  /* 0x0000000000007b1d */ /* 0x000fe20000010000 */
[----:B------:R-:W-:Y:S02]  /*4050*/  ISETP.GE.AND P6, PT, R3, R25, PT ;  /* 0x000000190300720c */ /* 0x000fe40003fc6270 */
[----:B------:R-:W-:Y:S02]  /*4060*/  I2FP.F32.S32 R3, R3 ;  /* 0x0000000300037245 */ /* 0x000fe40000201400 */
[C---:B------:R-:W-:Y:S01]  /*4070*/  ISETP.GE.AND P4, PT, R2.reuse, R25, PT ;  /* 0x000000190200720c */ /* 0x040fe20003f86270 */
[----:B------:R-:W-:Y:S01]  /*4080*/  HMMA.16816.F32 R16, R8, R84, R16 ;  /* 0x000000540810723c */ /* 0x000fe20000001810 */
[----:B------:R-:W-:Y:S02]  /*4090*/  ISETP.GE.AND P1, PT, R2, R24, PT ;  /* 0x000000180200720c */ /* 0x000fe40003f26270 */
[----:B------:R-:W-:-:S02]  /*40a0*/  I2FP.F32.S32 R2, R2 ;  /* 0x0000000200027245 */ /* 0x000fc40000201400 */
[C---:B------:R-:W-:Y:S01]  /*40b0*/  ISETP.GE.AND P0, PT, R7.reuse, R25, PT ;  /* 0x000000190700720c */ /* 0x040fe20003f06270 */
[----:B------:R-:W-:Y:S01]  /*40c0*/  HMMA.16816.F32 R28, R8, R62, R12 ;  /* 0x0000003e081c723c */ /* 0x000fe2000000180c */
[----:B------:R-:W-:Y:S02]  /*40d0*/  ISETP.GE.AND P5, PT, R7, R24, PT ;  /* 0x000000180700720c */ /* 0x000fe40003fa6270 */
[----:B------:R-:W-:-:S04]  /*40e0*/  I2FP.F32.S32 R7, R7 ;  /* 0x0000000700077245 */ /* 0x000fc80000201400 */
[C---:B------:R-:W-:Y:S01]  /*40f0*/  FFMA.FTZ R10, R3.reuse, UR15, R53 ;  /* 0x0000000f030a7c23 */ /* 0x040fe20008010035 */
[----:B------:R-:W-:Y:S01]  /*4100*/  FFMA.FTZ R8, R3, UR15, R55 ;  /* 0x0000000f03087c23 */ /* 0x000fe20008010037 */
[----:B------:R-:W-:Y:S02]  /*4110*/  VIADD R3, R0, 0x10 ;  /* 0x0000001000037836 */ /* 0x000fe40000000000 */
[C---:B------:R-:W-:Y:S01]  /*4120*/  FFMA.FTZ R9, R2.reuse, UR15, R40 ;  /* 0x0000000f02097c23 */ /* 0x040fe20008010028 */
[----:B------:R-:W-:Y:S01]  /*4130*/  FFMA.FTZ R13, R2, UR15, R42 ;  /* 0x0000000f020d7c23 */ /* 0x000fe2000801002a */
[----:B------:R-:W-:Y:S01]  /*4140*/  VIADD R2, R0, 0x11 ;  /* 0x0000001100027836 */ /* 0x000fe20000000000 */
[----:B------:R-:W-:Y:S01]  /*4150*/  FSEL R35, R10, -INF , !P6 ;  /* 0xff8000000a237808 */ /* 0x000fe20007000000 */
[----:B------:R-:W-:Y:S01]  /*4160*/  FFMA.FTZ R12, R7, UR15, R41 ;  /* 0x0000000f070c7c23 */ /* 0x000fe20008010029 */
[C---:B------:R-:W-:Y:S02]  /*4170*/  ISETP.GE.AND P2, PT, R3.reuse, R25, PT ;  /* 0x000000190300720c */ /* 0x040fe40003f46270 */
[----:B------:R-:W-:-:S02]  /*4180*/  ISETP.GE.AND P6, PT, R3, R24, PT ;  /* 0x000000180300720c */ /* 0x000fc40003fc6270 */
[----:B------:R-:W-:Y:S02]  /*4190*/  I2FP.F32.S32 R3, R3 ;  /* 0x0000000300037245 */ /* 0x000fe40000201400 */
[----:B------:R-:W-:Y:S02]  /*41a0*/  FSEL R42, R8, -INF , !P3 ;  /* 0xff800000082a7808 */ /* 0x000fe40005800000 */
[----:B------:R-:W-:Y:S01]  /*41b0*/  FSEL R40, R9, -INF , !P4 ;  /* 0xff80000009287808 */ /* 0x000fe20006000000 */
[----:B------:R-:W-:Y:S01]  /*41c0*/  FFMA.FTZ R9, R7, UR15, R43 ;  /* 0x0000000f07097c23 */ /* 0x000fe2000801002b */
[C---:B------:R-:W-:Y:S01]  /*41d0*/  ISETP.GE.AND P3, PT, R2.reuse, R25, PT ;  /* 0x000000190200720c */ /* 0x040fe20003f66270 */
[C---:B------:R-:W-:Y:S01]  /*41e0*/  FFMA.FTZ R11, R3.reuse, UR15, R36 ;  /* 0x0000000f030b7c23 */ /* 0x040fe20008010024 */
[----:B------:R-:W-:Y:S01]  /*41f0*/  ISETP.GE.AND P4, PT, R2, R24, PT ;  /* 0x000000180200720c */ /* 0x000fe20003f86270 */
[----:B------:R-:W-:Y:S01]  /*4200*/  FFMA.FTZ R8, R3, UR15, R38 ;  /* 0x0000000f03087c23 */ /* 0x000fe20008010026 */
[----:B------:R-:W-:Y:S01]  /*4210*/  I2FP.F32.S32 R2, R2 ;  /* 0x0000000200027245 */ /* 0x000fe20000201400 */
[C---:B------:R-:W-:Y:S01]  /*4220*/  VIADD R7, R0.reuse, 0x18 ;  /* 0x0000001800077836 */ /* 0x040fe20000000000 */
[----:B------:R-:W-:Y:S01]  /*4230*/  FSEL R36, R13, -INF , !P1 ;  /* 0xff8000000d247808 */ /* 0x000fe20004800000 */
[----:B------:R-:W-:Y:S01]  /*4240*/  VIADD R3, R0, 0x19 ;  /* 0x0000001900037836 */ /* 0x000fe20000000000 */
[----:B------:R-:W-:Y:S01]  /*4250*/  FSEL R34, R12, -INF , !P0 ;  /* 0xff8000000c227808 */ /* 0x000fe20004000000 */
[C---:B------:R-:W-:Y:S01]  /*4260*/  FFMA.FTZ R10, R2.reuse, UR15, R37 ;  /* 0x0000000f020a7c23 */ /* 0x040fe20008010025 */
[----:B------:R-:W-:Y:S01]  /*4270*/  FFMA.FTZ R15, R2, UR15, R39 ;  /* 0x0000000f020f7c23 */ /* 0x000fe20008010027 */
[----:B------:R-:W-:Y:S01]  /*4280*/  VIADD R2, R0, 0x20 ;  /* 0x0000002000027836 */ /* 0x000fe20000000000 */
        /* <DEDUP_REMOVED lines=33> */
[----:B------:R-:W-:Y:S01]  /*44a0*/  FFMA.FTZ R9, R7, UR15, R19 ;  /* 0x0000000f07097c23 */ /* 0x000fe20008010013 */
[----:B------:R-:W-:Y:S01]  /*44b0*/  FSEL R169, R10, -INF , !P6 ;  /* 0xff8000000aa97808 */ /* 0x000fe20007000000 */
[C---:B------:R-:W-:Y:S01]  /*44c0*/  FFMA.FTZ R11, R3.reuse, UR15, R44 ;  /* 0x0000000f030b7c23 */ /* 0x040fe2000801002c */
[C---:B------:R-:W-:Y:S01]  /*44d0*/  ISETP.GE.AND P2, PT, R2.reuse, R25, PT ;  /* 0x000000190200720c */ /* 0x040fe20003f46270 */
[----:B------:R-:W-:Y:S01]  /*44e0*/  FFMA.FTZ R8, R3, UR15, R46 ;  /* 0x0000000f03087c23 */ /* 0x000fe2000801002e */
[----:B------:R-:W-:Y:S01]  /*44f0*/  ISETP.GE.AND P6, PT, R2, R24, PT ;  /* 0x000000180200720c */ /* 0x000fe20003fc6270 */
[C---:B------:R-:W-:Y:S01]  /*4500*/  VIADD R3, R0.reuse, 0x31 ;  /* 0x0000003100037836 */ /* 0x040fe20000000000 */
[----:B------:R-:W-:Y:S01]  /*4510*/  I2FP.F32.S32 R2, R2 ;  /* 0x0000000200027245 */ /* 0x000fe20000201400 */
[----:B------:R-:W-:Y:S01]  /*4520*/  FFMA.FTZ R12, R7, UR15, R17 ;  /* 0x0000000f070c7c23 */ /* 0x000fe20008010011 */
[----:B------:R-:W-:Y:S01]  /*4530*/  VIADD R7, R0, 0x30 ;  /* 0x0000003000077836 */ /* 0x000fe20000000000 */
[----:B------:R-:W-:-:S02]  /*4540*/  FSEL R194, R9, -INF , !P1 ;  /* 0xff80000009c27808 */ /* 0x000fc40004800000 */
[C---:B------:R-:W-:Y:S01]  /*4550*/  FFMA.FTZ R10, R2.reuse, UR15, R45 ;  /* 0x0000000f020a7c23 */ /* 0x040fe2000801002d */
[----:B------:R-:W-:Y:S01]  /*4560*/  FFMA.FTZ R13, R2, UR15, R47 ;  /* 0x0000000f020d7c23 */ /* 0x000fe2000801002f */
[----:B------:R-:W-:Y:S01]  /*4570*/  VIADD R2, R0, 0x38 ;  /* 0x0000003800027836 */ /* 0x000fe20000000000 */
[----:B------:R-:W-:Y:S02]  /*4580*/  FSEL R168, R11, -INF , !P0 ;  /* 0xff8000000ba87808 */ /* 0x000fe40004000000 */
[C---:B------:R-:W-:Y:S02]  /*4590*/  ISETP.GE.AND P1, PT, R3.reuse, R25, PT ;  /* 0x000000190300720c */ /* 0x040fe40003f26270 */
[----:B------:R-:W-:Y:S02]  /*45a0*/  ISETP.GE.AND P0, PT, R3, R24, PT ;  /* 0x000000180300720c */ /* 0x000fe40003f06270 */
[----:B------:R-:W-:Y:S02]  /*45b0*/  FSEL R193, R14, -INF , !P3 ;  /* 0xff8000000ec17808 */ /* 0x000fe40005800000 */
[----:B------:R-:W-:-:S02]  /*45c0*/  FSEL R117, R12, -INF , !P4 ;  /* 0xff8000000c757808 */ /* 0x000fc40006000000 */
[----:B------:R-:W-:Y:S02]  /*45d0*/  I2FP.F32.S32 R3, R3 ;  /* 0x0000000300037245 */ /* 0x000fe40000201400 */
[C---:B------:R-:W-:Y:S02]  /*45e0*/  ISETP.GE.AND P3, PT, R7.reuse, R25, PT ;  /* 0x000000190700720c */ /* 0x040fe40003f66270 */
[----:B------:R-:W-:Y:S01]  /*45f0*/  ISETP.GE.AND P4, PT, R7, R24, PT ;  /* 0x000000180700720c */ /* 0x000fe20003f86270 */
[C---:B------:R-:W-:Y:S01]  /*4600*/  FFMA.FTZ R11, R3.reuse, UR15, R51 ;  /* 0x0000000f030b7c23 */ /* 0x040fe20008010033 */
[----:B------:R-:W-:Y:S01]  /*4610*/  FSEL R200, R8, -INF , !P5 ;  /* 0xff80000008c87808 */ /* 0x000fe20006800000 */
[----:B------:R-:W-:Y:S01]  /*4620*/  FFMA.FTZ R8, R3, UR15, R49 ;  /* 0x0000000f03087c23 */ /* 0x000fe20008010031 */
[----:B------:R-:W-:Y:S02]  /*4630*/  FSEL R170, R10, -INF , !P2 ;  /* 0xff8000000aaa7808 */ /* 0x000fe40005000000 */
[----:B------:R-:W-:-:S02]  /*4640*/  I2FP.F32.S32 R7, R7 ;  /* 0x0000000700077245 */ /* 0x000fc40000201400 */
[C---:B------:R-:W-:Y:S02]  /*4650*/  ISETP.GE.AND P5, PT, R2.reuse, R25, PT ;  /* 0x000000190200720c */ /* 0x040fe40003fa6270 */
[----:B------:R-:W-:Y:S01]  /*4660*/  ISETP.GE.AND P2, PT, R2, R24, PT ;  /* 0x000000180200720c */ /* 0x000fe20003f46270 */
[C---:B------:R-:W-:Y:S01]  /*4670*/  FFMA.FTZ R9, R7.reuse, UR15, R48 ;  /* 0x0000000f07097c23 */ /* 0x040fe20008010030 */
[----:B------:R-:W-:Y:S01]  /*4680*/  I2FP.F32.S32 R2, R2 ;  /* 0x0000000200027245 */ /* 0x000fe20000201400 */
[----:B------:R-:W-:Y:S01]  /*4690*/  FFMA.FTZ R7, R7, UR15, R50 ;  /* 0x0000000f07077c23 */ /* 0x000fe20008010032 */
[----:B------:R-:W-:Y:S02]  /*46a0*/  FSEL R245, R11, -INF , !P0 ;  /* 0xff8000000bf57808 */ /* 0x000fe40004000000 */
[----:B------:R-:W-:Y:S01]  /*46b0*/  PLOP3.LUT P0, PT, PT, PT, UP0, 0x80, 0x0 ;  /* 0x000000000000781c */ /* 0x000fe20003f0f008 */
[C---:B------:R-:W-:Y:S01]  /*46c0*/  FFMA.FTZ R12, R2.reuse, UR15, R28 ;  /* 0x0000000f020c7c23 */ /* 0x040fe2000801001c */
[----:B------:R-:W-:Y:S01]  /*46d0*/  FFMA.FTZ R10, R2, UR15, R30 ;  /* 0x0000000f020a7c23 */ /* 0x000fe2000801001e */
[----:B------:R-:W-:Y:S01]  /*46e0*/  VIADD R2, R0, 0x39 ;  /* 0x0000003900027836 */ /* 0x000fe20000000000 */
[----:B------:R-:W-:-:S02]  /*46f0*/  FSEL R195, R13, -INF , !P6 ;  /* 0xff8000000dc37808 */ /* 0x000fc40007000000 */
[----:B------:R-:W-:Y:S02]  /*4700*/  FSEL R240, R9, -INF , !P3 ;  /* 0xff80000009f07808 */ /* 0x000fe40005800000 */
[----:B------:R-:W-:Y:S02]  /*4710*/  FSEL R244, R7, -INF , !P4 ;  /* 0xff80000007f47808 */ /* 0x000fe40006000000 */
[----:B------:R-:W-:Y:S02]  /*4720*/  FSEL R241, R8, -INF , !P1 ;  /* 0xff80000008f17808 */ /* 0x000fe40004800000 */
[CC--:B------:R-:W-:Y:S02]  /*4730*/  ISETP.GE.AND P6, PT, R0.reuse, R25.reuse, PT ;  /* 0x000000190000720c */ /* 0x0c0fe40003fc6270 */
[----:B------:R-:W-:Y:S02]  /*4740*/  ISETP.GE.AND P3, PT, R0, R24, PT ;  /* 0x000000180000720c */ /* 0x000fe40003f66270 */
[----:B------:R-:W-:-:S02]  /*4750*/  ISETP.GE.AND P4, PT, R2, R25, PT ;  /* 0x000000190200720c */ /* 0x000fc40003f86270 */
        /* <DEDUP_REMOVED lines=129> */
.L_x_697:
[----:B------:R-:W-:Y:S05]  /*4f70*/  BSYNC B0 ;  /* 0x0000000000007941 */ /* 0x000fea0003800000 */
.L_x_696:
[----:B------:R-:W0:Y:S02]  /*4f80*/  LDGDEPBAR ;  /* 0x00000000000079af */ /* 0x000e240000000000 */
.L_x_695:
[----:B------:R-:W-:Y:S01]  /*4f90*/  FMNMX.FTZ R0, R30, R35, !PT ;  /* 0x000000231e007209 */ /* 0x000fe20007810000 */
[----:B------:R-:W-:Y:S01]  /*4fa0*/  IMAD.WIDE.U32 R196, R112, -0x326172a9, RZ ;  /* 0xcd9e8d5770c47825 */ /* 0x000fe200078e00ff */
[----:B------:R-:W-:Y:S01]  /*4fb0*/  USHF.L.U32 UR35, UR16, 0x1, URZ ;  /* 0x0000000110237899 */ /* 0x000fe2000800063f */
[----:B------:R-:W-:Y:S01]  /*4fc0*/  LEA R181, R6, UR4, 0x1 ;  /* 0x0000000406b57c11 */ /* 0x000fe2000f8e08ff */
[----:B------:R-:W-:Y:S01]  /*4fd0*/  UIADD3 UR6, UR29, -0x4498517b, URZ ;  /* 0xbb67ae851d067890 */ /* 0x000fe2000fffe03f */
[----:B------:R-:W-:Y:S01]  /*4fe0*/  FMNMX.FTZ R0, R40, R0, !PT ;  /* 0x0000000028007209 */ /* 0x000fe20007810000 */
[----:B------:R-:W-:Y:S02]  /*4ff0*/  ULOP3.LUT UR7, UR35, UR29, URZ, 0x3c, !UPT ;  /* 0x0000001d23077292 */ /* 0x000fe4000f8e3c3f */
[----:B------:R-:W-:Y:S01]  /*5000*/  UIADD3 UR34, UR28, -0x61c88647, URZ ;  /* 0x9e3779b91c227890 */ /* 0x000fe2000fffe03f */
[----:B------:R-:W-:Y:S01]  /*5010*/  FMNMX.FTZ R0, R34, R0, !PT ;  /* 0x0000000022007209 */ /* 0x000fe20007810000 */
[----:B------:R-:W-:Y:S01]  /*5020*/  UIADD3 UR27, UR28, 0x3c6ef372, URZ ;  /* 0x3c6ef3721c1b7890 */ /* 0x000fe2000fffe03f */
[--C-:B------:R-:W-:Y:S01]  /*5030*/  IMAD R182, R5, 0x2, R181.reuse ;  /* 0x0000000205b67824 */ /* 0x100fe200078e02b5 */
[----:B------:R-:W-:Y:S01]  /*5040*/  ULDC UR36, c[0x0][0x2ec] ;  /* 0x0000bb0000247ab9 */ /* 0x000fe20000000800 */
[----:B------:R-:W-:Y:S01]  /*5050*/  FMNMX.FTZ R0, R56, R0, !PT ;  /* 0x0000000038007209 */ /* 0x000fe20007810000 */
[----:B------:R-:W-:Y:S01]  /*5060*/  UIADD3 UR26, UR29, 0x76cf5d0a, URZ ;  /* 0x76cf5d0a1d1a7890 */ /* 0x000fe2000fffe03f */
[----:B------:R-:W-:Y:S01]  /*5070*/  IMAD.U32 R5, RZ, RZ, UR5 ;  /* 0x00000005ff057e24 */ /* 0x000fe2000f8e00ff */
[----:B------:R-:W-:Y:S01]  /*5080*/  UIADD3 UR22, UR29, 0x32370b8f, URZ ;  /* 0x32370b8f1d167890 */ /* 0x000fe2000fffe03f */
[----:B------:R-:W-:Y:S01]  /*5090*/  FMNMX.FTZ R0, R57, R0, !PT ;  /* 0x0000000039007209 */ /* 0x000fe20007810000 */
[----:B------:R-:W-:Y:S01]  /*50a0*/  UIADD3 UR23, UR28, -0x255992d5, URZ ;  /* 0xdaa66d2b1c177890 */ /* 0x000fe2000fffe03f */
[C---:B------:R-:W-:Y:S01]  /*50b0*/  IMAD R184, R4.reuse, 0x2, R181 ;  /* 0x0000000204b87824 */ /* 0x040fe200078e02b5 */
[----:B------:R-:W-:Y:S01]  /*50c0*/  UIADD3 UR21, UR28, 0x78dde6e4, URZ ;  /* 0x78dde6e41c157890 */ /* 0x000fe2000fffe03f */
[----:B------:R-:W-:Y:S01]  /*50d0*/  FMNMX.FTZ R2, R53, R0, !PT ;  /* 0x0000000035027209 */ /* 0x000fe20007810000 */
[----:B------:R-:W-:Y:S01]  /*50e0*/  IMAD R183, R4, 0x2, R182 ;  /* 0x0000000204b77824 */ /* 0x000fe200078e02b6 */
[----:B------:R-:W-:Y:S01]  /*50f0*/  FMNMX.FTZ R0, R31, R42, !PT ;  /* 0x0000002a1f007209 */ /* 0x000fe20007810000 */
[----:B-1----:R-:W-:Y:S01]  /*5100*/  LDSM.16.MT88.4 R16, [R182+0xe000] ;  /* 0x00e00000b610783b */ /* 0x002fe20000004200 */
[----:B------:R-:W-:Y:S01]  /*5110*/  FMNMX.FTZ R2, R55, R2, !PT ;  /* 0x0000000237027209 */ /* 0x000fe20007810000 */
[----:B------:R-:W-:Y:S01]  /*5120*/  UIADD3 UR4, UR28, 0x1715609d, URZ ;  /* 0x1715609d1c047890 */ /* 0x000fe2000fffe03f */
[----:B------:R-:W-:Y:S01]  /*5130*/  FMNMX.FTZ R0, R36, R0, !PT ;  /* 0x0000000024007209 */ /* 0x000fe20007810000 */
[----:B------:R-:W-:Y:S01]  /*5140*/  LDSM.16.MT88.4 R20, [R181+0xe000] ;  /* 0x00e00000b514783b */ /* 0x000fe20000004200 */
[----:B------:R-:W-:Y:S01]  /*5150*/  FMNMX.FTZ R2, R169, R2, !PT ;  /* 0x00000002a9027209 */ /* 0x000fe20007810000 */
[----:B------:R-:W-:Y:S01]  /*5160*/  UIADD3 UR35, UR35, 0x1, URZ ;  /* 0x0000000123237890 */ /* 0x000fe2000fffe03f */
[----:B------:R-:W-:Y:S01]  /*5170*/  FMNMX.FTZ R0, R37, R0, !PT ;  /* 0x0000000025007209 */ /* 0x000fe20007810000 */
[----:B------:R-:W-:Y:S01]  /*5180*/  LDSM.16.MT88.4 R48, [R182+0x10000] ;  /* 0x01000000b630783b */ /* 0x000fe20000004200 */
[----:B------:R-:W-:Y:S01]  /*5190*/  FMNMX.FTZ R2, R117, R2, !PT ;  /* 0x0000000275027209 */ /* 0x000fe20007810000 */
[----:B------:R-:W-:Y:S01]  /*51a0*/  ULOP3.LUT UR35, UR35, UR29, URZ, 0x3c, !UPT ;  /* 0x0000001d23237292 */ /* 0x000fe2000f8e3c3f */
        /* <DEDUP_REMOVED lines=20> */
[----:B-1----:R-:W-:Y:S02]  /*52f0*/  FMNMX.FTZ R116, R2, R116, !PT ;  /* 0x0000007402747209 */ /* 0x002fe40007810000 */
[----:B------:R-:W-:Y:S01]  /*5300*/  LOP3.LUT R2, R118, UR28, RZ, 0x3c, !PT ;  /* 0x0000001c76027c12 */ /* 0x000fe2000f8e3cff */
[----:B------:R-:W-:Y:S02]  /*5310*/  IMAD.WIDE.U32 R118, R119, -0x2daee0ad, RZ ;  /* 0xd2511f5377767825 */ /* 0x000fe400078e00ff */
[----:B------:R-:W1:Y:S04]  /*5320*/  SHFL.BFLY PT, R7, R116, 0x1, 0x1f ;  /* 0x0c201f0074077f89 */ /* 0x000e6800000e0000 */
[----:B------:R3:W-:Y:S01]  /*5330*/  STL [R1+0x70], R2 ;  /* 0x0000700201007387 */ /* 0x0007e20000100800 */
[----:B--2---:R-:W-:-:S05]  /*5340*/  FMNMX.FTZ R9, R0, R3, !PT ;  /* 0x0000000300097209 */ /* 0x004fca0007810000 */
[----:B------:R-:W2:Y:S01]  /*5350*/  SHFL.BFLY PT, R13, R9, 0x1, 0x1f ;  /* 0x0c201f00090d7f89 */ /* 0x000ea200000e0000 */
[----:B-1----:R-:W-:-:S04]  /*5360*/  FMNMX.FTZ R116, R116, R7, !PT ;  /* 0x0000000774747209 */ /* 0x002fc80007810000 */
[C---:B------:R-:W-:Y:S01]  /*5370*/  FSETP.NEU.FTZ.AND P1, PT, R116.reuse, -INF , PT ;  /* 0xff8000007400780b */ /* 0x040fe20003f3d000 */
[----:B------:R-:W-:Y:S01]  /*5380*/  FMUL.FTZ R12, R116, UR36 ;  /* 0x00000024740c7c20 */ /* 0x000fe20008410000 */
[----:B---3--:R-:W-:-:S04]  /*5390*/  LOP3.LUT R2, R197, R2, RZ, 0x3c, !PT ;  /* 0x00000002c5027212 */ /* 0x008fc800078e3cff */
[----:B------:R-:W-:Y:S01]  /*53a0*/  FSEL R12, R12, RZ, P1 ;  /* 0x000000ff0c0c7208 */ /* 0x000fe20000800000 */
[----:B------:R-:W-:Y:S01]  /*53b0*/  IMAD.WIDE.U32 R46, R2, -0x2daee0ad, RZ ;  /* 0xd2511f53022e7825 */ /* 0x000fe200078e00ff */
[----:B------:R-:W-:Y:S01]  /*53c0*/  LOP3.LUT R2, R119, UR7, RZ, 0x3c, !PT ;  /* 0x0000000777027c12 */ /* 0x000fe2000f8e3cff */
[----:B------:R-:W-:-:S03]  /*53d0*/  UIADD3 UR7, UR29, -0x126145ec, URZ ;  /* 0xed9eba141d077890 */ /* 0x000fc6000fffe03f */
[----:B------:R-:W-:Y:S01]  /*53e0*/  LOP3.LUT R0, R47, UR6, R118, 0x96, !PT ;  /* 0x000000062f007c12 */ /* 0x000fe2000f8e9676 */
[----:B------:R-:W-:Y:S01]  /*53f0*/  IMAD.WIDE.U32 R2, R2, -0x326172a9, RZ ;  /* 0xcd9e8d5702027825 */ /* 0x000fe200078e00ff */
[----:B------:R-:W-:-:S03]  /*5400*/  UIADD3 UR6, UR29, -0x56f99767, URZ ;  /* 0xa90668991d067890 */ /* 0x000fc6000fffe03f */
[----:B------:R-:W-:Y:S01]  /*5410*/  IMAD.WIDE.U32 R44, R0, -0x326172a9, RZ ;  /* 0xcd9e8d57002c7825 */ /* 0x000fe200078e00ff */
[----:B------:R-:W-:-:S03]  /*5420*/  LOP3.LUT R3, R3, UR34, R196, 0x96, !PT ;  /* 0x0000002203037c12 */ /* 0x000fc6000f8e96c4 */
[----:B------:R-:W-:Y:S01]  /*5430*/  FFMA.FTZ R0, R30, UR36, -R12 ;  /* 0x000000241e007c23 */ /* 0x000fe2000801080c */
[----:B------:R-:W-:Y:S01]  /*5440*/  LOP3.LUT R10, R45, UR27, R2, 0x96, !PT ;  /* 0x0000001b2d0a7c12 */ /* 0x000fe2000f8e9602 */
[----:B------:R-:W-:Y:S02]  /*5450*/  IMAD.WIDE.U32 R2, R3, -0x2daee0ad, RZ ;  /* 0xd2511f5303027825 */ /* 0x000fe400078e00ff */
[----:B------:R1:W-:Y:S02]  /*5460*/  MUFU.EX2 R202, R0 ;  /* 0x0000000000ca7308 */ /* 0x0003e40000000800 */
[----:B------:R-:W-:Y:S01]  /*5470*/  IMAD.WIDE.U32 R10, R10, -0x2daee0ad, RZ ;  /* 0xd2511f530a0a7825 */ /* 0x000fe200078e00ff */
[----:B------:R-:W-:-:S04]  /*5480*/  LOP3.LUT R3, R3, UR26, R46, 0x96, !PT ;  /* 0x0000001a03037c12 */ /* 0x000fc8000f8e962e */
[----:B------:R-:W-:Y:S01]  /*5490*/  LOP3.LUT R7, R11, UR22, R2, 0x96, !PT ;  /* 0x000000160b077c12 */ /* 0x000fe2000f8e9602 */
[----:B------:R-:W-:-:S04]  /*54a0*/  IMAD.WIDE.U32 R2, R3, -0x326172a9, RZ ;  /* 0xcd9e8d5703027825 */ /* 0x000fc800078e00ff */
[----:B------:R-:W-:Y:S01]  /*54b0*/  IMAD.WIDE.U32 R26, R7, -0x326172a9, RZ ;  /* 0xcd9e8d57071a7825 */ /* 0x000fe200078e00ff */
[----:B------:R-:W-:Y:S02]  /*54c0*/  LOP3.LUT R8, R3, UR23, R44, 0x96, !PT ;  /* 0x0000001703087c12 */ /* 0x000fe4000f8e962c */
[----:B--2---:R-:W-:Y:S01]  /*54d0*/  FMNMX.FTZ R3, R9, R13, !PT ;  /* 0x0000000d09037209 */ /* 0x004fe20007810000 */
[----:B-1----:R-:W-:Y:S01]  /*54e0*/  FFMA.FTZ R0, R35, UR36, -R12 ;  /* 0x0000002423007c23 */ /* 0x002fe2000801080c */
[----:B------:R-:W-:Y:S01]  /*54f0*/  LOP3.LUT R2, R27, UR21, R2, 0x96, !PT ;  /* 0x000000151b027c12 */ /* 0x000fe2000f8e9602 */
[----:B------:R-:W-:Y:S01]  /*5500*/  IMAD.WIDE.U32 R8, R8, -0x2daee0ad, RZ ;  /* 0xd2511f5308087825 */ /* 0x000fe200078e00ff */
[----:B------:R-:W-:Y:S01]  /*5510*/  FSETP.NEU.FTZ.AND P1, PT, R3, -INF , PT ;  /* 0xff8000000300780b */ /* 0x000fe20003f3d000 */
[----:B------:R1:W-:Y:S02]  /*5520*/  MUFU.EX2 R216, R0 ;  /* 0x0000000000d87308 */ /* 0x0003e40000000800 */
[----:B------:R-:W-:-:S04]  /*5530*/  IMAD.WIDE.U32 R98, R2, -0x2daee0ad, RZ ;  /* 0xd2511f5302627825 */ /* 0x000fc800078e00ff */
[----:B------:R-:W-:Y:S01]  /*5540*/  FMUL.FTZ R2, R3, UR36 ;  /* 0x0000002403027c20 */ /* 0x000fe20008410000 */
[----:B------:R-:W-:-:S04]  /*5550*/  LOP3.LUT R14, R99, UR6, R8, 0x96, !PT ;  /* 0x00000006630e7c12 */ /* 0x000fc8000f8e9608 */
[----:B------:R-:W-:Y:S02]  /*5560*/  FSEL R2, R2, RZ, P1 ;  /* 0x000000ff02027208 */ /* 0x000fe40000800000 */
[----:B------:R-:W-:Y:S01]  /*5570*/  LOP3.LUT R8, R9, UR7, R10, 0x96, !PT ;  /* 0x0000000709087c12 */ /* 0x000fe2000f8e960a */
[----:B------:R-:W-:-:S04]  /*5580*/  IMAD.WIDE.U32 R14, R14, -0x326172a9, RZ ;  /* 0xcd9e8d570e0e7825 */ /* 0x000fc800078e00ff */
[----:B------:R-:W-:Y:S01]  /*5590*/  FFMA.FTZ R9, R42, UR36, -R2 ;  /* 0x000000242a097c23 */ /* 0x000fe20008010802 */
[----:B------:R-:W-:-:S04]  /*55a0*/  IMAD.WIDE.U32 R96, R8, -0x326172a9, RZ ;  /* 0xcd9e8d5708607825 */ /* 0x000fc800078e00ff */
[----:B-1----:R-:W-:Y:S01]  /*55b0*/  FFMA.FTZ R0, R40, UR36, -R12 ;  /* 0x0000002428007c23 */ /* 0x002fe2000801080c */
[--C-:B------:R-:W-:Y:S01]  /*55c0*/  SHF.R.U32.HI R7, RZ, 0x10, R14.reuse ;  /* 0x00000010ff077819 */ /* 0x100fe2000001160e */
[----:B------:R-:W-:Y:S01]  /*55d0*/  MUFU.EX2 R211, R9 ;  /* 0x0000000900d37308 */ /* 0x000fe20000000800 */
[----:B------:R-:W-:Y:S01]  /*55e0*/  SHF.R.U32.HI R10, RZ, 0x18, R14 ;  /* 0x00000018ff0a7819 */ /* 0x000fe2000001160e */
[----:B------:R-:W-:Y:S01]  /*55f0*/  LDSM.16.MT88.4 R40, [R181+0xc000] ;  /* 0x00c00000b528783b */ /* 0x000fe20000004200 */
[----:B------:R-:W-:Y:S02]  /*5600*/  LOP3.LUT R7, R7, 0xff, RZ, 0xc0, !PT ;  /* 0x000000ff07077812 */ /* 0x000fe400078ec0ff */
[----:B------:R-:W-:Y:S02]  /*5610*/  LOP3.LUT R11, R14, 0xff, RZ, 0xc0, !PT ;  /* 0x000000ff0e0b7812 */ /* 0x000fe400078ec0ff */
[----:B------:R-:W-:Y:S01]  /*5620*/  PRMT R13, R7, 0x5410, R10 ;  /* 0x00005410070d7816 */ /* 0x000fe2000000000a */
[----:B------:R1:W-:Y:S02]  /*5630*/  MUFU.EX2 R217, R0 ;  /* 0x0000000000d97308 */ /* 0x0003e40000000800 */
[----:B-1----:R-:W-:-:S02]  /*5640*/  FFMA.FTZ R0, R34, UR36, -R12 ;  /* 0x0000002422007c23 */ /* 0x002fc4000801080c */
[----:B------:R-:W-:Y:S04]  /*5650*/  LDSM.16.MT88.4 R32, [R183+0xc000] ;  /* 0x00c00000b720783b */ /* 0x000fe80000004200 */
[----:B------:R1:W-:Y:S02]  /*5660*/  MUFU.EX2 R204, R0 ;  /* 0x0000000000cc7308 */ /* 0x0003e40000000800 */
[----:B-1----:R-:W-:Y:S02]  /*5670*/  FFMA.FTZ R0, R31, UR36, -R2 ;  /* 0x000000241f007c23 */ /* 0x002fe40008010802 */
[----:B------:R-:W1:Y:S04]  /*5680*/  LDSM.16.MT88.4 R28, [R182+0xc000] ;  /* 0x00c00000b61c783b */ /* 0x000e680000004200 */
[----:B------:R2:W3:Y:S02]  /*5690*/  MUFU.EX2 R221, R0 ;  /* 0x0000000000dd7308 */ /* 0x0004e40000000800 */
[----:B--2---:R-:W-:-:S04]  /*56a0*/  LOP3.LUT R0, R14, 0xffff, RZ, 0xc0, !PT ;  /* 0x0000ffff0e007812 */ /* 0x004fc800078ec0ff */
[----:B------:R-:W-:Y:S02]  /*56b0*/  SHF.R.U32.HI R8, RZ, 0x8, R0 ;  /* 0x00000008ff087819 */ /* 0x000fe40000011600 */
[----:B------:R-:W-:Y:S02]  /*56c0*/  LOP3.LUT R0, R15, UR8, R96, 0x96, !PT ;  /* 0x000000080f007c12 */ /* 0x000fe4000f8e9660 */
[----:B------:R-:W-:Y:S01]  /*56d0*/  PRMT R11, R11, 0x5410, R8 ;  /* 0x000054100b0b7816 */ /* 0x000fe20000000008 */
[--C-:B------:R-:W-:Y:S01]  /*56e0*/  FFMA.FTZ R8, R36, UR36, -R2.reuse ;  /* 0x0000002424087c23 */ /* 0x100fe20008010802 */
[C---:B------:R-:W-:Y:S02]  /*56f0*/  LOP3.LUT R7, R0.reuse, 0xffff, RZ, 0xc0, !PT ;  /* 0x0000ffff00077812 */ /* 0x040fe400078ec0ff */
[----:B------:R-:W-:Y:S01]  /*5700*/  LOP3.LUT R10, R0, 0xff, RZ, 0xc0, !PT ;  /* 0x000000ff000a7812 */ /* 0x000fe200078ec0ff */
[----:B------:R2:W-:Y:S01]  /*5710*/  MUFU.EX2 R219, R8 ;  /* 0x0000000800db7308 */ /* 0x0005e20000000800 */
[----:B------:R-:W-:Y:S01]  /*5720*/  SHF.R.U32.HI R9, RZ, 0x8, R7 ;  /* 0x00000008ff097819 */ /* 0x000fe20000011607 */
[----:B------:R-:W-:Y:S01]  /*5730*/  FFMA.FTZ R7, R37, UR36, -R2 ;  /* 0x0000002425077c23 */ /* 0x000fe20008010802 */
[----:B------:R-:W-:Y:S01]  /*5740*/  SHF.R.U32.HI R6, RZ, 0x18, R0 ;  /* 0x00000018ff067819 */ /* 0x000fe20000011600 */
[----:B------:R-:W4:Y:S01]  /*5750*/  LDSM.16.MT88.4 R36, [R184+0xc000] ;  /* 0x00c00000b824783b */ /* 0x000f220000004200 */
[----:B------:R-:W-:-:S03]  /*5760*/  PRMT R9, R10, 0x5410, R9 ;  /* 0x000054100a097816 */ /* 0x000fc60000000009 */
[----:B------:R5:W1:Y:S01]  /*5770*/  MUFU.EX2 R171, R7 ;  /* 0x0000000700ab7308 */ /* 0x000a620000000800 */
[----:B--2---:R-:W-:-:S04]  /*5780*/  SHF.R.U32.HI R8, RZ, 0x10, R0 ;  /* 0x00000010ff087819 */ /* 0x004fc80000011600 */
[----:B------:R-:W-:-:S04]  /*5790*/  LOP3.LUT R0, R8, 0xff, RZ, 0xc0, !PT ;  /* 0x000000ff08007812 */ /* 0x000fc800078ec0ff */
[----:B------:R-:W-:Y:S02]  /*57a0*/  PRMT R8, R0, 0x5410, R6 ;  /* 0x0000541000087816 */ /* 0x000fe40000000006 */
[----:B---3--:R-:W-:Y:S02]  /*57b0*/  F2FP.F16.F32.PACK_AB R0, R211, R221 ;  /* 0x000000ddd300723e */ /* 0x008fe400000000ff */
[----:B-----5:R-:W-:Y:S02]  /*57c0*/  F2FP.F16.F32.PACK_AB R7, R216, R202 ;  /* 0x000000cad807723e */ /* 0x020fe400000000ff */
[C---:B------:R-:W-:Y:S02]  /*57d0*/  PRMT R173, R0.reuse, 0x7610, R173 ;  /* 0x0000761000ad7816 */ /* 0x040fe400000000ad */
[----:B------:R-:W-:Y:S02]  /*57e0*/  PRMT R177, R0, 0x7632, R177 ;  /* 0x0000763200b17816 */ /* 0x000fe400000000b1 */
[----:B------:R-:W-:-:S02]  /*57f0*/  LEA R0, R5, UR5, 0x10 ;  /* 0x0000000505007c11 */ /* 0x000fc4000f8e80ff */
[----:B------:R-:W-:Y:S02]  /*5800*/  F2FP.F16.F32.PACK_AB R6, R204, R217 ;  /* 0x000000d9cc06723e */ /* 0x000fe400000000ff */
[C---:B------:R-:W-:Y:S02]  /*5810*/  PRMT R174, R7.reuse, 0x7610, R174 ;  /* 0x0000761007ae7816 */ /* 0x040fe400000000ae */
[----:B------:R-:W-:Y:S02]  /*5820*/  PRMT R172, R7, 0x7632, R172 ;  /* 0x0000763207ac7816 */ /* 0x000fe400000000ac */
[----:B-1----:R-:W-:Y:S02]  /*5830*/  F2FP.F16.F32.PACK_AB R5, R171, R219 ;  /* 0x000000dbab05723e */ /* 0x002fe400000000ff */
[C---:B------:R-:W-:Y:S02]  /*5840*/  PRMT R176, R6.reuse, 0x7610, R176 ;  /* 0x0000761006b07816 */ /* 0x040fe400000000b0 */
[----:B------:R-:W-:-:S02]  /*5850*/  PRMT R175, R6, 0x7632, R175 ;  /* 0x0000763206af7816 */ /* 0x000fc400000000af */
[--C-:B------:R-:W-:Y:S02]  /*5860*/  HSET2.LE.AND R4, R9, R0.reuse, PT ;  /* 0x0000000009047233 */ /* 0x100fe40003803000 */
[----:B------:R-:W-:Y:S02]  /*5870*/  PRMT R6, R174, 0x5410, R172 ;  /* 0x00005410ae067816 */ /* 0x000fe400000000ac */
[C---:B------:R-:W-:Y:S02]  /*5880*/  PRMT R179, R5.reuse, 0x7610, R179 ;  /* 0x0000761005b37816 */ /* 0x040fe400000000b3 */
[----:B------:R-:W-:Y:S02]  /*5890*/  PRMT R178, R5, 0x7632, R178 ;  /* 0x0000763205b27816 */ /* 0x000fe400000000b2 */
[----:B------:R-:W-:Y:S02]  /*58a0*/  HSET2.LE.AND R5, R8, R0, PT ;  /* 0x0000000008057233 */ /* 0x000fe40003803000 */
[----:B------:R-:W-:-:S02]  /*58b0*/  LOP3.LUT R8, R4, R6, RZ, 0xc0, !PT ;  /* 0x0000000604087212 */ /* 0x000fc400078ec0ff */
[----:B------:R-:W-:Y:S02]  /*58c0*/  PRMT R4, R173, 0x5410, R177 ;  /* 0x00005410ad047816 */ /* 0x000fe400000000b1 */
[--C-:B------:R-:W-:Y:S02]  /*58d0*/  HSET2.LE.AND R6, R11, R0.reuse, PT ;  /* 0x000000000b067233 */ /* 0x100fe40003803000 */
[----:B------:R-:W-:Y:S02]  /*58e0*/  LOP3.LUT R9, R5, R4, RZ, 0xc0, !PT ;  /* 0x0000000405097212 */ /* 0x000fe400078ec0ff */
[----:B------:R-:W-:Y:S02]  /*58f0*/  PRMT R5, R176, 0x5410, R175 ;  /* 0x00005410b0057816 */ /* 0x000fe400000000af */
[----:B------:R-:W-:Y:S02]  /*5900*/  HSET2.LE.AND R4, R13, R0, PT ;  /* 0x000000000d047233 */ /* 0x000fe40003803000 */
[----:B------:R-:W-:-:S02]  /*5910*/  LOP3.LUT R10, R6, R5, RZ, 0xc0, !PT ;  /* 0x00000005060a7212 */ /* 0x000fc400078ec0ff */
[----:B------:R-:W-:-:S04]  /*5920*/  PRMT R5, R179, 0x5410, R178 ;  /* 0x00005410b3057816 */ /* 0x000fc800000000b2 */
[----:B------:R-:W-:Y:S01]  /*5930*/  LOP3.LUT R11, R4, R5, RZ, 0xc0, !PT ;  /* 0x00000005040b7212 */ /* 0x000fe200078ec0ff */
[--C-:B------:R-:W-:Y:S01]  /*5940*/  FFMA.FTZ R4, R56, UR36, -R12.reuse ;  /* 0x0000002438047c23 */ /* 0x100fe2000801080c */
[----:B------:R-:W-:-:S03]  /*5950*/  FFMA.FTZ R5, R55, UR36, -R12 ;  /* 0x0000002437057c23 */ /* 0x000fc6000801080c */
[----:B------:R1:W-:Y:S02]  /*5960*/  MUFU.EX2 R220, R4 ;  /* 0x0000000400dc7308 */ /* 0x0003e40000000800 */
[C---:B------:R-:W-:Y:S06]  /*5970*/  HMMA.16816.F32 R132, R8.reuse, R28, RZ ;  /* 0x0000001c0884723c */ /* 0x040fec00000018ff */
[C---:B------:R-:W-:Y:S01]  /*5980*/  HMMA.16816.F32 R144, R8.reuse, R30, RZ ;  /* 0x0000001e0890723c */ /* 0x040fe200000018ff */
[----:B------:R-:W2:Y:S01]  /*5990*/  LDSM.16.MT88.4 R28, [R184+0xe000] ;  /* 0x00e00000b81c783b */ /* 0x000ea20000004200 */
[----:B------:R3:W-:Y:S04]  /*59a0*/  MUFU.EX2 R205, R5 ;  /* 0x0000000500cd7308 */ /* 0x0007e80000000800 */
[----:B------:R-:W-:Y:S01]  /*59b0*/  HMMA.16816.F32 R140, R8, R32, RZ ;  /* 0x00000020088c723c */ /* 0x000fe200000018ff */
[----:B-1----:R-:W-:-:S05]  /*59c0*/  FFMA.FTZ R4, R57, UR36, -R12 ;  /* 0x0000002439047c23 */ /* 0x002fca000801080c */
[C---:B------:R-:W-:Y:S01]  /*59d0*/  HMMA.16816.F32 R120, R8.reuse, R34, RZ ;  /* 0x000000220878723c */ /* 0x040fe200000018ff */
[----:B------:R1:W5:Y:S01]  /*59e0*/  MUFU.EX2 R198, R4 ;  /* 0x0000000400c67308 */ /* 0x0003620000000800 */
[----:B------:R-:W2:Y:S04]  /*59f0*/  LDSM.16.MT88.4 R32, [R183+0xe000] ;  /* 0x00e00000b720783b */ /* 0x000ea80000004200 */
[----:B------:R-:W-:Y:S01]  /*5a00*/  HMMA.16816.F32 R92, R8, R18, RZ ;  /* 0x00000012085c723c */ /* 0x000fe200000018ff */
[----:B---3--:R-:W-:-:S04]  /*5a10*/  FFMA.FTZ R5, R59, UR36, -R2 ;  /* 0x000000243b057c23 */ /* 0x008fc80008010802 */
[----:B------:R3:W-:Y:S01]  /*5a20*/  MUFU.EX2 R203, R5 ;  /* 0x0000000500cb7308 */ /* 0x0007e20000000800 */
[----:B------:R-:W-:Y:S01]  /*5a30*/  HMMA.16816.F32 R100, R8, R16, RZ ;  /* 0x000000100864723c */ /* 0x000fe200000018ff */
[----:B-1----:R-:W-:-:S05]  /*5a40*/  FFMA.FTZ R4, R53, UR36, -R12 ;  /* 0x0000002435047c23 */ /* 0x002fca000801080c */
[C---:B----4-:R-:W-:Y:S01]  /*5a50*/  HMMA.16816.F32 R156, R8.reuse, R36, RZ ;  /* 0x00000024089c723c */ /* 0x050fe200000018ff */
[----:B------:R-:W1:Y:S01]  /*5a60*/  LDSM.16.MT88.4 R52, [R184+0x10000] ;  /* 0x01000000b834783b */ /* 0x000e620000004200 */
[----:B------:R-:W-:Y:S01]  /*5a70*/  FFMA.FTZ R16, R61, UR36, -R2 ;  /* 0x000000243d107c23 */ /* 0x000fe20008010802 */
[----:B------:R4:W1:Y:S01]  /*5a80*/  MUFU.EX2 R209, R4 ;  /* 0x0000000400d17308 */ /* 0x0008620000000800 */
[----:B-----5:R-:W-:Y:S02]  /*5a90*/  IMAD.MOV.U32 R47, RZ, RZ, R198 ;  /* 0x000000ffff2f7224 */ /* 0x020fe400078e00c6 */
[----:B------:R-:W-:Y:S01]  /*5aa0*/  HMMA.16816.F32 R128, R8, R38, RZ ;  /* 0x000000260880723c */ /* 0x000fe200000018ff */
[----:B------:R-:W5:Y:S01]  /*5ab0*/  LDSM.16.MT88.4 R36, [R181+0x10000] ;  /* 0x01000000b524783b */ /* 0x000f620000004200 */
[----:B---3--:R-:W-:-:S03]  /*5ac0*/  FFMA.FTZ R5, R58, UR36, -R2 ;  /* 0x000000243a057c23 */ /* 0x008fc60008010802 */
[----:B------:R-:W-:Y:S01]  /*5ad0*/  MUFU.EX2 R218, R16 ;  /* 0x0000001000da7308 */ /* 0x000fe20000000800 */
[C---:B--2---:R-:W-:Y:S06]  /*5ae0*/  HMMA.16816.F32 R88, R8.reuse, R28, RZ ;  /* 0x0000001c0858723c */ /* 0x044fec00000018ff */
[C---:B------:R-:W-:Y:S01]  /*5af0*/  HMMA.16816.F32 R80, R8.reuse, R30, RZ ;  /* 0x0000001e0850723c */ /* 0x040fe200000018ff */
[----:B------:R-:W2:Y:S01]  /*5b00*/  LDSM.16.MT88.4 R28, [R183+0x10000] ;  /* 0x01000000b71c783b */ /* 0x000ea20000004200 */
[----:B----4-:R-:W-:Y:S01]  /*5b10*/  LOP3.LUT R4, R97, UR4, R26, 0x96, !PT ;  /* 0x0000000461047c12 */ /* 0x010fe2000f8e961a */
[----:B------:R3:W4:Y:S03]  /*5b20*/  MUFU.EX2 R207, R5 ;  /* 0x0000000500cf7308 */ /* 0x0007260000000800 */
[----:B------:R-:W-:Y:S01]  /*5b30*/  HMMA.16816.F32 R112, R8, R20, RZ ;  /* 0x000000140870723c */ /* 0x000fe200000018ff */
[----:B------:R-:W-:-:S03]  /*5b40*/  IMAD.WIDE.U32 R26, R4, -0x2daee0ad, RZ ;  /* 0xd2511f53041a7825 */ /* 0x000fc600078e00ff */
[C---:B------:R-:W-:Y:S02]  /*5b50*/  LOP3.LUT R4, R26.reuse, 0xffff, RZ, 0xc0, !PT ;  /* 0x0000ffff1a047812 */ /* 0x040fe400078ec0ff */
[C---:B------:R-:W-:Y:S01]  /*5b60*/  HMMA.16816.F32 R104, R8.reuse, R22, RZ ;  /* 0x000000160868723c */ /* 0x040fe200000018ff */
[----:B------:R-:W-:Y:S01]  /*5b70*/  LOP3.LUT R6, R26, 0xff, RZ, 0xc0, !PT ;  /* 0x000000ff1a067812 */ /* 0x000fe200078ec0ff */
[----:B------:R-:W2:Y:S01]  /*5b80*/  LDSM.16.MT88.4 R20, [R181+0xc800] ;  /* 0x00c80000b514783b */ /* 0x000ea20000004200 */
[----:B------:R-:W-:Y:S02]  /*5b90*/  SHF.R.U32.HI R4, RZ, 0x8, R4 ;  /* 0x00000008ff047819 */ /* 0x000fe40000011604 */
[----:B------:R-:W-:Y:S01]  /*5ba0*/  SHF.R.U32.HI R18, RZ, 0x18, R26 ;  /* 0x00000018ff127819 */ /* 0x000fe2000001161a */
[----:B------:R-:W-:Y:S01]  /*5bb0*/  HMMA.16816.F32 R68, R8, R32, RZ ;  /* 0x000000200844723c */ /* 0x000fe200000018ff */
[----:B------:R-:W-:Y:S01]  /*5bc0*/  PRMT R19, R6, 0x5410, R4 ;  /* 0x0000541006137816 */ /* 0x000fe20000000004 */
[----:B------:R-:W-:Y:S01]  /*5bd0*/  FFMA.FTZ R6, R60, UR36, -R2 ;  /* 0x000000243c067c23 */ /* 0x000fe20008010802 */
[----:B------:R-:W-:-:S02]  /*5be0*/  LOP3.LUT R4, R27, UR9, R98, 0x96, !PT ;  /* 0x000000091b047c12 */ /* 0x000fc4000f8e9662 */
[----:B---3--:R-:W-:Y:S01]  /*5bf0*/  SHF.R.U32.HI R5, RZ, 0x10, R26 ;  /* 0x00000010ff057819 */ /* 0x008fe2000001161a */
[----:B------:R3:W5:Y:S01]  /*5c00*/  MUFU.EX2 R208, R6 ;  /* 0x0000000600d07308 */ /* 0x0007620000000800 */
[----:B------:R-:W-:Y:S01]  /*5c10*/  SHF.R.U32.HI R7, RZ, 0x10, R4 ;  /* 0x00000010ff077819 */ /* 0x000fe20000011604 */
[C---:B------:R-:W-:Y:S01]  /*5c20*/  HMMA.16816.F32 R64, R8.reuse, R34, RZ ;  /* 0x000000220840723c */ /* 0x040fe200000018ff */
[----:B------:R-:W-:Y:S01]  /*5c30*/  LOP3.LUT R17, R5, 0xff, RZ, 0xc0, !PT ;  /* 0x000000ff05117812 */ /* 0x000fe200078ec0ff */
[----:B------:R-:W2:Y:S01]  /*5c40*/  LDSM.16.MT88.4 R32, [R183+0xc800] ;  /* 0x00c80000b720783b */ /* 0x000ea20000004200 */
[C---:B------:R-:W-:Y:S02]  /*5c50*/  LOP3.LUT R5, R4.reuse, 0xffff, RZ, 0xc0, !PT ;  /* 0x0000ffff04057812 */ /* 0x040fe400078ec0ff */
[----:B------:R-:W-:Y:S01]  /*5c60*/  LOP3.LUT R13, R4, 0xff, RZ, 0xc0, !PT ;  /* 0x000000ff040d7812 */ /* 0x000fe200078ec0ff */
[----:B------:R-:W-:Y:S01]  /*5c70*/  HMMA.16816.F32 R136, R8, R40, RZ ;  /* 0x000000280888723c */ /* 0x000fe200000018ff */
[----:B------:R-:W-:-:S02]  /*5c80*/  SHF.R.U32.HI R5, RZ, 0x8, R5 ;  /* 0x00000008ff057819 */ /* 0x000fc40000011605 */
[----:B------:R-:W-:Y:S02]  /*5c90*/  PRMT R17, R17, 0x5410, R18 ;  /* 0x0000541011117816 */ /* 0x000fe40000000012 */
[----:B------:R-:W-:Y:S01]  /*5ca0*/  PRMT R13, R13, 0x5410, R5 ;  /* 0x000054100d0d7816 */ /* 0x000fe20000000005 */
[C---:B------:R-:W-:Y:S01]  /*5cb0*/  HMMA.16816.F32 R124, R8.reuse, R42, RZ ;  /* 0x0000002a087c723c */ /* 0x040fe200000018ff */
[----:B-1----:R-:W-:Y:S01]  /*5cc0*/  F2FP.F16.F32.PACK_AB R5, R205, R209 ;  /* 0x000000d1cd05723e */ /* 0x002fe200000000ff */
[----:B------:R-:W1:Y:S01]  /*5cd0*/  LDSM.16.MT88.4 R40, [R182+0xc800] ;  /* 0x00c80000b628783b */ /* 0x000e620000004200 */
[----:B---3--:R-:W-:Y:S02]  /*5ce0*/  SHF.R.U32.HI R6, RZ, 0x18, R4 ;  /* 0x00000018ff067819 */ /* 0x008fe40000011604 */
[----:B------:R-:W-:Y:S01]  /*5cf0*/  LOP3.LUT R4, R7, 0xff, RZ, 0xc0, !PT ;  /* 0x000000ff07047812 */ /* 0x000fe200078ec0ff */
[----:B------:R-:W-:Y:S01]  /*5d00*/  HMMA.16816.F32 R72, R8, R48, RZ ;  /* 0x000000300848723c */ /* 0x000fe200000018ff */
[----:B------:R-:W-:-:S02]  /*5d10*/  PRMT R152, R5, 0x7610, R152 ;  /* 0x0000761005987816 */ /* 0x000fc40000000098 */
[----:B------:R-:W-:Y:S02]  /*5d20*/  PRMT R7, R4, 0x5410, R6 ;  /* 0x0000541004077816 */ /* 0x000fe40000000006 */
[----:B------:R-:W-:Y:S01]  /*5d30*/  F2FP.F16.F32.PACK_AB R4, R198, R220 ;  /* 0x000000dcc604723e */ /* 0x000fe200000000ff */
[C---:B------:R-:W-:Y:S01]  /*5d40*/  HMMA.16816.F32 R76, R8.reuse, R50, RZ ;  /* 0x00000032084c723c */ /* 0x040fe200000018ff */
[----:B----4-:R-:W-:Y:S02]  /*5d50*/  F2FP.F16.F32.PACK_AB R6, R207, R203 ;  /* 0x000000cbcf06723e */ /* 0x010fe400000000ff */
[C---:B------:R-:W-:Y:S02]  /*5d60*/  PRMT R155, R4.reuse, 0x7610, R155 ;  /* 0x00007610049b7816 */ /* 0x040fe4000000009b */
[----:B------:R-:W-:Y:S01]  /*5d70*/  PRMT R154, R4, 0x7632, R154 ;  /* 0x00007632049a7816 */ /* 0x000fe2000000009a */
[----:B------:R-:W-:Y:S01]  /*5d80*/  HMMA.16816.F32 R48, R8, R52, RZ ;  /* 0x000000340830723c */ /* 0x000fe200000018ff */
[----:B-----5:R-:W-:-:S02]  /*5d90*/  F2FP.F16.F32.PACK_AB R4, R218, R208 ;  /* 0x000000d0da04723e */ /* 0x020fc400000000ff */
[----:B------:R-:W-:Y:S02]  /*5da0*/  PRMT R153, R6, 0x7610, R153 ;  /* 0x0000761006997816 */ /* 0x000fe40000000099 */
[C---:B------:R-:W-:Y:S01]  /*5db0*/  PRMT R149, R4.reuse, 0x7610, R149 ;  /* 0x0000761004957816 */ /* 0x040fe20000000095 */
[C---:B------:R-:W-:Y:S01]  /*5dc0*/  HMMA.16816.F32 R56, R8.reuse, R36, RZ ;  /* 0x000000240838723c */ /* 0x040fe200000018ff */
[----:B------:R-:W-:Y:S02]  /*5dd0*/  PRMT R148, R4, 0x7632, R148 ;  /* 0x0000763204947816 */ /* 0x000fe40000000094 */
[----:B------:R-:W-:Y:S02]  /*5de0*/  PRMT R151, R6, 0x7632, R151 ;  /* 0x0000763206977816 */ /* 0x000fe40000000097 */
[----:B------:R-:W-:Y:S01]  /*5df0*/  HSET2.LE.AND R4, R13, R0, PT ;  /* 0x000000000d047233 */ /* 0x000fe20003803000 */
[----:B------:R-:W-:Y:S01]  /*5e00*/  HMMA.16816.F32 R60, R8, R38, RZ ;  /* 0x00000026083c723c */ /* 0x000fe200000018ff */
[----:B------:R-:W-:Y:S01]  /*5e10*/  PRMT R6, R155, 0x5410, R154 ;  /* 0x000054109b067816 */ /* 0x000fe2000000009a */
[----:B------:R-:W-:Y:S01]  /*5e20*/  LDSM.16.MT88.4 R36, [R184+0xc800] ;  /* 0x00c80000b824783b */ /* 0x000fe20000004200 */
[----:B------:R-:W-:-:S02]  /*5e30*/  PRMT R150, R5, 0x7632, R150 ;  /* 0x0000763205967816 */ /* 0x000fc40000000096 */
[--C-:B------:R-:W-:Y:S01]  /*5e40*/  HSET2.LE.AND R5, R7, R0.reuse, PT ;  /* 0x0000000007057233 */ /* 0x100fe20003803000 */
[C---:B------:R-:W-:Y:S01]  /*5e50*/  HMMA.16816.F32 R52, R8.reuse, R54, RZ ;  /* 0x000000360834723c */ /* 0x040fe200000018ff */
[----:B------:R-:W-:Y:S02]  /*5e60*/  LOP3.LUT R4, R4, R6, RZ, 0xc0, !PT ;  /* 0x0000000604047212 */ /* 0x000fe400078ec0ff */
[----:B------:R-:W-:Y:S02]  /*5e70*/  PRMT R6, R153, 0x5410, R151 ;  /* 0x0000541099067816 */ /* 0x000fe40000000097 */
[----:B------:R-:W-:Y:S01]  /*5e80*/  PRMT R13, R152, 0x5410, R150 ;  /* 0x00005410980d7816 */ /* 0x000fe20000000096 */
[----:B--2---:R-:W-:Y:S01]  /*5e90*/  HMMA.16816.F32 R84, R8, R28, RZ ;  /* 0x0000001c0854723c */ /* 0x004fe200000018ff */
[----:B------:R-:W-:Y:S02]  /*5ea0*/  LOP3.LUT R5, R5, R6, RZ, 0xc0, !PT ;  /* 0x0000000605057212 */ /* 0x000fe400078ec0ff */
[----:B------:R-:W-:-:S02]  /*5eb0*/  HSET2.LE.AND R6, R19, R0, PT ;  /* 0x0000000013067233 */ /* 0x000fc40003803000 */
[----:B------:R-:W-:Y:S01]  /*5ec0*/  HSET2.LE.AND R7, R17, R0, PT ;  /* 0x0000000011077233 */ /* 0x000fe20003803000 */
[----:B------:R-:W-:Y:S01]  /*5ed0*/  HMMA.16816.F32 R108, R8, R30, RZ ;  /* 0x0000001e086c723c */ /* 0x000fe200000018ff */
[----:B------:R-:W2:Y:S01]  /*5ee0*/  LDSM.16.MT88.4 R8, [R184+0xe800] ;  /* 0x00e80000b808783b */ /* 0x000ea20000004200 */
[----:B------:R-:W-:Y:S02]  /*5ef0*/  LOP3.LUT R6, R6, R13, RZ, 0xc0, !PT ;  /* 0x0000000d06067212 */ /* 0x000fe400078ec0ff */
[----:B------:R-:W-:Y:S01]  /*5f00*/  PRMT R13, R149, 0x5410, R148 ;  /* 0x00005410950d7816 */ /* 0x000fe20000000094 */
[----:B------:R-:W3:Y:S03]  /*5f10*/  LDSM.16.MT88.4 R16, [R182+0xe800] ;  /* 0x00e80000b610783b */ /* 0x000ee60000004200 */
[----:B------:R-:W-:Y:S01]  /*5f20*/  LOP3.LUT R7, R7, R13, RZ, 0xc0, !PT ;  /* 0x0000000d07077212 */ /* 0x000fe200078ec0ff */
[----:B------:R-:W-:Y:S01]  /*5f30*/  LDSM.16.MT88.4 R28, [R183+0xe800] ;  /* 0x00e80000b71c783b */ /* 0x000fe20000004200 */
[----:B------:R-:W-:-:S05]  /*5f40*/  FFMA.FTZ R13, R170, UR36, -R12 ;  /* 0x00000024aa0d7c23 */ /* 0x000fca000801080c */
[C---:B------:R-:W-:Y:S06]  /*5f50*/  HMMA.16816.F32 R164, R4.reuse, R20, R136 ;  /* 0x0000001404a4723c */ /* 0x040fec0000001888 */
[C---:B------:R-:W-:Y:S01]  /*5f60*/  HMMA.16816.F32 R160, R4.reuse, R22, R124 ;  /* 0x0000001604a0723c */ /* 0x040fe2000000187c */
[----:B------:R-:W4:Y:S05]  /*5f70*/  LDSM.16.MT88.4 R20, [R181+0xe800] ;  /* 0x00e80000b514783b */ /* 0x000f2a0000004200 */
[C---:B------:R-:W-:Y:S06]  /*5f80*/  HMMA.16816.F32 R124, R4.reuse, R32, R140 ;  /* 0x00000020047c723c */ /* 0x040fec000000188c */
[----:B------:R-:W-:Y:S01]  /*5f90*/  HMMA.16816.F32 R120, R4, R34, R120 ;  /* 0x000000220478723c */ /* 0x000fe20000001878 */
[----:B------:R-:W5:Y:S01]  /*5fa0*/  LDSM.16.MT88.4 R32, [R181+0x10800] ;  /* 0x01080000b520783b */ /* 0x000f620000004200 */
[----:B------:R-:W-:-:S02]  /*5fb0*/  IMAD.MOV.U32 R141, RZ, RZ, R219 ;  /* 0x000000ffff8d7224 */ /* 0x000fc400078e00db */
[----:B------:R-:W-:Y:S02]  /*5fc0*/  IMAD.MOV.U32 R142, RZ, RZ, R218 ;  /* 0x000000ffff8e7224 */ /* 0x000fe400078e00da */
[----:B-1----:R-:W-:Y:S01]  /*5fd0*/  HMMA.16816.F32 R132, R4, R40, R132 ;  /* 0x000000280484723c */ /* 0x002fe20000001884 */
[----:B------:R-:W-:-:S05]  /*5fe0*/  IMAD.MOV.U32 R143, RZ, RZ, R217 ;  /* 0x000000ffff8f7224 */ /* 0x000fca00078e00d9 */
[C---:B--2---:R-:W-:Y:S06]  /*5ff0*/  HMMA.16816.F32 R88, R4.reuse, R8, R88 ;  /* 0x000000080458723c */ /* 0x044fec0000001858 */
[----:B------:R-:W-:Y:S01]  /*6000*/  HMMA.16816.F32 R80, R4, R10, R80 ;  /* 0x0000000a0450723c */ /* 0x000fe20000001850 */
[----:B------:R-:W-:-:S05]  /*6010*/  LOP3.LUT R8, R119, UR35, RZ, 0x3c, !PT ;  /* 0x0000002377087c12 */ /* 0x000fca000f8e3cff */
[----:B------:R-:W-:Y:S01]  /*6020*/  IMAD.WIDE.U32 R8, R8, -0x326172a9, RZ ;  /* 0xcd9e8d5708087825 */ /* 0x000fe200078e00ff */
[----:B---3--:R-:W-:Y:S03]  /*6030*/  HMMA.16816.F32 R100, R4, R16, R100 ;  /* 0x000000100464723c */ /* 0x008fe60000001864 */
[----:B------:R-:W-:Y:S01]  /*6040*/  FFMA.FTZ R11, R169, UR36, -R12 ;  /* 0x00000024a90b7c23 */ /* 0x000fe2000801080c */
[----:B------:R-:W-:-:S03]  /*6050*/  LOP3.LUT R9, R9, UR34, R196, 0x96, !PT ;  /* 0x0000002209097c12 */ /* 0x000fc6000f8e96c4 */
[----:B------:R1:W-:Y:S01]  /*6060*/  MUFU.EX2 R206, R11 ;  /* 0x0000000b00ce7308 */ /* 0x0003e20000000800 */
[----:B------:R-:W-:Y:S01]  /*6070*/  LOP3.LUT R10, R45, UR27, R8, 0x96, !PT ;  /* 0x0000001b2d0a7c12 */ /* 0x000fe2000f8e9608 */
[----:B----4-:R-:W-:Y:S01]  /*6080*/  HMMA.16816.F32 R112, R4, R20, R112 ;  /* 0x000000140470723c */ /* 0x010fe20000001870 */
[----:B------:R-:W-:-:S05]  /*6090*/  IMAD.WIDE.U32 R8, R9, -0x2daee0ad, RZ ;  /* 0xd2511f5309087825 */ /* 0x000fca00078e00ff */
[----:B------:R-:W-:Y:S01]  /*60a0*/  HMMA.16816.F32 R104, R4, R22, R104 ;  /* 0x000000160468723c */ /* 0x000fe20000001868 */
[----:B------:R-:W2:Y:S01]  /*60b0*/  LDSM.16.MT88.4 R20, [R182+0x10800] ;  /* 0x01080000b614783b */ /* 0x000ea20000004200 */
[----:B------:R-:W-:-:S04]  /*60c0*/  IMAD.WIDE.U32 R16, R10, -0x2daee0ad, RZ ;  /* 0xd2511f530a107825 */ /* 0x000fc800078e00ff */
[----:B------:R-:W-:Y:S01]  /*60d0*/  FFMA.FTZ R10, R117, UR36, -R12 ;  /* 0x00000024750a7c23 */ /* 0x000fe2000801080c */
[C---:B------:R-:W-:Y:S01]  /*60e0*/  HMMA.16816.F32 R144, R4.reuse, R42, R144 ;  /* 0x0000002a0490723c */ /* 0x040fe20000001890 */
[----:B------:R-:W-:Y:S01]  /*60f0*/  LOP3.LUT R8, R17, UR22, R8, 0x96, !PT ;  /* 0x0000001611087c12 */ /* 0x000fe2000f8e9608 */
[----:B------:R-:W3:Y:S01]  /*6100*/  LDSM.16.MT88.4 R40, [R184+0x10800] ;  /* 0x01080000b828783b */ /* 0x000ee20000004200 */
[----:B-1----:R-:W-:Y:S01]  /*6110*/  LOP3.LUT R11, R9, UR26, R46, 0x96, !PT ;  /* 0x0000001a090b7c12 */ /* 0x002fe2000f8e962e */
[----:B------:R-:W-:Y:S01]  /*6120*/  FFMA.FTZ R9, R168, UR36, -R12 ;  /* 0x00000024a8097c23 */ /* 0x000fe2000801080c */
[----:B------:R-:W-:Y:S01]  /*6130*/  IMAD.MOV.U32 R46, RZ, RZ, R171 ;  /* 0x000000ffff2e7224 */ /* 0x000fe200078e00ab */
[C---:B------:R-:W-:Y:S01]  /*6140*/  HMMA.16816.F32 R128, R4.reuse, R38, R128 ;  /* 0x000000260480723c */ /* 0x040fe20000001880 */
[----:B------:R1:W-:Y:S05]  /*6150*/  MUFU.EX2 R39, R10 ;  /* 0x0000000a00277308 */ /* 0x0003ea0000000800 */
[C---:B------:R-:W-:Y:S06]  /*6160*/  HMMA.16816.F32 R92, R4.reuse, R18, R92 ;  /* 0x00000012045c723c */ /* 0x040fec000000185c */
[C---:B-----5:R-:W-:Y:S01]  /*6170*/  HMMA.16816.F32 R212, R4.reuse, R34, R60 ;  /* 0x0000002204d4723c */ /* 0x060fe2000000183c */
[----:B------:R-:W-:Y:S01]  /*6180*/  IMAD.WIDE.U32 R18, R8, -0x326172a9, RZ ;  /* 0xcd9e8d5708127825 */ /* 0x000fe200078e00ff */
[----:B------:R4:W-:Y:S03]  /*6190*/  MUFU.EX2 R63, R9 ;  /* 0x00000009003f7308 */ /* 0x0009e60000000800 */
[----:B-1----:R-:W-:Y:S01]  /*61a0*/  IMAD.WIDE.U32 R10, R11, -0x326172a9, RZ ;  /* 0xcd9e8d570b0a7825 */ /* 0x002fe200078e00ff */
[----:B------:R-:W-:Y:S01]  /*61b0*/  HMMA.16816.F32 R236, R4, R32, R56 ;  /* 0x0000002004ec723c */ /* 0x000fe20000001838 */
[----:B------:R-:W1:Y:S01]  /*61c0*/  LDSM.16.MT88.4 R32, [R183+0x10800] ;  /* 0x01080000b720783b */ /* 0x000e620000004200 */
[----:B------:R-:W-:-:S02]  /*61d0*/  LOP3.LUT R60, R14, 0xffff, RZ, 0xc0, !PT ;  /* 0x0000ffff0e3c7812 */ /* 0x000fc400078ec0ff */
[C-C-:B------:R-:W-:Y:S02]  /*61e0*/  LOP3.LUT R8, R11.reuse, UR23, R44.reuse, 0x96, !PT ;  /* 0x000000170b087c12 */ /* 0x140fe4000f8e962c */
[----:B------:R-:W-:Y:S01]  /*61f0*/  LOP3.LUT R11, R11, UR23, R44, 0x96, !PT ;  /* 0x000000170b0b7c12 */ /* 0x000fe2000f8e962c */
[----:B------:R-:W-:Y:S01]  /*6200*/  HMMA.16816.F32 R156, R4, R36, R156 ;  /* 0x00000024049c723c */ /* 0x000fe2000000189c */
[----:B------:R-:W-:Y:S01]  /*6210*/  SHF.R.U32.HI R61, RZ, 0x10, R14 ;  /* 0x00000010ff3d7819 */ /* 0x000fe2000001160e */
[----:B------:R-:W-:Y:S01]  /*6220*/  IMAD R8, R8, -0x2daee0ad, RZ ;  /* 0xd2511f5308087824 */ /* 0x000fe200078e02ff */
[----:B----4-:R-:W-:-:S03]  /*6230*/  LOP3.LUT R9, R19, UR21, R10, 0x96, !PT ;  /* 0x0000001513097c12 */ /* 0x010fc6000f8e960a */
[----:B------:R-:W-:Y:S01]  /*6240*/  HMMA.16816.F32 R232, R4, R28, R68 ;  /* 0x0000001c04e8723c */ /* 0x000fe20000001844 */
[----:B------:R-:W-:Y:S01]  /*6250*/  IMAD.WIDE.U32 R36, R11, -0x2daee0ad, RZ ;  /* 0xd2511f530b247825 */ /* 0x000fe200078e00ff */
[----:B------:R4:W-:Y:S01]  /*6260*/  MUFU.EX2 R68, R13 ;  /* 0x0000000d00447308 */ /* 0x0009e20000000800 */
[----:B------:R-:W-:Y:S02]  /*6270*/  LOP3.LUT R10, R19, UR21, R10, 0x96, !PT ;  /* 0x00000015130a7c12 */ /* 0x000fe4000f8e960a */
[----:B------:R-:W-:-:S04]  /*6280*/  IMAD.WIDE.U32 R44, R9, -0x2daee0ad, RZ ;  /* 0xd2511f53092c7825 */ /* 0x000fc800078e00ff */
[----:B------:R-:W-:Y:S01]  /*6290*/  FFMA.FTZ R9, R193, UR36, -R2 ;  /* 0x00000024c1097c23 */ /* 0x000fe20008010802 */
[----:B------:R-:W-:Y:S01]  /*62a0*/  LOP3.LUT R11, R37, UR7, R16, 0x96, !PT ;  /* 0x00000007250b7c12 */ /* 0x000fe2000f8e9610 */
[C---:B--2---:R-:W-:Y:S01]  /*62b0*/  HMMA.16816.F32 R196, R4.reuse, R20, R72 ;  /* 0x0000001404c4723c */ /* 0x044fe20000001848 */
[----:B------:R-:W-:Y:S01]  /*62c0*/  LOP3.LUT R8, R45, UR6, R8, 0x96, !PT ;  /* 0x000000062d087c12 */ /* 0x000fe2000f8e9608 */
[----:B------:R2:W-:Y:S02]  /*62d0*/  MUFU.EX2 R69, R9 ;  /* 0x0000000900457308 */ /* 0x0005e40000000800 */
[----:B------:R-:W-:Y:S02]  /*62e0*/  IMAD.WIDE.U32 R16, R11, -0x326172a9, RZ ;  /* 0xcd9e8d570b107825 */ /* 0x000fe400078e00ff */
[----:B------:R-:W-:Y:S02]  /*62f0*/  HMMA.16816.F32 R168, R4, R22, R76 ;  /* 0x0000001604a8723c */ /* 0x000fe4000000184c */
[----:B------:R-:W-:Y:S01]  /*6300*/  FFMA.FTZ R21, R200, UR36, -R2 ;  /* 0x00000024c8157c23 */ /* 0x000fe20008010802 */
[----:B------:R-:W-:Y:S01]  /*6310*/  LOP3.LUT R19, R17, UR4, R18, 0x96, !PT ;  /* 0x0000000411137c12 */ /* 0x000fe2000f8e9612 */
[----:B----4-:R-:W-:-:S02]  /*6320*/  FFMA.FTZ R13, R194, UR36, -R2 ;  /* 0x00000024c20d7c23 */ /* 0x010fc40008010802 */
[----:B---3--:R-:W-:Y:S01]  /*6330*/  HMMA.16816.F32 R52, R4, R42, R52 ;  /* 0x0000002a0434723c */ /* 0x008fe20000001834 */
[----:B------:R-:W-:Y:S01]  /*6340*/  MUFU.EX2 R62, R21 ;  /* 0x00000015003e7308 */ /* 0x000fe20000000800 */
[----:B------:R-:W-:-:S04]  /*6350*/  LOP3.LUT R18, R17, UR4, R18, 0x96, !PT ;  /* 0x0000000411127c12 */ /* 0x000fc8000f8e9612 */
[C---:B------:R-:W-:Y:S01]  /*6360*/  HMMA.16816.F32 R228, R4.reuse, R30, R64 ;  /* 0x0000001e04e4723c */ /* 0x040fe20000001840 */
[----:B------:R-:W3:Y:S01]  /*6370*/  LDSM.16.MT88.4 R28, [R181+0xd000] ;  /* 0x00d00000b51c783b */ /* 0x000ee20000004200 */
[----:B--2---:R-:W-:Y:S01]  /*6380*/  IMAD.WIDE.U32 R8, R8, -0x326172a9, RZ ;  /* 0xcd9e8d5708087825 */ /* 0x004fe200078e00ff */
[----:B------:R2:W4:Y:S03]  /*6390*/  MUFU.EX2 R38, R13 ;  /* 0x0000000d00267308 */ /* 0x0005260000000800 */
[C---:B------:R-:W-:Y:S01]  /*63a0*/  HMMA.16816.F32 R48, R4.reuse, R40, R48 ;  /* 0x000000280430723c */ /* 0x040fe20000001830 */
[C---:B------:R-:W-:Y:S01]  /*63b0*/  LOP3.LUT R11, R8.reuse, 0xffff, RZ, 0xc0, !PT ;  /* 0x0000ffff080b7812 */ /* 0x040fe200078ec0ff */
[----:B------:R-:W-:Y:S01]  /*63c0*/  IMAD.MOV.U32 R42, RZ, RZ, R216 ;  /* 0x000000ffff2a7224 */ /* 0x000fe200078e00d8 */
[----:B------:R-:W-:Y:S02]  /*63d0*/  LOP3.LUT R20, R8, 0xff, RZ, 0xc0, !PT ;  /* 0x000000ff08147812 */ /* 0x000fe400078ec0ff */
[----:B------:R-:W-:Y:S01]  /*63e0*/  SHF.R.U32.HI R11, RZ, 0x8, R11 ;  /* 0x00000008ff0b7819 */ /* 0x000fe2000001160b */
[C---:B-1----:R-:W-:Y:S01]  /*63f0*/  HMMA.16816.F32 R56, R4.reuse, R32, R84 ;  /* 0x000000200438723c */ /* 0x042fe20000001854 */
[----:B------:R-:W-:Y:S01]  /*6400*/  LOP3.LUT R9, R9, UR8, R16, 0x96, !PT ;  /* 0x0000000809097c12 */ /* 0x000fe2000f8e9610 */
[----:B------:R-:W-:Y:S01]  /*6410*/  IMAD.MOV.U32 R41, RZ, RZ, R221 ;  /* 0x000000ffff297224 */ /* 0x000fe200078e00dd */
[----:B------:R-:W-:Y:S01]  /*6420*/  PRMT R23, R20, 0x5410, R11 ;  /* 0x0000541014177816 */ /* 0x000fe2000000000b */
[----:B------:R-:W-:Y:S01]  /*6430*/  FFMA.FTZ R11, R195, UR36, -R2 ;  /* 0x00000024c30b7c23 */ /* 0x000fe20008010802 */
[--C-:B------:R-:W-:Y:S01]  /*6440*/  SHF.R.U32.HI R22, RZ, 0x18, R8.reuse ;  /* 0x00000018ff167819 */ /* 0x100fe20000011608 */
[----:B------:R-:W-:Y:S01]  /*6450*/  HMMA.16816.F32 R108, R4, R34, R108 ;  /* 0x00000022046c723c */ /* 0x000fe2000000186c */
[C---:B------:R-:W-:Y:S01]  /*6460*/  LOP3.LUT R20, R9.reuse, 0xff, RZ, 0xc0, !PT ;  /* 0x000000ff09147812 */ /* 0x040fe200078ec0ff */
[----:B------:R1:W5:Y:S01]  /*6470*/  MUFU.EX2 R43, R11 ;  /* 0x0000000b002b7308 */ /* 0x0003620000000800 */
[----:B--2---:R-:W-:Y:S01]  /*6480*/  SHF.R.U32.HI R13, RZ, 0x10, R8 ;  /* 0x00000010ff0d7819 */ /* 0x004fe20000011608 */
[----:B------:R-:W2:Y:S01]  /*6490*/  LDSM.16.MT88.4 R32, [R182+0xd000] ;  /* 0x00d00000b620783b */ /* 0x000ea20000004200 */
[----:B------:R-:W-:Y:S01]  /*64a0*/  LOP3.LUT R8, R9, 0xffff, RZ, 0xc0, !PT ;  /* 0x0000ffff09087812 */ /* 0x000fe200078ec0ff */
[----:B------:R-:W-:Y:S01]  /*64b0*/  IMAD.MOV.U32 R87, RZ, RZ, R211 ;  /* 0x000000ffff577224 */ /* 0x000fe200078e00d3 */
[----:B------:R-:W-:Y:S01]  /*64c0*/  LOP3.LUT R21, R13, 0xff, RZ, 0xc0, !PT ;  /* 0x000000ff0d157812 */ /* 0x000fe200078ec0ff */
[----:B------:R-:W-:Y:S01]  /*64d0*/  IMAD.MOV.U32 R86, RZ, RZ, R210 ;  /* 0x000000ffff567224 */ /* 0x000fe200078e00d2 */
[----:B------:R-:W-:Y:S01]  /*64e0*/  SHF.R.U32.HI R13, RZ, 0x10, R9 ;  /* 0x00000010ff0d7819 */ /* 0x000fe20000011609 */
[----:B------:R-:W-:Y:S01]  /*64f0*/  IMAD.MOV.U32 R85, RZ, RZ, R209 ;  /* 0x000000ffff557224 */ /* 0x000fe200078e00d1 */
[----:B------:R-:W-:Y:S01]  /*6500*/  SHF.R.U32.HI R9, RZ, 0x18, R9 ;  /* 0x00000018ff097819 */ /* 0x000fe20000011609 */
[----:B------:R-:W-:Y:S01]  /*6510*/  IMAD.MOV.U32 R84, RZ, RZ, R208 ;  /* 0x000000ffff547224 */ /* 0x000fe200078e00d0 */
[----:B----4-:R-:W-:Y:S01]  /*6520*/  F2FP.F16.F32.PACK_AB R4, R38, R69 ;  /* 0x000000452604723e */ /* 0x010fe200000000ff */
[----:B------:R-:W-:Y:S01]  /*6530*/  IMAD.MOV.U32 R40, RZ, RZ, R220 ;  /* 0x000000ffff287224 */ /* 0x000fe200078e00dc */
[----:B------:R-:W-:-:S02]  /*6540*/  F2FP.F16.F32.PACK_AB R6, R68, R63 ;  /* 0x0000003f4406723e */ /* 0x000fc400000000ff */
[----:B------:R-:W-:Y:S02]  /*6550*/  PRMT R138, R4, 0x7632, R138 ;  /* 0x00007632048a7816 */ /* 0x000fe4000000008a */
[----:B-1----:R-:W-:Y:S02]  /*6560*/  SHF.R.U32.HI R11, RZ, 0x8, R8 ;  /* 0x00000008ff0b7819 */ /* 0x002fe40000011608 */
[----:B------:R-:W-:Y:S02]  /*6570*/  LOP3.LUT R8, R13, 0xff, RZ, 0xc0, !PT ;  /* 0x000000ff0d087812 */ /* 0x000fe400078ec0ff */
[----:B------:R-:W-:Y:S02]  /*6580*/  PRMT R13, R20, 0x5410, R11 ;  /* 0x00005410140d7816 */ /* 0x000fe4000000000b */
[----:B------:R-:W-:Y:S02]  /*6590*/  F2FP.F16.F32.PACK_AB R11, R39, R206 ;  /* 0x000000ce270b723e */ /* 0x000fe400000000ff */
[----:B------:R-:W-:-:S02]  /*65a0*/  PRMT R8, R8, 0x5410, R9 ;  /* 0x0000541008087816 */ /* 0x000fc40000000009 */
[----:B-----5:R-:W-:Y:S02]  /*65b0*/  F2FP.F16.F32.PACK_AB R5, R43, R62 ;  /* 0x0000003e2b05723e */ /* 0x020fe400000000ff */
[C---:B------:R-:W-:Y:S02]  /*65c0*/  PRMT R140, R11.reuse, 0x7610, R140 ;  /* 0x000076100b8c7816 */ /* 0x040fe4000000008c */
[----:B------:R-:W-:Y:S02]  /*65d0*/  PRMT R139, R11, 0x7632, R139 ;  /* 0x000076320b8b7816 */ /* 0x000fe4000000008b */
[----:B------:R-:W-:Y:S02]  /*65e0*/  PRMT R137, R4, 0x7610, R137 ;  /* 0x0000761004897816 */ /* 0x000fe40000000089 */
[C---:B------:R-:W-:Y:S02]  /*65f0*/  PRMT R136, R6.reuse, 0x7610, R136 ;  /* 0x0000761006887816 */ /* 0x040fe40000000088 */
[----:B------:R-:W-:-:S02]  /*6600*/  PRMT R119, R6, 0x7632, R119 ;  /* 0x0000763206777816 */ /* 0x000fc40000000077 */
[--C-:B------:R-:W-:Y:S02]  /*6610*/  HSET2.LE.AND R4, R13, R0.reuse, PT ;  /* 0x000000000d047233 */ /* 0x100fe40003803000 */
[C---:B------:R-:W-:Y:S02]  /*6620*/  PRMT R118, R5.reuse, 0x7632, R118 ;  /* 0x0000763205767816 */ /* 0x040fe40000000076 */
[----:B------:R-:W-:Y:S02]  /*6630*/  PRMT R117, R5, 0x7610, R117 ;  /* 0x0000761005757816 */ /* 0x000fe40000000075 */
[----:B------:R-:W-:Y:S02]  /*6640*/  HSET2.LE.AND R5, R8, R0, PT ;  /* 0x0000000008057233 */ /* 0x000fe40003803000 */
[----:B------:R-:W-:Y:S02]  /*6650*/  PRMT R6, R140, 0x5410, R139 ;  /* 0x000054108c067816 */ /* 0x000fe4000000008b */
[----:B------:R-:W-:-:S02]  /*6660*/  PRMT R8, R137, 0x5410, R138 ;  /* 0x0000541089087816 */ /* 0x000fc4000000008a */
[----:B------:R-:W-:Y:S02]  /*6670*/  LOP3.LUT R4, R4, R6, RZ, 0xc0, !PT ;  /* 0x0000000604047212 */ /* 0x000fe400078ec0ff */
[----:B------:R-:W-:Y:S02]  /*6680*/  PRMT R21, R21, 0x5410, R22 ;  /* 0x0000541015157816 */ /* 0x000fe40000000016 */
[--C-:B------:R-:W-:Y:S02]  /*6690*/  HSET2.LE.AND R6, R23, R0.reuse, PT ;  /* 0x0000000017067233 */ /* 0x100fe40003803000 */
[----:B------:R-:W-:Y:S02]  /*66a0*/  LOP3.LUT R5, R5, R8, RZ, 0xc0, !PT ;  /* 0x0000000805057212 */ /* 0x000fe400078ec0ff */
[----:B------:R-:W-:Y:S02]  /*66b0*/  PRMT R8, R136, 0x5410, R119 ;  /* 0x0000541088087816 */ /* 0x000fe40000000077 */
[----:B------:R-:W-:-:S02]  /*66c0*/  HSET2.LE.AND R7, R21, R0, PT ;  /* 0x0000000015077233 */ /* 0x000fc40003803000 */
[----:B------:R-:W-:Y:S01]  /*66d0*/  LOP3.LUT R6, R6, R8, RZ, 0xc0, !PT ;  /* 0x0000000806067212 */ /* 0x000fe200078ec0ff */
[----:B------:R-:W1:Y:S01]  /*66e0*/  LDSM.16.MT88.4 R20, [R184+0xd000] ;  /* 0x00d00000b814783b */ /* 0x000e620000004200 */
[----:B------:R-:W-:Y:S02]  /*66f0*/  PRMT R8, R117, 0x5410, R118 ;  /* 0x0000541075087816 */ /* 0x000fe40000000076 */
[----:B------:R-:W-:Y:S02]  /*6700*/  LOP3.LUT R11, R14, 0xff, RZ, 0xc0, !PT ;  /* 0x000000ff0e0b7812 */ /* 0x000fe400078ec0ff */
[----:B------:R-:W-:Y:S02]  /*6710*/  LOP3.LUT R7, R7, R8, RZ, 0xc0, !PT ;  /* 0x0000000807077212 */ /* 0x000fe400078ec0ff */
[----:B------:R-:W-:-:S05]  /*6720*/  ISETP.LE.U32.AND P1, PT, R11, UR5, PT ;  /* 0x000000050b007c0c */ /* 0x000fca000bf23070 */
[C---:B---3--:R-:W-:Y:S06]  /*6730*/  HMMA.16816.F32 R64, R4.reuse, R28, R164 ;  /* 0x0000001c0440723c */ /* 0x048fec00000018a4 */
[----:B------:R-:W-:Y:S01]  /*6740*/  HMMA.16816.F32 R72, R4, R30, R160 ;  /* 0x0000001e0448723c */ /* 0x000fe200000018a0 */
[----:B------:R-:W3:Y:S01]  /*6750*/  LDSM.16.MT88.4 R28, [R183+0xd000] ;  /* 0x00d00000b71c783b */ /* 0x000ee20000004200 */
[----:B------:R-:W-:Y:S02]  /*6760*/  IMAD.MOV.U32 R165, RZ, RZ, R203 ;  /* 0x000000ffffa57224 */ /* 0x000fe400078e00cb */
[----:B------:R-:W-:-:S02]  /*6770*/  IMAD.MOV.U32 R167, RZ, RZ, R202 ;  /* 0x000000ffffa77224 */ /* 0x000fc400078e00ca */
[----:B------:R-:W-:Y:S02]  /*6780*/  IMAD.MOV.U32 R164, RZ, RZ, R205 ;  /* 0x000000ffffa47224 */ /* 0x000fe400078e00cd */
[----:B------:R-:W-:Y:S02]  /*6790*/  IMAD.MOV.U32 R160, RZ, RZ, R201 ;  /* 0x000000ffffa07224 */ /* 0x000fe400078e00c9 */
[----:B--2---:R-:W-:Y:S01]  /*67a0*/  HMMA.16816.F32 R200, R4, R32, R132 ;  /* 0x0000002004c8723c */ /* 0x004fe20000001884 */
[----:B------:R-:W-:Y:S02]  /*67b0*/  IMAD.MOV.U32 R163, RZ, RZ, R207 ;  /* 0x000000ffffa37224 */ /* 0x000fe400078e00cf */
[----:B------:R-:W-:Y:S02]  /*67c0*/  IMAD.MOV.U32 R162, RZ, RZ, R206 ;  /* 0x000000ffffa27224 */ /* 0x000fe400078e00ce */
[----:B------:R-:W-:Y:S02]  /*67d0*/  IMAD.MOV.U32 R161, RZ, RZ, R69 ;  /* 0x000000ffffa17224 */ /* 0x000fe400078e0045 */
[----:B------:R-:W-:-:S02]  /*67e0*/  IMAD.MOV.U32 R134, RZ, RZ, R39 ;  /* 0x000000ffff867224 */ /* 0x000fc400078e0027 */
[----:B------:R-:W-:Y:S02]  /*67f0*/  IMAD.MOV.U32 R133, RZ, RZ, R38 ;  /* 0x000000ffff857224 */ /* 0x000fe400078e0026 */
[----:B------:R-:W-:Y:S01]  /*6800*/  IMAD.MOV.U32 R135, RZ, RZ, R204 ;  /* 0x000000ffff877224 */ /* 0x000fe200078e00cc */
[C---:B-1----:R-:W-:Y:S01]  /*6810*/  HMMA.16816.F32 R224, R4.reuse, R20, R156 ;  /* 0x0000001404e0723c */ /* 0x042fe2000000189c */
[----:B------:R-:W-:Y:S02]  /*6820*/  IMAD.MOV.U32 R166, RZ, RZ, R68 ;  /* 0x000000ffffa67224 */ /* 0x000fe400078e0044 */
[----:B------:R-:W-:Y:S02]  /*6830*/  IMAD.MOV.U32 R97, RZ, RZ, R164 ;  /* 0x000000ffff617224 */ /* 0x000fe400078e00a4 */
[----:B------:R-:W-:Y:S01]  /*6840*/  IMAD.MOV.U32 R99, RZ, RZ, R161 ;  /* 0x000000ffff637224 */ /* 0x000fe200078e00a1 */
[C---:B------:R-:W-:Y:S01]  /*6850*/  HMMA.16816.F32 R204, R4.reuse, R34, R144 ;  /* 0x0000002204cc723c */ /* 0x040fe20000001890 */
[----:B------:R-:W-:Y:S01]  /*6860*/  IMAD.WIDE.U32 R20, R10, -0x2daee0ad, RZ ;  /* 0xd2511f530a147825 */ /* 0x000fe200078e00ff */
[----:B------:R-:W1:Y:S04]  /*6870*/  LDSM.16.MT88.4 R32, [R181+0xf000] ;  /* 0x00f00000b520783b */ /* 0x000e680000004200 */
[----:B------:R-:W-:Y:S01]  /*6880*/  LOP3.LUT R8, R21, UR6, R36, 0x96, !PT ;  /* 0x0000000615087c12 */ /* 0x000fe2000f8e9624 */
[----:B------:R-:W-:Y:S01]  /*6890*/  IMAD.MOV.U32 R147, RZ, RZ, R85 ;  /* 0x000000ffff937224 */ /* 0x000fe200078e0055 */
[----:B------:R-:W2:Y:S01]  /*68a0*/  LDSM.16.MT88.4 R36, [R182+0xf000] ;  /* 0x00f00000b624783b */ /* 0x000ea20000004200 */
[C---:B------:R-:W-:Y:S01]  /*68b0*/  HMMA.16816.F32 R220, R4.reuse, R22, R128 ;  /* 0x0000001604dc723c */ /* 0x040fe20000001880 */
[----:B------:R-:W-:Y:S01]  /*68c0*/  IMAD.MOV.U32 R146, RZ, RZ, R43 ;  /* 0x000000ffff927224 */ /* 0x000fe200078e002b */
[----:B------:R-:W-:Y:S01]  /*68d0*/  LOP3.LUT R21, R15, UR8, R96, 0x96, !PT ;  /* 0x000000080f157c12 */ /* 0x000fe2000f8e9660 */
[----:B------:R-:W-:Y:S01]  /*68e0*/  IMAD.WIDE.U32 R8, R8, -0x326172a9, RZ ;  /* 0xcd9e8d5708087825 */ /* 0x000fe200078e00ff */
[----:B------:R-:W-:Y:S01]  /*68f0*/  LOP3.LUT R15, R27, UR9, R98, 0x96, !PT ;  /* 0x000000091b0f7c12 */ /* 0x000fe2000f8e9662 */
[----:B------:R-:W-:Y:S01]  /*6900*/  ULDC.64 UR6, c[0x0][0x2a8] ;  /* 0x0000aa0000067ab9 */ /* 0x000fe20000000a00 */
[C---:B---3--:R-:W-:Y:S01]  /*6910*/  HMMA.16816.F32 R208, R4.reuse, R28, R124 ;  /* 0x0000001c04d0723c */ /* 0x048fe2000000187c */
[----:B------:R-:W-:Y:S01]  /*6920*/  SHF.R.U32.HI R23, RZ, 0x18, R14 ;  /* 0x00000018ff177819 */ /* 0x000fe2000001160e */
[----:B------:R-:W-:Y:S01]  /*6930*/  IMAD.MOV.U32 R144, RZ, RZ, R40 ;  /* 0x000000ffff907224 */ /* 0x000fe200078e0028 */
[----:B------:R-:W-:Y:S01]  /*6940*/  LOP3.LUT R10, R9, UR8, R16, 0x96, !PT ;  /* 0x00000008090a7c12 */ /* 0x000fe2000f8e9610 */
[----:B------:R-:W-:Y:S01]  /*6950*/  IMAD.MOV.U32 R145, RZ, RZ, R41 ;  /* 0x000000ffff917224 */ /* 0x000fe200078e0029 */
[C---:B------:R-:W-:Y:S01]  /*6960*/  LOP3.LUT R22, R8.reuse, 0xffff, RZ, 0xc0, !PT ;  /* 0x0000ffff08167812 */ /* 0x040fe200078ec0ff */
[----:B------:R-:W-:Y:S01]  /*6970*/  HMMA.16816.F32 R216, R4, R30, R120 ;  /* 0x0000001e04d8723c */ /* 0x000fe20000001878 */
[----:B------:R-:W3:Y:S01]  /*6980*/  LDSM.16.MT88.4 R28, [R184+0xf000] ;  /* 0x00f00000b81c783b */ /* 0x000ee20000004200 */
[----:B------:R-:W-:Y:S01]  /*6990*/  LOP3.LUT R13, R8, 0xff, RZ, 0xc0, !PT ;  /* 0x000000ff080d7812 */ /* 0x000fe200078ec0ff */
[----:B------:R-:W-:Y:S01]  /*69a0*/  IMAD.MOV.U32 R96, RZ, RZ, R162 ;  /* 0x000000ffff607224 */ /* 0x000fe200078e00a2 */
[--C-:B------:R-:W-:Y:S01]  /*69b0*/  SHF.R.U32.HI R16, RZ, 0x10, R8.reuse ;  /* 0x00000010ff107819 */ /* 0x100fe20000011608 */
[----:B------:R-:W-:Y:S01]  /*69c0*/  LDSM.16.MT88.4 R124, [R181+0xd800] ;  /* 0x00d80000b57c783b */ /* 0x000fe20000004200 */
[----:B------:R-:W-:-:S02]  /*69d0*/  SHF.R.U32.HI R9, RZ, 0x18, R8 ;  /* 0x00000018ff097819 */ /* 0x000fc40000011608 */
[----:B------:R-:W-:Y:S02]  /*69e0*/  LOP3.LUT R8, R10, 0xff, RZ, 0xc0, !PT ;  /* 0x000000ff0a087812 */ /* 0x000fe400078ec0ff */
[----:B------:R-:W-:Y:S02]  /*69f0*/  ISETP.LE.U32.AND P6, PT, R9, UR5, PT ;  /* 0x0000000509007c0c */ /* 0x000fe4000bfc3070 */
[----:B------:R-:W-:Y:S02]  /*6a00*/  ISETP.LE.U32.AND P5, PT, R8, UR5, PT ;  /* 0x0000000508007c0c */ /* 0x000fe4000bfa3070 */
[----:B------:R-:W-:Y:S02]  /*6a10*/  LOP3.LUT R8, R10, 0xffff, RZ, 0xc0, !PT ;  /* 0x0000ffff0a087812 */ /* 0x000fe400078ec0ff */
[----:B------:R-:W-:Y:S02]  /*6a20*/  SHF.R.U32.HI R9, RZ, 0x18, R10 ;  /* 0x00000018ff097819 */ /* 0x000fe4000001160a */
[----:B------:R-:W-:-:S02]  /*6a30*/  SHF.R.U32.HI R8, RZ, 0x8, R8 ;  /* 0x00000008ff087819 */ /* 0x000fc40000011608 */
[----:B------:R-:W-:Y:S01]  /*6a40*/  SHF.R.U32.HI R10, RZ, 0x10, R10 ;  /* 0x00000010ff0a7819 */ /* 0x000fe2000001160a */
[C---:B-1----:R-:W-:Y:S01]  /*6a50*/  HMMA.16816.F32 R128, R4.reuse, R32, R112 ;  /* 0x000000200480723c */ /* 0x042fe20000001870 */
[----:B------:R-:W-:Y:S02]  /*6a60*/  LOP3.LUT R8, R8, 0xffff, RZ, 0xc0, !PT ;  /* 0x0000ffff08087812 */ /* 0x000fe400078ec0ff */
[----:B------:R-:W-:Y:S01]  /*6a70*/  ISETP.LE.U32.AND P2, PT, R9, UR5, PT ;  /* 0x0000000509007c0c */ /* 0x000fe2000bf43070 */
[----:B------:R-:W-:Y:S01]  /*6a80*/  @!P5 HADD2 R193, -R140.H0_H0, -RZ.H0_H0 ;  /* 0xa00000ff8cc1d230 */ /* 0x000fe20000000900 */
[----:B------:R-:W-:Y:S01]  /*6a90*/  ISETP.LE.U32.AND P4, PT, R8, UR5, PT ;  /* 0x0000000508007c0c */ /* 0x000fe2000bf83070 */
[----:B--2---:R-:W-:Y:S01]  /*6aa0*/  HMMA.16816.F32 R76, R4, R38, R92 ;  /* 0x00000026044c723c */ /* 0x004fe2000000185c */
[----:B------:R-:W-:Y:S02]  /*6ab0*/  LOP3.LUT R8, R16, 0xff, RZ, 0xc0, !PT ;  /* 0x000000ff10087812 */ /* 0x000fe400078ec0ff */
[----:B------:R-:W-:-:S02]  /*6ac0*/  LOP3.LUT R11, R10, 0xff, RZ, 0xc0, !PT ;  /* 0x000000ff0a0b7812 */ /* 0x000fc400078ec0ff */
[----:B------:R-:W-:Y:S01]  /*6ad0*/  @!P5 PRMT R140, R193, 0x5410, RZ ;  /* 0x00005410c18cd816 */ /* 0x000fe200000000ff */
[----:B------:R-:W-:Y:S01]  /*6ae0*/  HMMA.16816.F32 R104, R4, R34, R104 ;  /* 0x000000220468723c */ /* 0x000fe20000001868 */
[----:B------:R-:W1:Y:S01]  /*6af0*/  LDSM.16.MT88.4 R32, [R183+0xf000] ;  /* 0x00f00000b720783b */ /* 0x000e620000004200 */
[----:B------:R-:W-:Y:S01]  /*6b00*/  ISETP.LE.U32.AND P5, PT, R8, UR5, PT ;  /* 0x0000000508007c0c */ /* 0x000fe2000bfa3070 */
[----:B------:R-:W-:-:S04]  /*6b10*/  IMAD.WIDE.U32 R8, R18, -0x2daee0ad, RZ ;  /* 0xd2511f5312087825 */ /* 0x000fc800078e00ff */
[----:B------:R-:W-:Y:S01]  /*6b20*/  @!P2 HADD2 R195, -R138.H0_H0, -RZ.H0_H0 ;  /* 0xa00000ff8ac3a230 */ /* 0x000fe20000000900 */
[----:B------:R-:W-:Y:S01]  /*6b30*/  ISETP.LE.U32.AND P3, PT, R13, UR5, PT ;  /* 0x000000050d007c0c */ /* 0x000fe2000bf63070 */
[----:B------:R-:W-:Y:S01]  /*6b40*/  @!P4 HADD2 R194, -R139.H0_H0, -RZ.H0_H0 ;  /* 0xa00000ff8bc2c230 */ /* 0x000fe20000000900 */
[C---:B------:R-:W-:Y:S01]  /*6b50*/  HMMA.16816.F32 R68, R4.reuse, R36, R100 ;  /* 0x000000240444723c */ /* 0x040fe20000001864 */
[----:B------:R-:W2:Y:S01]  /*6b60*/  LDSM.16.MT88.4 R36, [R181+0x11000] ;  /* 0x01100000b524783b */ /* 0x000ea20000004200 */
[----:B------:R-:W-:Y:S01]  /*6b70*/  LOP3.LUT R10, R9, UR9, R44, 0x96, !PT ;  /* 0x00000009090a7c12 */ /* 0x000fe2000f8e962c */
[----:B------:R-:W-:Y:S01]  /*6b80*/  IMAD.WIDE.U32 R18, R19, -0x2daee0ad, RZ ;  /* 0xd2511f5313127825 */ /* 0x000fe200078e00ff */
[----:B------:R-:W-:Y:S02]  /*6b90*/  @!P4 PRMT R139, R194, 0x5410, RZ ;  /* 0x00005410c28bc816 */ /* 0x000fe400000000ff */
[----:B---3--:R-:W-:Y:S01]  /*6ba0*/  HMMA.16816.F32 R92, R4, R28, R88 ;  /* 0x0000001c045c723c */ /* 0x008fe20000001858 */
[----:B------:R-:W-:Y:S01]  /*6bb0*/  ISETP.LE.U32.AND P4, PT, R11, UR5, PT ;  /* 0x000000050b007c0c */ /* 0x000fe2000bf83070 */
[----:B------:R-:W-:Y:S01]  /*6bc0*/  FFMA.FTZ R11, R240, UR36, -R12 ;  /* 0x00000024f00b7c23 */ /* 0x000fe2000801080c */
[----:B------:R-:W-:-:S02]  /*6bd0*/  LOP3.LUT R14, R8, 0xffff, RZ, 0xc0, !PT ;  /* 0x0000ffff080e7812 */ /* 0x000fc400078ec0ff */
[----:B------:R-:W-:Y:S01]  /*6be0*/  SHF.R.U32.HI R9, RZ, 0x8, R22 ;  /* 0x00000008ff097819 */ /* 0x000fe20000011616 */
[----:B------:R-:W-:Y:S02]  /*6bf0*/  @!P3 HADD2 R240, -R136.H0_H0, -RZ.H0_H0 ;  /* 0xa00000ff88f0b230 */ /* 0x000fe40000000900 */
[----:B------:R-:W-:Y:S01]  /*6c00*/  IMAD.MOV.U32 R90, RZ, RZ, R134 ;  /* 0x000000ffff5a7224 */ /* 0x000fe200078e0086 */
[----:B------:R-:W-:Y:S01]  /*6c10*/  LOP3.LUT R17, R8, 0xff, RZ, 0xc0, !PT ;  /* 0x000000ff08117812 */ /* 0x000fe200078ec0ff */
[----:B------:R-:W-:Y:S01]  /*6c20*/  IMAD.MOV.U32 R89, RZ, RZ, R135 ;  /* 0x000000ffff597224 */ /* 0x000fe200078e0087 */
[----:B------:R-:W-:Y:S01]  /*6c30*/  SHF.R.U32.HI R13, RZ, 0x10, R8 ;  /* 0x00000010ff0d7819 */ /* 0x000fe20000011608 */
[----:B------:R-:W-:Y:S01]  /*6c40*/  IMAD.MOV.U32 R88, RZ, RZ, R160 ;  /* 0x000000ffff587224 */ /* 0x000fe200078e00a0 */
[----:B------:R-:W-:Y:S01]  /*6c50*/  SHF.R.U32.HI R16, RZ, 0x18, R8 ;  /* 0x00000018ff107819 */ /* 0x000fe20000011608 */
[----:B------:R-:W-:Y:S01]  /*6c60*/  IMAD.MOV.U32 R160, RZ, RZ, R84 ;  /* 0x000000ffffa07224 */ /* 0x000fe200078e0054 */
[----:B------:R-:W-:Y:S01]  /*6c70*/  LOP3.LUT R9, R9, 0xffff, RZ, 0xc0, !PT ;  /* 0x0000ffff09097812 */ /* 0x000fe200078ec0ff */
[----:B------:R-:W-:Y:S01]  /*6c80*/  IMAD.MOV.U32 R134, RZ, RZ, R86 ;  /* 0x000000ffff867224 */ /* 0x000fe200078e0056 */
[----:B------:R-:W-:Y:S01]  /*6c90*/  LOP3.LUT R8, R19, UR9, R20, 0x96, !PT ;  /* 0x0000000913087c12 */ /* 0x000fe2000f8e9614 */
[----:B------:R-:W-:Y:S01]  /*6ca0*/  IMAD.MOV.U32 R135, RZ, RZ, R87 ;  /* 0x000000ffff877224 */ /* 0x000fe200078e0057 */
[----:B------:R-:W-:Y:S01]  /*6cb0*/  @!P2 PRMT R138, R195, 0x5410, RZ ;  /* 0x00005410c38aa816 */ /* 0x000fe200000000ff */
[C---:B------:R-:W-:Y:S01]  /*6cc0*/  HMMA.16816.F32 R84, R4.reuse, R30, R80 ;  /* 0x0000001e0454723c */ /* 0x040fe20000001850 */
[----:B------:R3:W4:Y:S01]  /*6cd0*/  LDL.LU.S16 R80, [R1] ;  /* 0x0000000001507983 */ /* 0x0007220000300600 */
[----:B------:R-:W-:Y:S01]  /*6ce0*/  @!P4 HADD2 R248, -R137.H0_H0, -RZ.H0_H0 ;  /* 0xa00000ff89f8c230 */ /* 0x000fe20000000900 */
[----:B------:R-:W-:Y:S01]  /*6cf0*/  ISETP.LE.U32.AND P2, PT, R9, UR5, PT ;  /* 0x0000000509007c0c */ /* 0x000fe2000bf43070 */
[----:B------:R-:W-:Y:S01]  /*6d00*/  IMAD.MOV.U32 R91, RZ, RZ, R133 ;  /* 0x000000ffff5b7224 */ /* 0x000fe200078e0085 */
[----:B------:R-:W-:Y:S01]  /*6d10*/  LOP3.LUT R9, R8, 0xff, RZ, 0xc0, !PT ;  /* 0x000000ff08097812 */ /* 0x000fe200078ec0ff */
[----:B------:R-:W-:Y:S01]  /*6d20*/  IMAD.MOV.U32 R133, RZ, RZ, R163 ;  /* 0x000000ffff857224 */ /* 0x000fe200078e00a3 */
[----:B------:R-:W-:Y:S01]  /*6d30*/  @!P4 PRMT R137, R248, 0x5410, RZ ;  /* 0x00005410f889c816 */ /* 0x000fe200000000ff */
[----:B------:R-:W-:Y:S01]  /*6d40*/  IMAD.MOV.U32 R248, RZ, RZ, R134 ;  /* 0x000000fffff87224 */ /* 0x000fe200078e0086 */
[----:B------:R-:W-:Y:S01]  /*6d50*/  ISETP.LE.U32.AND P4, PT, R9, UR5, PT ;  /* 0x0000000509007c0c */ /* 0x000fe2000bf83070 */
[----:B------:R-:W-:Y:S01]  /*6d60*/  FFMA.FTZ R9, R241, UR36, -R12 ;  /* 0x00000024f1097c23 */ /* 0x000fe2000801080c */
[----:B-1----:R-:W-:Y:S01]  /*6d70*/  HMMA.16816.F32 R100, R4, R32, R232 ;  /* 0x000000200464723c */ /* 0x002fe200000018e8 */
[----:B------:R-:W-:Y:S01]  /*6d80*/  IMAD.MOV.U32 R20, RZ, RZ, R135 ;  /* 0x000000ffff147224 */ /* 0x000fe200078e0087 */
[----:B------:R1:W-:Y:S01]  /*6d90*/  MUFU.EX2 R232, R11 ;  /* 0x0000000b00e87308 */ /* 0x0003e20000000800 */
[----:B------:R-:W-:Y:S01]  /*6da0*/  @!P3 PRMT R136, R240, 0x5410, RZ ;  /* 0x00005410f088b816 */ /* 0x000fe200000000ff */
[----:B------:R-:W5:Y:S01]  /*6db0*/  LDSM.16.MT88.4 R28, [R184+0x11000] ;  /* 0x01100000b81c783b */ /* 0x000f620000004200 */
[----:B------:R-:W-:Y:S01]  /*6dc0*/  @!P2 HADD2 R241, -R119.H0_H0, -RZ.H0_H0 ;  /* 0xa00000ff77f1a230 */ /* 0x000fe20000000900 */
[----:B------:R-:W-:Y:S01]  /*6dd0*/  SHF.R.U32.HI R14, RZ, 0x8, R14 ;  /* 0x00000008ff0e7819 */ /* 0x000fe2000001160e */
[----:B------:R-:W-:-:S02]  /*6de0*/  IMAD.MOV.U32 R233, RZ, RZ, R133 ;  /* 0x000000ffffe97224 */ /* 0x000fc400078e0085 */
[C---:B------:R-:W-:Y:S01]  /*6df0*/  HMMA.16816.F32 R132, R4.reuse, R34, R228 ;  /* 0x000000220484723c */ /* 0x040fe200000018e4 */
[----:B------:R2:W3:Y:S01]  /*6e00*/  MUFU.EX2 R228, R9 ;  /* 0x0000000900e47308 */ /* 0x0004e20000000800 */
[----:B------:R-:W-:Y:S01]  /*6e10*/  IMAD.MOV.U32 R163, RZ, RZ, R42 ;  /* 0x000000ffffa37224 */ /* 0x000fe200078e002a */
[----:B------:R-:W-:Y:S01]  /*6e20*/  LDSM.16.MT88.4 R32, [R183+0x11000] ;  /* 0x01100000b720783b */ /* 0x000fe20000004200 */
[----:B------:R-:W-:Y:S01]  /*6e30*/  PRMT R17, R17, 0x5410, R14 ;  /* 0x0000541011117816 */ /* 0x000fe2000000000e */
[----:B------:R-:W-:Y:S02]  /*6e40*/  IMAD.MOV.U32 R234, RZ, RZ, R166 ;  /* 0x000000ffffea7224 */ /* 0x000fe400078e00a6 */
[----:B------:R-:W-:Y:S01]  /*6e50*/  IMAD.MOV.U32 R22, RZ, RZ, R145 ;  /* 0x000000ffff167224 */ /* 0x000fe200078e0091 */
[----:B------:R-:W3:Y:S01]  /*6e60*/  LDSM.16.MT88.4 R40, [R182+0x11000] ;  /* 0x01100000b628783b */ /* 0x000ee20000004200 */
[----:B------:R-:W-:Y:S01]  /*6e70*/  IMAD.MOV.U32 R235, RZ, RZ, R146 ;  /* 0x000000ffffeb7224 */ /* 0x000fe200078e0092 */
[----:B-1----:R-:W-:Y:S01]  /*6e80*/  SHF.R.U32.HI R11, RZ, 0x18, R8 ;  /* 0x00000018ff0b7819 */ /* 0x002fe20000011608 */
[----:B------:R-:W-:Y:S01]  /*6e90*/  IMAD.MOV.U32 R229, RZ, RZ, R165 ;  /* 0x000000ffffe57224 */ /* 0x000fe200078e00a5 */
[----:B------:R-:W-:Y:S01]  /*6ea0*/  @!P2 PRMT R119, R241, 0x5410, RZ ;  /* 0x00005410f177a816 */ /* 0x000fe200000000ff */
[----:B------:R-:W-:Y:S01]  /*6eb0*/  IMAD.MOV.U32 R240, RZ, RZ, R167 ;  /* 0x000000fffff07224 */ /* 0x000fe200078e00a7 */
[----:B------:R-:W-:Y:S01]  /*6ec0*/  ISETP.LE.U32.AND P3, PT, R11, UR5, PT ;  /* 0x000000050b007c0c */ /* 0x000fe2000bf63070 */
[----:B------:R-:W-:Y:S01]  /*6ed0*/  FFMA.FTZ R11, R243, UR36, -R12 ;  /* 0x00000024f30b7c23 */ /* 0x000fe2000801080c */
[----:B------:R-:W-:Y:S01]  /*6ee0*/  IMAD.MOV.U32 R231, RZ, RZ, R144 ;  /* 0x000000ffffe77224 */ /* 0x000fe200078e0090 */
[----:B--2---:R-:W-:Y:S01]  /*6ef0*/  LOP3.LUT R9, R13, 0xff, RZ, 0xc0, !PT ;  /* 0x000000ff0d097812 */ /* 0x004fe200078ec0ff */
[----:B------:R-:W-:Y:S01]  /*6f00*/  FFMA.FTZ R13, R242, UR36, -R12 ;  /* 0x00000024f20d7c23 */ /* 0x000fe2000801080c */
[----:B------:R-:W-:Y:S01]  /*6f10*/  LOP3.LUT R14, R10, 0xff, RZ, 0xc0, !PT ;  /* 0x000000ff0a0e7812 */ /* 0x000fe200078ec0ff */
[----:B------:R-:W-:Y:S01]  /*6f20*/  HMMA.16816.F32 R164, R4, R36, R236 ;  /* 0x0000002404a4723c */ /* 0x000fe200000018ec */
[----:B------:R-:W-:Y:S01]  /*6f30*/  PRMT R16, R9, 0x5410, R16 ;  /* 0x0000541009107816 */ /* 0x000fe20000000010 */
[----:B------:R1:W-:Y:S01]  /*6f40*/  MUFU.EX2 R195, R13 ;  /* 0x0000000d00c37308 */ /* 0x0003e20000000800 */
[----:B------:R-:W-:Y:S01]  /*6f50*/  SHF.R.U32.HI R9, RZ, 0x10, R8 ;  /* 0x00000010ff097819 */ /* 0x000fe20000011608 */
[----:B------:R-:W-:-:S02]  /*6f60*/  IMAD.MOV.U32 R230, RZ, RZ, R147 ;  /* 0x000000ffffe67224 */ /* 0x000fc400078e0093 */
[----:B------:R-:W-:Y:S01]  /*6f70*/  IMAD.MOV.U32 R98, RZ, RZ, R160 ;  /* 0x000000ffff627224 */ /* 0x000fe200078e00a0 */
[----:B------:R-:W-:Y:S01]  /*6f80*/  LOP3.LUT R9, R9, 0xff, RZ, 0xc0, !PT ;  /* 0x000000ff09097812 */ /* 0x000fe200078ec0ff */
[----:B------:R-:W-:Y:S01]  /*6f90*/  IMAD.MOV.U32 R237, RZ, RZ, R143 ;  /* 0x000000ffffed7224 */ /* 0x000fe200078e008f */
[----:B------:R-:W-:Y:S01]  /*6fa0*/  SHF.R.U32.HI R12, RZ, 0x18, R10 ;  /* 0x00000018ff0c7819 */ /* 0x000fe2000001160a */
[----:B------:R2:W-:Y:S01]  /*6fb0*/  MUFU.EX2 R194, R11 ;  /* 0x0000000b00c27308 */ /* 0x0005e20000000800 */
[----:B------:R-:W-:Y:S01]  /*6fc0*/  ISETP.LE.U32.AND P2, PT, R9, UR5, PT ;  /* 0x0000000509007c0c */ /* 0x000fe2000bf43070 */
[----:B------:R-:W-:Y:S01]  /*6fd0*/  FFMA.FTZ R9, R244, UR36, -R2 ;  /* 0x00000024f4097c23 */ /* 0x000fe20008010802 */
[----:B------:R-:W-:Y:S02]  /*6fe0*/  @!P6 HADD2 R242, -R118.H0_H0, -RZ.H0_H0 ;  /* 0xa00000ff76f2e230 */ /* 0x000fe40000000900 */
[----:B------:R-:W-:Y:S02]  /*6ff0*/  IMAD.MOV.U32 R239, RZ, RZ, R142 ;  /* 0x000000ffffef7224 */ /* 0x000fe400078e008e */
[----:B------:R-:W-:Y:S01]  /*7000*/  IMAD.MOV.U32 R236, RZ, RZ, R141 ;  /* 0x000000ffffec7224 */ /* 0x000fe200078e008d */
[C---:B-----5:R-:W-:Y:S01]  /*7010*/  HMMA.16816.F32 R156, R4.reuse, R28, R48 ;  /* 0x0000001c049c723c */ /* 0x060fe20000001830 */
[----:B------:R-:W-:Y:S01]  /*7020*/  IMAD.MOV.U32 R238, RZ, RZ, R163 ;  /* 0x000000ffffee7224 */ /* 0x000fe200078e00a3 */
[----:B-1----:R-:W-:Y:S01]  /*7030*/  LOP3.LUT R13, R8, 0xffff, RZ, 0xc0, !PT ;  /* 0x0000ffff080d7812 */ /* 0x002fe200078ec0ff */
[----:B------:R1:W-:Y:S01]  /*7040*/  MUFU.EX2 R193, R9 ;  /* 0x0000000900c17308 */ /* 0x0003e20000000800 */
[----:B------:R-:W-:Y:S01]  /*7050*/  LOP3.LUT R8, R10, 0xffff, RZ, 0xc0, !PT ;  /* 0x0000ffff0a087812 */ /* 0x000fe200078ec0ff */
[----:B------:R-:W-:Y:S01]  /*7060*/  @!P5 HADD2 R243, -R117.H0_H0, -RZ.H0_H0 ;  /* 0xa00000ff75f3d230 */ /* 0x000fe20000000900 */
[----:B--2---:R-:W-:Y:S01]  /*7070*/  SHF.R.U32.HI R11, RZ, 0x10, R10 ;  /* 0x00000010ff0b7819 */ /* 0x004fe2000001160a */
[----:B------:R-:W-:Y:S01]  /*7080*/  FFMA.FTZ R10, R245, UR36, -R2 ;  /* 0x00000024f50a7c23 */ /* 0x000fe20008010802 */
[----:B------:R-:W-:Y:S01]  /*7090*/  @!P6 PRMT R118, R242, 0x5410, RZ ;  /* 0x00005410f276e816 */ /* 0x000fe200000000ff */
[C---:B------:R-:W-:Y:S06]  /*70a0*/  HMMA.16816.F32 R144, R4.reuse, R30, R52 ;  /* 0x0000001e0490723c */ /* 0x040fec0000001834 */
[----:B---3--:R-:W-:Y:S01]  /*70b0*/  HMMA.16816.F32 R196, R4, R40, R196 ;  /* 0x0000002804c4723c */ /* 0x008fe200000018c4 */
[----:B------:R2:W3:Y:S01]  /*70c0*/  MUFU.EX2 R143, R10 ;  /* 0x0000000a008f7308 */ /* 0x0004e20000000800 */
[----:B-1----:R-:W-:-:S04]  /*70d0*/  SHF.R.U32.HI R9, RZ, 0x8, R8 ;  /* 0x00000008ff097819 */ /* 0x002fc80000011608 */
[C---:B------:R-:W-:Y:S01]  /*70e0*/  HMMA.16816.F32 R168, R4.reuse, R42, R168 ;  /* 0x0000002a04a8723c */ /* 0x040fe200000018a8 */
[----:B------:R-:W-:Y:S01]  /*70f0*/  LOP3.LUT R8, R11, 0xff, RZ, 0xc0, !PT ;  /* 0x000000ff0b087812 */ /* 0x000fe200078ec0ff */
[----:B------:R-:W-:Y:S01]  /*7100*/  IMAD.MOV.U32 R241, RZ, RZ, R248 ;  /* 0x000000fffff17224 */ /* 0x000fe200078e00f8 */
[----:B------:R-:W-:Y:S01]  /*7110*/  PRMT R14, R14, 0x5410, R9 ;  /* 0x000054100e0e7816 */ /* 0x000fe20000000009 */
[----:B------:R-:W-:Y:S01]  /*7120*/  FFMA.FTZ R9, R246, UR36, -R2 ;  /* 0x00000024f6097c23 */ /* 0x000fe20008010802 */
[----:B------:R-:W-:Y:S01]  /*7130*/  PRMT R12, R8, 0x5410, R12 ;  /* 0x00005410080c7816 */ /* 0x000fe2000000000c */
[C---:B------:R-:W-:Y:S01]  /*7140*/  HMMA.16816.F32 R160, R4.reuse, R38, R212 ;  /* 0x0000002604a0723c */ /* 0x040fe200000018d4 */
[----:B------:R-:W-:Y:S01]  /*7150*/  USHF.L.U32 UR18, UR18, 0x3, URZ ;  /* 0x0000000312127899 */ /* 0x000fe2000800063f */
[----:B------:R-:W-:Y:S01]  /*7160*/  LDSM.16.MT88.4 R48, [R184+0xd800] ;  /* 0x00d80000b830783b */ /* 0x000fe20000004200 */
[----:B--2---:R-:W-:Y:S01]  /*7170*/  SHF.R.U32.HI R10, RZ, 0x8, R13 ;  /* 0x00000008ff0a7819 */ /* 0x004fe2000001160d */
[----:B------:R-:W-:Y:S01]  /*7180*/  FFMA.FTZ R2, R247, UR36, -R2 ;  /* 0x00000024f7027c23 */ /* 0x000fe20008010802 */
[----:B------:R3:W-:Y:S01]  /*7190*/  MUFU.EX2 R142, R9 ;  /* 0x00000009008e7308 */ /* 0x0007e20000000800 */
[----:B------:R-:W-:Y:S01]  /*71a0*/  HSET2.LE.AND R11, R16, R0, PT ;  /* 0x00000000100b7233 */ /* 0x000fe20003803000 */
[----:B------:R-:W-:Y:S01]  /*71b0*/  HMMA.16816.F32 R28, R4, R32, R56 ;  /* 0x00000020041c723c */ /* 0x000fe20000001838 */
[----:B------:R-:W-:-:S02]  /*71c0*/  LOP3.LUT R8, R10, 0xffff, RZ, 0xc0, !PT ;  /* 0x0000ffff0a087812 */ /* 0x000fc400078ec0ff */
[----:B------:R-:W-:Y:S01]  /*71d0*/  @!P5 PRMT R117, R243, 0x5410, RZ ;  /* 0x00005410f375d816 */ /* 0x000fe200000000ff */
[----:B------:R-:W-:Y:S01]  /*71e0*/  IMAD.MOV.U32 R212, RZ, RZ, R238 ;  /* 0x000000ffffd47224 */ /* 0x000fe200078e00ee */
[----:B------:R-:W-:Y:S01]  /*71f0*/  F2FP.F16.F32.PACK_AB R10, R228, R232 ;  /* 0x000000e8e40a723e */ /* 0x000fe200000000ff */
[----:B------:R1:W2:Y:S01]  /*7200*/  MUFU.EX2 R141, R2 ;  /* 0x00000002008d7308 */ /* 0x0002a20000000800 */
[----:B------:R-:W-:Y:S01]  /*7210*/  ISETP.LE.U32.AND P6, PT, R8, UR5, PT ;  /* 0x0000000508007c0c */ /* 0x000fe2000bfc3070 */
[----:B------:R-:W-:Y:S01]  /*7220*/  IMAD.MOV.U32 R242, RZ, RZ, R88 ;  /* 0x000000fffff27224 */ /* 0x000fe200078e0058 */
[----:B------:R-:W-:Y:S01]  /*7230*/  HSET2.LE.AND R8, R17, R0, PT ;  /* 0x0000000011087233 */ /* 0x000fe20003803000 */
[----:B------:R-:W-:Y:S01]  /*7240*/  IMAD.MOV.U32 R215, RZ, RZ, R46 ;  /* 0x000000ffffd77224 */ /* 0x000fe200078e002e */
[C---:B------:R-:W-:Y:S01]  /*7250*/  PRMT R17, R10.reuse, 0x7610, R17 ;  /* 0x000076100a117816 */ /* 0x040fe20000000011 */
[----:B------:R-:W-:Y:S01]  /*7260*/  IMAD.MOV.U32 R214, RZ, RZ, R47 ;  /* 0x000000ffffd67224 */ /* 0x000fe200078e002f */
[----:B------:R-:W-:Y:S01]  /*7270*/  PRMT R16, R10, 0x7632, R16 ;  /* 0x000076320a107816 */ /* 0x000fe20000000010 */
[----:B------:R-:W-:Y:S01]  /*7280*/  LDSM.16.MT88.4 R40, [R182+0xd800] ;  /* 0x00d80000b628783b */ /* 0x000fe20000004200 */
[----:B---3--:R-:W-:Y:S01]  /*7290*/  F2FP.F16.F32.PACK_AB R9, R143, R193 ;  /* 0x000000c18f09723e */ /* 0x008fe200000000ff */
[----:B------:R-:W-:Y:S01]  /*72a0*/  HMMA.16816.F32 R32, R4, R34, R108 ;  /* 0x000000220420723c */ /* 0x000fe2000000186c */
[----:B------:R-:W-:Y:S01]  /*72b0*/  IMAD.MOV.U32 R248, RZ, RZ, R63 ;  /* 0x000000fffff87224 */ /* 0x000fe200078e003f */
[----:B------:R-:W-:Y:S01]  /*72c0*/  LDSM.16.MT88.4 R56, [R183+0xd800] ;  /* 0x00d80000b738783b */ /* 0x000fe20000004200 */
[----:B------:R-:W-:-:S02]  /*72d0*/  PRMT R13, R9, 0x7610, R13 ;  /* 0x00007610090d7816 */ /* 0x000fc4000000000d */
[--C-:B-1----:R-:W-:Y:S02]  /*72e0*/  HSET2.LE.AND R2, R14, R0.reuse, PT ;  /* 0x000000000e027233 */ /* 0x102fe40003803000 */
[----:B------:R-:W-:Y:S02]  /*72f0*/  PRMT R14, R9, 0x7632, R14 ;  /* 0x00007632090e7816 */ /* 0x000fe4000000000e */
[----:B------:R-:W-:Y:S02]  /*7300*/  PRMT R9, R17, 0x5410, R16 ;  /* 0x0000541011097816 */ /* 0x000fe40000000010 */
[----:B------:R-:W-:Y:S02]  /*7310*/  HSET2.LE.AND R0, R12, R0, PT ;  /* 0x000000000c007233 */ /* 0x000fe40003803000 */
[----:B------:R-:W-:Y:S02]  /*7320*/  LOP3.LUT R112, R2, R9, RZ, 0xc0, !PT ;  /* 0x0000000902707212 */ /* 0x000fe400078ec0ff */
[----:B------:R-:W-:-:S02]  /*7330*/  PRMT R2, R13, 0x5410, R14 ;  /* 0x000054100d027816 */ /* 0x000fc4000000000e */
[----:B------:R-:W-:Y:S02]  /*7340*/  F2FP.F16.F32.PACK_AB R9, R194, R195 ;  /* 0x000000c3c209723e */ /* 0x000fe400000000ff */
[----:B------:R-:W-:Y:S02]  /*7350*/  LOP3.LUT R113, R0, R2, RZ, 0xc0, !PT ;  /* 0x0000000200717212 */ /* 0x000fe400078ec0ff */
[C---:B------:R-:W-:Y:S02]  /*7360*/  LOP3.LUT R2, R15.reuse, 0xffff, RZ, 0xc0, !PT ;  /* 0x0000ffff0f027812 */ /* 0x040fe400078ec0ff */
[----:B------:R-:W-:Y:S02]  /*7370*/  LOP3.LUT R4, R15, 0xff, RZ, 0xc0, !PT ;  /* 0x000000ff0f047812 */ /* 0x000fe400078ec0ff */
[----:B------:R-:W-:Y:S01]  /*7380*/  SHF.R.U32.HI R2, RZ, 0x8, R2 ;  /* 0x00000008ff027819 */ /* 0x000fe20000011602 */
[----:B------:R-:W-:Y:S01]  /*7390*/  @!P4 HADD2 R244, -R17.H0_H0, -RZ.H0_H0 ;  /* 0xa00000ff11f4c230 */ /* 0x000fe20000000900 */
[----:B--2---:R-:W-:-:S02]  /*73a0*/  F2FP.F16.F32.PACK_AB R0, R141, R142 ;  /* 0x0000008e8d00723e */ /* 0x004fc400000000ff */
[C---:B------:R-:W-:Y:S02]  /*73b0*/  PRMT R12, R9.reuse, 0x7610, R12 ;  /* 0x00007610090c7816 */ /* 0x040fe4000000000c */
[----:B------:R-:W-:Y:S02]  /*73c0*/  PRMT R9, R9, 0x7632, R9 ;  /* 0x0000763209097816 */ /* 0x000fe40000000009 */
[----:B------:R-:W-:Y:S02]  /*73d0*/  ISETP.LE.U32.AND P5, PT, R4, UR5, PT ;  /* 0x0000000504007c0c */ /* 0x000fe4000bfa3070 */
[----:B------:R-:W-:Y:S02]  /*73e0*/  LOP3.LUT R2, R2, 0xffff, RZ, 0xc0, !PT ;  /* 0x0000ffff02027812 */ /* 0x000fe400078ec0ff */
[C---:B------:R-:W-:Y:S02]  /*73f0*/  PRMT R7, R0.reuse, 0x7610, R7 ;  /* 0x0000761000077816 */ /* 0x040fe40000000007 */
[----:B------:R-:W-:-:S02]  /*7400*/  PRMT R6, R0, 0x7632, R6 ;  /* 0x0000763200067816 */ /* 0x000fc40000000006 */
[----:B------:R-:W-:Y:S02]  /*7410*/  PRMT R0, R12, 0x5410, R9 ;  /* 0x000054100c007816 */ /* 0x000fe40000000009 */
[----:B------:R-:W-:Y:S02]  /*7420*/  @!P4 PRMT R17, R244, 0x5410, RZ ;  /* 0x00005410f411c816 */ /* 0x000fe400000000ff */
[----:B------:R-:W-:Y:S02]  /*7430*/  ISETP.LE.U32.AND P4, PT, R2, UR5, PT ;  /* 0x0000000502007c0c */ /* 0x000fe4000bf83070 */
[----:B------:R-:W-:Y:S01]  /*7440*/  SHF.R.U32.HI R2, RZ, 0x10, R15 ;  /* 0x00000010ff027819 */ /* 0x000fe2000001160f */
[----:B------:R-:W-:Y:S01]  /*7450*/  @!P3 HADD2 R246, -R14.H0_H0, -RZ.H0_H0 ;  /* 0xa00000ff0ef6b230 */ /* 0x000fe20000000900 */
[----:B------:R-:W-:Y:S02]  /*7460*/  LOP3.LUT R114, R8, R0, RZ, 0xc0, !PT ;  /* 0x0000000008727212 */ /* 0x000fe400078ec0ff */
[----:B------:R-:W-:Y:S01]  /*7470*/  PRMT R0, R7, 0x5410, R6 ;  /* 0x0000541007007816 */ /* 0x000fe20000000006 */
[----:B------:R-:W-:Y:S01]  /*7480*/  @!P6 HADD2 R245, -R16.H0_H0, -RZ.H0_H0 ;  /* 0xa00000ff10f5e230 */ /* 0x000fe20000000900 */
[----:B------:R-:W-:Y:S01]  /*7490*/  LOP3.LUT R2, R2, 0xff, RZ, 0xc0, !PT ;  /* 0x000000ff02027812 */ /* 0x000fe200078ec0ff */
[----:B------:R-:W-:Y:S01]  /*74a0*/  @!P5 HADD2 R249, -R155.H0_H0, -RZ.H0_H0 ;  /* 0xa00000ff9bf9d230 */ /* 0x000fe20000000900 */
[----:B------:R-:W-:-:S02]  /*74b0*/  LOP3.LUT R115, R11, R0, RZ, 0xc0, !PT ;  /* 0x000000000b737212 */ /* 0x000fc400078ec0ff */
[----:B------:R-:W-:Y:S02]  /*74c0*/  SHF.R.U32.HI R0, RZ, 0x18, R15 ;  /* 0x00000018ff007819 */ /* 0x000fe4000001160f */
[----:B------:R-:W-:Y:S02]  /*74d0*/  @!P3 PRMT R14, R246, 0x5410, RZ ;  /* 0x00005410f60eb816 */ /* 0x000fe400000000ff */
[----:B------:R-:W-:Y:S02]  /*74e0*/  ISETP.LE.U32.AND P3, PT, R2, UR5, PT ;  /* 0x0000000502007c0c */ /* 0x000fe4000bf63070 */
[----:B------:R-:W-:Y:S02]  /*74f0*/  LOP3.LUT R2, R21, 0xff, RZ, 0xc0, !PT ;  /* 0x000000ff15027812 */ /* 0x000fe400078ec0ff */
[----:B------:R-:W-:Y:S02]  /*7500*/  @!P6 PRMT R16, R245, 0x5410, RZ ;  /* 0x00005410f510e816 */ /* 0x000fe400000000ff */
[----:B------:R-:W-:-:S02]  /*7510*/  ISETP.LE.U32.AND P6, PT, R0, UR5, PT ;  /* 0x0000000500007c0c */ /* 0x000fc4000bfc3070 */
[----:B------:R-:W-:Y:S02]  /*7520*/  @!P5 PRMT R155, R249, 0x5410, RZ ;  /* 0x00005410f99bd816 */ /* 0x000fe400000000ff */
[----:B------:R-:W-:Y:S02]  /*7530*/  LOP3.LUT R0, R21, 0xffff, RZ, 0xc0, !PT ;  /* 0x0000ffff15007812 */ /* 0x000fe400078ec0ff */
[----:B------:R-:W-:Y:S02]  /*7540*/  ISETP.LE.U32.AND P5, PT, R2, UR5, PT ;  /* 0x0000000502007c0c */ /* 0x000fe4000bfa3070 */
[----:B------:R-:W-:Y:S01]  /*7550*/  SHF.R.U32.HI R0, RZ, 0x8, R0 ;  /* 0x00000008ff007819 */ /* 0x000fe20000011600 */
[----:B------:R-:W-:-:S03]  /*7560*/  @!P4 HADD2 R250, -R154.H0_H0, -RZ.H0_H0 ;  /* 0xa00000ff9afac230 */ /* 0x000fc60000000900 */
[----:B------:R-:W-:Y:S01]  /*7570*/  LOP3.LUT R0, R0, 0xffff, RZ, 0xc0, !PT ;  /* 0x0000ffff00007812 */ /* 0x000fe200078ec0ff */
[----:B------:R-:W-:Y:S01]  /*7580*/  @!P6 HADD2 R252, -R151.H0_H0, -RZ.H0_H0 ;  /* 0xa00000ff97fce230 */ /* 0x000fe20000000900 */
[----:B------:R-:W-:Y:S02]  /*7590*/  @!P4 PRMT R154, R250, 0x5410, RZ ;  /* 0x00005410fa9ac816 */ /* 0x000fe400000000ff */
[----:B------:R-:W-:Y:S02]  /*75a0*/  ISETP.LE.U32.AND P4, PT, R0, UR5, PT ;  /* 0x0000000500007c0c */ /* 0x000fe4000bf83070 */
[--C-:B------:R-:W-:Y:S02]  /*75b0*/  SHF.R.U32.HI R2, RZ, 0x10, R21.reuse ;  /* 0x00000010ff027819 */ /* 0x100fe40000011615 */
[----:B------:R-:W-:Y:S01]  /*75c0*/  SHF.R.U32.HI R0, RZ, 0x18, R21 ;  /* 0x00000018ff007819 */ /* 0x000fe20000011615 */
[----:B------:R-:W-:Y:S01]  /*75d0*/  @!P3 HADD2 R251, -R153.H0_H0, -RZ.H0_H0 ;  /* 0xa00000ff99fbb230 */ /* 0x000fe20000000900 */
[----:B------:R-:W-:-:S02]  /*75e0*/  @!P6 PRMT R151, R252, 0x5410, RZ ;  /* 0x00005410fc97e816 */ /* 0x000fc400000000ff */
[----:B------:R-:W-:Y:S02]  /*75f0*/  LOP3.LUT R2, R2, 0xff, RZ, 0xc0, !PT ;  /* 0x000000ff02027812 */ /* 0x000fe400078ec0ff */
[----:B------:R-:W-:Y:S02]  /*7600*/  ISETP.LE.U32.AND P6, PT, R0, UR5, PT ;  /* 0x0000000500007c0c */ /* 0x000fe4000bfc3070 */
[----:B------:R-:W-:Y:S02]  /*7610*/  @!P3 PRMT R153, R251, 0x5410, RZ ;  /* 0x00005410fb99b816 */ /* 0x000fe400000000ff */
[----:B------:R-:W-:Y:S02]  /*7620*/  ISETP.LE.U32.AND P3, PT, R2, UR5, PT ;  /* 0x0000000502007c0c */ /* 0x000fe4000bf63070 */
[----:B------:R1:W2:Y:S01]  /*7630*/  LDL.LU.S16 R2, [R1+0x8] ;  /* 0x0000080001027983 */ /* 0x0002a20000300600 */
[----:B------:R-:W-:Y:S01]  /*7640*/  LOP3.LUT R8, R26, 0xffff, RZ, 0xc0, !PT ;  /* 0x0000ffff1a087812 */ /* 0x000fe200078ec0ff */
[----:B----4-:R-:W-:-:S05]  /*7650*/  @!P5 HADD2 R80, -R174.H0_H0, -RZ.H0_H0 ;  /* 0xa00000ffae50d230 */ /* 0x010fca0000000900 */
[----:B------:R-:W-:Y:S01]  /*7660*/  PRMT R0, R80, 0x7610, R0 ;  /* 0x0000761050007816 */ /* 0x000fe20000000000 */
[----:B------:R-:W-:Y:S01]  /*7670*/  @!P2 HADD2 R247, -R13.H0_H0, -RZ.H0_H0 ;  /* 0xa00000ff0df7a230 */ /* 0x000fe20000000900 */
[----:B------:R-:W-:Y:S02]  /*7680*/  LOP3.LUT R5, R26, 0xff, RZ, 0xc0, !PT ;  /* 0x000000ff1a057812 */ /* 0x000fe400078ec0ff */
[--C-:B------:R-:W-:Y:S02]  /*7690*/  SHF.R.U32.HI R11, RZ, 0x10, R26.reuse ;  /* 0x00000010ff0b7819 */ /* 0x100fe4000001161a */
[----:B------:R-:W-:Y:S01]  /*76a0*/  SHF.R.U32.HI R4, RZ, 0x18, R26 ;  /* 0x00000018ff047819 */ /* 0x000fe2000001161a */
[----:B------:R-:W-:Y:S01]  /*76b0*/  IMAD.MOV.U32 R243, RZ, RZ, R89 ;  /* 0x000000fffff37224 */ /* 0x000fe200078e0059 */
[----:B------:R-:W-:Y:S01]  /*76c0*/  @!P5 PRMT R174, R0, 0x5410, RZ ;  /* 0x0000541000aed816 */ /* 0x000fe200000000ff */
[----:B------:R-:W-:Y:S01]  /*76d0*/  IMAD.MOV.U32 R10, RZ, RZ, R240 ;  /* 0x000000ffff0a7224 */ /* 0x000fe200078e00f0 */
[----:B------:R1:W3:Y:S04]  /*76e0*/  LDL.LU.S16 R0, [R1+0x4] ;  /* 0x0000040001007983 */ /* 0x0002e80000300600 */
[----:B------:R1:W4:Y:S01]  /*76f0*/  LDL.LU.S16 R27, [R1+0xc] ;  /* 0x00000c00011b7983 */ /* 0x0003220000300600 */
[----:B------:R-:W-:-:S02]  /*7700*/  @!P2 PRMT R13, R247, 0x5410, RZ ;  /* 0x00005410f70da816 */ /* 0x000fc400000000ff */
[----:B------:R-:W-:Y:S01]  /*7710*/  ISETP.LE.U32.AND P2, PT, R23, UR5, PT ;  /* 0x0000000517007c0c */ /* 0x000fe2000bf43070 */
[----:B------:R-:W-:Y:S01]  /*7720*/  HMMA.16816.F32 R120, R112, R124, R64 ;  /* 0x0000007c7078723c */ /* 0x000fe20000001840 */
[----:B--2---:R-:W-:Y:S01]  /*7730*/  @!P4 HADD2 R2, -R172.H0_H0, -RZ.H0_H0 ;  /* 0xa00000ffac02c230 */ /* 0x004fe20000000900 */
[----:B------:R-:W-:Y:S04]  /*7740*/  LDSM.16.MT88.4 R80, [R184+0xf800] ;  /* 0x00f80000b850783b */ /* 0x000fe80000004200 */
[----:B------:R-:W-:Y:S01]  /*7750*/  PRMT R26, R2, 0x7610, R26 ;  /* 0x00007610021a7816 */ /* 0x000fe2000000001a */
[----:B---3--:R-:W-:Y:S02]  /*7760*/  @!P3 HADD2 R0, -R173.H0_H0, -RZ.H0_H0 ;  /* 0xa00000ffad00b230 */ /* 0x008fe40000000900 */
[----:B----4-:R-:W-:-:S03]  /*7770*/  @!P6 HADD2 R27, -R177.H0_H0, -RZ.H0_H0 ;  /* 0xa00000ffb11be230 */ /* 0x010fc60000000900 */
[----:B------:R-:W-:Y:S01]  /*7780*/  PRMT R23, R0, 0x7610, R23 ;  /* 0x0000761000177816 */ /* 0x000fe20000000017 */
[----:B------:R-:W-:Y:S01]  /*7790*/  IMAD.MOV.U32 R111, RZ, RZ, R243 ;  /* 0x000000ffff6f7224 */ /* 0x000fe200078e00f3 */
[----:B------:R-:W-:Y:S01]  /*77a0*/  SHF.R.U32.HI R0, RZ, 0x8, R60 ;  /* 0x00000008ff007819 */ /* 0x000fe2000001163c */
[----:B------:R-:W-:Y:S01]  /*77b0*/  HMMA.16816.F32 R124, R112, R126, R72 ;  /* 0x0000007e707c723c */ /* 0x000fe20000001848 */
[----:B------:R-:W-:Y:S01]  /*77c0*/  @!P3 PRMT R173, R23, 0x5410, RZ ;  /* 0x0000541017adb816 */ /* 0x000fe200000000ff */
[----:B------:R-:W-:Y:S01]  /*77d0*/  IMAD.MOV.U32 R240, RZ, RZ, R229 ;  /* 0x000000fffff07224 */ /* 0x000fe200078e00e5 */
[----:B------:R-:W-:Y:S01]  /*77e0*/  ISETP.LE.U32.AND P3, PT, R5, UR5, PT ;  /* 0x0000000505007c0c */ /* 0x000fe2000bf63070 */
[----:B------:R-:W-:Y:S01]  /*77f0*/  IMAD.MOV.U32 R238, RZ, RZ, R231 ;  /* 0x000000ffffee7224 */ /* 0x000fe200078e00e7 */
[----:B------:R1:W2:Y:S01]  /*7800*/  LDL.LU.S16 R5, [R1+0x10] ;  /* 0x0000100001057983 */ /* 0x0002a20000300600 */
[----:B------:R-:W-:Y:S02]  /*7810*/  LOP3.LUT R0, R0, 0xffff, RZ, 0xc0, !PT ;  /* 0x0000ffff00007812 */ /* 0x000fe400078ec0ff */
[----:B------:R-:W-:Y:S01]  /*7820*/  PRMT R15, R27, 0x7610, R15 ;  /* 0x000076101b0f7816 */ /* 0x000fe2000000000f */
[----:B------:R-:W-:Y:S01]  /*7830*/  IMAD.MOV.U32 R244, RZ, RZ, R212 ;  /* 0x000000fffff47224 */ /* 0x000fe200078e00d4 */
[----:B------:R-:W-:Y:S01]  /*7840*/  @!P4 PRMT R172, R26, 0x5410, RZ ;  /* 0x000054101aacc816 */ /* 0x000fe200000000ff */
[----:B------:R-:W-:Y:S01]  /*7850*/  LDSM.16.MT88.4 R64, [R181+0xf800] ;  /* 0x00f80000b540783b */ /* 0x000fe20000004200 */
[----:B------:R-:W-:-:S03]  /*7860*/  ISETP.LE.U32.AND P4, PT, R0, UR5, PT ;  /* 0x0000000500007c0c */ /* 0x000fc6000bf83070 */
[----:B------:R1:W3:Y:S01]  /*7870*/  LDL.LU.S16 R0, [R1+0x14] ;  /* 0x0000140001007983 */ /* 0x0002e20000300600 */
[----:B------:R-:W-:Y:S02]  /*7880*/  @!P6 PRMT R177, R15, 0x5410, RZ ;  /* 0x000054100fb1e816 */ /* 0x000fe400000000ff */
[----:B------:R-:W-:Y:S02]  /*7890*/  LOP3.LUT R15, R18, 0xffff, RZ, 0xc0, !PT ;  /* 0x0000ffff120f7812 */ /* 0x000fe400078ec0ff */
[----:B------:R-:W-:Y:S01]  /*78a0*/  LOP3.LUT R2, R61, 0xff, RZ, 0xc0, !PT ;  /* 0x000000ff3d027812 */ /* 0x000fe200078ec0ff */
[----:B------:R1:W4:Y:S03]  /*78b0*/  LDL.LU.S16 R19, [R1+0x18] ;  /* 0x0000180001137983 */ /* 0x0003260000300600 */
[----:B------:R-:W-:Y:S01]  /*78c0*/  ISETP.LE.U32.AND P5, PT, R2, UR5, PT ;  /* 0x0000000502007c0c */ /* 0x000fe2000bfa3070 */
[----:B------:R-:W-:Y:S01]  /*78d0*/  IMAD.MOV.U32 R243, RZ, RZ, R10 ;  /* 0x000000fffff37224 */ /* 0x000fe200078e000a */
[----:B------:R-:W-:Y:S01]  /*78e0*/  ISETP.LE.U32.AND P6, PT, R4, UR5, PT ;  /* 0x0000000504007c0c */ /* 0x000fe2000bfc3070 */
[----:B------:R-:W5:Y:S01]  /*78f0*/  LDSM.16.MT88.4 R72, [R182+0xf800] ;  /* 0x00f80000b648783b */ /* 0x000f620000004200 */
[----:B------:R-:W-:-:S02]  /*7900*/  LOP3.LUT R4, R18, 0xff, RZ, 0xc0, !PT ;  /* 0x000000ff12047812 */ /* 0x000fc400078ec0ff */
[----:B------:R-:W-:Y:S01]  /*7910*/  SHF.R.U32.HI R10, RZ, 0x10, R18 ;  /* 0x00000010ff0a7819 */ /* 0x000fe20000011612 */
[----:B--2---:R-:W-:-:S05]  /*7920*/  @!P1 HADD2 R5, -R176.H0_H0, -RZ.H0_H0 ;  /* 0xa00000ffb0059230 */ /* 0x004fca0000000900 */
[----:B------:R-:W-:-:S04]  /*7930*/  PRMT R2, R5, 0x7610, R2 ;  /* 0x0000761005027816 */ /* 0x000fc80000000002 */
[----:B------:R-:W-:Y:S01]  /*7940*/  @!P1 PRMT R176, R2, 0x5410, RZ ;  /* 0x0000541002b09816 */ /* 0x000fe200000000ff */
[----:B---3--:R-:W-:Y:S01]  /*7950*/  @!P4 HADD2 R0, -R175.H0_H0, -RZ.H0_H0 ;  /* 0xa00000ffaf00c230 */ /* 0x008fe20000000900 */
[----:B------:R-:W-:-:S04]  /*7960*/  SHF.R.U32.HI R2, RZ, 0x8, R8 ;  /* 0x00000008ff027819 */ /* 0x000fc80000011608 */
[----:B------:R-:W-:Y:S01]  /*7970*/  PRMT R21, R0, 0x7610, R21 ;  /* 0x0000761000157816 */ /* 0x000fe20000000015 */
[----:B----4-:R-:W-:Y:S01]  /*7980*/  @!P5 HADD2 R19, -R179.H0_H0, -RZ.H0_H0 ;  /* 0xa00000ffb313d230 */ /* 0x010fe20000000900 */
[----:B------:R-:W-:Y:S02]  /*7990*/  LOP3.LUT R2, R2, 0xffff, RZ, 0xc0, !PT ;  /* 0x0000ffff02027812 */ /* 0x000fe400078ec0ff */
[--C-:B------:R-:W-:Y:S02]  /*79a0*/  SHF.R.U32.HI R5, RZ, 0x18, R18.reuse ;  /* 0x00000018ff057819 */ /* 0x100fe40000011612 */
[----:B------:R-:W-:Y:S02]  /*79b0*/  PRMT R18, R19, 0x7610, R18 ;  /* 0x0000761013127816 */ /* 0x000fe40000000012 */
[----:B------:R-:W-:Y:S01]  /*79c0*/  @!P4 PRMT R175, R21, 0x5410, RZ ;  /* 0x0000541015afc816 */ /* 0x000fe200000000ff */
[----:B------:R1:W2:Y:S01]  /*79d0*/  LDL.LU.S16 R19, [R1+0x24] ;  /* 0x0000240001137983 */ /* 0x0002a20000300600 */
[----:B------:R-:W-:-:S03]  /*79e0*/  ISETP.LE.U32.AND P4, PT, R2, UR5, PT ;  /* 0x0000000502007c0c */ /* 0x000fc6000bf83070 */
[----:B------:R1:W3:Y:S01]  /*79f0*/  LDL.LU.S16 R2, [R1+0x28] ;  /* 0x0000280001027983 */ /* 0x0002e20000300600 */
[----:B------:R-:W-:Y:S02]  /*7a00*/  @!P5 PRMT R179, R18, 0x5410, RZ ;  /* 0x0000541012b3d816 */ /* 0x000fe400000000ff */
[----:B------:R-:W-:Y:S01]  /*7a10*/  ISETP.LE.U32.AND P5, PT, R4, UR5, PT ;  /* 0x0000000504007c0c */ /* 0x000fe2000bfa3070 */
[----:B------:R-:W-:Y:S02]  /*7a20*/  IMAD.MOV.U32 R229, RZ, RZ, R230 ;  /* 0x000000ffffe57224 */ /* 0x000fe400078e00e6 */
[----:B------:R-:W-:Y:S02]  /*7a30*/  IMAD.MOV.U32 R230, RZ, RZ, R90 ;  /* 0x000000ffffe67224 */ /* 0x000fe400078e005a */
[----:B------:R-:W-:Y:S02]  /*7a40*/  IMAD.MOV.U32 R231, RZ, RZ, R91 ;  /* 0x000000ffffe77224 */ /* 0x000fe400078e005b */
[----:B------:R-:W4:Y:S01]  /*7a50*/  LDSM.16.MT88.4 R88, [R183+0xf800] ;  /* 0x00f80000b758783b */ /* 0x000f220000004200 */
[----:B---3--:R-:W-:-:S05]  /*7a60*/  @!P3 HADD2 R2, -R152.H0_H0, -RZ.H0_H0 ;  /* 0xa00000ff9802b230 */ /* 0x008fca0000000900 */
[----:B------:R-:W-:Y:S02]  /*7a70*/  PRMT R4, R2, 0x7610, R4 ;  /* 0x0000761002047816 */ /* 0x000fe40000000004 */
[----:B------:R1:W3:Y:S04]  /*7a80*/  LDL.LU.S16 R2, [R1+0x2c] ;  /* 0x00002c0001027983 */ /* 0x0002e80000300600 */
[----:B------:R1:W3:Y:S01]  /*7a90*/  LDL.LU.S16 R18, [R1+0x30] ;  /* 0x0000300001127983 */ /* 0x0002e20000300600 */
[----:B------:R-:W-:-:S04]  /*7aa0*/  LOP3.LUT R0, R11, 0xff, RZ, 0xc0, !PT ;  /* 0x000000ff0b007812 */ /* 0x000fc800078ec0ff */
[----:B------:R-:W-:Y:S01]  /*7ab0*/  ISETP.LE.U32.AND P1, PT, R0, UR5, PT ;  /* 0x0000000500007c0c */ /* 0x000fe2000bf23070 */
[----:B--2---:R-:W-:Y:S01]  /*7ac0*/  @!P2 HADD2 R19, -R178.H0_H0, -RZ.H0_H0 ;  /* 0xa00000ffb213a230 */ /* 0x004fe20000000900 */
[C---:B-----5:R-:W-:Y:S04]  /*7ad0*/  HMMA.16816.F32 R68, R112.reuse, R72, R68 ;  /* 0x000000487044723c */ /* 0x060fe80000001844 */
[----:B------:R-:W-:Y:S02]  /*7ae0*/  PRMT R0, R19, 0x7610, R0 ;  /* 0x0000761013007816 */ /* 0x000fe40000000000 */
[----:B------:R-:W-:Y:S02]  /*7af0*/  HMMA.16816.F32 R72, R112, R74, R76 ;  /* 0x0000004a7048723c */ /* 0x000fe4000000184c */
[----:B------:R-:W-:-:S04]  /*7b00*/  @!P2 PRMT R178, R0, 0x5410, RZ ;  /* 0x0000541000b2a816 */ /* 0x000fc800000000ff */
[----:B------:R-:W-:Y:S01]  /*7b10*/  HMMA.16816.F32 R76, R112, R80, R92 ;  /* 0x00000050704c723c */ /* 0x000fe2000000185c */
[----:B------:R-:W-:-:S05]  /*7b20*/  LOP3.LUT R0, R10, 0xff, RZ, 0xc0, !PT ;  /* 0x000000ff0a007812 */ /* 0x000fca00078ec0ff */
[C---:B------:R-:W-:Y:S06]  /*7b30*/  HMMA.16816.F32 R80, R112.reuse, R82, R84 ;  /* 0x000000527050723c */ /* 0x040fec0000001854 */
[----:B----4-:R-:W-:Y:S01]  /*7b40*/  HMMA.16816.F32 R84, R112, R88, R100 ;  /* 0x000000587054723c */ /* 0x010fe20000001864 */
[----:B------:R1:W2:Y:S04]  /*7b50*/  LDL.LU.S16 R101, [R1+0x34] ;  /* 0x0000340001657983 */ /* 0x0002a80000300600 */
[----:B------:R1:W4:Y:S04]  /*7b60*/  LDL.LU.S16 R27, [R1+0x3c] ;  /* 0x00003c00011b7983 */ /* 0x0003280000300600 */
[----:B------:R1:W5:Y:S04]  /*7b70*/  LDL.LU.S16 R26, [R1+0x38] ;  /* 0x00003800011a7983 */ /* 0x0003680000300600 */
[----:B------:R1:W2:Y:S01]  /*7b80*/  LDL.LU.S16 R19, [R1+0x44] ;  /* 0x0000440001137983 */ /* 0x0002a20000300600 */
[----:B---3--:R-:W-:-:S05]  /*7b90*/  @!P1 HADD2 R18, -R149.H0_H0, -RZ.H0_H0 ;  /* 0xa00000ff95129230 */ /* 0x008fca0000000900 */
[----:B------:R-:W-:Y:S02]  /*7ba0*/  PRMT R10, R18, 0x7610, R10 ;  /* 0x00007610120a7816 */ /* 0x000fe4000000000a */
[----:B------:R1:W3:Y:S01]  /*7bb0*/  LDL.LU.S16 R18, [R1+0x40] ;  /* 0x0000400001127983 */ /* 0x0002e20000300600 */
[----:B------:R-:W-:Y:S01]  /*7bc0*/  @!P3 PRMT R152, R4, 0x5410, RZ ;  /* 0x000054100498b816 */ /* 0x000fe200000000ff */
[----:B------:R-:W-:Y:S01]  /*7bd0*/  @!P4 HADD2 R2, -R150.H0_H0, -RZ.H0_H0 ;  /* 0xa00000ff9602c230 */ /* 0x000fe20000000900 */
[----:B------:R-:W-:Y:S02]  /*7be0*/  ISETP.LE.U32.AND P3, PT, R0, UR5, PT ;  /* 0x0000000500007c0c */ /* 0x000fe4000bf63070 */
[----:B------:R-:W-:Y:S02]  /*7bf0*/  SHF.R.U32.HI R0, RZ, 0x8, R15 ;  /* 0x00000008ff007819 */ /* 0x000fe4000001160f */
[----:B------:R-:W-:Y:S02]  /*7c00*/  PRMT R11, R2, 0x7610, R11 ;  /* 0x00007610020b7816 */ /* 0x000fe4000000000b */
[----:B------:R-:W-:Y:S01]  /*7c10*/  LOP3.LUT R0, R0, 0xffff, RZ, 0xc0, !PT ;  /* 0x0000ffff00007812 */ /* 0x000fe200078ec0ff */
[----:B------:R-:W-:Y:S01]  /*7c20*/  IMAD.MOV.U32 R108, RZ, RZ, R243 ;  /* 0x000000ffff6c7224 */ /* 0x000fe200078e00f3 */
[----:B------:R-:W-:-:S02]  /*7c30*/  ISETP.LE.U32.AND P2, PT, R5, UR5, PT ;  /* 0x0000000505007c0c */ /* 0x000fc4000bf43070 */
[----:B------:R-:W-:Y:S02]  /*7c40*/  @!P4 PRMT R150, R11, 0x5410, RZ ;  /* 0x000054100b96c816 */ /* 0x000fe400000000ff */
[----:B------:R-:W-:Y:S01]  /*7c50*/  ISETP.LE.U32.AND P4, PT, R0, UR5, PT ;  /* 0x0000000500007c0c */ /* 0x000fe2000bf83070 */
[----:B------:R-:W-:Y:S02]  /*7c60*/  IMAD.MOV.U32 R109, RZ, RZ, R237 ;  /* 0x000000ffff6d7224 */ /* 0x000fe400078e00ed */
[----:B------:R-:W-:Y:S01]  /*7c70*/  FADD.FTZ R4, R108, R244 ;  /* 0x000000f46c047221 */ /* 0x000fe20000010000 */
[----:B------:R-:W-:Y:S02]  /*7c80*/  IMAD.MOV.U32 R213, RZ, RZ, R215 ;  /* 0x000000ffffd57224 */ /* 0x000fe400078e00d7 */
[----:B------:R-:W-:Y:S01]  /*7c90*/  FADD.FTZ R2, R22, R20 ;  /* 0x0000001416027221 */ /* 0x000fe20000010000 */
[----:B------:R-:W-:Y:S02]  /*7ca0*/  IMAD.MOV.U32 R110, RZ, RZ, R236 ;  /* 0x000000ffff6e7224 */ /* 0x000fe400078e00ec */
[----:B------:R-:W-:Y:S01]  /*7cb0*/  FADD.FTZ R0, R109, R4 ;  /* 0x000000046d007221 */ /* 0x000fe20000010000 */
[----:B------:R-:W-:-:S02]  /*7cc0*/  IMAD.MOV.U32 R243, RZ, RZ, R213 ;  /* 0x000000fffff37224 */ /* 0x000fc400078e00d5 */
[----:B------:R-:W-:Y:S02]  /*7cd0*/  IMAD.MOV.U32 R212, RZ, RZ, R238 ;  /* 0x000000ffffd47224 */ /* 0x000fe400078e00ee */
[----:B------:R-:W-:Y:S01]  /*7ce0*/  FADD.FTZ R2, R110, R2 ;  /* 0x000000026e027221 */ /* 0x000fe20000010000 */
[----:B------:R-:W-:Y:S01]  /*7cf0*/  FADD.FTZ R0, R111, R0 ;  /* 0x000000006f007221 */ /* 0x000fe20000010000 */
[----:B------:R-:W-:Y:S01]  /*7d00*/  IMAD.MOV.U32 R213, RZ, RZ, R240 ;  /* 0x000000ffffd57224 */ /* 0x000fe200078e00f0 */
[----:B------:R-:W-:Y:S01]  /*7d10*/  @!P1 PRMT R149, R10, 0x5410, RZ ;  /* 0x000054100a959816 */ /* 0x000fe200000000ff */
[----:B------:R-:W-:Y:S01]  /*7d20*/  FADD.FTZ R2, R243, R2 ;  /* 0x00000002f3027221 */ /* 0x000fe20000010000 */
[----:B------:R-:W-:Y:S01]  /*7d30*/  FADD.FTZ R4, R212, R0 ;  /* 0x00000000d4047221 */ /* 0x000fe20000010000 */
[----:B-----5:R-:W-:Y:S01]  /*7d40*/  @!P4 HADD2 R26, -R9.H0_H0, -RZ.H0_H0 ;  /* 0xa00000ff091ac230 */ /* 0x020fe20000000900 */
[----:B------:R-:W-:Y:S01]  /*7d50*/  LEA R10, P1, R241, UR6, 0x1 ;  /* 0x00000006f10a7c11 */ /* 0x000fe2000f8208ff */
[----:B--2---:R-:W-:-:S03]  /*7d60*/  @!P3 HADD2 R19, -R7.H0_H0, -RZ.H0_H0 ;  /* 0xa00000ff0713b230 */ /* 0x004fc60000000900 */
[----:B------:R-:W-:Y:S01]  /*7d70*/  PRMT R8, R26, 0x7610, R8 ;  /* 0x000076101a087816 */ /* 0x000fe20000000008 */
[----:B------:R-:W-:Y:S02]  /*7d80*/  IMAD.MOV.U32 R215, RZ, RZ, R233 ;  /* 0x000000ffffd77224 */ /* 0x000fe400078e00e9 */
[----:B------:R-:W-:Y:S01]  /*7d90*/  FADD.FTZ R2, R213, R2 ;  /* 0x00000002d5027221 */ /* 0x000fe20000010000 */
[----:B------:R-:W-:Y:S01]  /*7da0*/  LEA.HI.X R11, R241, UR7, R242, 0x1, P1 ;  /* 0x00000007f10b7c11 */ /* 0x000fe200088f0cf2 */
[----:B------:R-:W-:Y:S01]  /*7db0*/  IMAD.MOV.U32 R237, RZ, RZ, R98 ;  /* 0x000000ffffed7224 */ /* 0x000fe200078e0062 */
[----:B------:R-:W-:Y:S01]  /*7dc0*/  PRMT R5, R19, 0x7610, R5 ;  /* 0x0000761013057816 */ /* 0x000fe20000000005 */
[----:B------:R-:W-:Y:S01]  /*7dd0*/  IMAD.MOV.U32 R236, RZ, RZ, R229 ;  /* 0x000000ffffec7224 */ /* 0x000fe200078e00e5 */
[----:B------:R-:W-:Y:S01]  /*7de0*/  @!P4 PRMT R9, R8, 0x5410, RZ ;  /* 0x000054100809c816 */ /* 0x000fe200000000ff */
[----:B------:R-:W-:Y:S01]  /*7df0*/  FADD.FTZ R8, R214, R4 ;  /* 0x00000004d6087221 */ /* 0x000fe20000010000 */
[----:B------:R-:W-:Y:S01]  /*7e00*/  FADD.FTZ R2, R215, R2 ;  /* 0x00000002d7027221 */ /* 0x000fe20000010000 */
[----:B------:R-:W-:Y:S01]  /*7e10*/  @!P3 PRMT R7, R5, 0x5410, RZ ;  /* 0x000054100507b816 */ /* 0x000fe200000000ff */
[----:B------:R-:W-:Y:S01]  /*7e20*/  IMAD.MOV.U32 R238, RZ, RZ, R97 ;  /* 0x000000ffffee7224 */ /* 0x000fe200078e0061 */
[----:B------:R-:W-:Y:S01]  /*7e30*/  LDSM.16.MT88.4 R20, [R183+0x11800] ;  /* 0x01180000b714783b */ /* 0x000fe20000004200 */
[----:B------:R-:W-:Y:S01]  /*7e40*/  FADD.FTZ R2, R237, R2 ;  /* 0x00000002ed027221 */ /* 0x000fe20000010000 */
[----:B------:R-:W-:-:S02]  /*7e50*/  IMAD.MOV.U32 R229, RZ, RZ, R99 ;  /* 0x000000ffffe57224 */ /* 0x000fc400078e0063 */
[----:B------:R-:W-:Y:S02]  /*7e60*/  IMAD.MOV.U32 R240, RZ, RZ, R96 ;  /* 0x000000fffff07224 */ /* 0x000fe400078e0060 */
[----:B------:R-:W-:Y:S01]  /*7e70*/  IMAD.MOV.U32 R233, RZ, RZ, R62 ;  /* 0x000000ffffe97224 */ /* 0x000fe200078e003e */
[----:B------:R-:W-:Y:S01]  /*7e80*/  LDSM.16.MT88.4 R96, [R182+0x11800] ;  /* 0x01180000b660783b */ /* 0x000fe20000004200 */
[C---:B------:R-:W-:Y:S03]  /*7e90*/  HMMA.16816.F32 R60, R112.reuse, R64, R128 ;  /* 0x00000040703c723c */ /* 0x040fe60000001880 */
[----:B------:R-:W2:Y:S03]  /*7ea0*/  LDSM.16.MT88.4 R128, [R181+0x11800] ;  /* 0x01180000b580783b */ /* 0x000ea60000004200 */
[----:B------:R-:W-:Y:S01]  /*7eb0*/  HMMA.16816.F32 R64, R112, R66, R104 ;  /* 0x000000427040723c */ /* 0x000fe20000001868 */
[----:B------:R-:W5:Y:S01]  /*7ec0*/  LDSM.16.MT88.4 R104, [R184+0x11800] ;  /* 0x01180000b868783b */ /* 0x000f620000004200 */
[----:B------:R-:W-:-:S02]  /*7ed0*/  @!P6 HADD2 R101, -R148.H0_H0, -RZ.H0_H0 ;  /* 0xa00000ff9465e230 */ /* 0x000fc40000000900 */
[----:B----4-:R-:W-:Y:S01]  /*7ee0*/  @!P5 HADD2 R27, -R12.H0_H0, -RZ.H0_H0 ;  /* 0xa00000ff0c1bd230 */ /* 0x010fe20000000900 */
[----:B------:R1:W-:Y:S02]  /*7ef0*/  STG.E.U16 desc[UR24][R10.64], R174 ;  /* 0x000000ae0a007986 */ /* 0x0003e4000c101518 */
[----:B------:R-:W-:Y:S02]  /*7f00*/  PRMT R100, R101, 0x7610, R100 ;  /* 0x0000761065647816 */ /* 0x000fe40000000064 */
[----:B------:R1:W-:Y:S02]  /*7f10*/  STG.E.U16 desc[UR24][R10.64+0x2], R172 ;  /* 0x000002ac0a007986 */ /* 0x0003e4000c101518 */
[----:B------:R-:W-:Y:S02]  /*7f20*/  @!P6 PRMT R148, R100, 0x5410, RZ ;  /* 0x000054106494e816 */ /* 0x000fe400000000ff */
[----:B------:R-:W-:-:S04]  /*7f30*/  PRMT R15, R27, 0x7610, R15 ;  /* 0x000076101b0f7816 */ /* 0x000fc8000000000f */
[----:B------:R-:W-:Y:S01]  /*7f40*/  @!P5 PRMT R12, R15, 0x5410, RZ ;  /* 0x000054100f0cd816 */ /* 0x000fe200000000ff */
[C---:B------:R-:W-:Y:S06]  /*7f50*/  HMMA.16816.F32 R88, R112.reuse, R90, R132 ;  /* 0x0000005a7058723c */ /* 0x040fec0000001884 */
[C---:B------:R-:W-:Y:S06]  /*7f60*/  HMMA.16816.F32 R36, R112.reuse, R40, R200 ;  /* 0x000000287024723c */ /* 0x040fec00000018c8 */
[C---:B------:R-:W-:Y:S06]  /*7f70*/  HMMA.16816.F32 R44, R112.reuse, R48, R224 ;  /* 0x00000030702c723c */ /* 0x040fec00000018e0 */
[C---:B------:R-:W-:Y:S06]  /*7f80*/  HMMA.16816.F32 R52, R112.reuse, R56, R208 ;  /* 0x000000387034723c */ /* 0x040fec00000018d0 */
[C---:B--2---:R-:W-:Y:S06]  /*7f90*/  HMMA.16816.F32 R92, R112.reuse, R128, R164 ;  /* 0x00000080705c723c */ /* 0x044fec00000018a4 */
[C---:B------:R-:W-:Y:S06]  /*7fa0*/  HMMA.16816.F32 R132, R112.reuse, R96, R196 ;  /* 0x000000607084723c */ /* 0x040fec00000018c4 */
[----:B-----5:R-:W-:Y:S01]  /*7fb0*/  HMMA.16816.F32 R100, R112, R104, R156 ;  /* 0x000000687064723c */ /* 0x020fe2000000189c */
[----:B------:R-:W-:-:S05]  /*7fc0*/  IADD3 R197, P1, R10, -0x80, RZ ;  /* 0xffffff800ac57810 */ /* 0x000fca0007f3e0ff */
[----:B------:R-:W-:Y:S01]  /*7fd0*/  HMMA.16816.F32 R40, R112, R42, R204 ;  /* 0x0000002a7028723c */ /* 0x000fe200000018cc */
[----:B------:R-:W-:-:S05]  /*7fe0*/  IADD3.X R196, R11, -0x1, RZ, P1, !PT ;  /* 0xffffffff0bc47810 */ /* 0x000fca0000ffe4ff */
[C---:B------:R-:W-:Y:S06]  /*7ff0*/  HMMA.16816.F32 R48, R112.reuse, R50, R220 ;  /* 0x000000327030723c */ /* 0x040fec00000018dc */
[C---:B------:R-:W-:Y:S06]  /*8000*/  HMMA.16816.F32 R56, R112.reuse, R58, R216 ;  /* 0x0000003a7038723c */ /* 0x040fec00000018d8 */
[C---:B------:R-:W-:Y:S06]  /*8010*/  HMMA.16816.F32 R128, R112.reuse, R130, R160 ;  /* 0x000000827080723c */ /* 0x040fec00000018a0 */
[C---:B------:R-:W-:Y:S06]  /*8020*/  HMMA.16816.F32 R96, R112.reuse, R98, R168 ;  /* 0x000000627060723c */ /* 0x040fec00000018a8 */
[C---:B------:R-:W-:Y:S06]  /*8030*/  HMMA.16816.F32 R104, R112.reuse, R106, R144 ;  /* 0x0000006a7068723c */ /* 0x040fec0000001890 */
[C---:B------:R-:W-:Y:S06]  /*8040*/  HMMA.16816.F32 R108, R112.reuse, R20, R28 ;  /* 0x00000014706c723c */ /* 0x040fec000000181c */
[----:B------:R-:W-:Y:S01]  /*8050*/  HMMA.16816.F32 R112, R112, R22, R32 ;  /* 0x000000167070723c */ /* 0x000fe20000001820 */
[----:B---3--:R-:W-:-:S05]  /*8060*/  @!P2 HADD2 R18, -R6.H0_H0, -RZ.H0_H0 ;  /* 0xa00000ff0612a230 */ /* 0x008fca0000000900 */
[----:B------:R-:W-:-:S04]  /*8070*/  PRMT R0, R18, 0x7610, R0 ;  /* 0x0000761012007816 */ /* 0x000fc80000000000 */
[----:B------:R-:W-:Y:S01]  /*8080*/  @!P2 PRMT R6, R0, 0x5410, RZ ;  /* 0x000054100006a816 */ /* 0x000fe200000000ff */
[----:B------:R-:W-:-:S04]  /*8090*/  IMAD.U32 R0, RZ, RZ, UR18 ;  /* 0x00000012ff007e24 */ /* 0x000fc8000f8e00ff */
        /* <DEDUP_REMOVED lines=14> */
[----:B------:R1:W-:Y:S02]  /*8180*/  STG.E.U16 desc[UR24][R4.64], R173 ;  /* 0x000000ad04007986 */ /* 0x0003e4000c101518 */
[----:B------:R-:W-:Y:S01]  /*8190*/  FADD.FTZ R2, R228, R2 ;  /* 0x00000002e4027221 */ /* 0x000fe20000010000 */
[----:B------:R-:W-:Y:S01]  /*81a0*/  FADD.FTZ R0, R143, R0 ;  /* 0x000000008f007221 */ /* 0x000fe20000010000 */
[----:B------:R1:W-:Y:S04]  /*81b0*/  STG.E.U16 desc[UR24][R4.64+0x2], R177 ;  /* 0x000002b104007986 */ /* 0x0003e8000c101518 */
[----:B------:R1:W-:Y:S01]  /*81c0*/  STG.E.U16 desc[UR24][R10.64+0x10], R176 ;  /* 0x000010b00a007986 */ /* 0x0003e2000c101518 */
[----:B------:R-:W-:-:S03]  /*81d0*/  FADD.FTZ R0, R142, R0 ;  /* 0x000000008e007221 */ /* 0x000fc60000010000 */
[----:B------:R1:W-:Y:S01]  /*81e0*/  STG.E.U16 desc[UR24][R10.64+0x12], R175 ;  /* 0x000012af0a007986 */ /* 0x0003e2000c101518 */
[----:B------:R-:W-:-:S03]  /*81f0*/  FADD.FTZ R2, R195, R2 ;  /* 0x00000002c3027221 */ /* 0x000fc60000010000 */
[----:B------:R1:W-:Y:S04]  /*8200*/  STG.E.U16 desc[UR24][R4.64+0x10], R179 ;  /* 0x000010b304007986 */ /* 0x0003e8000c101518 */
[----:B------:R1:W-:Y:S04]  /*8210*/  STG.E.U16 desc[UR24][R4.64+0x12], R178 ;  /* 0x000012b204007986 */ /* 0x0003e8000c101518 */
[----:B------:R1:W-:Y:S04]  /*8220*/  STG.E.U16 desc[UR24][R10.64+0x20], R155 ;  /* 0x0000209b0a007986 */ /* 0x0003e8000c101518 */
[----:B------:R1:W-:Y:S04]  /*8230*/  STG.E.U16 desc[UR24][R10.64+0x22], R154 ;  /* 0x0000229a0a007986 */ /* 0x0003e8000c101518 */
[----:B------:R1:W-:Y:S04]  /*8240*/  STG.E.U16 desc[UR24][R4.64+0x20], R153 ;  /* 0x0000209904007986 */ /* 0x0003e8000c101518 */
[----:B------:R1:W-:Y:S01]  /*8250*/  STG.E.U16 desc[UR24][R4.64+0x22], R151 ;  /* 0x0000229704007986 */ /* 0x0003e2000c101518 */
[----:B------:R-:W-:-:S03]  /*8260*/  FADD.FTZ R234, R141, R0 ;  /* 0x000000008dea7221 */ /* 0x000fc60000010000 */
[----:B------:R1:W-:Y:S04]  /*8270*/  STG.E.U16 desc[UR24][R10.64+0x30], R152 ;  /* 0x000030980a007986 */ /* 0x0003e8000c101518 */
[----:B------:R1:W-:Y:S01]  /*8280*/  STG.E.U16 desc[UR24][R10.64+0x32], R150 ;  /* 0x000032960a007986 */ /* 0x0003e2000c101518 */
[----:B------:R-:W-:-:S03]  /*8290*/  FADD.FTZ R194, R194, R2 ;  /* 0x00000002c2c27221 */ /* 0x000fc60000010000 */
[----:B------:R1:W-:Y:S04]  /*82a0*/  STG.E.U16 desc[UR24][R4.64+0x30], R149 ;  /* 0x0000309504007986 */ /* 0x0003e8000c101518 */
        /* <DEDUP_REMOVED lines=15> */
[----:B------:R1:W-:Y:S04]  /*83a0*/  STL [R1+0x18], R234 ;  /* 0x000018ea01007387 */ /* 0x0003e80000100800 */
[----:B------:R1:W-:Y:S04]  /*83b0*/  STG.E.U16 desc[UR24][R4.64+0x70], R7 ;  /* 0x0000700704007986 */ /* 0x0003e8000c101518 */
[----:B------:R1:W-:Y:S04]  /*83c0*/  STG.E.U16 desc[UR24][R4.64+0x72], R6 ;  /* 0x0000720604007986 */ /* 0x0003e8000c101518 */
[----:B------:R1:W-:Y:S01]  /*83d0*/  STL [R1+0xc], R194 ;  /* 0x00000cc201007387 */ /* 0x0003e20000100800 */
[----:B------:R-:W-:Y:S05]  /*83e0*/  @!P0 BRA `(.L_x_698) ;  /* 0x0000005c00b08947 */ /* 0x000fea0003800000 */
[----:B------:R-:W2:Y:S01]  /*83f0*/  LDL R233, [R1+0x1c] ;  /* 0x00001c0001e97983 */ /* 0x000ea20000100800 */
[----:B------:R-:W-:Y:S01]  /*8400*/  ULDC UR4, c[0x0][0x2d0] ;  /* 0x0000b40000047ab9 */ /* 0x000fe20000000800 */
[----:B------:R-:W-:-:S04]  /*8410*/  DEPBAR.LE SB0, 0x0 ;  /* 0x000080000000791a */ /* 0x000fc80000000000 */
[----:B------:R-:W3:Y:S04]  /*8420*/  LDL R235, [R1+0x20] ;  /* 0x0000200001eb7983 */ /* 0x000ee80000100800 */
[----:B------:R-:W4:Y:S04]  /*8430*/  LDL.64 R238, [R1+0x68] ;  /* 0x0000680001ee7983 */ /* 0x000f280000100a00 */
[----:B------:R-:W5:Y:S01]  /*8440*/  LDL.64 R230, [R1+0x78] ;  /* 0x0000780001e67983 */ /* 0x000f620000100a00 */
[----:B------:R-:W-:Y:S02]  /*8450*/  UIADD3 UR16, UR17, -0x2, URZ ;  /* 0xfffffffe11107890 */ /* 0x000fe4000fffe03f */
[----:B------:R-:W-:Y:S01]  /*8460*/  UISETP.GE.AND UP0, UPT, UR17, 0x3, UPT ;  /* 0x000000031100788c */ /* 0x000fe2000bf06270 */
[----:B------:R-:W1:Y:S01]  /*8470*/  S2R R2, SR_TID.X ;  /* 0x0000000000027919 */ /* 0x000e620000002100 */
        /* <DEDUP_REMOVED lines=11> */
[----:B------:R-:W1:Y:S08]  /*8530*/  @!P5 LDC.64 R14, c[0x0][0x220] ;  /* 0x00008800ff0edb82 */ /* 0x000e700000000a00 */
[----:B------:R-:W1:Y:S08]  /*8540*/  @!P5 LDC.64 R32, c[0x0][0x220] ;  /* 0x00008800ff20db82 */ /* 0x000e700000000a00 */
[----:B------:R-:W1:Y:S01]  /*8550*/  @!P5 LDC.64 R26, c[0x0][0x220] ;  /* 0x00008800ff1adb82 */ /* 0x000e620000000a00 */
[----:B--2---:R-:W-:-:S02]  /*8560*/  ISETP.GE.AND P4, PT, R233, UR4, PT ;  /* 0x00000004e9007c0c */ /* 0x004fc4000bf86270 */
[----:B---3--:R-:W-:Y:S01]  /*8570*/  ISETP.GE.AND P3, PT, R235, UR4, PT ;  /* 0x00000004eb007c0c */ /* 0x008fe2000bf66270 */
[----:B------:R-:W-:Y:S01]  /*8580*/  UIMAD UR4, UR10, UR16, URZ ;  /* 0x000000100a0472a4 */ /* 0x000fe2000f8e023f */
[----:B------:R-:W2:Y:S01]  /*8590*/  S2R R235, SR_TID.X ;  /* 0x0000000000eb7919 */ /* 0x000ea20000002100 */
[----:B----4-:R-:W-:Y:S02]  /*85a0*/  IMAD.MOV.U32 R5, RZ, RZ, R239 ;  /* 0x000000ffff057224 */ /* 0x010fe400078e00ef */
[----:B------:R-:W-:-:S06]  /*85b0*/  UIMAD UR4, UR6, UR11, UR4 ;  /* 0x0000000b060472a4 */ /* 0x000fcc000f8e0204 */
[----:B------:R-:W3:Y:S01]  /*85c0*/  @!P4 LDC.64 R6, c[0x0][0x220] ;  /* 0x00008800ff06cb82 */ /* 0x000ee20000000a00 */
[----:B-----5:R-:W-:-:S04]  /*85d0*/  IMAD.MOV.U32 R4, RZ, RZ, R230 ;  /* 0x000000ffff047224 */ /* 0x020fc800078e00e6 */
        /* <DEDUP_REMOVED lines=12> */
[----:B------:R-:W5:Y:S01]  /*86a0*/  @!P3 LDC.64 R28, c[0x0][0x220] ;  /* 0x00008800ff1cbb82 */ /* 0x000f620000000a00 */
[----:B---3--:R-:W-:Y:S01]  /*86b0*/  @!P4 LEA R6, P0, R4, R6, 0x1 ;  /* 0x000000060406c211 */ /* 0x008fe200078008ff */
[----:B--2---:R-:W-:-:S03]  /*86c0*/  IMAD.SHL.U32 R235, R235, 0x2, RZ ;  /* 0x00000002ebeb7824 */ /* 0x004fc600078e00ff */
[----:B------:R-:W-:-:S03]  /*86d0*/  @!P4 LEA.HI.X R7, R4, R7, R0, 0x1, P0 ;  /* 0x000000070407c211 */ /* 0x000fc600000f0c00 */
[----:B------:R-:W2:Y:S01]  /*86e0*/  @!P4 LDC.64 R22, c[0x0][0x220] ;  /* 0x00008800ff16cb82 */ /* 0x000ea20000000a00 */
[----:B------:R-:W-:Y:S01]  /*86f0*/  LOP3.LUT R235, R235, 0x6, RZ, 0xc0, !PT ;  /* 0x00000006ebeb7812 */ /* 0x000fe200078ec0ff */
[----:B------:R-:W-:Y:S01]  /*8700*/  @!PT LDS RZ, [RZ] ;  /* 0x00000000fffff984 */ /* 0x000fe20000000800 */
[----:B------:R-:W-:Y:S01]  /*8710*/  @!PT LDS RZ, [RZ] ;  /* 0x00000000fffff984 */ /* 0x000fe20000000800 */
[----:B------:R-:W-:Y:S01]  /*8720*/  @!PT LDS RZ, [RZ] ;  /* 0x00000000fffff984 */ /* 0x000fe20000000800 */
[----:B------:R3:W-:Y:S04]  /*8730*/  @!P4 LDGSTS.E.BYPASS.LTC128B.128 [R192+0xe000], desc[UR24][R6.64+0x80] ;  /* 0x0e00008006c0cfae */ /* 0x0007e8000b901d58 */
[----:B------:R-:W-:Y:S02]  /*8740*/  @P3 STS.128 [R192+0x10000], RZ ;  /* 0x010000ffc0003388 */ /* 0x000fe40000000c00 */
[----:B------:R-:W2:Y:S01]  /*8750*/  @!P3 LDC.64 R30, c[0x0][0x220] ;  /* 0x00008800ff1ebb82 */ /* 0x000ea20000000a00 */
        /* <DEDUP_REMOVED lines=9> */
[----:B------:R-:W1:Y:S01]  /*87f0*/  @!P3 LDC.64 R20, c[0x0][0x220] ;  /* 0x00008800ff14bb82 */ /* 0x000e620000000a00 */
[C---:B------:R-:W-:Y:S01]  /*8800*/  @!P4 LEA.HI.X R13, R2.reuse, R17, R4, 0x1, P0 ;  /* 0x00000011020dc211 */ /* 0x040fe200000f0c04 */
[----:B------:R-:W-:Y:S01]  /*8810*/  @P5 STS.128 [R192+0xc800], RZ ;  /* 0x00c800ffc0005388 */ /* 0x000fe20000000c00 */
[----:B---3--:R-:W-:-:S04]  /*8820*/  @!P5 LEA R6, P1, R2, R14, 0x1 ;  /* 0x0000000e0206d211 */ /* 0x008fc800078208ff */
        /* <DEDUP_REMOVED lines=11> */
[----:B-----5:R-:W-:-:S03]  /*88e0*/  @!P3 LEA R8, P0, R2, R28, 0x1 ;  /* 0x0000001c0208b211 */ /* 0x020fc600078008ff */
[----:B------:R-:W-:Y:S01]  /*88f0*/  @P3 STS.128 [R192+0x10800], RZ ;  /* 0x010800ffc0003388 */ /* 0x000fe20000000c00 */
[----:B------:R-:W-:Y:S02]  /*8900*/  @!P3 LEA.HI.X R9, R2, R29, R4, 0x1, P0 ;  /* 0x0000001d0209b211 */ /* 0x000fe400000f0c04 */
[----:B------:R-:W-:Y:S02]  /*8910*/  IADD3.X R4, R4, UR19, RZ, P1, !PT ;  /* 0x0000001304047c10 */ /* 0x000fe40008ffe4ff */
[C---:B--2---:R-:W-:Y:S01]  /*8920*/  @!P4 LEA R16, P1, R0.reuse, R22, 0x1 ;  /* 0x000000160010c211 */ /* 0x044fe200078208ff */
[----:B------:R-:W-:Y:S01]  /*8930*/  @!PT LDS RZ, [RZ] ;  /* 0x00000000fffff984 */ /* 0x000fe20000000800 */
[----:B------:R-:W-:Y:S01]  /*8940*/  @!PT LDS RZ, [RZ] ;  /* 0x00000000fffff984 */ /* 0x000fe20000000800 */
[----:B------:R-:W-:Y:S01]  /*8950*/  @!PT LDS RZ, [RZ] ;  /* 0x00000000fffff984 */ /* 0x000fe20000000800 */
[----:B------:R2:W-:Y:S01]  /*8960*/  @!P3 LDGSTS.E.BYPASS.LTC128B.128 [R192+0x10800], desc[UR24][R8.64+0x100] ;  /* 0x1080010008c0bfae */ /* 0x0005e2000b901d58 */
[C---:B------:R-:W-:Y:S02]  /*8970*/  IADD3 R2, P2, R0.reuse, UR20, RZ ;  /* 0x0000001400027c10 */ /* 0x040fe4000ff5e0ff */
[C---:B------:R-:W-:Y:S01]  /*8980*/  @!P4 LEA.HI.X R17, R0.reuse, R23, R4, 0x1, P1 ;  /* 0x000000170011c211 */ /* 0x040fe200008f0c04 */
[----:B------:R-:W-:Y:S01]  /*8990*/  @P5 STS.128 [R192+0xd000], RZ ;  /* 0x00d000ffc0005388 */ /* 0x000fe20000000c00 */
[----:B---3--:R-:W-:-:S04]  /*89a0*/  @!P5 LEA R6, P0, R0, R32, 0x1 ;  /* 0x000000200006d211 */ /* 0x008fc800078008ff */
        /* <DEDUP_REMOVED lines=10> */
[----:B----4-:R-:W-:Y:S01]  /*8a50*/  @!P5 LEA R12, P2, R2, R26, 0x1 ;  /* 0x0000001a020cd211 */ /* 0x010fe200078408ff */
[----:B------:R-:W-:Y:S02]  /*8a60*/  IMAD R0, R0, 0x40, R235 ;  /* 0x0000004000007824 */ /* 0x000fe400078e02eb */
[----:B------:R-:W-:Y:S01]  /*8a70*/  @!PT LDS RZ, [RZ] ;  /* 0x00000000fffff984 */ /* 0x000fe20000000800 */
[----:B------:R-:W-:Y:S01]  /*8a80*/  @!PT LDS RZ, [RZ] ;  /* 0x00000000fffff984 */ /* 0x000fe20000000800 */
[----:B------:R-:W-:Y:S01]  /*8a90*/  @!PT LDS RZ, [RZ] ;  /* 0x00000000fffff984 */ /* 0x000fe20000000800 */
[----:B------:R3:W-:Y:S01]  /*8aa0*/  @!P4 LDGSTS.E.BYPASS.LTC128B.128 [R192+0xf000], desc[UR24][R16.64+0x80] ;  /* 0x0f00008010c0cfae */ /* 0x0007e2000b901d58 */
[C-C-:B------:R-:W-:Y:S02]  /*8ab0*/  @!P5 LEA.HI.X R13, R2.reuse, R27, R4.reuse, 0x1, P2 ;  /* 0x0000001b020dd211 */ /* 0x140fe400010f0c04 */
[C---:B--2---:R-:W-:Y:S01]  /*8ac0*/  @!P4 LEA R8, P1, R2.reuse, R18, 0x1 ;  /* 0x000000120208c211 */ /* 0x044fe200078208ff */
[----:B------:R-:W-:Y:S03]  /*8ad0*/  @P3 STS.128 [R192+0x11000], RZ ;  /* 0x011000ffc0003388 */ /* 0x000fe60000000c00 */
[C---:B------:R-:W-:Y:S01]  /*8ae0*/  @!P4 LEA.HI.X R9, R2.reuse, R19, R4, 0x1, P1 ;  /* 0x000000130209c211 */ /* 0x040fe200008f0c04 */
        /* <DEDUP_REMOVED lines=9> */
[----:B-1----:R-:W-:-:S03]  /*8b80*/  @!P3 LEA R6, P0, R2, R20, 0x1 ;  /* 0x000000140206b211 */ /* 0x002fc600078008ff */
[----:B------:R-:W-:Y:S01]  /*8b90*/  @P4 STS.128 [R192+0xf800], RZ ;  /* 0x00f800ffc0004388 */ /* 0x000fe20000000c00 */
[----:B------:R-:W-:Y:S01]  /*8ba0*/  @!P3 LEA.HI.X R7, R2, R21, R4, 0x1, P0 ;  /* 0x000000150207b211 */ /* 0x000fe200000f0c04 */
[----:B------:R-:W-:Y:S02]  /*8bb0*/  VIADD R2, R0, 0x1 ;  /* 0x0000000100027836 */ /* 0x000fe40000000000 */
[----:B------:R-:W-:Y:S01]  /*8bc0*/  @!PT LDS RZ, [RZ] ;  /* 0x00000000fffff984 */ /* 0x000fe20000000800 */
[----:B------:R-:W-:Y:S01]  /*8bd0*/  @!PT LDS RZ, [RZ] ;  /* 0x00000000fffff984 */ /* 0x000fe20000000800 */
[----:B------:R-:W-:Y:S01]  /*8be0*/  @!PT LDS RZ, [RZ] ;  /* 0x00000000fffff984 */ /* 0x000fe20000000800 */
[----:B------:R1:W-:Y:S04]  /*8bf0*/  @!P4 LDGSTS.E.BYPASS.LTC128B.128 [R192+0xf800], desc[UR24][R8.64+0x80] ;  /* 0x0f80008008c0cfae */ /* 0x0003e8000b901d58 */
[----:B------:R-:W-:Y:S01]  /*8c00*/  @P3 STS.128 [R192+0x11800], RZ ;  /* 0x011800ffc0003388 */ /* 0x000fe20000000c00 */
[C---:B------:R-:W-:Y:S02]  /*8c10*/  ISETP.GE.AND P0, PT, R2.reuse, R25, PT ;  /* 0x000000190200720c */ /* 0x040fe40003f06270 */
[----:B------:R-:W-:Y:S01]  /*8c20*/  ISETP.GE.AND P2, PT, R2, R24, PT ;  /* 0x000000180200720c */ /* 0x000fe20003f46270 */
[----:B------:R-:W-:Y:S01]  /*8c30*/  @!PT LDS RZ, [RZ] ;  /* 0x00000000fffff984 */ /* 0x000fe20000000800 */
[----:B------:R-:W-:Y:S01]  /*8c40*/  @!PT LDS RZ, [RZ] ;  /* 0x00000000fffff984 */ /* 0x000fe20000000800 */
[----:B------:R-:W-:Y:S01]  /*8c50*/  @!PT LDS RZ, [RZ] ;  /* 0x00000000fffff984 */ /* 0x000fe20000000800 */
[----:B------:R4:W-:Y:S04]  /*8c60*/  @!P3 LDGSTS.E.BYPASS.LTC128B.128 [R192+0x11800], desc[UR24][R6.64+0x100] ;  /* 0x1180010006c0bfae */ /* 0x0009e8000b901d58 */
[----:B---3--:R-:W-:Y:S04]  /*8c70*/  LDSM.16.M88.4 R16, [R180+0x6000] ;  /* 0x00600000b410783b */ /* 0x008fe80000000200 */
[----:B------:R-:W-:Y:S04]  /*8c80*/  LDSM.16.M88.4 R140, [R180+0x6800] ;  /* 0x00680000b48c783b */ /* 0x000fe80000000200 */
[----:B--2---:R-:W2:Y:S04]  /*8c90*/  LDSM.16.M88.4 R12, [R188] ;  /* 0x00000000bc0c783b */ /* 0x004ea80000000200 */
[----:B------:R-:W3:Y:S01]  /*8ca0*/  LDSM.16.M88.4 R144, [R180+0x7000] ;  /* 0x00700000b490783b */ /* 0x000ee20000000200 */
[----:B-1----:R-:W-:-:S03]  /*8cb0*/  I2FP.F32.S32 R9, R2 ;  /* 0x0000000200097245 */ /* 0x002fc60000201400 */
[----:B------:R-:W1:Y:S01]  /*8cc0*/  LDSM.16.M88.4 R156, [R180+0x7800] ;  /* 0x00780000b49c783b */ /* 0x000e620000000200 */
[C---:B------:R-:W-:Y:S02]  /*8cd0*/  VIADD R8, R0.reuse, 0x8 ;  /* 0x0000000800087836 */ /* 0x040fe40000000000 */
[----:B------:R-:W-:Y:S01]  /*8ce0*/  VIADD R2, R0, 0x9 ;  /* 0x0000000900027836 */ /* 0x000fe20000000000 */
[----:B------:R-:W-:Y:S02]  /*8cf0*/  LDSM.16.M88.4 R136, [R187] ;  /* 0x00000000bb88783b */ /* 0x000fe40000000200 */
[C---:B------:R-:W-:Y:S02]  /*8d00*/  ISETP.GE.AND P6, PT, R8.reuse, R25, PT ;  /* 0x000000190800720c */ /* 0x040fe40003fc6270 */
[----:B----4-:R-:W4:Y:S01]  /*8d10*/  LDSM.16.M88.4 R4, [R189] ;  /* 0x00000000bd04783b */ /* 0x010f220000000200 */
[----:B------:R-:W-:Y:S02]  /*8d20*/  ISETP.GE.AND P1, PT, R8, R24, PT ;  /* 0x000000180800720c */ /* 0x000fe40003f26270 */
[----:B------:R-:W-:Y:S01]  /*8d30*/  I2FP.F32.S32 R8, R8 ;  /* 0x0000000800087245 */ /* 0x000fe20000201400 */
[----:B------:R-:W5:Y:S04]  /*8d40*/  LDSM.16.M88.4 R168, [R187+0x800] ;  /* 0x00080000bba8783b */ /* 0x000f680000000200 */
[----:B------:R-:W5:Y:S04]  /*8d50*/  LDSM.16.M88.4 R172, [R187+0x1000] ;  /* 0x00100000bbac783b */ /* 0x000f680000000200 */
[----:B------:R-:W5:Y:S04]  /*8d60*/  LDSM.16.M88.4 R200, [R187+0x1800] ;  /* 0x00180000bbc8783b */ /* 0x000f680000000200 */
[----:B------:R-:W-:Y:S04]  /*8d70*/  LDSM.16.M88.4 R20, [R191] ;  /* 0x00000000bf14783b */ /* 0x000fe80000000200 */
[----:B------:R-:W5:Y:S01]  /*8d80*/  LDSM.16.M88.4 R196, [R186+0x6000] ;  /* 0x00600000bac4783b */ /* 0x000f620000000200 */
[C---:B--2---:R-:W-:Y:S03]  /*8d90*/  HMMA.16816.F32 R28, R12.reuse, R16, RZ ;  /* 0x000000100c1c723c */ /* 0x044fe600000018ff */
[----:B------:R-:W2:Y:S04]  /*8da0*/  LDSM.16.M88.4 R204, [R186+0x6800] ;  /* 0x00680000bacc783b */ /* 0x000ea80000000200 */
[----:B------:R-:W2:Y:S01]  /*8db0*/  LDSM.16.M88.4 R208, [R186+0x7000] ;  /* 0x00700000bad0783b */ /* 0x000ea20000000200 */
[C---:B------:R-:W-:Y:S03]  /*8dc0*/  HMMA.16816.F32 R16, R12.reuse, R18, RZ ;  /* 0x000000120c10723c */ /* 0x040fe600000018ff */
[----:B------:R-:W2:Y:S03]  /*8dd0*/  LDSM.16.M88.4 R220, [R186+0x7800] ;  /* 0x00780000badc783b */ /* 0x000ea60000000200 */
[C---:B------:R-:W-:Y:S01]  /*8de0*/  HMMA.16816.F32 R32, R12.reuse, R140, RZ ;  /* 0x0000008c0c20723c */ /* 0x040fe200000018ff */
[----:B------:R-:W-:Y:S04]  /*8df0*/  LDSM.16.M88.4 R216, [R185] ;  /* 0x00000000b9d8783b */ /* 0x000fe80000000200 */
[----:B------:R-:W-:Y:S01]  /*8e00*/  LDSM.16.M88.4 R224, [R185+0x1800] ;  /* 0x00180000b9e0783b */ /* 0x000fe20000000200 */
[C---:B------:R-:W-:Y:S03]  /*8e10*/  HMMA.16816.F32 R140, R12.reuse, R142, RZ ;  /* 0x0000008e0c8c723c */ /* 0x040fe600000018ff */
[----:B------:R-:W-:Y:S03]  /*8e20*/  LDSM.16.M88.4 R212, [R180+0x8000] ;  /* 0x00800000b4d4783b */ /* 0x000fe60000000200 */
[C---:B---3--:R-:W-:Y:S01]  /*8e30*/  HMMA.16816.F32 R148, R12.reuse, R144, RZ ;  /* 0x000000900c94723c */ /* 0x048fe200000018ff */
[----:B------:R-:W0:Y:S05]  /*8e40*/  LDGDEPBAR ;  /* 0x00000000000079af */ /* 0x000e2a0000000000 */
[C---:B------:R-:W-:Y:S06]  /*8e50*/  HMMA.16816.F32 R152, R12.reuse, R146, RZ ;  /* 0x000000920c98723c */ /* 0x040fec00000018ff */
[----:B-1----:R-:W-:Y:S06]  /*8e60*/  HMMA.16816.F32 R160, R12, R156, RZ ;  /* 0x0000009c0ca0723c */ /* 0x002fec00000018ff */
[C---:B----4-:R-:W-:Y:S01]  /*8e70*/  HMMA.16816.F32 R176, R4.reuse, R136, R28 ;  /* 0x0000008804b0723c */ /* 0x050fe2000000181c */
[----:B------:R-:W1:Y:S05]  /*8e80*/  LDSM.16.M88.4 R28, [R190] ;  /* 0x00000000be1c783b */ /* 0x000e6a0000000200 */
[----:B------:R-:W-:Y:S06]  /*8e90*/  HMMA.16816.F32 R16, R4, R138, R16 ;  /* 0x0000008a0410723c */ /* 0x000fec0000001810 */
[----:B------:R-:W-:Y:S06]  /*8ea0*/  HMMA.16816.F32 R164, R12, R158, RZ ;  /* 0x0000009e0ca4723c */ /* 0x000fec00000018ff */
[C---:B-----5:R-:W-:Y:S06]  /*8eb0*/  HMMA.16816.F32 R12, R4.reuse, R168, R32 ;  /* 0x000000a8040c723c */ /* 0x060fec0000001820 */
[C---:B------:R-:W-:Y:S01]  /*8ec0*/  HMMA.16816.F32 R140, R4.reuse, R170, R140 ;  /* 0x000000aa048c723c */ /* 0x040fe2000000188c */
[----:B------:R-:W3:Y:S05]  /*8ed0*/  LDSM.16.M88.4 R168, [R185+0x800] ;  /* 0x00080000b9a8783b */ /* 0x000eea0000000200 */
[C---:B------:R-:W-:Y:S06]  /*8ee0*/  HMMA.16816.F32 R144, R4.reuse, R172, R148 ;  /* 0x000000ac0490723c */ /* 0x040fec0000001894 */
[C---:B------:R-:W-:Y:S01]  /*8ef0*/  HMMA.16816.F32 R148, R4.reuse, R174, R152 ;  /* 0x000000ae0494723c */ /* 0x040fe20000001898 */
[----:B------:R-:W4:Y:S05]  /*8f00*/  LDSM.16.M88.4 R172, [R185+0x1000] ;  /* 0x00100000b9ac783b */ /* 0x000f2a0000000200 */
[----:B------:R-:W-:Y:S06]  /*8f10*/  HMMA.16816.F32 R152, R4, R200, R160 ;  /* 0x000000c80498723c */ /* 0x000fec00000018a0 */
[C---:B------:R-:W-:Y:S01]  /*8f20*/  HMMA.16816.F32 R156, R20.reuse, R196, R176 ;  /* 0x000000c4149c723c */ /* 0x040fe200000018b0 */
[----:B------:R-:W-:Y:S05]  /*8f30*/  LDSM.16.M88.4 R176, [R180+0x8800] ;  /* 0x00880000b4b0783b */ /* 0x000fea0000000200 */
[----:B------:R-:W-:Y:S01]  /*8f40*/  HMMA.16816.F32 R136, R20, R198, R16 ;  /* 0x000000c61488723c */ /* 0x000fe20000001810 */
[----:B------:R-:W5:Y:S04]  /*8f50*/  LDSM.16.M88.4 R16, [R188+0x2000] ;  /* 0x00200000bc10783b */ /* 0x000f680000000200 */
[----:B------:R-:W5:Y:S01]  /*8f60*/  LDSM.16.M88.4 R196, [R180+0x9000] ;  /* 0x00900000b4c4783b */ /* 0x000f620000000200 */
[----:B------:R-:W-:Y:S03]  /*8f70*/  HMMA.16816.F32 R160, R4, R202, R164 ;  /* 0x000000ca04a0723c */ /* 0x000fe600000018a4 */
[----:B------:R-:W-:Y:S03]  /*8f80*/  LDSM.16.M88.4 R200, [R187+0x2000] ;  /* 0x00200000bbc8783b */ /* 0x000fe60000000200 */
[C---:B--2---:R-:W-:Y:S01]  /*8f90*/  HMMA.16816.F32 R32, R20.reuse, R204, R12 ;  /* 0x000000cc1420723c */ /* 0x044fe2000000180c */
[----:B------:R-:W-:Y:S04]  /*8fa0*/  LDSM.16.M88.4 R12, [R189+0x2000] ;  /* 0x00200000bd0c783b */ /* 0x000fe80000000200 */
[----:B------:R-:W-:Y:S01]  /*8fb0*/  LDSM.16.M88.4 R164, [R187+0x2800] ;  /* 0x00280000bba4783b */ /* 0x000fe20000000200 */
[C---:B------:R-:W-:Y:S03]  /*8fc0*/  HMMA.16816.F32 R4, R20.reuse, R206, R140 ;  /* 0x000000ce1404723c */ /* 0x040fe6000000188c */
[----:B------:R-:W-:Y:S03]  /*8fd0*/  LDSM.16.M88.4 R204, [R185+0x2000] ;  /* 0x00200000b9cc783b */ /* 0x000fe60000000200 */
[C---:B------:R-:W-:Y:S06]  /*8fe0*/  HMMA.16816.F32 R144, R20.reuse, R208, R144 ;  /* 0x000000d01490723c */ /* 0x040fec0000001890 */
[C---:B------:R-:W-:Y:S01]  /*8ff0*/  HMMA.16816.F32 R148, R20.reuse, R210, R148 ;  /* 0x000000d21494723c */ /* 0x040fe20000001894 */
[----:B------:R-:W-:Y:S05]  /*9000*/  LDSM.16.M88.4 R208, [R187+0x3800] ;  /* 0x00380000bbd0783b */ /* 0x000fea0000000200 */
[----:B------:R-:W-:Y:S06]  /*9010*/  HMMA.16816.F32 R152, R20, R220, R152 ;  /* 0x000000dc1498723c */ /* 0x000fec0000001898 */
[C---:B-1----:R-:W-:Y:S06]  /*9020*/  HMMA.16816.F32 R156, R28.reuse, R216, R156 ;  /* 0x000000d81c9c723c */ /* 0x042fec000000189c */
[C---:B------:R-:W-:Y:S01]  /*9030*/  HMMA.16816.F32 R140, R28.reuse, R218, R136 ;  /* 0x000000da1c8c723c */ /* 0x040fe20000001888 */
[----:B------:R-:W1:Y:S05]  /*9040*/  LDSM.16.M88.4 R216, [R180+0x9800] ;  /* 0x00980000b4d8783b */ /* 0x000e6a0000000200 */
[----:B---3--:R-:W-:Y:S06]  /*9050*/  HMMA.16816.F32 R136, R28, R168, R32 ;  /* 0x000000a81c88723c */ /* 0x008fec0000001820 */
[----:B------:R-:W-:Y:S01]  /*9060*/  HMMA.16816.F32 R160, R20, R222, R160 ;  /* 0x000000de14a0723c */ /* 0x000fe200000018a0 */
[----:B------:R-:W-:Y:S05]  /*9070*/  LDSM.16.M88.4 R220, [R180+0xb800] ;  /* 0x00b80000b4dc783b */ /* 0x000fea0000000200 */
[C---:B------:R-:W-:Y:S01]  /*9080*/  HMMA.16816.F32 R32, R28.reuse, R170, R4 ;  /* 0x000000aa1c20723c */ /* 0x040fe20000001804 */
[----:B------:R-:W2:Y:S04]  /*9090*/  LDSM.16.M88.4 R168, [R187+0x3000] ;  /* 0x00300000bba8783b */ /* 0x000ea80000000200 */
[----:B------:R-:W-:Y:S01]  /*90a0*/  LDSM.16.M88.4 R4, [R191+0x2000] ;  /* 0x00200000bf04783b */ /* 0x000fe20000000200 */
[C---:B----4-:R-:W-:Y:S06]  /*90b0*/  HMMA.16816.F32 R20, R28.reuse, R172, R144 ;  /* 0x000000ac1c14723c */ /* 0x050fec0000001890 */
[C---:B------:R-:W-:Y:S01]  /*90c0*/  HMMA.16816.F32 R148, R28.reuse, R174, R148 ;  /* 0x000000ae1c94723c */ /* 0x040fe20000001894 */
[----:B------:R-:W3:Y:S05]  /*90d0*/  LDSM.16.M88.4 R172, [R186+0x8000] ;  /* 0x00800000baac783b */ /* 0x000eea0000000200 */
[----:B------:R-:W-:Y:S06]  /*90e0*/  HMMA.16816.F32 R152, R28, R224, R152 ;  /* 0x000000e01c98723c */ /* 0x000fec0000001898 */
[C---:B-----5:R-:W-:Y:S06]  /*90f0*/  HMMA.16816.F32 R156, R16.reuse, R212, R156 ;  /* 0x000000d4109c723c */ /* 0x060fec000000189c */
[C---:B------:R-:W-:Y:S01]  /*9100*/  HMMA.16816.F32 R144, R16.reuse, R214, R140 ;  /* 0x000000d61090723c */ /* 0x040fe2000000188c */
[----:B------:R-:W-:Y:S05]  /*9110*/  LDSM.16.M88.4 R212, [R186+0x9800] ;  /* 0x00980000bad4783b */ /* 0x000fea0000000200 */
[C---:B------:R-:W-:Y:S06]  /*9120*/  HMMA.16816.F32 R140, R16.reuse, R176, R136 ;  /* 0x000000b0108c723c */ /* 0x040fec0000001888 */
[C---:B------:R-:W-:Y:S01]  /*9130*/  HMMA.16816.F32 R136, R16.reuse, R178, R32 ;  /* 0x000000b21088723c */ /* 0x040fe20000001820 */
[----:B------:R-:W4:Y:S05]  /*9140*/  LDSM.16.M88.4 R176, [R186+0x8800] ;  /* 0x00880000bab0783b */ /* 0x000f2a0000000200 */
[----:B------:R-:W-:Y:S06]  /*9150*/  HMMA.16816.F32 R32, R16, R196, R20 ;  /* 0x000000c41020723c */ /* 0x000fec0000001814 */
[----:B------:R-:W-:Y:S01]  /*9160*/  HMMA.16816.F32 R160, R28, R226, R160 ;  /* 0x000000e21ca0723c */ /* 0x000fe200000018a0 */
[----:B------:R-:W-:Y:S05]  /*9170*/  LDSM.16.M88.4 R28, [R190+0x2000] ;  /* 0x00200000be1c783b */ /* 0x000fea0000000200 */
[C---:B------:R-:W-:Y:S01]  /*9180*/  HMMA.16816.F32 R20, R16.reuse, R198, R148 ;  /* 0x000000c61014723c */ /* 0x040fe20000001894 */
[----:B------:R-:W5:Y:S05]  /*9190*/  LDSM.16.M88.4 R196, [R186+0x9000] ;  /* 0x00900000bac4783b */ /* 0x000f6a0000000200 */
[----:B-1----:R-:W-:Y:S06]  /*91a0*/  HMMA.16816.F32 R152, R16, R216, R152 ;  /* 0x000000d81098723c */ /* 0x002fec0000001898 */
[C---:B------:R-:W-:Y:S06]  /*91b0*/  HMMA.16816.F32 R156, R12.reuse, R200, R156 ;  /* 0x000000c80c9c723c */ /* 0x040fec000000189c */
[C---:B------:R-:W-:Y:S01]  /*91c0*/  HMMA.16816.F32 R148, R12.reuse, R202, R144 ;  /* 0x000000ca0c94723c */ /* 0x040fe20000001890 */
[----:B------:R-:W-:Y:S05]  /*91d0*/  LDSM.16.M88.4 R200, [R180+0xa000] ;  /* 0x00a00000b4c8783b */ /* 0x000fea0000000200 */
[C---:B------:R-:W-:Y:S06]  /*91e0*/  HMMA.16816.F32 R144, R12.reuse, R164, R140 ;  /* 0x000000a40c90723c */ /* 0x040fec000000188c */
[C---:B------:R-:W-:Y:S01]  /*91f0*/  HMMA.16816.F32 R140, R12.reuse, R166, R136 ;  /* 0x000000a60c8c723c */ /* 0x040fe20000001888 */
[----:B------:R-:W-:Y:S05]  /*9200*/  LDSM.16.M88.4 R164, [R180+0xa800] ;  /* 0x00a80000b4a4783b */ /* 0x000fea0000000200 */
[----:B--2---:R-:W-:Y:S06]  /*9210*/  HMMA.16816.F32 R136, R12, R168, R32 ;  /* 0x000000a80c88723c */ /* 0x004fec0000001820 */
[----:B------:R-:W-:Y:S01]  /*9220*/  HMMA.16816.F32 R160, R16, R218, R160 ;  /* 0x000000da10a0723c */ /* 0x000fe200000018a0 */
[----:B------:R-:W-:Y:S05]  /*9230*/  LDSM.16.M88.4 R216, [R185+0x3800] ;  /* 0x00380000b9d8783b */ /* 0x000fea0000000200 */
[C---:B------:R-:W-:Y:S01]  /*9240*/  HMMA.16816.F32 R32, R12.reuse, R170, R20 ;  /* 0x000000aa0c20723c */ /* 0x040fe20000001814 */
[----:B------:R-:W1:Y:S04]  /*9250*/  LDSM.16.M88.4 R168, [R185+0x2800] ;  /* 0x00280000b9a8783b */ /* 0x000e680000000200 */
[----:B------:R-:W-:Y:S01]  /*9260*/  LDSM.16.M88.4 R20, [R188+0x4000] ;  /* 0x00400000bc14783b */ /* 0x000fe20000000200 */
[----:B------:R-:W-:Y:S06]  /*9270*/  HMMA.16816.F32 R16, R12, R208, R152 ;  /* 0x000000d00c10723c */ /* 0x000fec0000001898 */
[C---:B---3--:R-:W-:Y:S06]  /*9280*/  HMMA.16816.F32 R156, R4.reuse, R172, R156 ;  /* 0x000000ac049c723c */ /* 0x048fec000000189c */
[C---:B------:R-:W-:Y:S01]  /*9290*/  HMMA.16816.F32 R152, R4.reuse, R174, R148 ;  /* 0x000000ae0498723c */ /* 0x040fe20000001894 */
[----:B------:R-:W2:Y:S05]  /*92a0*/  LDSM.16.M88.4 R172, [R185+0x3000] ;  /* 0x00300000b9ac783b */ /* 0x000eaa0000000200 */
[C---:B----4-:R-:W-:Y:S06]  /*92b0*/  HMMA.16816.F32 R148, R4.reuse, R176, R144 ;  /* 0x000000b00494723c */ /* 0x050fec0000001890 */
[C---:B------:R-:W-:Y:S01]  /*92c0*/  HMMA.16816.F32 R144, R4.reuse, R178, R140 ;  /* 0x000000b20490723c */ /* 0x040fe2000000188c */
[----:B------:R-:W-:Y:S05]  /*92d0*/  LDSM.16.M88.4 R176, [R187+0x5000] ;  /* 0x00500000bbb0783b */ /* 0x000fea0000000200 */
[----:B-----5:R-:W-:Y:S06]  /*92e0*/  HMMA.16816.F32 R140, R4, R196, R136 ;  /* 0x000000c4048c723c */ /* 0x020fec0000001888 */
[----:B------:R-:W-:Y:S01]  /*92f0*/  HMMA.16816.F32 R160, R12, R210, R160 ;  /* 0x000000d20ca0723c */ /* 0x000fe200000018a0 */
[----:B------:R-:W-:Y:S05]  /*9300*/  LDSM.16.M88.4 R208, [R187+0x4000] ;  /* 0x00400000bbd0783b */ /* 0x000fea0000000200 */
[C---:B------:R-:W-:Y:S01]  /*9310*/  HMMA.16816.F32 R136, R4.reuse, R198, R32 ;  /* 0x000000c60488723c */ /* 0x040fe20000001820 */
[----:B------:R-:W-:Y:S05]  /*9320*/  LDSM.16.M88.4 R196, [R180+0xb000] ;  /* 0x00b00000b4c4783b */ /* 0x000fea0000000200 */
[----:B------:R-:W-:Y:S01]  /*9330*/  HMMA.16816.F32 R32, R4, R212, R16 ;  /* 0x000000d40420723c */ /* 0x000fe20000001810 */
[----:B------:R-:W3:Y:S05]  /*9340*/  LDSM.16.M88.4 R16, [R189+0x4000] ;  /* 0x00400000bd10783b */ /* 0x000eea0000000200 */
[C---:B------:R-:W-:Y:S06]  /*9350*/  HMMA.16816.F32 R12, R28.reuse, R204, R156 ;  /* 0x000000cc1c0c723c */ /* 0x040fec000000189c */
[C---:B------:R-:W-:Y:S01]  /*9360*/  HMMA.16816.F32 R152, R28.reuse, R206, R152 ;  /* 0x000000ce1c98723c */ /* 0x040fe20000001898 */
[----:B------:R-:W-:Y:S05]  /*9370*/  LDSM.16.M88.4 R204, [R187+0x5800] ;  /* 0x00580000bbcc783b */ /* 0x000fea0000000200 */
[C---:B-1----:R-:W-:Y:S06]  /*9380*/  HMMA.16816.F32 R156, R28.reuse, R168, R148 ;  /* 0x000000a81c9c723c */ /* 0x042fec0000001894 */
[C---:B------:R-:W-:Y:S01]  /*9390*/  HMMA.16816.F32 R148, R28.reuse, R170, R144 ;  /* 0x000000aa1c94723c */ /* 0x040fe20000001890 */
[----:B------:R-:W-:Y:S05]  /*93a0*/  LDSM.16.M88.4 R168, [R186+0xb000] ;  /* 0x00b00000baa8783b */ /* 0x000fea0000000200 */
[----:B--2---:R-:W-:Y:S06]  /*93b0*/  HMMA.16816.F32 R144, R28, R172, R140 ;  /* 0x000000ac1c90723c */ /* 0x004fec000000188c */
[----:B------:R-:W-:Y:S01]  /*93c0*/  HMMA.16816.F32 R160, R4, R214, R160 ;  /* 0x000000d604a0723c */ /* 0x000fe200000018a0 */
[----:B------:R-:W-:Y:S05]  /*93d0*/  LDSM.16.M88.4 R212, [R186+0xa000] ;  /* 0x00a00000bad4783b */ /* 0x000fea0000000200 */
[C---:B------:R-:W-:Y:S01]  /*93e0*/  HMMA.16816.F32 R140, R28.reuse, R174, R136 ;  /* 0x000000ae1c8c723c */ /* 0x040fe20000001888 */
[----:B------:R-:W1:Y:S05]  /*93f0*/  LDSM.16.M88.4 R172, [R187+0x4800] ;  /* 0x00480000bbac783b */ /* 0x000e6a0000000200 */
[----:B------:R-:W-:Y:S06]  /*9400*/  HMMA.16816.F32 R136, R28, R216, R32 ;  /* 0x000000d81c88723c */ /* 0x000fec0000001820 */
[C---:B------:R-:W-:Y:S01]  /*9410*/  HMMA.16816.F32 R32, R20.reuse, R200, R12 ;  /* 0x000000c81420723c */ /* 0x040fe2000000180c */
[----:B------:R-:W2:Y:S05]  /*9420*/  LDSM.16.M88.4 R12, [R191+0x4000] ;  /* 0x00400000bf0c783b */ /* 0x000eaa0000000200 */
[----:B------:R-:W-:Y:S01]  /*9430*/  HMMA.16816.F32 R4, R20, R202, R152 ;  /* 0x000000ca1404723c */ /* 0x000fe20000001898 */
[----:B------:R-:W-:Y:S05]  /*9440*/  LDSM.16.M88.4 R200, [R185+0x4000] ;  /* 0x00400000b9c8783b */ /* 0x000fea0000000200 */
[----:B------:R-:W-:Y:S01]  /*9450*/  HMMA.16816.F32 R28, R28, R218, R160 ;  /* 0x000000da1c1c723c */ /* 0x000fe200000018a0 */
[----:B------:R-:W-:Y:S05]  /*9460*/  LDSM.16.M88.4 R160, [R185+0x4800] ;  /* 0x00480000b9a0783b */ /* 0x000fea0000000200 */
[C---:B------:R-:W-:Y:S06]  /*9470*/  HMMA.16816.F32 R152, R20.reuse, R164, R156 ;  /* 0x000000a41498723c */ /* 0x040fec000000189c */
[----:B------:R-:W-:Y:S01]  /*9480*/  HMMA.16816.F32 R156, R20, R166, R148 ;  /* 0x000000a6149c723c */ /* 0x000fe20000001894 */
[----:B------:R-:W4:Y:S05]  /*9490*/  LDSM.16.M88.4 R164, [R186+0xa800] ;  /* 0x00a80000baa4783b */ /* 0x000f2a0000000200 */
[----:B---3--:R-:W-:Y:S06]  /*94a0*/  HMMA.16816.F32 R32, R16, R208, R32 ;  /* 0x000000d01020723c */ /* 0x008fec0000001820 */
[C---:B------:R-:W-:Y:S06]  /*94b0*/  HMMA.16816.F32 R148, R20.reuse, R196, R144 ;  /* 0x000000c41494723c */ /* 0x040fec0000001890 */
[----:B------:R-:W-:Y:S01]  /*94c0*/  HMMA.16816.F32 R144, R20, R198, R140 ;  /* 0x000000c61490723c */ /* 0x000fe2000000188c */
[----:B------:R-:W-:Y:S05]  /*94d0*/  LDSM.16.M88.4 R196, [R186+0xb800] ;  /* 0x00b80000bac4783b */ /* 0x000fea0000000200 */
[----:B------:R-:W-:Y:S01]  /*94e0*/  HMMA.16816.F32 R140, R16, R210, R4 ;  /* 0x000000d2108c723c */ /* 0x000fe20000001804 */
[----:B------:R-:W3:Y:S05]  /*94f0*/  LDSM.16.M88.4 R4, [R190+0x4000] ;  /* 0x00400000be04783b */ /* 0x000eea0000000200 */
[C---:B------:R-:W-:Y:S06]  /*9500*/  HMMA.16816.F32 R136, R20.reuse, R220, R136 ;  /* 0x000000dc1488723c */ /* 0x040fec0000001888 */
[----:B------:R-:W-:Y:S06]  /*9510*/  HMMA.16816.F32 R20, R20, R222, R28 ;  /* 0x000000de1414723c */ /* 0x000fec000000181c */
[C---:B-1----:R-:W-:Y:S06]  /*9520*/  HMMA.16816.F32 R28, R16.reuse, R172, R152 ;  /* 0x000000ac101c723c */ /* 0x042fec0000001898 */
[----:B------:R-:W-:Y:S06]  /*9530*/  HMMA.16816.F32 R156, R16, R174, R156 ;  /* 0x000000ae109c723c */ /* 0x000fec000000189c */
[C---:B--2---:R-:W-:Y:S06]  /*9540*/  HMMA.16816.F32 R32, R12.reuse, R212, R32 ;  /* 0x000000d40c20723c */ /* 0x044fec0000001820 */
[----:B------:R-:W-:Y:S06]  /*9550*/  HMMA.16816.F32 R140, R12, R214, R140 ;  /* 0x000000d60c8c723c */ /* 0x000fec000000188c */
[C---:B------:R-:W-:Y:S06]  /*9560*/  HMMA.16816.F32 R152, R16.reuse, R176, R148 ;  /* 0x000000b01098723c */ /* 0x040fec0000001894 */
[C---:B------:R-:W-:Y:S06]  /*9570*/  HMMA.16816.F32 R148, R16.reuse, R178, R144 ;  /* 0x000000b21094723c */ /* 0x040fec0000001890 */
[C---:B------:R-:W-:Y:S06]  /*9580*/  HMMA.16816.F32 R136, R16.reuse, R204, R136 ;  /* 0x000000cc1088723c */ /* 0x040fec0000001888 */
[----:B------:R-:W-:Y:S06]  /*9590*/  HMMA.16816.F32 R16, R16, R206, R20 ;  /* 0x000000ce1010723c */ /* 0x000fec0000001814 */
[C---:B----4-:R-:W-:Y:S06]  /*95a0*/  HMMA.16816.F32 R20, R12.reuse, R164, R28 ;  /* 0x000000a40c14723c */ /* 0x050fec000000181c */
[----:B------:R-:W-:Y:S06]  /*95b0*/  HMMA.16816.F32 R144, R12, R166, R156 ;  /* 0x000000a60c90723c */ /* 0x000fec000000189c */
[C---:B---3--:R-:W-:Y:S06]  /*95c0*/  HMMA.16816.F32 R164, R4.reuse, R200, R32 ;  /* 0x000000c804a4723c */ /* 0x048fec0000001820 */
[----:B------:R-:W-:Y:S01]  /*95d0*/  HMMA.16816.F32 R28, R4, R202, R140 ;  /* 0x000000ca041c723c */ /* 0x000fe2000000188c */
[----:B------:R-:W1:Y:S05]  /*95e0*/  LDSM.16.M88.4 R140, [R185+0x5000] ;  /* 0x00500000b98c783b */ /* 0x000e6a0000000200 */
[C---:B------:R-:W-:Y:S06]  /*95f0*/  HMMA.16816.F32 R152, R12.reuse, R168, R152 ;  /* 0x000000a80c98723c */ /* 0x040fec0000001898 */
[C---:B------:R-:W-:Y:S06]  /*9600*/  HMMA.16816.F32 R148, R12.reuse, R170, R148 ;  /* 0x000000aa0c94723c */ /* 0x040fec0000001894 */
[----:B------:R-:W-:Y:S01]  /*9610*/  HMMA.16816.F32 R168, R12, R196, R136 ;  /* 0x000000c40ca8723c */ /* 0x000fe20000001888 */
[----:B------:R-:W2:Y:S01]  /*9620*/  LDSM.16.M88.4 R136, [R185+0x5800] ;  /* 0x00580000b988783b */ /* 0x000ea20000000200 */
[----:B------:R-:W-:-:S04]  /*9630*/  DEPBAR.LE SB0, 0x0 ;  /* 0x000080000000791a */ /* 0x000fc80000000000 */
[----:B------:R-:W-:Y:S06]  /*9640*/  HMMA.16816.F32 R156, R12, R198, R16 ;  /* 0x000000c60c9c723c */ /* 0x000fec0000001810 */
[----:B------:R-:W-:Y:S01]  /*9650*/  HMMA.16816.F32 R20, R4, R160, R20 ;  /* 0x000000a00414723c */ /* 0x000fe20000001814 */
[C---:B------:R-:W-:Y:S01]  /*9660*/  FFMA.FTZ R12, R9.reuse, UR15, R165 ;  /* 0x0000000f090c7c23 */ /* 0x040fe200080100a5 */
[----:B------:R-:W-:Y:S01]  /*9670*/  FFMA.FTZ R9, R9, UR15, R167 ;  /* 0x0000000f09097c23 */ /* 0x000fe200080100a7 */
[----:B------:R-:W-:-:S03]  /*9680*/  FFMA.FTZ R14, R8, UR15, R28 ;  /* 0x0000000f080e7c23 */ /* 0x000fc6000801001c */
[C---:B------:R-:W-:Y:S01]  /*9690*/  HMMA.16816.F32 R32, R4.reuse, R162, R144 ;  /* 0x000000a20420723c */ /* 0x040fe20000001890 */
[----:B------:R-:W-:Y:S01]  /*96a0*/  FSEL R160, R12, -INF , !P0 ;  /* 0xff8000000ca07808 */ /* 0x000fe20004000000 */
[----:B------:R-:W-:Y:S01]  /*96b0*/  FFMA.FTZ R12, R8, UR15, R30 ;  /* 0x0000000f080c7c23 */ /* 0x000fe2000801001e */
[----:B------:R-:W-:Y:S01]  /*96c0*/  FSEL R161, R9, -INF , !P2 ;  /* 0xff80000009a17808 */ /* 0x000fe20005000000 */
[----:B------:R-:W-:Y:S01]  /*96d0*/  VIADD R8, R0, 0x10 ;  /* 0x0000001000087836 */ /* 0x000fe20000000000 */
[----:B------:R-:W-:Y:S01]  /*96e0*/  BAR.SYNC.DEFER_BLOCKING 0x0 ;  /* 0x0000000000007b1d */ /* 0x000fe20000010000 */
[C---:B------:R-:W-:Y:S01]  /*96f0*/  ISETP.GE.AND P0, PT, R2.reuse, R25, PT ;  /* 0x000000190200720c */ /* 0x040fe20003f06270 */
[----:B-1----:R-:W-:Y:S01]  /*9700*/  HMMA.16816.F32 R16, R4, R142, R148 ;  /* 0x0000008e0410723c */ /* 0x002fe20000001894 */
[----:B------:R-:W-:Y:S02]  /*9710*/  ISETP.GE.AND P2, PT, R2, R24, PT ;  /* 0x000000180200720c */ /* 0x000fe40003f46270 */
[----:B------:R-:W-:-:S02]  /*9720*/  I2FP.F32.S32 R2, R2 ;  /* 0x0000000200027245 */ /* 0x000fc40000201400 */
[----:B------:R-:W-:Y:S02]  /*9730*/  FSEL R117, R14, -INF , !P6 ;  /* 0xff8000000e757808 */ /* 0x000fe40007000000 */
[----:B------:R-:W-:Y:S01]  /*9740*/  FSEL R145, R12, -INF , !P1 ;  /* 0xff8000000c917808 */ /* 0x000fe20004800000 */
[C---:B------:R-:W-:Y:S01]  /*9750*/  FFMA.FTZ R13, R2.reuse, UR15, R29 ;  /* 0x0000000f020d7c23 */ /* 0x040fe2000801001d */
[----:B------:R-:W-:Y:S01]  /*9760*/  FFMA.FTZ R9, R2, UR15, R31 ;  /* 0x0000000f02097c23 */ /* 0x000fe2000801001f */
[----:B------:R-:W-:Y:S01]  /*9770*/  VIADD R2, R0, 0x11 ;  /* 0x0000001100027836 */ /* 0x000fe20000000000 */
[C---:B------:R-:W-:Y:S01]  /*9780*/  ISETP.GE.AND P6, PT, R8.reuse, R25, PT ;  /* 0x000000190800720c */ /* 0x040fe20003fc6270 */
[----:B------:R-:W-:Y:S01]  /*9790*/  HMMA.16816.F32 R28, R4, R140, R152 ;  /* 0x0000008c041c723c */ /* 0x000fe20000001898 */
[----:B------:R-:W-:Y:S02]  /*97a0*/  ISETP.GE.AND P1, PT, R8, R24, PT ;  /* 0x000000180800720c */ /* 0x000fe40003f26270 */
[----:B------:R-:W-:-:S02]  /*97b0*/  FSEL R144, R13, -INF , !P0 ;  /* 0xff8000000d907808 */ /* 0x000fc40004000000 */
[----:B------:R-:W-:Y:S02]  /*97c0*/  FSEL R146, R9, -INF , !P2 ;  /* 0xff80000009927808 */ /* 0x000fe40005000000 */
[----:B------:R-:W-:Y:S02]  /*97d0*/  I2FP.F32.S32 R8, R8 ;  /* 0x0000000800087245 */ /* 0x000fe40000201400 */
[C---:B------:R-:W-:Y:S02]  /*97e0*/  ISETP.GE.AND P0, PT, R2.reuse, R25, PT ;  /* 0x000000190200720c */ /* 0x040fe40003f06270 */
[----:B------:R-:W-:Y:S01]  /*97f0*/  ISETP.GE.AND P2, PT, R2, R24, PT ;  /* 0x000000180200720c */ /* 0x000fe20003f46270 */
[C---:B------:R-:W-:Y:S01]  /*9800*/  FFMA.FTZ R14, R8.reuse, UR15, R20 ;  /* 0x0000000f080e7c23 */ /* 0x040fe20008010014 */
[----:B------:R-:W-:Y:S01]  /*9810*/  I2FP.F32.S32 R2, R2 ;  /* 0x0000000200027245 */ /* 0x000fe20000201400 */
[----:B------:R-:W-:Y:S01]  /*9820*/  FFMA.FTZ R12, R8, UR15, R22 ;  /* 0x0000000f080c7c23 */ /* 0x000fe20008010016 */
[----:B------:R-:W-:-:S02]  /*9830*/  VIADD R8, R0, 0x18 ;  /* 0x0000001800087836 */ /* 0x000fc40000000000 */
[----:B------:R-:W-:Y:S01]  /*9840*/  FSEL R140, R14, -INF , !P6 ;  /* 0xff8000000e8c7808 */ /* 0x000fe20007000000 */
[C---:B------:R-:W-:Y:S01]  /*9850*/  FFMA.FTZ R13, R2.reuse, UR15, R21 ;  /* 0x0000000f020d7c23 */ /* 0x040fe20008010015 */
[----:B------:R-:W-:Y:S01]  /*9860*/  FFMA.FTZ R9, R2, UR15, R23 ;  /* 0x0000000f02097c23 */ /* 0x000fe20008010017 */
[----:B------:R-:W-:Y:S01]  /*9870*/  VIADD R2, R0, 0x19 ;  /* 0x0000001900027836 */ /* 0x000fe20000000000 */
[----:B------:R-:W-:Y:S01]  /*9880*/  FSEL R147, R12, -INF , !P1 ;  /* 0xff8000000c937808 */ /* 0x000fe20004800000 */
[----:B--2---:R-:W-:Y:S01]  /*9890*/  HMMA.16816.F32 R20, R4, R136, R168 ;  /* 0x000000880414723c */ /* 0x004fe200000018a8 */
[C---:B------:R-:W-:Y:S02]  /*98a0*/  ISETP.GE.AND P6, PT, R8.reuse, R25, PT ;  /* 0x000000190800720c */ /* 0x040fe40003fc6270 */
        /* <DEDUP_REMOVED lines=14> */
[----:B------:R-:W-:Y:S02]  /*9990*/  FSEL R34, R12, -INF , !P1 ;  /* 0xff8000000c227808 */ /* 0x000fe40004800000 */
        /* <DEDUP_REMOVED lines=14> */
[----:B------:R-:W-:Y:S01]  /*9a80*/  FSEL R232, R9, -INF , !P1 ;  /* 0xff80000009e87808 */ /* 0x000fe20004800000 */
[----:B------:R-:W-:Y:S01]  /*9a90*/  VIADD R2, R0, 0x29 ;  /* 0x0000002900027836 */ /* 0x000fe20000000000 */
[----:B------:R-:W-:Y:S02]  /*9aa0*/  I2FP.F32.S32 R9, R8 ;  /* 0x0000000800097245 */ /* 0x000fe40000201400 */
[----:B------:R-:W-:Y:S02]  /*9ab0*/  FSEL R229, R13, -INF , !P0 ;  /* 0xff8000000de57808 */ /* 0x000fe40004000000 */
[----:B------:R-:W-:Y:S02]  /*9ac0*/  FSEL R233, R12, -INF , !P2 ;  /* 0xff8000000ce97808 */ /* 0x000fe40005000000 */
[----:B------:R-:W-:Y:S01]  /*9ad0*/  HMMA.16816.F32 R12, R4, R138, R156 ;  /* 0x0000008a040c723c */ /* 0x000fe2000000189c */
[----:B------:R-:W-:-:S02]  /*9ae0*/  ISETP.GE.AND P6, PT, R8, R25, PT ;  /* 0x000000190800720c */ /* 0x000fc40003fc6270 */
[-C--:B------:R-:W-:Y:S02]  /*9af0*/  ISETP.GE.AND P1, PT, R8, R24.reuse, PT ;  /* 0x000000180800720c */ /* 0x080fe40003f26270 */
[C---:B------:R-:W-:Y:S02]  /*9b00*/  ISETP.GE.AND P0, PT, R2.reuse, R25, PT ;  /* 0x000000190200720c */ /* 0x040fe40003f06270 */
[----:B------:R-:W-:Y:S01]  /*9b10*/  ISETP.GE.AND P2, PT, R2, R24, PT ;  /* 0x000000180200720c */ /* 0x000fe20003f46270 */
[C---:B------:R-:W-:Y:S01]  /*9b20*/  FFMA.FTZ R6, R9.reuse, UR15, R16 ;  /* 0x0000000f09067c23 */ /* 0x040fe20008010010 */
[----:B------:R-:W-:Y:S01]  /*9b30*/  I2FP.F32.S32 R8, R2 ;  /* 0x0000000200087245 */ /* 0x000fe20000201400 */
[C---:B------:R-:W-:Y:S02]  /*9b40*/  VIADD R2, R0.reuse, 0x30 ;  /* 0x0000003000027836 */ /* 0x040fe40000000000 */
[----:B------:R-:W-:Y:S01]  /*9b50*/  FFMA.FTZ R5, R9, UR15, R18 ;  /* 0x0000000f09057c23 */ /* 0x000fe20008010012 */
[----:B------:R-:W-:Y:S01]  /*9b60*/  VIADD R4, R0, 0x31 ;  /* 0x0000003100047836 */ /* 0x000fe20000000000 */
[----:B------:R-:W-:Y:S01]  /*9b70*/  FSEL R193, R6, -INF , !P6 ;  /* 0xff80000006c17808 */ /* 0x000fe20007000000 */
[C---:B------:R-:W-:Y:S01]  /*9b80*/  FFMA.FTZ R7, R8.reuse, UR15, R17 ;  /* 0x0000000f08077c23 */ /* 0x040fe20008010011 */
[----:B------:R-:W-:Y:S01]  /*9b90*/  I2FP.F32.S32 R6, R2 ;  /* 0x0000000200067245 */ /* 0x000fe20000201400 */
[----:B------:R-:W-:Y:S01]  /*9ba0*/  FFMA.FTZ R8, R8, UR15, R19 ;  /* 0x0000000f08087c23 */ /* 0x000fe20008010013 */
[----:B------:R-:W-:-:S02]  /*9bb0*/  FSEL R230, R5, -INF , !P1 ;  /* 0xff80000005e67808 */ /* 0x000fc40004800000 */
[CC--:B------:R-:W-:Y:S02]  /*9bc0*/  ISETP.GE.AND P6, PT, R2.reuse, R25.reuse, PT ;  /* 0x000000190200720c */ /* 0x0c0fe40003fc6270 */
[-C--:B------:R-:W-:Y:S01]  /*9bd0*/  ISETP.GE.AND P1, PT, R2, R24.reuse, PT ;  /* 0x000000180200720c */ /* 0x080fe20003f26270 */
[----:B------:R-:W-:Y:S01]  /*9be0*/  VIADD R2, R0, 0x38 ;  /* 0x0000003800027836 */ /* 0x000fe20000000000 */
[----:B------:R-:W-:Y:S01]  /*9bf0*/  FSEL R228, R7, -INF , !P0 ;  /* 0xff80000007e47808 */ /* 0x000fe20004000000 */
[C---:B------:R-:W-:Y:S01]  /*9c00*/  FFMA.FTZ R7, R6.reuse, UR15, R20 ;  /* 0x0000000f06077c23 */ /* 0x040fe20008010014 */
[----:B------:R-:W-:Y:S01]  /*9c10*/  FFMA.FTZ R6, R6, UR15, R22 ;  /* 0x0000000f06067c23 */ /* 0x000fe20008010016 */
[----:B------:R-:W-:Y:S02]  /*9c20*/  FSEL R231, R8, -INF , !P2 ;  /* 0xff80000008e77808 */ /* 0x000fe40005000000 */
[C---:B------:R-:W-:Y:S02]  /*9c30*/  ISETP.GE.AND P0, PT, R4.reuse, R25, PT ;  /* 0x000000190400720c */ /* 0x040fe40003f06270 */
[----:B------:R-:W-:-:S02]  /*9c40*/  ISETP.GE.AND P2, PT, R4, R24, PT ;  /* 0x000000180400720c */ /* 0x000fc40003f46270 */
[----:B------:R-:W-:Y:S02]  /*9c50*/  I2FP.F32.S32 R5, R4 ;  /* 0x0000000400057245 */ /* 0x000fe40000201400 */
[----:B------:R-:W-:Y:S02]  /*9c60*/  I2FP.F32.S32 R4, R2 ;  /* 0x0000000200047245 */ /* 0x000fe40000201400 */
[----:B------:R-:W-:Y:S01]  /*9c70*/  FSEL R239, R7, -INF , !P6 ;  /* 0xff80000007ef7808 */ /* 0x000fe20007000000 */
[C---:B------:R-:W-:Y:S01]  /*9c80*/  FFMA.FTZ R7, R5.reuse, UR15, R21 ;  /* 0x0000000f05077c23 */ /* 0x040fe20008010015 */
[----:B------:R-:W-:Y:S01]  /*9c90*/  FSEL R243, R6, -INF , !P1 ;  /* 0xff80000006f37808 */ /* 0x000fe20004800000 */
[----:B------:R-:W-:Y:S01]  /*9ca0*/  FFMA.FTZ R6, R4, UR15, R14 ;  /* 0x0000000f04067c23 */ /* 0x000fe2000801000e */
[C---:B------:R-:W-:Y:S02]  /*9cb0*/  ISETP.GE.AND P6, PT, R2.reuse, R25, PT ;  /* 0x000000190200720c */ /* 0x040fe40003fc6270 */
[----:B------:R-:W-:Y:S01]  /*9cc0*/  ISETP.GE.AND P1, PT, R2, R24, PT ;  /* 0x000000180200720c */ /* 0x000fe20003f26270 */
[----:B------:R-:W-:Y:S01]  /*9cd0*/  FFMA.FTZ R2, R5, UR15, R23 ;  /* 0x0000000f05027c23 */ /* 0x000fe20008010017 */
[----:B------:R-:W-:Y:S01]  /*9ce0*/  FFMA.FTZ R5, R4, UR15, R12 ;  /* 0x0000000f04057c23 */ /* 0x000fe2000801000c */
[----:B------:R-:W-:-:S02]  /*9cf0*/  I2FP.F32.S32 R4, R0 ;  /* 0x0000000000047245 */ /* 0x000fc40000201400 */
[----:B------:R-:W-:Y:S02]  /*9d00*/  FSEL R240, R7, -INF , !P0 ;  /* 0xff80000007f07808 */ /* 0x000fe40004000000 */
[----:B------:R-:W-:Y:S01]  /*9d10*/  FSEL R241, R5, -INF , !P6 ;  /* 0xff80000005f17808 */ /* 0x000fe20007000000 */
[----:B------:R-:W-:Y:S01]  /*9d20*/  FFMA.FTZ R5, R4, UR15, R164 ;  /* 0x0000000f04057c23 */ /* 0x000fe200080100a4 */
[----:B------:R-:W-:Y:S01]  /*9d30*/  ISETP.GE.AND P0, PT, R0, R25, PT ;  /* 0x000000190000720c */ /* 0x000fe20003f06270 */
[----:B------:R-:W-:Y:S01]  /*9d40*/  FFMA.FTZ R4, R4, UR15, R166 ;  /* 0x0000000f04047c23 */ /* 0x000fe200080100a6 */
[----:B------:R-:W-:Y:S02]  /*9d50*/  FSEL R244, R2, -INF , !P2 ;  /* 0xff80000002f47808 */ /* 0x000fe40005000000 */
[C---:B------:R-:W-:Y:S01]  /*9d60*/  ISETP.GE.AND P2, PT, R0.reuse, R24, PT ;  /* 0x000000180000720c */ /* 0x040fe20003f46270 */
[----:B------:R-:W-:Y:S01]  /*9d70*/  VIADD R0, R0, 0x39 ;  /* 0x0000003900007836 */ /* 0x000fe20000000000 */
[----:B------:R-:W-:-:S02]  /*9d80*/  FSEL R28, R5, -INF , !P0 ;  /* 0xff800000051c7808 */ /* 0x000fc40004000000 */
[----:B------:R-:W-:Y:S02]  /*9d90*/  PLOP3.LUT P0, PT, PT, PT, UP0, 0x80, 0x0 ;  /* 0x000000000000781c */ /* 0x000fe40003f0f008 */
[----:B------:R-:W-:Y:S02]  /*9da0*/  I2FP.F32.S32 R2, R0 ;  /* 0x0000000000027245 */ /* 0x000fe40000201400 */
[----:B------:R-:W-:Y:S02]  /*9db0*/  FSEL R245, R6, -INF , !P1 ;  /* 0xff80000006f57808 */ /* 0x000fe40004800000 */
[C---:B------:R-:W-:Y:S02]  /*9dc0*/  ISETP.GE.AND P6, PT, R0.reuse, R25, PT ;  /* 0x000000190000720c */ /* 0x040fe40003fc6270 */
[----:B------:R-:W-:Y:S01]  /*9dd0*/  ISETP.GE.AND P1, PT, R0, R24, PT ;  /* 0x000000180000720c */ /* 0x000fe20003f26270 */
[C---:B------:R-:W-:Y:S01]  /*9de0*/  FFMA.FTZ R0, R2.reuse, UR15, R13 ;  /* 0x0000000f02007c23 */ /* 0x040fe2000801000d */
[----:B------:R-:W-:Y:S01]  /*9df0*/  FFMA.FTZ R2, R2, UR15, R15 ;  /* 0x0000000f02027c23 */ /* 0x000fe2000801000f */
[----:B------:R-:W-:-:S03]  /*9e00*/  FSEL R29, R4, -INF , !P2 ;  /* 0xff800000041d7808 */ /* 0x000fc60005000000 */
        /* <DEDUP_REMOVED lines=22> */
[----:B--2---:R-:W-:-:S02]  /*9f70*/  IMAD.MOV.U32 R5, RZ, RZ, R247 ;  /* 0x000000ffff057224 */ /* 0x004fc400078e00f7 */
        /* <DEDUP_REMOVED lines=20> */
[----:B------:R-:W3:Y:S01]  /*a0c0*/  @!P4 LDC.64 R12, c[0x0][0x218] ;  /* 0x00008600ff0ccb82 */ /* 0x000ee20000000a00 */
[----:B------:R-:W-:Y:S02]  /*a0d0*/  IADD3.X R4, R0, UR32, RZ, P2, !PT ;  /* 0x0000002000047c10 */ /* 0x000fe400097fe4ff */
[C---:B--2---:R-:W-:Y:S01]  /*a0e0*/  @!P5 LEA R6, P2, R2.reuse, R14, 0x1 ;  /* 0x0000000e0206d211 */ /* 0x044fe200078408ff */
        /* <DEDUP_REMOVED lines=17> */
[----:B----4-:R-:W-:Y:S01]  /*a200*/  @!P3 LEA R6, P1, R2, R22, 0x1 ;  /* 0x000000160206b211 */ /* 0x010fe200078208ff */
[----:B------:R-:W-:Y:S01]  /*a210*/  @!PT LDS RZ, [RZ] ;  /* 0x00000000fffff984 */ /* 0x000fe20000000800 */
[----:B------:R-:W-:Y:S01]  /*a220*/  @!PT LDS RZ, [RZ] ;  /* 0x00000000fffff984 */ /* 0x000fe20000000800 */
[----:B------:R-:W-:Y:S01]  /*a230*/  @!PT LDS RZ, [RZ] ;  /* 0x00000000fffff984 */ /* 0x000fe20000000800 */
[----:B------:R2:W-:Y:S01]  /*a240*/  @!P4 LDGSTS.E.BYPASS.LTC128B.128 [R192+0x8800], desc[UR24][R8.64+0x80] ;  /* 0x0880008008c0cfae */ /* 0x0005e2000b901d58 */
[----:B---3--:R-:W-:-:S02]  /*a250*/  @!P4 LEA R14, P2, R0, R12, 0x1 ;  /* 0x0000000c000ec211 */ /* 0x008fc400078408ff */
        /* <DEDUP_REMOVED lines=49> */
.L_x_701:
[----:B------:R-:W-:Y:S05]  /*a570*/  BSYNC B0 ;  /* 0x0000000000007941 */ /* 0x000fea0003800000 */
.L_x_700:
[----:B------:R-:W0:Y:S02]  /*a580*/  LDGDEPBAR ;  /* 0x00000000000079af */ /* 0x000e240000000000 */
.L_x_699:
        /* <DEDUP_REMOVED lines=9> */
[----:B------:R-:W-:Y:S01]  /*a620*/  LDSM.16.MT88.4 R12, [R181+0xc000] ;  /* 0x00c00000b50c783b */ /* 0x000fe20000004200 */
[----:B------:R-:W-:Y:S01]  /*a630*/  UIADD3 UR27, UR28, -0x61c88647, URZ ;  /* 0x9e3779b91c1b7890 */ /* 0x000fe2000fffe03f */
[----:B------:R-:W-:Y:S01]  /*a640*/  FMNMX.FTZ R0, R117, R0, !PT ;  /* 0x0000000075007209 */ /* 0x000fe20007810000 */
[----:B------:R-:W-:Y:S01]  /*a650*/  UIADD3 UR26, UR28, 0x3c6ef372, URZ ;  /* 0x3c6ef3721c1a7890 */ /* 0x000fe2000fffe03f */
[----:B------:R-:W-:Y:S01]  /*a660*/  LDSM.16.MT88.4 R16, [R182+0xc000] ;  /* 0x00c00000b610783b */ /* 0x000fe20000004200 */
[----:B------:R-:W-:Y:S01]  /*a670*/  UIADD3 UR23, UR29, 0x76cf5d0a, URZ ;  /* 0x76cf5d0a1d177890 */ /* 0x000fe2000fffe03f */
[----:B------:R-:W-:Y:S01]  /*a680*/  FMNMX.FTZ R0, R144, R0, !PT ;  /* 0x0000000090007209 */ /* 0x000fe20007810000 */
[----:B------:R-:W-:Y:S01]  /*a690*/  UIADD3 UR21, UR29, 0x32370b8f, URZ ;  /* 0x32370b8f1d157890 */ /* 0x000fe2000fffe03f */
[----:B------:R-:W-:Y:S01]  /*a6a0*/  LDSM.16.MT88.4 R20, [R184+0xc000] ;  /* 0x00c00000b814783b */ /* 0x000fe20000004200 */
[----:B------:R-:W-:Y:S01]  /*a6b0*/  UIADD3 UR22, UR28, -0x255992d5, URZ ;  /* 0xdaa66d2b1c167890 */ /* 0x000fe2000fffe03f */
[----:B------:R-:W-:Y:S01]  /*a6c0*/  FMNMX.FTZ R0, R140, R0, !PT ;  /* 0x000000008c007209 */ /* 0x000fe20007810000 */
[----:B------:R-:W-:-:S02]  /*a6d0*/  UIADD3 UR9, UR28, 0x78dde6e4, URZ ;  /* 0x78dde6e41c097890 */ /* 0x000fc4000fffe03f */
[----:B------:R-:W-:Y:S01]  /*a6e0*/  UIADD3 UR8, UR29, -0x126145ec, URZ ;  /* 0xed9eba141d087890 */ /* 0x000fe2000fffe03f */
[----:B------:R-:W-:Y:S01]  /*a6f0*/  FMNMX.FTZ R2, R141, R0, !PT ;  /* 0x000000008d027209 */ /* 0x000fe20007810000 */
[----:B------:R-:W-:Y:S01]  /*a700*/  UIADD3 UR30, UR28, -0x4ab325aa, URZ ;  /* 0xb54cda561c1e7890 */ /* 0x000fe2000fffe03f */
[----:B------:R-:W-:Y:S01]  /*a710*/  FMNMX.FTZ R0, R3, R29, !PT ;  /* 0x0000001d03007209 */ /* 0x000fe20007810000 */
[----:B------:R-:W-:Y:S01]  /*a720*/  UIADD3 UR7, UR28, 0x1715609d, URZ ;  /* 0x1715609d1c077890 */ /* 0x000fe2000fffe03f */
[----:B------:R-:W-:Y:S01]  /*a730*/  FMNMX.FTZ R2, R32, R2, !PT ;  /* 0x0000000220027209 */ /* 0x000fe20007810000 */
[----:B------:R-:W-:Y:S01]  /*a740*/  UIADD3 UR31, UR29, 0x646e171e, URZ ;  /* 0x646e171e1d1f7890 */ /* 0x000fe2000fffe03f */
[----:B------:R-:W-:Y:S01]  /*a750*/  FMNMX.FTZ R0, R161, R0, !PT ;  /* 0x00000000a1007209 */ /* 0x000fe20007810000 */
[----:B------:R-:W-:Y:S01]  /*a760*/  UIADD3 UR34, UR34, 0x1, URZ ;  /* 0x0000000122227890 */ /* 0x000fe2000fffe03f */
[----:B--2---:R-:W-:Y:S02]  /*a770*/  FMNMX.FTZ R4, R33, R2, !PT ;  /* 0x0000000221047209 */ /* 0x004fe40007810000 */
        /* <DEDUP_REMOVED lines=30> */
[----:B---3--:R-:W-:-:S04]  /*a960*/  IMAD.WIDE.U32 R138, R9, -0x326172a9, RZ ;  /* 0xcd9e8d57098a7825 */ /* 0x008fc800078e00ff */
[----:B------:R-:W-:Y:S01]  /*a970*/  IMAD.MOV.U32 R9, RZ, RZ, 0x7054 ;  /* 0x00007054ff097424 */ /* 0x000fe200078e00ff */
        /* <DEDUP_REMOVED lines=29> */
[----:B------:R-:W-:Y:S02]  /*ab50*/  IMAD.U32 R28, RZ, RZ, UR5 ;  /* 0x00000005ff1c7e24 */ /* 0x000fe4000f8e00ff */
[----:B------:R-:W-:Y:S01]  /*ab60*/  IMAD R2, R2, -0x2daee0ad, RZ ;  /* 0xd2511f5302027824 */ /* 0x000fe200078e02ff */
[----:B------:R-:W-:Y:S01]  /*ab70*/  MUFU.EX2 R163, R4 ;  /* 0x0000000400a37308 */ /* 0x000fe20000000800 */
[----:B------:R-:W-:-:S04]  /*ab80*/  IMAD.WIDE.U32 R194, R5, -0x2daee0ad, RZ ;  /* 0xd2511f5305c27825 */ /* 0x000fc800078e00ff */
[----:B-1----:R-:W-:Y:S01]  /*ab90*/  FFMA.FTZ R0, R160, UR4, -R24 ;  /* 0x00000004a0007c23 */ /* 0x002fe20008010818 */
[----:B------:R-:W-:Y:S02]  /*aba0*/  PRMT R28, R28, R9, UR5 ;  /* 0x000000051c1c7e16 */ /* 0x000fe40008000009 */
[----:B------:R-:W-:Y:S01]  /*abb0*/  LOP3.LUT R6, R195, UR8, R6, 0x96, !PT ;  /* 0x00000008c3067c12 */ /* 0x000fe2000f8e9606 */
[----:B------:R1:W2:Y:S04]  /*abc0*/  MUFU.EX2 R137, R0 ;  /* 0x0000000000897308 */ /* 0x0002a80000000800 */
[----:B------:R-:W-:-:S04]  /*abd0*/  IMAD.WIDE.U32 R148, R6, -0x326172a9, RZ ;  /* 0xcd9e8d5706947825 */ /* 0x000fc800078e00ff */
[----:B------:R-:W-:-:S04]  /*abe0*/  FFMA.FTZ R6, R161, UR4, -R25 ;  /* 0x00000004a1067c23 */ /* 0x000fc80008010819 */
[----:B------:R-:W-:Y:S01]  /*abf0*/  MUFU.EX2 R136, R6 ;  /* 0x0000000600887308 */ /* 0x000fe20000000800 */
[----:B-1----:R-:W-:-:S05]  /*ac00*/  LOP3.LUT R0, R159, UR9, R154, 0x96, !PT ;  /* 0x000000099f007c12 */ /* 0x002fca000f8e969a */
[----:B------:R-:W-:-:S04]  /*ac10*/  IMAD.WIDE.U32 R26, R0, -0x2daee0ad, RZ ;  /* 0xd2511f53001a7825 */ /* 0x000fc800078e00ff */
[----:B------:R-:W-:Y:S01]  /*ac20*/  FFMA.FTZ R0, R144, UR4, -R24 ;  /* 0x0000000490007c23 */ /* 0x000fe20008010818 */
[----:B------:R-:W-:-:S03]  /*ac30*/  LOP3.LUT R4, R27, UR6, R2, 0x96, !PT ;  /* 0x000000061b047c12 */ /* 0x000fc6000f8e9602 */
[----:B------:R1:W3:Y:S02]  /*ac40*/  MUFU.EX2 R162, R0 ;  /* 0x0000000000a27308 */ /* 0x0002e40000000800 */
[----:B------:R-:W-:-:S03]  /*ac50*/  IMAD.WIDE.U32 R4, R4, -0x326172a9, RZ ;  /* 0xcd9e8d5704047825 */ /* 0x000fc600078e00ff */
[----:B------:R-:W-:Y:S02]  /*ac60*/  LOP3.LUT R8, R4, 0xff, RZ, 0xc0, !PT ;  /* 0x000000ff04087812 */ /* 0x000fe400078ec0ff */
[--C-:B------:R-:W-:Y:S02]  /*ac70*/  SHF.R.U32.HI R2, RZ, 0x10, R4.reuse ;  /* 0x00000010ff027819 */ /* 0x100fe40000011604 */
[----:B------:R-:W-:Y:S02]  /*ac80*/  SHF.R.U32.HI R7, RZ, 0x18, R4 ;  /* 0x00000018ff077819 */ /* 0x000fe40000011604 */
[----:B------:R-:W-:Y:S01]  /*ac90*/  LOP3.LUT R2, R2, 0xff, RZ, 0xc0, !PT ;  /* 0x000000ff02027812 */ /* 0x000fe200078ec0ff */
[----:B-1----:R-:W-:-:S04]  /*aca0*/  FFMA.FTZ R0, R29, UR4, -R25 ;  /* 0x000000041d007c23 */ /* 0x002fc80008010819 */
[----:B------:R1:W4:Y:S02]  /*acb0*/  MUFU.EX2 R235, R0 ;  /* 0x0000000000eb7308 */ /* 0x0003240000000800 */
[----:B-1----:R-:W-:Y:S02]  /*acc0*/  LOP3.LUT R0, R4, 0xffff, RZ, 0xc0, !PT ;  /* 0x0000ffff04007812 */ /* 0x002fe400078ec0ff */
[----:B------:R-:W-:Y:S01]  /*acd0*/  LOP3.LUT R4, R5, UR30, R148, 0x96, !PT ;  /* 0x0000001e05047c12 */ /* 0x000fe2000f8e9694 */
[--C-:B------:R-:W-:Y:S01]  /*ace0*/  FFMA.FTZ R5, R146, UR4, -R25.reuse ;  /* 0x0000000492057c23 */ /* 0x100fe20008010819 */
[----:B------:R-:W-:Y:S01]  /*acf0*/  SHF.R.U32.HI R6, RZ, 0x8, R0 ;  /* 0x00000008ff067819 */ /* 0x000fe20000011600 */
[----:B------:R-:W-:Y:S02]  /*ad00*/  FFMA.FTZ R0, R145, UR4, -R25 ;  /* 0x0000000491007c23 */ /* 0x000fe40008010819 */
[----:B------:R1:W-:Y:S01]  /*ad10*/  MUFU.EX2 R170, R5 ;  /* 0x0000000500aa7308 */ /* 0x0003e20000000800 */
[----:B------:R-:W-:-:S02]  /*ad20*/  PRMT R9, R8, 0x5410, R6 ;  /* 0x0000541008097816 */ /* 0x000fc40000000006 */
[----:B------:R-:W-:Y:S02]  /*ad30*/  PRMT R8, R2, 0x5410, R7 ;  /* 0x0000541002087816 */ /* 0x000fe40000000007 */
[----:B------:R-:W-:Y:S02]  /*ad40*/  LOP3.LUT R6, R4, 0xff, RZ, 0xc0, !PT ;  /* 0x000000ff04067812 */ /* 0x000fe400078ec0ff */
[--C-:B------:R-:W-:Y:S01]  /*ad50*/  SHF.R.U32.HI R2, RZ, 0x10, R4.reuse ;  /* 0x00000010ff027819 */ /* 0x100fe20000011604 */
[----:B------:R5:W-:Y:S01]  /*ad60*/  MUFU.EX2 R171, R0 ;  /* 0x0000000000ab7308 */ /* 0x000be20000000800 */
[----:B------:R-:W-:Y:S02]  /*ad70*/  SHF.R.U32.HI R7, RZ, 0x18, R4 ;  /* 0x00000018ff077819 */ /* 0x000fe40000011604 */
[----:B------:R-:W-:-:S04]  /*ad80*/  LOP3.LUT R2, R2, 0xff, RZ, 0xc0, !PT ;  /* 0x000000ff02027812 */ /* 0x000fc800078ec0ff */
[----:B------:R-:W-:Y:S02]  /*ad90*/  PRMT R7, R2, 0x5410, R7 ;  /* 0x0000541002077816 */ /* 0x000fe40000000007 */
[----:B-1----:R-:W-:-:S05]  /*ada0*/  FSEL R5, R153, RZ, P1 ;  /* 0x000000ff99057208 */ /* 0x002fca0000800000 */
[----:B------:R-:W-:Y:S01]  /*adb0*/  FADD.FTZ R3, R3, -R5 ;  /* 0x8000000503037221 */ /* 0x000fe20000010000 */
[----:B-----5:R-:W-:-:S03]  /*adc0*/  LOP3.LUT R0, R4, 0xffff, RZ, 0xc0, !PT ;  /* 0x0000ffff04007812 */ /* 0x020fc600078ec0ff */
[----:B------:R-:W-:Y:S01]  /*add0*/  FMUL.FTZ R3, R3, UR4 ;  /* 0x0000000403037c20 */ /* 0x000fe20008410000 */
[----:B------:R-:W-:Y:S02]  /*ade0*/  FSEL R4, R164, RZ, P2 ;  /* 0x000000ffa4047208 */ /* 0x000fe40001000000 */
[----:B------:R-:W-:Y:S01]  /*adf0*/  SHF.R.U32.HI R0, RZ, 0x8, R0 ;  /* 0x00000008ff007819 */ /* 0x000fe20000011600 */
[----:B------:R-:W1:Y:S02]  /*ae00*/  MUFU.EX2 R29, R3 ;  /* 0x00000003001d7308 */ /* 0x000e640000000800 */
[----:B------:R-:W-:Y:S01]  /*ae10*/  FADD.FTZ R2, R116, -R4 ;  /* 0x8000000474027221 */ /* 0x000fe20000010000 */
[----:B------:R-:W-:Y:S02]  /*ae20*/  PRMT R6, R6, 0x5410, R0 ;  /* 0x0000541006067816 */ /* 0x000fe40000000000 */
[----:B--2---:R-:W-:Y:S01]  /*ae30*/  F2FP.F16.F32.PACK_AB R0, R137, R169 ;  /* 0x000000a98900723e */ /* 0x004fe200000000ff */
[----:B------:R-:W-:Y:S01]  /*ae40*/  FMUL.FTZ R116, R2, UR4 ;  /* 0x0000000402747c20 */ /* 0x000fe20008410000 */
[----:B---3--:R-:W-:-:S02]  /*ae50*/  F2FP.F16.F32.PACK_AB R2, R162, R163 ;  /* 0x000000a3a202723e */ /* 0x008fc400000000ff */
[C---:B------:R-:W-:Y:S02]  /*ae60*/  PRMT R179, R0.reuse, 0x7610, R179 ;  /* 0x0000761000b37816 */ /* 0x040fe400000000b3 */
[----:B------:R-:W-:Y:S01]  /*ae70*/  PRMT R178, R0, 0x7632, R178 ;  /* 0x0000763200b27816 */ /* 0x000fe200000000b2 */
[----:B------:R-:W2:Y:S01]  /*ae80*/  MUFU.EX2 R116, R116 ;  /* 0x0000007400747308 */ /* 0x000ea20000000800 */
[----:B----4-:R-:W-:Y:S02]  /*ae90*/  F2FP.F16.F32.PACK_AB R0, R136, R235 ;  /* 0x000000eb8800723e */ /* 0x010fe400000000ff */
[----:B------:R-:W-:Y:S02]  /*aea0*/  PRMT R167, R2, 0x7610, R167 ;  /* 0x0000761002a77816 */ /* 0x000fe400000000a7 */
[----:B------:R-:W-:Y:S01]  /*aeb0*/  PRMT R177, R0, 0x7610, R177 ;  /* 0x0000761000b17816 */ /* 0x000fe200000000b1 */
[-C--:B-1----:R-:W-:Y:S01]  /*aec0*/  FMUL.FTZ R122, R122, R29.reuse ;  /* 0x0000001d7a7a7220 */ /* 0x082fe20000410000 */
[----:B------:R-:W-:Y:S01]  /*aed0*/  PRMT R176, R0, 0x7632, R176 ;  /* 0x0000763200b07816 */ /* 0x000fe200000000b0 */
[----:B------:R-:W-:Y:S01]  /*aee0*/  FMUL.FTZ R123, R123, R29 ;  /* 0x0000001d7b7b7220 */ /* 0x000fe20000410000 */
[----:B------:R-:W-:Y:S01]  /*aef0*/  F2FP.F16.F32.PACK_AB R0, R170, R171 ;  /* 0x000000abaa00723e */ /* 0x000fe200000000ff */
[-C--:B------:R-:W-:Y:S01]  /*af00*/  FMUL.FTZ R126, R126, R29.reuse ;  /* 0x0000001d7e7e7220 */ /* 0x080fe20000410000 */
[----:B------:R-:W-:Y:S01]  /*af10*/  PRMT R165, R2, 0x7632, R165 ;  /* 0x0000763202a57816 */ /* 0x000fe200000000a5 */
[-C--:B------:R-:W-:Y:S01]  /*af20*/  FMUL.FTZ R127, R127, R29.reuse ;  /* 0x0000001d7f7f7220 */ /* 0x080fe20000410000 */
[----:B------:R-:W-:Y:S01]  /*af30*/  PRMT R166, R0, 0x7610, R166 ;  /* 0x0000761000a67816 */ /* 0x000fe200000000a6 */
[-C--:B------:R-:W-:Y:S01]  /*af40*/  FMUL.FTZ R38, R38, R29.reuse ;  /* 0x0000001d26267220 */ /* 0x080fe20000410000 */
[----:B------:R-:W-:Y:S01]  /*af50*/  PRMT R155, R0, 0x7632, R155 ;  /* 0x00007632009b7816 */ /* 0x000fe2000000009b */
[----:B------:R-:W-:Y:S01]  /*af60*/  FMUL.FTZ R39, R39, R29 ;  /* 0x0000001d27277220 */ /* 0x000fe20000410000 */
[--C-:B------:R-:W-:Y:S01]  /*af70*/  HSET2.LE.AND R0, R6, R28.reuse, PT ;  /* 0x0000001c06007233 */ /* 0x100fe20003803000 */
[-C--:B--2---:R-:W-:Y:S01]  /*af80*/  FMUL.FTZ R120, R120, R116.reuse ;  /* 0x0000007478787220 */ /* 0x084fe20000410000 */
[--C-:B------:R-:W-:Y:S01]  /*af90*/  HSET2.LE.AND R2, R7, R28.reuse, PT ;  /* 0x0000001c07027233 */ /* 0x100fe20003803000 */
[-C--:B------:R-:W-:Y:S01]  /*afa0*/  FMUL.FTZ R121, R121, R116.reuse ;  /* 0x0000007479797220 */ /* 0x080fe20000410000 */
[----:B------:R-:W-:Y:S01]  /*afb0*/  PRMT R3, R179, 0x5410, R178 ;  /* 0x00005410b3037816 */ /* 0x000fe200000000b2 */
[-C--:B------:R-:W-:Y:S01]  /*afc0*/  FMUL.FTZ R124, R124, R116.reuse ;  /* 0x000000747c7c7220 */ /* 0x080fe20000410000 */
[----:B------:R-:W-:Y:S01]  /*afd0*/  PRMT R5, R177, 0x5410, R176 ;  /* 0x00005410b1057816 */ /* 0x000fe200000000b0 */
[-C--:B------:R-:W-:Y:S01]  /*afe0*/  FMUL.FTZ R125, R125, R116.reuse ;  /* 0x000000747d7d7220 */ /* 0x080fe20000410000 */
[----:B------:R-:W-:Y:S01]  /*aff0*/  LOP3.LUT R4, R0, R3, RZ, 0xc0, !PT ;  /* 0x0000000300047212 */ /* 0x000fe200078ec0ff */
[-C--:B------:R-:W-:Y:S01]  /*b000*/  FMUL.FTZ R36, R36, R116.reuse ;  /* 0x0000007424247220 */ /* 0x080fe20000410000 */
[--C-:B------:R-:W-:Y:S01]  /*b010*/  HSET2.LE.AND R0, R9, R28.reuse, PT ;  /* 0x0000001c09007233 */ /* 0x100fe20003803000 */
[-C--:B------:R-:W-:Y:S01]  /*b020*/  FMUL.FTZ R37, R37, R116.reuse ;  /* 0x0000007425257220 */ /* 0x080fe20000410000 */
[----:B------:R-:W-:Y:S01]  /*b030*/  LOP3.LUT R5, R2, R5, RZ, 0xc0, !PT ;  /* 0x0000000502057212 */ /* 0x000fe200078ec0ff */
[-C--:B------:R-:W-:Y:S01]  /*b040*/  FMUL.FTZ R40, R40, R116.reuse ;  /* 0x0000007428287220 */ /* 0x080fe20000410000 */
[----:B------:R-:W-:Y:S01]  /*b050*/  PRMT R2, R167, 0x5410, R165 ;  /* 0x00005410a7027816 */ /* 0x000fe200000000a5 */
[----:B------:R-:W-:Y:S01]  /*b060*/  FMUL.FTZ R41, R41, R116 ;  /* 0x0000007429297220 */ /* 0x000fe20000410000 */
[----:B------:R-:W-:Y:S01]  /*b070*/  HSET2.LE.AND R3, R8, R28, PT ;  /* 0x0000001c08037233 */ /* 0x000fe20003803000 */
[-C--:B------:R-:W-:Y:S01]  /*b080*/  FMUL.FTZ R42, R42, R29.reuse ;  /* 0x0000001d2a2a7220 */ /* 0x080fe20000410000 */
[----:B------:R-:W-:Y:S01]  /*b090*/  LOP3.LUT R6, R0, R2, RZ, 0xc0, !PT ;  /* 0x0000000200067212 */ /* 0x000fe200078ec0ff */
[-C--:B------:R-:W-:Y:S01]  /*b0a0*/  FMUL.FTZ R43, R43, R29.reuse ;  /* 0x0000001d2b2b7220 */ /* 0x080fe20000410000 */
[----:B------:R-:W-:Y:S01]  /*b0b0*/  PRMT R0, R166, 0x5410, R155 ;  /* 0x00005410a6007816 */ /* 0x000fe2000000009b */
[-C--:B------:R-:W-:Y:S01]  /*b0c0*/  FMUL.FTZ R44, R44, R116.reuse ;  /* 0x000000742c2c7220 */ /* 0x080fe20000410000 */
[-C--:B------:R-:W-:Y:S01]  /*b0d0*/  FMUL.FTZ R45, R45, R116.reuse ;  /* 0x000000742d2d7220 */ /* 0x080fe20000410000 */
[----:B------:R-:W-:Y:S01]  /*b0e0*/  FMUL.FTZ R48, R48, R116 ;  /* 0x0000007430307220 */ /* 0x000fe20000410000 */
[----:B------:R-:W-:Y:S01]  /*b0f0*/  LOP3.LUT R7, R3, R0, RZ, 0xc0, !PT ;  /* 0x0000000003077212 */ /* 0x000fe200078ec0ff */
        /* <DEDUP_REMOVED lines=49> */
[----:B------:R-:W-:Y:S01]  /*b410*/  FMUL.FTZ R89, R89, R116 ;  /* 0x0000007459597220 */ /* 0x000fe20000410000 */
[-C--:B------:R-:W-:Y:S01]  /*b420*/  FMUL.FTZ R86, R86, R29.reuse ;  /* 0x0000001d56567220 */ /* 0x080fe20000410000 */
[-C--:B------:R-:W-:Y:S01]  /*b430*/  FMUL.FTZ R87, R87, R29.reuse ;  /* 0x0000001d57577220 */ /* 0x080fe20000410000 */
[-C--:B------:R-:W-:Y:S01]  /*b440*/  FMUL.FTZ R90, R90, R29.reuse ;  /* 0x0000001d5a5a7220 */ /* 0x080fe20000410000 */
[----:B-1----:R-:W-:Y:S01]  /*b450*/  HMMA.16816.F32 R196, R4, R12, R52 ;  /* 0x0000000c04c4723c */ /* 0x002fe20000001834 */
[----:B------:R-:W-:Y:S01]  /*b460*/  FMUL.FTZ R91, R91, R29 ;  /* 0x0000001d5b5b7220 */ /* 0x000fe20000410000 */
[----:B------:R-:W-:-:S02]  /*b470*/  IMAD.MOV.U32 R51, RZ, RZ, R137 ;  /* 0x000000ffff337224 */ /* 0x000fc400078e0089 */
[-C--:B------:R-:W-:Y:S01]  /*b480*/  FMUL.FTZ R92, R92, R116.reuse ;  /* 0x000000745c5c7220 */ /* 0x080fe20000410000 */
[----:B------:R-:W-:Y:S02]  /*b490*/  IMAD.MOV.U32 R50, RZ, RZ, R136 ;  /* 0x000000ffff327224 */ /* 0x000fe400078e0088 */
        /* <DEDUP_REMOVED lines=9> */
[----:B------:R-:W-:Y:S01]  /*b530*/  FMUL.FTZ R131, R131, R29 ;  /* 0x0000001d83837220 */ /* 0x000fe20000410000 */
[----:B------:R-:W-:Y:S01]  /*b540*/  FFMA.FTZ R0, R140, UR4, -R24 ;  /* 0x000000048c007c23 */ /* 0x000fe20008010818 */
[----:B------:R-:W-:Y:S01]  /*b550*/  LOP3.LUT R2, R149, UR7, R158, 0x96, !PT ;  /* 0x0000000795027c12 */ /* 0x000fe2000f8e969e */
[-C--:B------:R-:W-:Y:S01]  /*b560*/  FMUL.FTZ R132, R132, R116.reuse ;  /* 0x0000007484847220 */ /* 0x080fe20000410000 */
[----:B------:R-:W-:Y:S01]  /*b570*/  HMMA.16816.F32 R52, R4, R18, R64 ;  /* 0x000000120434723c */ /* 0x000fe20000001840 */
[----:B------:R-:W2:Y:S01]  /*b580*/  LDSM.16.MT88.4 R16, [R183+0xe000] ;  /* 0x00e00000b710783b */ /* 0x000ea20000004200 */
[----:B------:R-:W-:Y:S01]  /*b590*/  FMUL.FTZ R133, R133, R116 ;  /* 0x0000007485857220 */ /* 0x000fe20000410000 */
[----:B------:R-:W-:-:S04]  /*b5a0*/  IMAD.WIDE.U32 R2, R2, -0x2daee0ad, RZ ;  /* 0xd2511f5302027825 */ /* 0x000fc800078e00ff */
[-C--:B------:R-:W-:Y:S01]  /*b5b0*/  FMUL.FTZ R134, R134, R29.reuse ;  /* 0x0000001d86867220 */ /* 0x080fe20000410000 */
[-C--:B------:R-:W-:Y:S01]  /*b5c0*/  FMUL.FTZ R135, R135, R29.reuse ;  /* 0x0000001d87877220 */ /* 0x080fe20000410000 */
[C---:B---3--:R-:W-:Y:S01]  /*b5d0*/  HMMA.16816.F32 R68, R4.reuse, R20, R68 ;  /* 0x000000140444723c */ /* 0x048fe20000001844 */
[----:B------:R-:W-:Y:S02]  /*b5e0*/  IMAD.MOV.U32 R64, RZ, RZ, R171 ;  /* 0x000000ffff407224 */ /* 0x000fe400078e00ab */
[-C--:B------:R-:W-:Y:S01]  /*b5f0*/  FMUL.FTZ R100, R100, R116.reuse ;  /* 0x0000007464647220 */ /* 0x080fe20000410000 */
[-C--:B------:R-:W-:Y:S01]  /*b600*/  FMUL.FTZ R101, R101, R116.reuse ;  /* 0x0000007465657220 */ /* 0x080fe20000410000 */
[-C--:B------:R-:W-:Y:S01]  /*b610*/  FMUL.FTZ R102, R102, R29.reuse ;  /* 0x0000001d66667220 */ /* 0x080fe20000410000 */
[-C--:B------:R-:W-:Y:S01]  /*b620*/  FMUL.FTZ R103, R103, R29.reuse ;  /* 0x0000001d67677220 */ /* 0x080fe20000410000 */
[----:B------:R-:W-:Y:S01]  /*b630*/  HMMA.16816.F32 R172, R4, R22, R72 ;  /* 0x0000001604ac723c */ /* 0x000fe20000001848 */
[----:B------:R-:W3:Y:S01]  /*b640*/  LDSM.16.MT88.4 R20, [R181+0x10000] ;  /* 0x01000000b514783b */ /* 0x000ee20000004200 */
[----:B------:R-:W-:Y:S01]  /*b650*/  LOP3.LUT R9, R2, 0xffff, RZ, 0xc0, !PT ;  /* 0x0000ffff02097812 */ /* 0x000fe200078ec0ff */
[----:B------:R-:W-:Y:S01]  /*b660*/  FFMA.FTZ R8, R147, UR4, -R25 ;  /* 0x0000000493087c23 */ /* 0x000fe20008010819 */
[-C--:B------:R-:W-:Y:S01]  /*b670*/  FMUL.FTZ R108, R108, R116.reuse ;  /* 0x000000746c6c7220 */ /* 0x080fe20000410000 */
[----:B------:R-:W-:Y:S01]  /*b680*/  FMUL.FTZ R109, R109, R116 ;  /* 0x000000746d6d7220 */ /* 0x000fe20000410000 */
[----:B------:R-:W-:Y:S01]  /*b690*/  FMUL.FTZ R110, R110, R29 ;  /* 0x0000001d6e6e7220 */ /* 0x000fe20000410000 */
[----:B------:R-:W-:Y:S01]  /*b6a0*/  IMAD.MOV.U32 R74, RZ, RZ, R170 ;  /* 0x000000ffff4a7224 */ /* 0x000fe200078e00aa */
[----:B------:R-:W-:Y:S01]  /*b6b0*/  MUFU.EX2 R65, R8 ;  /* 0x0000000800417308 */ /* 0x000fe20000000800 */
[----:B------:R-:W-:-:S02]  /*b6c0*/  IMAD.MOV.U32 R73, RZ, RZ, R169 ;  /* 0x000000ffff497224 */ /* 0x000fc400078e00a9 */
[-C--:B------:R-:W-:Y:S01]  /*b6d0*/  FMUL.FTZ R111, R111, R29.reuse ;  /* 0x0000001d6f6f7220 */ /* 0x080fe20000410000 */
[----:B------:R-:W-:Y:S02]  /*b6e0*/  IMAD.MOV.U32 R72, RZ, RZ, R168 ;  /* 0x000000ffff487224 */ /* 0x000fe400078e00a8 */
[-C--:B------:R-:W-:Y:S01]  /*b6f0*/  FMUL.FTZ R112, R112, R116.reuse ;  /* 0x0000007470707220 */ /* 0x080fe20000410000 */
[-C--:B------:R-:W-:Y:S01]  /*b700*/  FMUL.FTZ R113, R113, R116.reuse ;  /* 0x0000007471717220 */ /* 0x080fe20000410000 */
[-C--:B------:R-:W-:Y:S01]  /*b710*/  FMUL.FTZ R114, R114, R29.reuse ;  /* 0x0000001d72727220 */ /* 0x080fe20000410000 */
[-C--:B------:R-:W-:Y:S01]  /*b720*/  FMUL.FTZ R115, R115, R29.reuse ;  /* 0x0000001d73737220 */ /* 0x080fe20000410000 */
[-C--:B------:R-:W-:Y:S01]  /*b730*/  FMUL.FTZ R96, R96, R116.reuse ;  /* 0x0000007460607220 */ /* 0x080fe20000410000 */
[C---:B-1----:R-:W-:Y:S01]  /*b740*/  HMMA.16816.F32 R124, R4.reuse, R12, R76 ;  /* 0x0000000c047c723c */ /* 0x042fe2000000184c */
[----:B------:R1:W-:Y:S01]  /*b750*/  MUFU.EX2 R76, R0 ;  /* 0x00000000004c7308 */ /* 0x0003e20000000800 */
[-C--:B------:R-:W-:Y:S01]  /*b760*/  FMUL.FTZ R97, R97, R116.reuse ;  /* 0x0000007461617220 */ /* 0x080fe20000410000 */
[-C--:B------:R-:W-:Y:S01]  /*b770*/  FMUL.FTZ R98, R98, R29.reuse ;  /* 0x0000001d62627220 */ /* 0x080fe20000410000 */
[----:B------:R-:W-:Y:S01]  /*b780*/  FMUL.FTZ R99, R99, R29 ;  /* 0x0000001d63637220 */ /* 0x000fe20000410000 */
[----:B------:R-:W-:Y:S01]  /*b790*/  FMUL.FTZ R104, R104, R116 ;  /* 0x0000007468687220 */ /* 0x000fe20000410000 */
[----:B------:R-:W-:Y:S01]  /*b7a0*/  HMMA.16816.F32 R168, R4, R14, R80 ;  /* 0x0000000e04a8723c */ /* 0x000fe20000001850 */
[----:B------:R-:W-:Y:S01]  /*b7b0*/  IMAD.MOV.U32 R79, RZ, RZ, R163 ;  /* 0x000000ffff4f7224 */ /* 0x000fe200078e00a3 */
[----:B------:R-:W4:Y:S01]  /*b7c0*/  LDSM.16.MT88.4 R12, [R182+0x10000] ;  /* 0x01000000b60c783b */ /* 0x000f220000004200 */
[----:B------:R-:W-:-:S02]  /*b7d0*/  IMAD.MOV.U32 R78, RZ, RZ, R162 ;  /* 0x000000ffff4e7224 */ /* 0x000fc400078e00a2 */
[----:B------:R-:W-:Y:S01]  /*b7e0*/  FMUL.FTZ R105, R105, R116 ;  /* 0x0000007469697220 */ /* 0x000fe20000410000 */
[-C--:B------:R-:W-:Y:S01]  /*b7f0*/  FMUL.FTZ R106, R106, R29.reuse ;  /* 0x0000001d6a6a7220 */ /* 0x080fe20000410000 */
[C---:B--2---:R-:W-:Y:S01]  /*b800*/  HMMA.16816.F32 R160, R4.reuse, R16, R84 ;  /* 0x0000001004a0723c */ /* 0x044fe20000001854 */
[----:B------:R-:W-:Y:S02]  /*b810*/  IMAD.MOV.U32 R82, RZ, RZ, R138 ;  /* 0x000000ffff527224 */ /* 0x000fe400078e008a */
[----:B------:R-:W-:Y:S01]  /*b820*/  FMUL.FTZ R107, R107, R29 ;  /* 0x0000001d6b6b7220 */ /* 0x000fe20000410000 */
[----:B------:R-:W-:Y:S01]  /*b830*/  IMAD.MOV.U32 R83, RZ, RZ, R139 ;  /* 0x000000ffff537224 */ /* 0x000fe200078e008b */
[----:B------:R-:W-:Y:S01]  /*b840*/  LDSM.16.MT88.4 R44, [R181+0xc800] ;  /* 0x00c80000b52c783b */ /* 0x000fe20000004200 */
[C---:B------:R-:W-:Y:S01]  /*b850*/  HMMA.16816.F32 R136, R4.reuse, R18, R88 ;  /* 0x000000120488723c */ /* 0x040fe20000001858 */
[--C-:B-1----:R-:W-:Y:S02]  /*b860*/  FFMA.FTZ R0, R141, UR4, -R24.reuse ;  /* 0x000000048d007c23 */ /* 0x102fe40008010818 */
[----:B------:R-:W1:Y:S02]  /*b870*/  LDSM.16.MT88.4 R16, [R184+0x10000] ;  /* 0x01000000b810783b */ /* 0x000e640000004200 */
[----:B------:R2:W-:Y:S01]  /*b880*/  MUFU.EX2 R77, R0 ;  /* 0x00000000004d7308 */ /* 0x0005e20000000800 */
[C---:B---3--:R-:W-:Y:S01]  /*b890*/  HMMA.16816.F32 R120, R4.reuse, R20, R92 ;  /* 0x000000140478723c */ /* 0x048fe2000000185c */
[----:B------:R-:W-:Y:S04]  /*b8a0*/  LDSM.16.MT88.4 R40, [R182+0xc800] ;  /* 0x00c80000b628783b */ /* 0x000fe80000004200 */
[----:B------:R-:W-:Y:S01]  /*b8b0*/  LDSM.16.MT88.4 R36, [R183+0xc800] ;  /* 0x00c80000b724783b */ /* 0x000fe20000004200 */
[----:B------:R-:W-:Y:S03]  /*b8c0*/  HMMA.16816.F32 R128, R4, R22, R128 ;  /* 0x000000160480723c */ /* 0x000fe60000001880 */
[----:B------:R-:W3:Y:S01]  /*b8d0*/  LDSM.16.MT88.4 R20, [R183+0x10000] ;  /* 0x01000000b714783b */ /* 0x000ee20000004200 */
[----:B--2---:R-:W-:-:S04]  /*b8e0*/  FFMA.FTZ R0, R32, UR4, -R24 ;  /* 0x0000000420007c23 */ /* 0x004fc80008010818 */
[----:B------:R2:W-:Y:S01]  /*b8f0*/  MUFU.EX2 R75, R0 ;  /* 0x00000000004b7308 */ /* 0x0005e20000000800 */
[C---:B----4-:R-:W-:Y:S06]  /*b900*/  HMMA.16816.F32 R132, R4.reuse, R12, R132 ;  /* 0x0000000c0484723c */ /* 0x050fec0000001884 */
[----:B------:R-:W-:Y:S01]  /*b910*/  HMMA.16816.F32 R96, R4, R14, R96 ;  /* 0x0000000e0460723c */ /* 0x000fe20000001860 */
[----:B------:R-:W-:Y:S02]  /*b920*/  SHF.R.U32.HI R12, RZ, 0x10, R2 ;  /* 0x00000010ff0c7819 */ /* 0x000fe40000011602 */
[----:B------:R-:W-:-:S02]  /*b930*/  SHF.R.U32.HI R13, RZ, 0x8, R9 ;  /* 0x00000008ff0d7819 */ /* 0x000fc40000011609 */
[----:B------:R-:W-:Y:S01]  /*b940*/  LOP3.LUT R9, R12, 0xff, RZ, 0xc0, !PT ;  /* 0x000000ff0c097812 */ /* 0x000fe200078ec0ff */
[----:B-1----:R-:W-:Y:S01]  /*b950*/  HMMA.16816.F32 R100, R4, R16, R100 ;  /* 0x000000100464723c */ /* 0x002fe20000001864 */
[----:B--2---:R-:W-:-:S04]  /*b960*/  FFMA.FTZ R0, R33, UR4, -R24 ;  /* 0x0000000421007c23 */ /* 0x004fc80008010818 */
[----:B------:R1:W-:Y:S01]  /*b970*/  MUFU.EX2 R67, R0 ;  /* 0x0000000000437308 */ /* 0x0003e20000000800 */
[C---:B------:R-:W-:Y:S01]  /*b980*/  HMMA.16816.F32 R104, R4.reuse, R18, R104 ;  /* 0x000000120468723c */ /* 0x040fe20000001868 */
[----:B------:R-:W-:Y:S02]  /*b990*/  LOP3.LUT R17, R2, 0xff, RZ, 0xc0, !PT ;  /* 0x000000ff02117812 */ /* 0x000fe400078ec0ff */
[----:B------:R-:W-:Y:S02]  /*b9a0*/  SHF.R.U32.HI R16, RZ, 0x18, R2 ;  /* 0x00000018ff107819 */ /* 0x000fe40000011602 */
[----:B------:R-:W-:Y:S01]  /*b9b0*/  PRMT R12, R17, 0x5410, R13 ;  /* 0x00005410110c7816 */ /* 0x000fe2000000000d */
[C---:B---3--:R-:W-:Y:S01]  /*b9c0*/  HMMA.16816.F32 R108, R4.reuse, R20, R108 ;  /* 0x00000014046c723c */ /* 0x048fe2000000186c */
[----:B------:R-:W-:Y:S02]  /*b9d0*/  PRMT R13, R9, 0x5410, R16 ;  /* 0x00005410090d7816 */ /* 0x000fe40000000010 */
[----:B------:R-:W-:Y:S03]  /*b9e0*/  LDSM.16.MT88.4 R16, [R182+0xe800] ;  /* 0x00e80000b610783b */ /* 0x000fe60000004200 */
[----:B------:R-:W-:Y:S01]  /*b9f0*/  HMMA.16816.F32 R112, R4, R22, R112 ;  /* 0x000000160470723c */ /* 0x000fe20000001870 */
[----:B------:R-:W2:Y:S01]  /*ba00*/  LDSM.16.MT88.4 R20, [R181+0xe800] ;  /* 0x00e80000b514783b */ /* 0x000ea20000004200 */
[----:B-1----:R-:W-:Y:S01]  /*ba10*/  LOP3.LUT R0, R3, UR31, R26, 0x96, !PT ;  /* 0x0000001f03007c12 */ /* 0x002fe2000f8e961a */
[----:B------:R-:W-:-:S03]  /*ba20*/  FFMA.FTZ R3, R152, UR4, -R25 ;  /* 0x0000000498037c23 */ /* 0x000fc60008010819 */
[C---:B------:R-:W-:Y:S01]  /*ba30*/  LOP3.LUT R2, R0.reuse, 0xffff, RZ, 0xc0, !PT ;  /* 0x0000ffff00027812 */ /* 0x040fe200078ec0ff */
[----:B------:R1:W3:Y:S01]  /*ba40*/  MUFU.EX2 R48, R3 ;  /* 0x0000000300307308 */ /* 0x0002e20000000800 */
[--C-:B------:R-:W-:Y:S02]  /*ba50*/  SHF.R.U32.HI R8, RZ, 0x10, R0.reuse ;  /* 0x00000010ff087819 */ /* 0x100fe40000011600 */
[----:B------:R-:W-:Y:S02]  /*ba60*/  LOP3.LUT R15, R0, 0xff, RZ, 0xc0, !PT ;  /* 0x000000ff000f7812 */ /* 0x000fe400078ec0ff */
[----:B------:R-:W-:Y:S02]  /*ba70*/  SHF.R.U32.HI R14, RZ, 0x18, R0 ;  /* 0x00000018ff0e7819 */ /* 0x000fe40000011600 */
[----:B------:R-:W-:-:S04]  /*ba80*/  LOP3.LUT R0, R8, 0xff, RZ, 0xc0, !PT ;  /* 0x000000ff08007812 */ /* 0x000fc800078ec0ff */
[----:B------:R-:W-:Y:S01]  /*ba90*/  PRMT R8, R0, 0x5410, R14 ;  /* 0x0000541000087816 */ /* 0x000fe2000000000e */
[----:B-1----:R-:W-:Y:S01]  /*baa0*/  FFMA.FTZ R3, R34, UR4, -R25 ;  /* 0x0000000422037c23 */ /* 0x002fe20008010819 */
[----:B---3--:R-:W-:-:S03]  /*bab0*/  F2FP.F16.F32.PACK_AB R0, R48, R65 ;  /* 0x000000413000723e */ /* 0x008fc600000000ff */
[----:B------:R1:W-:Y:S01]  /*bac0*/  MUFU.EX2 R195, R3 ;  /* 0x0000000300c37308 */ /* 0x0003e20000000800 */
[C---:B------:R-:W-:Y:S02]  /*bad0*/  PRMT R152, R0.reuse, 0x7610, R152 ;  /* 0x0000761000987816 */ /* 0x040fe40000000098 */
[----:B------:R-:W-:Y:S02]  /*bae0*/  PRMT R147, R0, 0x7632, R147 ;  /* 0x0000763200937816 */ /* 0x000fe40000000093 */
[----:B-1----:R-:W-:Y:S01]  /*baf0*/  SHF.R.U32.HI R3, RZ, 0x8, R2 ;  /* 0x00000008ff037819 */ /* 0x002fe20000011602 */
[----:B------:R-:W-:Y:S02]  /*bb00*/  FFMA.FTZ R2, R35, UR4, -R25 ;  /* 0x0000000423027c23 */ /* 0x000fe40008010819 */
[----:B------:R-:W-:Y:S01]  /*bb10*/  LDSM.16.MT88.4 R32, [R184+0xc800] ;  /* 0x00c80000b820783b */ /* 0x000fe20000004200 */
[----:B------:R-:W-:Y:S01]  /*bb20*/  PRMT R9, R15, 0x5410, R3 ;  /* 0x000054100f097816 */ /* 0x000fe20000000003 */
[----:B------:R1:W3:Y:S01]  /*bb30*/  MUFU.EX2 R66, R2 ;  /* 0x0000000200427308 */ /* 0x0002e20000000800 */
[----:B------:R-:W-:-:S03]  /*bb40*/  F2FP.F16.F32.PACK_AB R3, R67, R75 ;  /* 0x0000004b4303723e */ /* 0x000fc600000000ff */
[----:B------:R-:W-:Y:S02]  /*bb50*/  HSET2.LE.AND R0, R9, R28, PT ;  /* 0x0000001c09007233 */ /* 0x000fe40003803000 */
[C---:B------:R-:W-:Y:S02]  /*bb60*/  PRMT R150, R3.reuse, 0x7610, R150 ;  /* 0x0000761003967816 */ /* 0x040fe40000000096 */
[----:B------:R-:W-:Y:S02]  /*bb70*/  PRMT R144, R3, 0x7632, R144 ;  /* 0x0000763203907816 */ /* 0x000fe40000000090 */
[----:B-1----:R-:W-:-:S04]  /*bb80*/  F2FP.F16.F32.PACK_AB R2, R77, R76 ;  /* 0x0000004c4d02723e */ /* 0x002fc800000000ff */
[C---:B------:R-:W-:Y:S02]  /*bb90*/  PRMT R151, R2.reuse, 0x7610, R151 ;  /* 0x0000761002977816 */ /* 0x040fe40000000097 */
[----:B------:R-:W-:Y:S02]  /*bba0*/  PRMT R146, R2, 0x7632, R146 ;  /* 0x0000763202927816 */ /* 0x000fe40000000092 */
[----:B---3--:R-:W-:Y:S02]  /*bbb0*/  F2FP.F16.F32.PACK_AB R2, R66, R195 ;  /* 0x000000c34202723e */ /* 0x008fe400000000ff */
[----:B------:R-:W-:Y:S02]  /*bbc0*/  PRMT R3, R151, 0x5410, R146 ;  /* 0x0000541097037816 */ /* 0x000fe40000000092 */
[C---:B------:R-:W-:Y:S02]  /*bbd0*/  PRMT R145, R2.reuse, 0x7610, R145 ;  /* 0x0000761002917816 */ /* 0x040fe40000000091 */
[----:B------:R-:W-:-:S02]  /*bbe0*/  PRMT R143, R2, 0x7632, R143 ;  /* 0x00007632028f7816 */ /* 0x000fc4000000008f */
[--C-:B------:R-:W-:Y:S02]  /*bbf0*/  HSET2.LE.AND R2, R8, R28.reuse, PT ;  /* 0x0000001c08027233 */ /* 0x100fe40003803000 */
[----:B------:R-:W-:Y:S02]  /*bc00*/  LOP3.LUT R4, R0, R3, RZ, 0xc0, !PT ;  /* 0x0000000300047212 */ /* 0x000fe400078ec0ff */
[----:B------:R-:W-:Y:S02]  /*bc10*/  PRMT R0, R152, 0x5410, R147 ;  /* 0x0000541098007816 */ /* 0x000fe40000000093 */
[----:B------:R-:W-:Y:S02]  /*bc20*/  HSET2.LE.AND R3, R12, R28, PT ;  /* 0x0000001c0c037233 */ /* 0x000fe40003803000 */
[----:B------:R-:W-:Y:S02]  /*bc30*/  LOP3.LUT R5, R2, R0, RZ, 0xc0, !PT ;  /* 0x0000000002057212 */ /* 0x000fe400078ec0ff */
[----:B------:R-:W-:-:S02]  /*bc40*/  PRMT R2, R150, 0x5410, R144 ;  /* 0x0000541096027816 */ /* 0x000fc40000000090 */
[----:B------:R-:W-:Y:S02]  /*bc50*/  HSET2.LE.AND R0, R13, R28, PT ;  /* 0x0000001c0d007233 */ /* 0x000fe40003803000 */
[----:B------:R-:W-:Y:S01]  /*bc60*/  LOP3.LUT R6, R3, R2, RZ, 0xc0, !PT ;  /* 0x0000000203067212 */ /* 0x000fe200078ec0ff */
[----:B------:R-:W1:Y:S01]  /*bc70*/  LDSM.16.MT88.4 R12, [R184+0xe800] ;  /* 0x00e80000b80c783b */ /* 0x000e620000004200 */
[----:B------:R-:W-:-:S04]  /*bc80*/  PRMT R2, R145, 0x5410, R143 ;  /* 0x0000541091027816 */ /* 0x000fc8000000008f */
[----:B------:R-:W-:Y:S02]  /*bc90*/  LOP3.LUT R7, R0, R2, RZ, 0xc0, !PT ;  /* 0x0000000200077212 */ /* 0x000fe400078ec0ff */
[----:B------:R-:W-:-:S05]  /*bca0*/  LOP3.LUT R0, R31, UR34, RZ, 0x3c, !PT ;  /* 0x000000221f007c12 */ /* 0x000fca000f8e3cff */
[----:B--2---:R-:W-:Y:S01]  /*bcb0*/  HMMA.16816.F32 R56, R4, R20, R56 ;  /* 0x000000140438723c */ /* 0x004fe20000001838 */
[----:B------:R-:W-:-:S05]  /*bcc0*/  IMAD.WIDE.U32 R26, R0, -0x326172a9, RZ ;  /* 0xcd9e8d57001a7825 */ /* 0x000fca00078e00ff */
[----:B------:R-:W-:Y:S01]  /*bcd0*/  HMMA.16816.F32 R52, R4, R22, R52 ;  /* 0x000000160434723c */ /* 0x000fe20000001834 */
[----:B------:R-:W2:Y:S01]  /*bce0*/  LDSM.16.MT88.4 R20, [R182+0x10800] ;  /* 0x01080000b614783b */ /* 0x000ea20000004200 */
[----:B------:R-:W-:-:S04]  /*bcf0*/  LOP3.LUT R0, R119, UR26, R26, 0x96, !PT ;  /* 0x0000001a77007c12 */ /* 0x000fc8000f8e961a */
[----:B------:R-:W-:Y:S01]  /*bd00*/  HMMA.16816.F32 R60, R4, R44, R220 ;  /* 0x0000002c043c723c */ /* 0x000fe200000018dc */
[----:B------:R-:W-:-:S05]  /*bd10*/  IMAD.WIDE.U32 R8, R0, -0x2daee0ad, RZ ;  /* 0xd2511f5300087825 */ /* 0x000fca00078e00ff */
        /* <DEDUP_REMOVED lines=10> */
[----:B------:R-:W-:-:S03]  /*bdc0*/  IMAD.MOV.U32 R223, RZ, RZ, R66 ;  /* 0x000000ffffdf7224 */ /* 0x000fc600078e0042 */
[C---:B------:R-:W-:Y:S01]  /*bdd0*/  HMMA.16816.F32 R76, R4.reuse, R18, R172 ;  /* 0x00000012044c723c */ /* 0x040fe200000018ac */
[----:B------:R-:W-:Y:S01]  /*bde0*/  IMAD.MOV.U32 R224, RZ, RZ, R82 ;  /* 0x000000ffffe07224 */ /* 0x000fe200078e0052 */
[----:B------:R-:W3:Y:S01]  /*bdf0*/  LDSM.16.MT88.4 R16, [R184+0x10800] ;  /* 0x01080000b810783b */ /* 0x000ee20000004200 */
[----:B------:R-:W-:Y:S02]  /*be00*/  IMAD.MOV.U32 R225, RZ, RZ, R83 ;  /* 0x000000ffffe17224 */ /* 0x000fe400078e0053 */
[----:B------:R-:W-:Y:S01]  /*be10*/  IMAD.MOV.U32 R226, RZ, RZ, R73 ;  /* 0x000000ffffe27224 */ /* 0x000fe200078e0049 */
[----:B------:R-:W-:Y:S01]  /*be20*/  LOP3.LUT R2, R27, UR27, R224, 0x96, !PT ;  /* 0x0000001b1b027c12 */ /* 0x000fe2000f8e96e0 */
[----:B-1----:R-:W-:Y:S01]  /*be30*/  HMMA.16816.F32 R92, R4, R12, R124 ;  /* 0x0000000c045c723c */ /* 0x002fe2000000187c */
[----:B------:R-:W-:-:S03]  /*be40*/  IMAD.MOV.U32 R227, RZ, RZ, R74 ;  /* 0x000000ffffe37224 */ /* 0x000fc600078e004a */
[----:B------:R-:W-:Y:S02]  /*be50*/  IMAD.WIDE.U32 R2, R2, -0x2daee0ad, RZ ;  /* 0xd2511f5302027825 */ /* 0x000fe400078e00ff */
[C---:B------:R-:W-:Y:S03]  /*be60*/  HMMA.16816.F32 R44, R4.reuse, R40, R212 ;  /* 0x00000028042c723c */ /* 0x040fe600000018d4 */
[----:B------:R-:W-:Y:S02]  /*be70*/  LOP3.LUT R3, R3, UR23, R156, 0x96, !PT ;  /* 0x0000001703037c12 */ /* 0x000fe4000f8e969c */
[----:B------:R-:W-:Y:S01]  /*be80*/  LOP3.LUT R0, R9, UR21, R2, 0x96, !PT ;  /* 0x0000001509007c12 */ /* 0x000fe2000f8e9602 */
[----:B------:R-:W-:Y:S01]  /*be90*/  HMMA.16816.F32 R124, R4, R14, R168 ;  /* 0x0000000e047c723c */ /* 0x000fe200000018a8 */
[----:B------:R-:W-:Y:S01]  /*bea0*/  IMAD.MOV.U32 R41, RZ, RZ, R67 ;  /* 0x000000ffff297224 */ /* 0x000fe200078e0043 */
[----:B------:R-:W1:Y:S01]  /*beb0*/  LDSM.16.MT88.4 R12, [R183+0x10800] ;  /* 0x01080000b70c783b */ /* 0x000e620000004200 */
[----:B------:R-:W-:-:S02]  /*bec0*/  IMAD.MOV.U32 R215, RZ, RZ, R72 ;  /* 0x000000ffffd77224 */ /* 0x000fc400078e0048 */
[----:B------:R-:W-:Y:S01]  /*bed0*/  FFMA.FTZ R9, R142, UR4, -R24 ;  /* 0x000000048e097c23 */ /* 0x000fe20008010818 */
[----:B------:R-:W-:Y:S01]  /*bee0*/  IMAD.MOV.U32 R214, RZ, RZ, R75 ;  /* 0x000000ffffd67224 */ /* 0x000fe200078e004b */
[C---:B------:R-:W-:Y:S01]  /*bef0*/  HMMA.16816.F32 R84, R4.reuse, R32, R204 ;  /* 0x000000200454723c */ /* 0x040fe200000018cc */
[----:B------:R-:W-:Y:S02]  /*bf00*/  IMAD.MOV.U32 R213, RZ, RZ, R64 ;  /* 0x000000ffffd57224 */ /* 0x000fe400078e0040 */
[----:B------:R-:W-:Y:S02]  /*bf10*/  IMAD.MOV.U32 R212, RZ, RZ, R65 ;  /* 0x000000ffffd47224 */ /* 0x000fe400078e0041 */
[----:B------:R-:W-:Y:S01]  /*bf20*/  IMAD.WIDE.U32 R2, R3, -0x326172a9, RZ ;  /* 0xcd9e8d5703027825 */ /* 0x000fe200078e00ff */
[----:B------:R-:W-:Y:S01]  /*bf30*/  HMMA.16816.F32 R80, R4, R34, R208 ;  /* 0x000000220450723c */ /* 0x000fe200000018d0 */
[----:B------:R-:W4:Y:S03]  /*bf40*/  LDSM.16.MT88.4 R32, [R183+0xe800] ;  /* 0x00e80000b720783b */ /* 0x000f260000004200 */
[----:B------:R-:W-:-:S02]  /*bf50*/  LOP3.LUT R3, R3, UR22, R118, 0x96, !PT ;  /* 0x0000001603037c12 */ /* 0x000fc4000f8e9676 */
[C---:B------:R-:W-:Y:S06]  /*bf60*/  HMMA.16816.F32 R72, R4.reuse, R36, R196 ;  /* 0x000000240448723c */ /* 0x040fec00000018c4 */
[C---:B------:R-:W-:Y:S01]  /*bf70*/  HMMA.16816.F32 R64, R4.reuse, R38, R200 ;  /* 0x000000260440723c */ /* 0x040fe200000018c8 */
[----:B------:R-:W5:Y:S05]  /*bf80*/  LDSM.16.MT88.4 R36, [R181+0x10800] ;  /* 0x01080000b524783b */ /* 0x000f6a0000004200 */
[C---:B--2---:R-:W-:Y:S06]  /*bf90*/  HMMA.16816.F32 R168, R4.reuse, R20, R132 ;  /* 0x0000001404a8723c */ /* 0x044fec0000001884 */
[----:B---3--:R-:W-:Y:S01]  /*bfa0*/  HMMA.16816.F32 R100, R4, R16, R100 ;  /* 0x000000100464723c */ /* 0x008fe20000001864 */
[----:B------:R-:W-:-:S02]  /*bfb0*/  IMAD.MOV.U32 R134, RZ, RZ, R41 ;  /* 0x000000ffff867224 */ /* 0x000fc400078e0029 */
[----:B------:R-:W-:-:S03]  /*bfc0*/  IMAD.WIDE.U32 R40, R0, -0x326172a9, RZ ;  /* 0xcd9e8d5700287825 */ /* 0x000fc600078e00ff */
[C---:B-1----:R-:W-:Y:S01]  /*bfd0*/  HMMA.16816.F32 R108, R4.reuse, R12, R108 ;  /* 0x0000000c046c723c */ /* 0x042fe2000000186c */
[----:B------:R-:W-:Y:S01]  /*bfe0*/  IMAD.MOV.U32 R133, RZ, RZ, R223 ;  /* 0x000000ffff857224 */ /* 0x000fe200078e00df */
[----:B------:R-:W-:Y:S01]  /*bff0*/  LOP3.LUT R0, R41, UR9, R2, 0x96, !PT ;  /* 0x0000000929007c12 */ /* 0x000fe2000f8e9602 */
[----:B------:R-:W-:Y:S01]  /*c000*/  IMAD.WIDE.U32 R2, R3, -0x2daee0ad, RZ ;  /* 0xd2511f5303027825 */ /* 0x000fe200078e00ff */
[----:B------:R1:W-:Y:S02]  /*c010*/  MUFU.EX2 R223, R9 ;  /* 0x0000000900df7308 */ /* 0x0003e40000000800 */
[----:B------:R-:W-:Y:S01]  /*c020*/  HMMA.16816.F32 R208, R4, R22, R96 ;  /* 0x0000001604d0723c */ /* 0x000fe20000001860 */
[----:B------:R-:W-:-:S04]  /*c030*/  IMAD.WIDE.U32 R42, R0, -0x2daee0ad, RZ ;  /* 0xd2511f53002a7825 */ /* 0x000fc800078e00ff */
[----:B------:R-:W-:Y:S01]  /*c040*/  FFMA.FTZ R0, R193, UR4, -R24 ;  /* 0x00000004c1007c23 */ /* 0x000fe20008010818 */
[----:B------:R-:W-:-:S03]  /*c050*/  LOP3.LUT R2, R43, UR6, R2, 0x96, !PT ;  /* 0x000000062b027c12 */ /* 0x000fc6000f8e9602 */
[----:B------:R2:W3:Y:S01]  /*c060*/  MUFU.EX2 R21, R0 ;  /* 0x0000000000157308 */ /* 0x0004e20000000800 */
[C---:B----4-:R-:W-:Y:S06]  /*c070*/  HMMA.16816.F32 R160, R4.reuse, R32, R160 ;  /* 0x0000002004a0723c */ /* 0x050fec00000018a0 */
[----:B------:R-:W-:Y:S01]  /*c080*/  HMMA.16816.F32 R172, R4, R34, R136 ;  /* 0x0000002204ac723c */ /* 0x000fe20000001888 */
[----:B-1----:R-:W-:Y:S01]  /*c090*/  FFMA.FTZ R9, R229, UR4, -R24 ;  /* 0x00000004e5097c23 */ /* 0x002fe20008010818 */
[----:B------:R-:W-:Y:S01]  /*c0a0*/  LDSM.16.MT88.4 R32, [R182+0xf000] ;  /* 0x00f00000b620783b */ /* 0x000fe20000004200 */
[----:B------:R-:W-:-:S02]  /*c0b0*/  IMAD.MOV.U32 R229, RZ, RZ, R215 ;  /* 0x000000ffffe57224 */ /* 0x000fc400078e00d7 */
[----:B------:R1:W-:Y:S01]  /*c0c0*/  MUFU.EX2 R20, R9 ;  /* 0x0000000900147308 */ /* 0x0003e20000000800 */
[----:B-----5:R-:W-:Y:S01]  /*c0d0*/  HMMA.16816.F32 R120, R4, R36, R120 ;  /* 0x000000240478723c */ /* 0x020fe20000001878 */
[----:B--2---:R-:W-:Y:S01]  /*c0e0*/  LOP3.LUT R0, R3, UR8, R8, 0x96, !PT ;  /* 0x0000000803007c12 */ /* 0x004fe2000f8e9608 */
[----:B------:R-:W-:-:S04]  /*c0f0*/  IMAD.WIDE.U32 R2, R2, -0x326172a9, RZ ;  /* 0xcd9e8d5702027825 */ /* 0x000fc800078e00ff */
[C---:B------:R-:W-:Y:S01]  /*c100*/  HMMA.16816.F32 R196, R4.reuse, R38, R128 ;  /* 0x0000002604c4723c */ /* 0x040fe20000001880 */
[----:B------:R-:W-:Y:S01]  /*c110*/  LDSM.16.MT88.4 R36, [R182+0xd000] ;  /* 0x00d00000b624783b */ /* 0x000fe20000004200 */
[----:B------:R-:W-:Y:S01]  /*c120*/  IMAD.WIDE.U32 R30, R0, -0x326172a9, RZ ;  /* 0xcd9e8d57001e7825 */ /* 0x000fe200078e00ff */
[C---:B------:R-:W-:Y:S02]  /*c130*/  LOP3.LUT R0, R2.reuse, 0xffff, RZ, 0xc0, !PT ;  /* 0x0000ffff02007812 */ /* 0x040fe400078ec0ff */
[----:B------:R-:W-:Y:S01]  /*c140*/  SHF.R.U32.HI R8, RZ, 0x10, R2 ;  /* 0x00000010ff087819 */ /* 0x000fe20000011602 */
[C---:B------:R-:W-:Y:S01]  /*c150*/  HMMA.16816.F32 R204, R4.reuse, R18, R104 ;  /* 0x0000001204cc723c */ /* 0x040fe20000001868 */
[----:B------:R-:W-:Y:S01]  /*c160*/  LOP3.LUT R13, R2, 0xff, RZ, 0xc0, !PT ;  /* 0x000000ff020d7812 */ /* 0x000fe200078ec0ff */
[----:B-1----:R-:W-:Y:S01]  /*c170*/  FFMA.FTZ R9, R228, UR4, -R24 ;  /* 0x00000004e4097c23 */ /* 0x002fe20008010818 */
[----:B------:R-:W-:Y:S01]  /*c180*/  SHF.R.U32.HI R12, RZ, 0x18, R2 ;  /* 0x00000018ff0c7819 */ /* 0x000fe20000011602 */
[----:B------:R-:W-:Y:S01]  /*c190*/  IMAD.MOV.U32 R228, RZ, RZ, R226 ;  /* 0x000000ffffe47224 */ /* 0x000fe200078e00e2 */
[----:B------:R-:W-:Y:S01]  /*c1a0*/  LOP3.LUT R2, R3, UR30, R30, 0x96, !PT ;  /* 0x0000001e03027c12 */ /* 0x000fe2000f8e961e */
[----:B------:R1:W2:Y:S01]  /*c1b0*/  MUFU.EX2 R135, R9 ;  /* 0x0000000900877308 */ /* 0x0002a20000000800 */
[----:B------:R-:W-:Y:S01]  /*c1c0*/  HMMA.16816.F32 R112, R4, R14, R112 ;  /* 0x0000000e0470723c */ /* 0x000fe20000001870 */
[----:B---3--:R-:W-:Y:S01]  /*c1d0*/  IMAD.MOV.U32 R104, RZ, RZ, R21 ;  /* 0x000000ffff687224 */ /* 0x008fe200078e0015 */
[----:B------:R-:W-:Y:S01]  /*c1e0*/  SHF.R.U32.HI R3, RZ, 0x10, R2 ;  /* 0x00000010ff037819 */ /* 0x000fe20000011602 */
[----:B------:R-:W-:Y:S01]  /*c1f0*/  IMAD.MOV.U32 R105, RZ, RZ, R214 ;  /* 0x000000ffff697224 */ /* 0x000fe200078e00d6 */
[----:B------:R-:W-:Y:S01]  /*c200*/  LOP3.LUT R30, R31, UR7, R40, 0x96, !PT ;  /* 0x000000071f1e7c12 */ /* 0x000fe2000f8e9628 */
[----:B------:R-:W-:-:S02]  /*c210*/  IMAD.MOV.U32 R214, RZ, RZ, R195 ;  /* 0x000000ffffd67224 */ /* 0x000fc400078e00c3 */
[----:B------:R-:W-:Y:S01]  /*c220*/  FFMA.FTZ R4, R232, UR4, -R25 ;  /* 0x00000004e8047c23 */ /* 0x000fe20008010819 */
[----:B------:R-:W-:Y:S01]  /*c230*/  LOP3.LUT R6, R2, 0xff, RZ, 0xc0, !PT ;  /* 0x000000ff02067812 */ /* 0x000fe200078ec0ff */
[----:B------:R-:W-:Y:S01]  /*c240*/  IMAD.MOV.U32 R41, RZ, RZ, R228 ;  /* 0x000000ffff297224 */ /* 0x000fe200078e00e4 */
[----:B------:R-:W-:Y:S01]  /*c250*/  SHF.R.U32.HI R5, RZ, 0x18, R2 ;  /* 0x00000018ff057819 */ /* 0x000fe20000011602 */
[----:B------:R-:W-:Y:S01]  /*c260*/  MUFU.EX2 R16, R4 ;  /* 0x0000000400107308 */ /* 0x000fe20000000800 */
[----:B------:R-:W-:Y:S02]  /*c270*/  IMAD.MOV.U32 R40, RZ, RZ, R229 ;  /* 0x000000ffff287224 */ /* 0x000fe400078e00e5 */
[----:B------:R-:W-:Y:S02]  /*c280*/  IMAD.MOV.U32 R107, RZ, RZ, R212 ;  /* 0x000000ffff6b7224 */ /* 0x000fe400078e00d4 */
[----:B-1----:R-:W-:Y:S01]  /*c290*/  FFMA.FTZ R9, R230, UR4, -R25 ;  /* 0x00000004e6097c23 */ /* 0x002fe20008010819 */
[----:B------:R-:W-:-:S02]  /*c2a0*/  IMAD.MOV.U32 R230, RZ, RZ, R224 ;  /* 0x000000ffffe67224 */ /* 0x000fc400078e00e0 */
[----:B------:R-:W-:Y:S01]  /*c2b0*/  IMAD.MOV.U32 R106, RZ, RZ, R213 ;  /* 0x000000ffff6a7224 */ /* 0x000fe200078e00d5 */
[----:B------:R1:W-:Y:S02]  /*c2c0*/  MUFU.EX2 R17, R9 ;  /* 0x0000000900117308 */ /* 0x0003e40000000800 */
[----:B-1----:R-:W-:Y:S02]  /*c2d0*/  SHF.R.U32.HI R9, RZ, 0x8, R0 ;  /* 0x00000008ff097819 */ /* 0x002fe40000011600 */
[----:B------:R-:W-:Y:S01]  /*c2e0*/  LOP3.LUT R0, R8, 0xff, RZ, 0xc0, !PT ;  /* 0x000000ff08007812 */ /* 0x000fe200078ec0ff */
[----:B------:R-:W-:Y:S01]  /*c2f0*/  FFMA.FTZ R8, R231, UR4, -R25 ;  /* 0x00000004e7087c23 */ /* 0x000fe20008010819 */
[----:B------:R-:W-:Y:S01]  /*c300*/  PRMT R9, R13, 0x5410, R9 ;  /* 0x000054100d097816 */ /* 0x000fe20000000009 */
[----:B------:R-:W-:Y:S02]  /*c310*/  IMAD.MOV.U32 R231, RZ, RZ, R225 ;  /* 0x000000ffffe77224 */ /* 0x000fe400078e00e1 */
[----:B------:R1:W3:Y:S02]  /*c320*/  MUFU.EX2 R132, R8 ;  /* 0x0000000800847308 */ /* 0x0002e40000000800 */
[----:B-1----:R-:W-:-:S02]  /*c330*/  PRMT R8, R0, 0x5410, R12 ;  /* 0x0000541000087816 */ /* 0x002fc4000000000c */
[----:B------:R-:W-:Y:S01]  /*c340*/  LOP3.LUT R0, R2, 0xffff, RZ, 0xc0, !PT ;  /* 0x0000ffff02007812 */ /* 0x000fe200078ec0ff */
[----:B------:R-:W-:Y:S01]  /*c350*/  FFMA.FTZ R2, R233, UR4, -R25 ;  /* 0x00000004e9027c23 */ /* 0x000fe20008010819 */
[----:B------:R-:W1:Y:S02]  /*c360*/  LDSM.16.MT88.4 R12, [R181+0xd000] ;  /* 0x00d00000b50c783b */ /* 0x000e640000004200 */
[----:B------:R-:W-:Y:S01]  /*c370*/  SHF.R.U32.HI R4, RZ, 0x8, R0 ;  /* 0x00000008ff047819 */ /* 0x000fe20000011600 */
[----:B------:R3:W4:Y:S01]  /*c380*/  MUFU.EX2 R195, R2 ;  /* 0x0000000200c37308 */ /* 0x0007220000000800 */
[----:B------:R-:W-:Y:S02]  /*c390*/  LOP3.LUT R0, R3, 0xff, RZ, 0xc0, !PT ;  /* 0x000000ff03007812 */ /* 0x000fe400078ec0ff */
[----:B--2---:R-:W-:Y:S02]  /*c3a0*/  F2FP.F16.F32.PACK_AB R3, R135, R104 ;  /* 0x000000688703723e */ /* 0x004fe400000000ff */
[----:B------:R-:W-:-:S02]  /*c3b0*/  PRMT R5, R0, 0x5410, R5 ;  /* 0x0000541000057816 */ /* 0x000fc40000000005 */
[C---:B------:R-:W-:Y:S02]  /*c3c0*/  PRMT R142, R3.reuse, 0x7610, R142 ;  /* 0x00007610038e7816 */ /* 0x040fe4000000008e */
[----:B------:R-:W-:Y:S02]  /*c3d0*/  PRMT R141, R3, 0x7632, R141 ;  /* 0x00007632038d7816 */ /* 0x000fe4000000008d */
[----:B------:R-:W-:Y:S01]  /*c3e0*/  HSET2.LE.AND R0, R9, R28, PT ;  /* 0x0000001c09007233 */ /* 0x000fe20003803000 */
[----:B------:R-:W-:Y:S01]  /*c3f0*/  IMAD.MOV.U32 R9, RZ, RZ, R20 ;  /* 0x000000ffff097224 */ /* 0x000fe200078e0014 */
[----:B------:R-:W-:Y:S01]  /*c400*/  PRMT R3, R142, 0x5410, R141 ;  /* 0x000054108e037816 */ /* 0x000fe2000000008d */
[----:B------:R-:W2:Y:S01]  /*c410*/  LDSM.16.MT88.4 R20, [R181+0xf000] ;  /* 0x00f00000b514783b */ /* 0x000ea20000004200 */
[----:B------:R-:W-:Y:S02]  /*c420*/  PRMT R4, R6, 0x5410, R4 ;  /* 0x0000541006047816 */ /* 0x000fe40000000004 */
[----:B---3--:R-:W-:-:S02]  /*c430*/  F2FP.F16.F32.PACK_AB R2, R132, R17 ;  /* 0x000000118402723e */ /* 0x008fc400000000ff */
[----:B------:R-:W-:Y:S02]  /*c440*/  LOP3.LUT R6, R0, R3, RZ, 0xc0, !PT ;  /* 0x0000000300067212 */ /* 0x000fe400078ec0ff */
[C---:B------:R-:W-:Y:S02]  /*c450*/  PRMT R140, R2.reuse, 0x7632, R140 ;  /* 0x00007632028c7816 */ /* 0x040fe4000000008c */
[----:B------:R-:W-:Y:S02]  /*c460*/  PRMT R139, R2, 0x7610, R139 ;  /* 0x00007610028b7816 */ /* 0x000fe4000000008b */
[----:B------:R-:W-:Y:S01]  /*c470*/  HSET2.LE.AND R2, R8, R28, PT ;  /* 0x0000001c08027233 */ /* 0x000fe20003803000 */
[----:B------:R-:W-:Y:S01]  /*c480*/  IMAD.MOV.U32 R8, RZ, RZ, R214 ;  /* 0x000000ffff087224 */ /* 0x000fe200078e00d6 */
[----:B------:R-:W-:-:S04]  /*c490*/  PRMT R0, R139, 0x5410, R140 ;  /* 0x000054108b007816 */ /* 0x000fc8000000008c */
[----:B------:R-:W-:Y:S02]  /*c4a0*/  LOP3.LUT R7, R2, R0, RZ, 0xc0, !PT ;  /* 0x0000000002077212 */ /* 0x000fe400078ec0ff */
[----:B------:R-:W-:Y:S02]  /*c4b0*/  F2FP.F16.F32.PACK_AB R0, R9, R223 ;  /* 0x000000df0900723e */ /* 0x000fe400000000ff */
[----:B----4-:R-:W-:Y:S02]  /*c4c0*/  F2FP.F16.F32.PACK_AB R2, R195, R16 ;  /* 0x00000010c302723e */ /* 0x010fe400000000ff */
[C---:B------:R-:W-:Y:S02]  /*c4d0*/  PRMT R138, R0.reuse, 0x7610, R138 ;  /* 0x00007610008a7816 */ /* 0x040fe4000000008a */
[----:B------:R-:W-:Y:S02]  /*c4e0*/  PRMT R136, R0, 0x7632, R136 ;  /* 0x0000763200887816 */ /* 0x000fe40000000088 */
[----:B------:R-:W-:-:S02]  /*c4f0*/  HSET2.LE.AND R0, R4, R28, PT ;  /* 0x0000001c04007233 */ /* 0x000fc40003803000 */
[----:B------:R-:W-:Y:S02]  /*c500*/  PRMT R3, R138, 0x5410, R136 ;  /* 0x000054108a037816 */ /* 0x000fe40000000088 */
[C---:B------:R-:W-:Y:S02]  /*c510*/  PRMT R137, R2.reuse, 0x7632, R137 ;  /* 0x0000763202897816 */ /* 0x040fe40000000089 */
[----:B------:R-:W-:Y:S02]  /*c520*/  PRMT R117, R2, 0x7610, R117 ;  /* 0x0000761002757816 */ /* 0x000fe40000000075 */
[----:B------:R-:W-:Y:S02]  /*c530*/  HSET2.LE.AND R2, R5, R28, PT ;  /* 0x0000001c05027233 */ /* 0x000fe40003803000 */
[----:B------:R-:W-:Y:S01]  /*c540*/  LOP3.LUT R4, R0, R3, RZ, 0xc0, !PT ;  /* 0x0000000300047212 */ /* 0x000fe200078ec0ff */
[----:B------:R-:W-:Y:S01]  /*c550*/  IMAD.MOV.U32 R3, RZ, RZ, R17 ;  /* 0x000000ffff037224 */ /* 0x000fe200078e0011 */
[----:B------:R-:W-:-:S04]  /*c560*/  PRMT R0, R117, 0x5410, R137 ;  /* 0x0000541075007816 */ /* 0x000fc80000000089 */
[----:B------:R-:W-:Y:S01]  /*c570*/  LOP3.LUT R5, R2, R0, RZ, 0xc0, !PT ;  /* 0x0000000002057212 */ /* 0x000fe200078ec0ff */
[----:B------:R-:W-:Y:S01]  /*c580*/  IMAD.MOV.U32 R0, RZ, RZ, R227 ;  /* 0x000000ffff007224 */ /* 0x000fe200078e00e3 */
[----:B------:R-:W-:-:S05]  /*c590*/  LOP3.LUT R2, R27, UR27, R230, 0x96, !PT ;  /* 0x0000001b1b027c12 */ /* 0x000fca000f8e96e6 */
[C---:B-1----:R-:W-:Y:S06]  /*c5a0*/  HMMA.16816.F32 R96, R4.reuse, R12, R60 ;  /* 0x0000000c0460723c */ /* 0x042fec000000183c */
[C---:B------:R-:W-:Y:S01]  /*c5b0*/  HMMA.16816.F32 R128, R4.reuse, R14, R48 ;  /* 0x0000000e0480723c */ /* 0x040fe20000001830 */
[----:B------:R-:W1:Y:S01]  /*c5c0*/  LDSM.16.MT88.4 R12, [R183+0xd000] ;  /* 0x00d00000b70c783b */ /* 0x000e620000004200 */
[----:B------:R-:W-:Y:S02]  /*c5d0*/  IMAD.MOV.U32 R63, RZ, RZ, R16 ;  /* 0x000000ffff3f7224 */ /* 0x000fe400078e0010 */
[----:B------:R-:W-:Y:S01]  /*c5e0*/  IMAD.MOV.U32 R61, RZ, RZ, R235 ;  /* 0x000000ffff3d7224 */ /* 0x000fe200078e00eb */
[----:B------:R-:W3:Y:S01]  /*c5f0*/  LDSM.16.MT88.4 R16, [R184+0xd000] ;  /* 0x00d00000b810783b */ /* 0x000ee20000004200 */
[----:B------:R-:W-:Y:S01]  /*c600*/  IMAD.MOV.U32 R62, RZ, RZ, R234 ;  /* 0x000000ffff3e7224 */ /* 0x000fe200078e00ea */
[----:B--2---:R-:W-:Y:S01]  /*c610*/  HMMA.16816.F32 R228, R4, R22, R52 ;  /* 0x0000001604e4723c */ /* 0x004fe20000001834 */
[----:B------:R-:W-:-:S02]  /*c620*/  IMAD.MOV.U32 R48, RZ, RZ, R216 ;  /* 0x000000ffff307224 */ /* 0x000fc400078e00d8 */
[----:B------:R-:W-:Y:S02]  /*c630*/  IMAD.MOV.U32 R49, RZ, RZ, R217 ;  /* 0x000000ffff317224 */ /* 0x000fe400078e00d9 */
[----:B------:R-:W-:Y:S01]  /*c640*/  IMAD.MOV.U32 R50, RZ, RZ, R218 ;  /* 0x000000ffff327224 */ /* 0x000fe200078e00da */
[C---:B------:R-:W-:Y:S01]  /*c650*/  HMMA.16816.F32 R232, R4.reuse, R20, R56 ;  /* 0x0000001404e8723c */ /* 0x040fe20000001838 */
[----:B------:R-:W-:Y:S01]  /*c660*/  LDSM.16.MT88.4 R20, [R184+0xf000] ;  /* 0x00f00000b814783b */ /* 0x000fe20000004200 */
[----:B------:R-:W-:Y:S02]  /*c670*/  IMAD.MOV.U32 R51, RZ, RZ, R219 ;  /* 0x000000ffff337224 */ /* 0x000fe400078e00db */
[----:B------:R-:W-:Y:S02]  /*c680*/  IMAD.MOV.U32 R53, RZ, RZ, R61 ;  /* 0x000000ffff357224 */ /* 0x000fe400078e003d */
[----:B------:R-:W-:Y:S01]  /*c690*/  HMMA.16816.F32 R200, R4, R38, R88 ;  /* 0x0000002604c8723c */ /* 0x000fe20000001858 */
[----:B------:R-:W-:Y:S01]  /*c6a0*/  IMAD.MOV.U32 R56, RZ, RZ, R0 ;  /* 0x000000ffff387224 */ /* 0x000fe200078e0000 */
[----:B------:R-:W-:Y:S01]  /*c6b0*/  LOP3.LUT R0, R119, UR26, R26, 0x96, !PT ;  /* 0x0000001a77007c12 */ /* 0x000fe2000f8e961a */
[----:B------:R-:W-:-:S02]  /*c6c0*/  IMAD.MOV.U32 R57, RZ, RZ, R3 ;  /* 0x000000ffff397224 */ /* 0x000fc400078e0003 */
[----:B------:R-:W-:Y:S01]  /*c6d0*/  IMAD.MOV.U32 R58, RZ, RZ, R8 ;  /* 0x000000ffff3a7224 */ /* 0x000fe200078e0008 */
[----:B------:R-:W-:Y:S01]  /*c6e0*/  HMMA.16816.F32 R216, R4, R32, R68 ;  /* 0x0000002004d8723c */ /* 0x000fe20000001844 */
[----:B------:R-:W-:Y:S02]  /*c6f0*/  IMAD.MOV.U32 R59, RZ, RZ, R9 ;  /* 0x000000ffff3b7224 */ /* 0x000fe400078e0009 */
[----:B------:R-:W-:-:S03]  /*c700*/  IMAD.WIDE.U32 R2, R2, -0x2daee0ad, RZ ;  /* 0xd2511f5302027825 */ /* 0x000fc600078e00ff */
[C---:B------:R-:W-:Y:S01]  /*c710*/  HMMA.16816.F32 R44, R4.reuse, R36, R44 ;  /* 0x00000024042c723c */ /* 0x040fe2000000182c */
[----:B------:R-:W-:Y:S01]  /*c720*/  IMAD.WIDE.U32 R8, R0, -0x2daee0ad, RZ ;  /* 0xd2511f5300087825 */ /* 0x000fe200078e00ff */
[----:B------:R-:W-:Y:S01]  /*c730*/  LOP3.LUT R3, R3, UR23, R156, 0x96, !PT ;  /* 0x0000001703037c12 */ /* 0x000fe2000f8e969c */
[----:B------:R-:W2:Y:S02]  /*c740*/  LDSM.16.MT88.4 R36, [R182+0x11000] ;  /* 0x01100000b624783b */ /* 0x000ea40000004200 */
[----:B------:R-:W-:Y:S01]  /*c750*/  IMAD.MOV.U32 R54, RZ, RZ, R62 ;  /* 0x000000ffff367224 */ /* 0x000fe200078e003e */
[----:B------:R-:W-:Y:S01]  /*c760*/  LOP3.LUT R0, R9, UR21, R2, 0x96, !PT ;  /* 0x0000001509007c12 */ /* 0x000fe2000f8e9602 */
[----:B------:R-:W-:Y:S01]  /*c770*/  IMAD.WIDE.U32 R2, R3, -0x326172a9, RZ ;  /* 0xcd9e8d5703027825 */ /* 0x000fe200078e00ff */
[----:B------:R-:W-:Y:S01]  /*c780*/  LOP3.LUT R9, R159, UR9, R154, 0x96, !PT ;  /* 0x000000099f097c12 */ /* 0x000fe2000f8e969a */
[----:B-1----:R-:W-:Y:S02]  /*c790*/  HMMA.16816.F32 R224, R4, R14, R64 ;  /* 0x0000000e04e0723c */ /* 0x002fe40000001840 */
[----:B------:R-:W-:Y:S01]  /*c7a0*/  IMAD.MOV.U32 R55, RZ, RZ, R63 ;  /* 0x000000ffff377224 */ /* 0x000fe200078e003f */
[----:B------:R-:W-:Y:S01]  /*c7b0*/  LOP3.LUT R3, R3, UR22, R118, 0x96, !PT ;  /* 0x0000001603037c12 */ /* 0x000fe2000f8e9676 */
[----:B------:R-:W-:-:S02]  /*c7c0*/  IMAD.MOV.U32 R61, RZ, RZ, R220 ;  /* 0x000000ffff3d7224 */ /* 0x000fc400078e00dc */
[----:B------:R-:W-:Y:S01]  /*c7d0*/  IMAD.MOV.U32 R62, RZ, RZ, R221 ;  /* 0x000000ffff3e7224 */ /* 0x000fe200078e00dd */
[----:B---3--:R-:W-:Y:S01]  /*c7e0*/  HMMA.16816.F32 R88, R4, R16, R84 ;  /* 0x000000100458723c */ /* 0x008fe20000001854 */
[----:B------:R-:W-:-:S04]  /*c7f0*/  IMAD.WIDE.U32 R14, R0, -0x326172a9, RZ ;  /* 0xcd9e8d57000e7825 */ /* 0x000fc800078e00ff */
[----:B------:R-:W-:Y:S01]  /*c800*/  IMAD.MOV.U32 R63, RZ, RZ, R222 ;  /* 0x000000ffff3f7224 */ /* 0x000fe200078e00de */
[----:B------:R-:W-:Y:S01]  /*c810*/  LOP3.LUT R0, R15, UR9, R2, 0x96, !PT ;  /* 0x000000090f007c12 */ /* 0x000fe2000f8e9602 */
[----:B------:R-:W-:Y:S01]  /*c820*/  IMAD.WIDE.U32 R16, R9, -0x2daee0ad, RZ ;  /* 0xd2511f5309107825 */ /* 0x000fe200078e00ff */
[C---:B------:R-:W-:Y:S03]  /*c830*/  HMMA.16816.F32 R212, R4.reuse, R18, R80 ;  /* 0x0000001204d4723c */ /* 0x040fe60000001850 */
[----:B------:R-:W-:Y:S01]  /*c840*/  IMAD.WIDE.U32 R2, R3, -0x2daee0ad, RZ ;  /* 0xd2511f5303027825 */ /* 0x000fe200078e00ff */
[----:B------:R-:W-:Y:S02]  /*c850*/  LOP3.LUT R9, R17, UR6, R194, 0x96, !PT ;  /* 0x0000000611097c12 */ /* 0x000fe4000f8e96c2 */
[----:B------:R-:W-:Y:S01]  /*c860*/  HMMA.16816.F32 R80, R4, R12, R72 ;  /* 0x0000000c0450723c */ /* 0x000fe20000001848 */
[----:B------:R-:W-:Y:S01]  /*c870*/  IMAD.WIDE.U32 R68, R0, -0x2daee0ad, RZ ;  /* 0xd2511f5300447825 */ /* 0x000fe200078e00ff */
[----:B------:R-:W-:-:S02]  /*c880*/  LOP3.LUT R3, R3, UR8, R8, 0x96, !PT ;  /* 0x0000000803037c12 */ /* 0x000fc4000f8e9608 */
[----:B------:R-:W-:Y:S01]  /*c890*/  LOP3.LUT R17, R149, UR7, R158, 0x96, !PT ;  /* 0x0000000795117c12 */ /* 0x000fe2000f8e969e */
[----:B------:R-:W-:Y:S01]  /*c8a0*/  IMAD.WIDE.U32 R8, R9, -0x326172a9, RZ ;  /* 0xcd9e8d5709087825 */ /* 0x000fe200078e00ff */
[----:B------:R-:W-:-:S03]  /*c8b0*/  LOP3.LUT R2, R69, UR6, R2, 0x96, !PT ;  /* 0x0000000645027c12 */ /* 0x000fc6000f8e9602 */
[----:B------:R-:W-:Y:S01]  /*c8c0*/  IMAD.WIDE.U32 R12, R3, -0x326172a9, RZ ;  /* 0xcd9e8d57030c7825 */ /* 0x000fe200078e00ff */
[----:B------:R-:W-:Y:S02]  /*c8d0*/  LOP3.LUT R0, R9, UR30, R148, 0x96, !PT ;  /* 0x0000001e09007c12 */ /* 0x000fe4000f8e9694 */
[----:B------:R-:W-:Y:S01]  /*c8e0*/  LOP3.LUT R26, R8, 0xffff, RZ, 0xc0, !PT ;  /* 0x0000ffff081a7812 */ /* 0x000fe200078ec0ff */
[----:B------:R-:W-:Y:S01]  /*c8f0*/  IMAD.WIDE.U32 R2, R2, -0x326172a9, RZ ;  /* 0xcd9e8d5702027825 */ /* 0x000fe200078e00ff */
[----:B------:R-:W-:Y:S01]  /*c900*/  LOP3.LUT R15, R8, 0xff, RZ, 0xc0, !PT ;  /* 0x000000ff080f7812 */ /* 0x000fe200078ec0ff */
[C---:B--2---:R-:W-:Y:S01]  /*c910*/  HMMA.16816.F32 R168, R4.reuse, R36, R168 ;  /* 0x0000002404a8723c */ /* 0x044fe200000018a8 */
[----:B------:R-:W-:Y:S01]  /*c920*/  SHF.R.U32.HI R18, RZ, 0x10, R8 ;  /* 0x00000010ff127819 */ /* 0x000fe20000011608 */
[----:B------:R-:W-:Y:S01]  /*c930*/  IMAD.MOV.U32 R52, RZ, RZ, R223 ;  /* 0x000000ffff347224 */ /* 0x000fe200078e00df */
[C---:B------:R-:W-:Y:S01]  /*c940*/  LOP3.LUT R9, R2.reuse, 0xff, RZ, 0xc0, !PT ;  /* 0x000000ff02097812 */ /* 0x040fe200078ec0ff */
[----:B------:R-:W-:Y:S01]  /*c950*/  IMAD.MOV.U32 R64, RZ, RZ, R104 ;  /* 0x000000ffff407224 */ /* 0x000fe200078e0068 */
[----:B------:R-:W-:Y:S01]  /*c960*/  LOP3.LUT R70, R2, 0xffff, RZ, 0xc0, !PT ;  /* 0x0000ffff02467812 */ /* 0x000fe200078ec0ff */
[----:B------:R-:W-:Y:S01]  /*c970*/  IMAD.MOV.U32 R65, RZ, RZ, R105 ;  /* 0x000000ffff417224 */ /* 0x000fe200078e0069 */
[C---:B------:R-:W-:Y:S01]  /*c980*/  HMMA.16816.F32 R220, R4.reuse, R34, R76 ;  /* 0x0000002204dc723c */ /* 0x040fe2000000184c */
[----:B------:R-:W-:Y:S01]  /*c990*/  IMAD.MOV.U32 R66, RZ, RZ, R106 ;  /* 0x000000ffff427224 */ /* 0x000fe200078e006a */
[----:B------:R-:W1:Y:S01]  /*c9a0*/  LDSM.16.MT88.4 R32, [R183+0xf000] ;  /* 0x00f00000b720783b */ /* 0x000e620000004200 */
[----:B------:R-:W-:Y:S01]  /*c9b0*/  IMAD.MOV.U32 R67, RZ, RZ, R107 ;  /* 0x000000ffff437224 */ /* 0x000fe200078e006b */
[----:B------:R-:W-:Y:S01]  /*c9c0*/  SHF.R.U32.HI R69, RZ, 0x10, R2 ;  /* 0x00000010ff457819 */ /* 0x000fe20000011602 */
[----:B------:R-:W-:Y:S01]  /*c9d0*/  IMAD.MOV.U32 R72, RZ, RZ, R132 ;  /* 0x000000ffff487224 */ /* 0x000fe200078e0084 */
[C---:B------:R-:W-:Y:S01]  /*c9e0*/  HMMA.16816.F32 R76, R4.reuse, R20, R92 ;  /* 0x00000014044c723c */ /* 0x040fe2000000185c */
[----:B------:R-:W-:Y:S01]  /*c9f0*/  SHF.R.U32.HI R60, RZ, 0x18, R2 ;  /* 0x00000018ff3c7819 */ /* 0x000fe20000011602 */
[----:B------:R-:W-:Y:S01]  /*ca00*/  IMAD.MOV.U32 R73, RZ, RZ, R133 ;  /* 0x000000ffff497224 */ /* 0x000fe200078e0085 */
[----:B------:R-:W-:Y:S01]  /*ca10*/  LOP3.LUT R2, R0, 0xffff, RZ, 0xc0, !PT ;  /* 0x0000ffff00027812 */ /* 0x000fe200078ec0ff */
[----:B------:R-:W-:Y:S01]  /*ca20*/  IMAD.MOV.U32 R74, RZ, RZ, R134 ;  /* 0x000000ffff4a7224 */ /* 0x000fe200078e0086 */
[----:B------:R-:W-:Y:S01]  /*ca30*/  LOP3.LUT R19, R3, UR30, R12, 0x96, !PT ;  /* 0x0000001e03137c12 */ /* 0x000fe2000f8e960c */
[----:B------:R-:W-:Y:S01]  /*ca40*/  HMMA.16816.F32 R104, R4, R22, R124 ;  /* 0x000000160468723c */ /* 0x000fe2000000187c */
[----:B------:R-:W2:Y:S01]  /*ca50*/  LDSM.16.MT88.4 R20, [R181+0x11000] ;  /* 0x01100000b514783b */ /* 0x000ea20000004200 */
[----:B------:R-:W-:Y:S01]  /*ca60*/  SHF.R.U32.HI R3, RZ, 0x10, R0 ;  /* 0x00000010ff037819 */ /* 0x000fe20000011600 */
[----:B------:R-:W-:Y:S01]  /*ca70*/  IMAD.MOV.U32 R75, RZ, RZ, R135 ;  /* 0x000000ffff4b7224 */ /* 0x000fe200078e0087 */
[----:B------:R-:W-:Y:S01]  /*ca80*/  SHF.R.U32.HI R2, RZ, 0x8, R2 ;  /* 0x00000008ff027819 */ /* 0x000fe20000011602 */
[----:B------:R-:W-:Y:S01]  /*ca90*/  LDSM.16.MT88.4 R124, [R181+0xd800] ;  /* 0x00d80000b57c783b */ /* 0x000fe20000004200 */
[----:B------:R-:W-:Y:S01]  /*caa0*/  LOP3.LUT R3, R3, 0xff, RZ, 0xc0, !PT ;  /* 0x000000ff03037812 */ /* 0x000fe200078ec0ff */
[----:B------:R-:W-:Y:S01]  /*cab0*/  IMAD.MOV.U32 R154, RZ, RZ, R72 ;  /* 0x000000ffff9a7224 */ /* 0x000fe200078e0048 */
[----:B------:R-:W-:Y:S01]  /*cac0*/  LOP3.LUT R2, R2, 0xffff, RZ, 0xc0, !PT ;  /* 0x0000ffff02027812 */ /* 0x000fe200078ec0ff */
[----:B------:R-:W-:Y:S01]  /*cad0*/  IMAD.MOV.U32 R194, RZ, RZ, R75 ;  /* 0x000000ffffc27224 */ /* 0x000fe200078e004b */
[----:B------:R-:W-:-:S02]  /*cae0*/  SHF.R.U32.HI R8, RZ, 0x18, R8 ;  /* 0x00000018ff087819 */ /* 0x000fc40000011608 */
[----:B------:R-:W-:Y:S02]  /*caf0*/  ISETP.LE.U32.AND P4, PT, R3, UR5, PT ;  /* 0x0000000503007c0c */ /* 0x000fe4000bf83070 */
[----:B------:R-:W-:Y:S01]  /*cb00*/  ISETP.LE.U32.AND P1, PT, R2, UR5, PT ;  /* 0x0000000502007c0c */ /* 0x000fe2000bf23070 */
[----:B------:R-:W-:Y:S01]  /*cb10*/  IMAD.WIDE.U32 R2, R17, -0x2daee0ad, RZ ;  /* 0xd2511f5311027825 */ /* 0x000fe200078e00ff */
[----:B------:R-:W-:Y:S02]  /*cb20*/  ISETP.LE.U32.AND P5, PT, R8, UR5, PT ;  /* 0x0000000508007c0c */ /* 0x000fe4000bfa3070 */
[----:B------:R-:W-:Y:S02]  /*cb30*/  LOP3.LUT R8, R0, 0xff, RZ, 0xc0, !PT ;  /* 0x000000ff00087812 */ /* 0x000fe400078ec0ff */
[----:B------:R-:W-:Y:S02]  /*cb40*/  SHF.R.U32.HI R0, RZ, 0x18, R0 ;  /* 0x00000018ff007819 */ /* 0x000fe40000011600 */
[----:B------:R-:W-:-:S02]  /*cb50*/  ISETP.LE.U32.AND P6, PT, R8, UR5, PT ;  /* 0x0000000508007c0c */ /* 0x000fc4000bfc3070 */
[----:B------:R-:W-:Y:S01]  /*cb60*/  ISETP.LE.U32.AND P3, PT, R0, UR5, PT ;  /* 0x0000000500007c0c */ /* 0x000fe2000bf63070 */
[----:B------:R-:W-:Y:S01]  /*cb70*/  @!P4 HADD2 R193, -R177.H0_H0, -RZ.H0_H0 ;  /* 0xa00000ffb1c1c230 */ /* 0x000fe20000000900 */
[----:B------:R-:W-:Y:S01]  /*cb80*/  LOP3.LUT R8, R2, 0xff, RZ, 0xc0, !PT ;  /* 0x000000ff02087812 */ /* 0x000fe200078ec0ff */
[----:B------:R-:W-:Y:S01]  /*cb90*/  @!P1 HADD2 R236, -R178.H0_H0, -RZ.H0_H0 ;  /* 0xa00000ffb2ec9230 */ /* 0x000fe20000000900 */
[----:B------:R-:W-:Y:S02]  /*cba0*/  LOP3.LUT R0, R18, 0xff, RZ, 0xc0, !PT ;  /* 0x000000ff12007812 */ /* 0x000fe400078ec0ff */
[----:B------:R-:W-:Y:S01]  /*cbb0*/  @!P4 PRMT R177, R193, 0x5410, RZ ;  /* 0x00005410c1b1c816 */ /* 0x000fe200000000ff */
[C---:B-1----:R-:W-:Y:S01]  /*cbc0*/  HMMA.16816.F32 R84, R4.reuse, R32, R160 ;  /* 0x000000200454723c */ /* 0x042fe200000018a0 */
[----:B------:R-:W-:Y:S01]  /*cbd0*/  @!P1 PRMT R178, R236, 0x5410, RZ ;  /* 0x00005410ecb29816 */ /* 0x000fe200000000ff */
[----:B------:R-:W-:Y:S01]  /*cbe0*/  IMAD.MOV.U32 R193, RZ, RZ, R59 ;  /* 0x000000ffffc17224 */ /* 0x000fe200078e003b */
[----:B------:R-:W-:Y:S01]  /*cbf0*/  ISETP.LE.U32.AND P4, PT, R8, UR5, PT ;  /* 0x0000000508007c0c */ /* 0x000fe2000bf83070 */
[----:B------:R-:W-:Y:S01]  /*cc00*/  @!P6 HADD2 R237, -R179.H0_H0, -RZ.H0_H0 ;  /* 0xa00000ffb3ede230 */ /* 0x000fe20000000900 */
[----:B------:R-:W-:Y:S01]  /*cc10*/  ISETP.LE.U32.AND P1, PT, R0, UR5, PT ;  /* 0x0000000500007c0c */ /* 0x000fe2000bf23070 */
[----:B------:R-:W-:Y:S01]  /*cc20*/  FFMA.FTZ R0, R239, UR4, -R24 ;  /* 0x00000004ef007c23 */ /* 0x000fe20008010818 */
[----:B------:R-:W-:Y:S01]  /*cc30*/  SHF.R.U32.HI R8, RZ, 0x8, R26 ;  /* 0x00000008ff087819 */ /* 0x000fe2000001161a */
[----:B------:R-:W-:Y:S01]  /*cc40*/  @!P3 HADD2 R239, -R176.H0_H0, -RZ.H0_H0 ;  /* 0xa00000ffb0efb230 */ /* 0x000fe20000000900 */
[C---:B------:R-:W-:Y:S01]  /*cc50*/  HMMA.16816.F32 R172, R4.reuse, R34, R172 ;  /* 0x0000002204ac723c */ /* 0x040fe200000018ac */
[----:B------:R-:W1:Y:S01]  /*cc60*/  LDSM.16.MT88.4 R32, [R184+0x11000] ;  /* 0x01100000b820783b */ /* 0x000e620000004200 */
[----:B------:R-:W-:Y:S01]  /*cc70*/  LOP3.LUT R8, R8, 0xffff, RZ, 0xc0, !PT ;  /* 0x0000ffff08087812 */ /* 0x000fe200078ec0ff */
[----:B------:R-:W-:Y:S01]  /*cc80*/  MUFU.EX2 R149, R0 ;  /* 0x0000000000957308 */ /* 0x000fe20000000800 */
[----:B------:R-:W-:Y:S01]  /*cc90*/  @!P3 PRMT R176, R239, 0x5410, RZ ;  /* 0x00005410efb0b816 */ /* 0x000fe200000000ff */
[----:B------:R-:W-:Y:S01]  /*cca0*/  IMAD.MOV.U32 R239, RZ, RZ, R58 ;  /* 0x000000ffffef7224 */ /* 0x000fe200078e003a */
[C---:B--2---:R-:W-:Y:S01]  /*ccb0*/  HMMA.16816.F32 R92, R4.reuse, R20, R120 ;  /* 0x00000014045c723c */ /* 0x044fe20000001878 */
[----:B------:R-:W-:Y:S01]  /*ccc0*/  ISETP.LE.U32.AND P3, PT, R8, UR5, PT ;  /* 0x0000000508007c0c */ /* 0x000fe2000bf63070 */
[----:B------:R-:W-:Y:S01]  /*ccd0*/  FFMA.FTZ R8, R241, UR4, -R24 ;  /* 0x00000004f1087c23 */ /* 0x000fe20008010818 */
[----:B------:R-:W-:Y:S01]  /*cce0*/  ISETP.LE.U32.AND P2, PT, R15, UR5, PT ;  /* 0x000000050f007c0c */ /* 0x000fe2000bf43070 */
[----:B------:R-:W-:Y:S01]  /*ccf0*/  @!P1 HADD2 R241, -R166.H0_H0, -RZ.H0_H0 ;  /* 0xa00000ffa6f19230 */ /* 0x000fe20000000900 */
[----:B------:R-:W-:Y:S01]  /*cd00*/  LOP3.LUT R71, R13, UR7, R14, 0x96, !PT ;  /* 0x000000070d477c12 */ /* 0x000fe2000f8e960e */
[C---:B------:R-:W-:Y:S01]  /*cd10*/  HMMA.16816.F32 R132, R4.reuse, R22, R196 ;  /* 0x000000160484723c */ /* 0x040fe200000018c4 */
[----:B------:R-:W2:Y:S01]  /*cd20*/  LDSM.16.MT88.4 R20, [R183+0x11000] ;  /* 0x01100000b714783b */ /* 0x000ea20000004200 */
[----:B------:R-:W-:Y:S01]  /*cd30*/  LOP3.LUT R13, R3, UR31, R16, 0x96, !PT ;  /* 0x0000001f030d7c12 */ /* 0x000fe2000f8e9610 */
[----:B------:R3:W-:Y:S01]  /*cd40*/  MUFU.EX2 R118, R8 ;  /* 0x0000000800767308 */ /* 0x0007e20000000800 */
[----:B------:R-:W-:Y:S01]  /*cd50*/  LOP3.LUT R17, R2, 0xffff, RZ, 0xc0, !PT ;  /* 0x0000ffff02117812 */ /* 0x000fe200078ec0ff */
[----:B------:R-:W-:Y:S01]  /*cd60*/  IMAD.MOV.U32 R236, RZ, RZ, R64 ;  /* 0x000000ffffec7224 */ /* 0x000fe200078e0040 */
[--C-:B------:R-:W-:Y:S01]  /*cd70*/  SHF.R.U32.HI R31, RZ, 0x10, R2.reuse ;  /* 0x00000010ff1f7819 */ /* 0x100fe20000011602 */
[----:B------:R-:W-:Y:S01]  /*cd80*/  HMMA.16816.F32 R160, R4, R38, R208 ;  /* 0x0000002604a0723c */ /* 0x000fe200000018d0 */
[----:B------:R-:W-:Y:S01]  /*cd90*/  SHF.R.U32.HI R27, RZ, 0x18, R2 ;  /* 0x00000018ff1b7819 */ /* 0x000fe20000011602 */
[----:B------:R-:W-:Y:S01]  /*cda0*/  IMAD.WIDE.U32 R2, R30, -0x2daee0ad, RZ ;  /* 0xd2511f531e027825 */ /* 0x000fe200078e00ff */
[----:B------:R-:W-:-:S02]  /*cdb0*/  @!P6 PRMT R179, R237, 0x5410, RZ ;  /* 0x00005410edb3e816 */ /* 0x000fc400000000ff */
[----:B------:R-:W-:Y:S01]  /*cdc0*/  ISETP.LE.U32.AND P6, PT, R9, UR5, PT ;  /* 0x0000000509007c0c */ /* 0x000fe2000bfc3070 */
[----:B------:R-:W-:Y:S01]  /*cdd0*/  FFMA.FTZ R9, R240, UR4, -R24 ;  /* 0x00000004f0097c23 */ /* 0x000fe20008010818 */
[C---:B------:R-:W-:Y:S01]  /*cde0*/  LOP3.LUT R12, R2.reuse, 0xffff, RZ, 0xc0, !PT ;  /* 0x0000ffff020c7812 */ /* 0x040fe200078ec0ff */
[----:B------:R-:W-:Y:S01]  /*cdf0*/  @!P3 HADD2 R240, -R165.H0_H0, -RZ.H0_H0 ;  /* 0xa00000ffa5f0b230 */ /* 0x000fe20000000900 */
[----:B------:R-:W-:Y:S01]  /*ce00*/  LOP3.LUT R16, R2, 0xff, RZ, 0xc0, !PT ;  /* 0x000000ff02107812 */ /* 0x000fe200078ec0ff */
[----:B------:R4:W-:Y:S01]  /*ce10*/  MUFU.EX2 R148, R9 ;  /* 0x0000000900947308 */ /* 0x0009e20000000800 */
[--C-:B------:R-:W-:Y:S01]  /*ce20*/  SHF.R.U32.HI R15, RZ, 0x10, R2.reuse ;  /* 0x00000010ff0f7819 */ /* 0x100fe20000011602 */
[----:B------:R-:W-:Y:S01]  /*ce30*/  @!P4 HADD2 R247, -R150.H0_H0, -RZ.H0_H0 ;  /* 0xa00000ff96f7c230 */ /* 0x000fe20000000900 */
[----:B------:R-:W-:Y:S01]  /*ce40*/  SHF.R.U32.HI R14, RZ, 0x18, R2 ;  /* 0x00000018ff0e7819 */ /* 0x000fe20000011602 */
[----:B------:R-:W-:Y:S01]  /*ce50*/  IMAD.MOV.U32 R237, RZ, RZ, R57 ;  /* 0x000000ffffed7224 */ /* 0x000fe200078e0039 */
[----:B------:R-:W-:Y:S01]  /*ce60*/  SHF.R.U32.HI R2, RZ, 0x10, R13 ;  /* 0x00000010ff027819 */ /* 0x000fe2000001160d */
[----:B------:R-:W-:Y:S01]  /*ce70*/  IMAD.MOV.U32 R198, RZ, RZ, R52 ;  /* 0x000000ffffc67224 */ /* 0x000fe200078e0034 */
[----:B---3--:R-:W-:Y:S01]  /*ce80*/  LOP3.LUT R8, R13, 0xff, RZ, 0xc0, !PT ;  /* 0x000000ff0d087812 */ /* 0x008fe200078ec0ff */
[----:B------:R-:W-:Y:S01]  /*ce90*/  IMAD.MOV.U32 R52, RZ, RZ, R40 ;  /* 0x000000ffff347224 */ /* 0x000fe200078e0028 */
[----:B------:R-:W-:Y:S01]  /*cea0*/  LOP3.LUT R2, R2, 0xff, RZ, 0xc0, !PT ;  /* 0x000000ff02027812 */ /* 0x000fe200078ec0ff */
[----:B------:R-:W-:Y:S01]  /*ceb0*/  IMAD.MOV.U32 R199, RZ, RZ, R55 ;  /* 0x000000ffffc77224 */ /* 0x000fe200078e0037 */
[----:B------:R-:W-:Y:S01]  /*cec0*/  @!P3 PRMT R165, R240, 0x5410, RZ ;  /* 0x00005410f0a5b816 */ /* 0x000fe200000000ff */
[C---:B-1----:R-:W-:Y:S01]  /*ced0*/  HMMA.16816.F32 R100, R4.reuse, R32, R100 ;  /* 0x000000200464723c */ /* 0x042fe20000001864 */
[----:B------:R-:W-:Y:S01]  /*cee0*/  LOP3.LUT R0, R3, UR31, R42, 0x96, !PT ;  /* 0x0000001f03007c12 */ /* 0x000fe2000f8e962a */
[--C-:B------:R-:W-:Y:S01]  /*cef0*/  FFMA.FTZ R3, R243, UR4, -R25.reuse ;  /* 0x00000004f3037c23 */ /* 0x100fe20008010819 */
[----:B------:R-:W-:Y:S01]  /*cf00*/  ISETP.LE.U32.AND P3, PT, R2, UR5, PT ;  /* 0x0000000502007c0c */ /* 0x000fe2000bf63070 */
[--C-:B------:R-:W-:Y:S01]  /*cf10*/  FFMA.FTZ R2, R244, UR4, -R25.reuse ;  /* 0x00000004f4027c23 */ /* 0x100fe20008010819 */
[----:B----4-:R-:W-:Y:S01]  /*cf20*/  FFMA.FTZ R9, R238, UR4, -R24 ;  /* 0x00000004ee097c23 */ /* 0x010fe20008010818 */
[----:B------:R-:W-:Y:S01]  /*cf30*/  @!P2 HADD2 R238, -R167.H0_H0, -RZ.H0_H0 ;  /* 0xa00000ffa7eea230 */ /* 0x000fe20000000900 */
[----:B------:R1:W-:Y:S01]  /*cf40*/  MUFU.EX2 R30, R3 ;  /* 0x00000003001e7308 */ /* 0x0003e20000000800 */
[----:B------:R-:W-:Y:S01]  /*cf50*/  @!P1 PRMT R166, R241, 0x5410, RZ ;  /* 0x00005410f1a69816 */ /* 0x000fe200000000ff */
[C---:B------:R-:W-:Y:S01]  /*cf60*/  HMMA.16816.F32 R156, R4.reuse, R34, R204 ;  /* 0x00000022049c723c */ /* 0x040fe200000018cc */
[----:B------:R-:W-:Y:S01]  /*cf70*/  IMAD.MOV.U32 R196, RZ, RZ, R74 ;  /* 0x000000ffffc47224 */ /* 0x000fe200078e004a */
[----:B------:R-:W-:Y:S01]  /*cf80*/  @!P2 PRMT R167, R238, 0x5410, RZ ;  /* 0x00005410eea7a816 */ /* 0x000fe200000000ff */
[----:B------:R-:W-:Y:S01]  /*cf90*/  IMAD.MOV.U32 R241, RZ, RZ, R54 ;  /* 0x000000fffff17224 */ /* 0x000fe200078e0036 */
[----:B------:R-:W-:Y:S01]  /*cfa0*/  ISETP.LE.U32.AND P2, PT, R8, UR5, PT ;  /* 0x0000000508007c0c */ /* 0x000fe2000bf43070 */
[----:B------:R-:W-:Y:S01]  /*cfb0*/  IMAD.MOV.U32 R240, RZ, RZ, R56 ;  /* 0x000000fffff07224 */ /* 0x000fe200078e0038 */
[----:B------:R-:W-:Y:S01]  /*cfc0*/  SHF.R.U32.HI R8, RZ, 0x8, R12 ;  /* 0x00000008ff087819 */ /* 0x000fe2000001160c */
[----:B------:R3:W4:Y:S01]  /*cfd0*/  MUFU.EX2 R26, R2 ;  /* 0x00000002001a7308 */ /* 0x0007220000000800 */
[----:B------:R-:W-:Y:S01]  /*cfe0*/  LOP3.LUT R12, R0, 0xff, RZ, 0xc0, !PT ;  /* 0x000000ff000c7812 */ /* 0x000fe200078ec0ff */
[C---:B--2---:R-:W-:Y:S01]  /*cff0*/  HMMA.16816.F32 R108, R4.reuse, R20, R108 ;  /* 0x00000014046c723c */ /* 0x044fe2000000186c */
[----:B------:R-:W-:Y:S01]  /*d000*/  PRMT R16, R16, 0x5410, R8 ;  /* 0x0000541010107816 */ /* 0x000fe20000000008 */
[----:B------:R-:W-:Y:S01]  /*d010*/  FFMA.FTZ R8, R245, UR4, -R25 ;  /* 0x00000004f5087c23 */ /* 0x000fe20008010819 */
[----:B------:R-:W-:Y:S01]  /*d020*/  @!P4 PRMT R150, R247, 0x5410, RZ ;  /* 0x00005410f796c816 */ /* 0x000fe200000000ff */
[----:B------:R-:W2:Y:S01]  /*d030*/  LDSM.16.MT88.4 R56, [R183+0xd800] ;  /* 0x00d80000b738783b */ /* 0x000ea20000004200 */
[----:B------:R-:W-:Y:S01]  /*d040*/  IMAD.MOV.U32 R206, RZ, RZ, R48 ;  /* 0x000000ffffce7224 */ /* 0x000fe200078e0030 */
[----:B-1----:R-:W-:Y:S01]  /*d050*/  LOP3.LUT R3, R15, 0xff, RZ, 0xc0, !PT ;  /* 0x000000ff0f037812 */ /* 0x002fe200078ec0ff */
[----:B------:R1:W-:Y:S01]  /*d060*/  MUFU.EX2 R24, R8 ;  /* 0x0000000800187308 */ /* 0x0003e20000000800 */
[----:B------:R-:W-:Y:S01]  /*d070*/  HMMA.16816.F32 R32, R4, R22, R112 ;  /* 0x000000160420723c */ /* 0x000fe20000001870 */
[----:B------:R-:W-:Y:S01]  /*d080*/  IMAD.MOV.U32 R208, RZ, RZ, R49 ;  /* 0x000000ffffd07224 */ /* 0x000fe200078e0031 */
[----:B------:R-:W-:Y:S01]  /*d090*/  PRMT R15, R3, 0x5410, R14 ;  /* 0x00005410030f7816 */ /* 0x000fe2000000000e */
[----:B------:R-:W-:Y:S01]  /*d0a0*/  FFMA.FTZ R14, R242, UR4, -R25 ;  /* 0x00000004f20e7c23 */ /* 0x000fe20008010819 */
[----:B------:R-:W-:-:S02]  /*d0b0*/  IMAD.MOV.U32 R210, RZ, RZ, R51 ;  /* 0x000000ffffd27224 */ /* 0x000fc400078e0033 */
[----:B------:R-:W-:Y:S01]  /*d0c0*/  IMAD.MOV.U32 R209, RZ, RZ, R67 ;  /* 0x000000ffffd17224 */ /* 0x000fe200078e0043 */
[----:B---3--:R-:W-:Y:S01]  /*d0d0*/  LOP3.LUT R2, R13, 0xffff, RZ, 0xc0, !PT ;  /* 0x0000ffff0d027812 */ /* 0x008fe200078ec0ff */
[----:B------:R3:W5:Y:S01]  /*d0e0*/  MUFU.EX2 R119, R9 ;  /* 0x0000000900777308 */ /* 0x0007620000000800 */
[----:B----4-:R-:W-:Y:S01]  /*d0f0*/  F2FP.F16.F32.PACK_AB R5, R26, R30 ;  /* 0x0000001e1a05723e */ /* 0x010fe200000000ff */
[----:B------:R-:W-:Y:S01]  /*d100*/  @!P2 HADD2 R243, -R151.H0_H0, -RZ.H0_H0 ;  /* 0xa00000ff97f3a230 */ /* 0x000fe20000000900 */
[----:B------:R-:W-:Y:S01]  /*d110*/  SHF.R.U32.HI R3, RZ, 0x8, R2 ;  /* 0x00000008ff037819 */ /* 0x000fe20000011602 */
[----:B------:R-:W-:Y:S01]  /*d120*/  IMAD.MOV.U32 R21, RZ, RZ, R41 ;  /* 0x000000ffff157224 */ /* 0x000fe200078e0029 */
[----:B------:R-:W-:Y:S01]  /*d130*/  LOP3.LUT R2, R0, 0xffff, RZ, 0xc0, !PT ;  /* 0x0000ffff00027812 */ /* 0x000fe200078ec0ff */
[----:B------:R-:W-:Y:S01]  /*d140*/  IMAD.MOV.U32 R204, RZ, RZ, R62 ;  /* 0x000000ffffcc7224 */ /* 0x000fe200078e003e */
[----:B------:R-:W-:Y:S01]  /*d150*/  LOP3.LUT R3, R3, 0xffff, RZ, 0xc0, !PT ;  /* 0x0000ffff03037812 */ /* 0x000fe200078ec0ff */
[----:B------:R4:W2:Y:S01]  /*d160*/  MUFU.EX2 R18, R14 ;  /* 0x0000000e00127308 */ /* 0x0008a20000000800 */
[----:B-1----:R-:W-:Y:S01]  /*d170*/  SHF.R.U32.HI R8, RZ, 0x10, R0 ;  /* 0x00000010ff087819 */ /* 0x002fe20000011600 */
[----:B------:R-:W-:Y:S01]  /*d180*/  @!P5 HADD2 R242, -R155.H0_H0, -RZ.H0_H0 ;  /* 0xa00000ff9bf2d230 */ /* 0x000fe20000000900 */
[----:B------:R-:W-:Y:S01]  /*d190*/  ISETP.LE.U32.AND P1, PT, R3, UR5, PT ;  /* 0x0000000503007c0c */ /* 0x000fe2000bf23070 */
[----:B------:R-:W-:Y:S01]  /*d1a0*/  @!P3 HADD2 R245, -R152.H0_H0, -RZ.H0_H0 ;  /* 0xa00000ff98f5b230 */ /* 0x000fe20000000900 */
[----:B------:R-:W-:Y:S01]  /*d1b0*/  SHF.R.U32.HI R2, RZ, 0x8, R2 ;  /* 0x00000008ff027819 */ /* 0x000fe20000011602 */
[----:B------:R-:W-:-:S02]  /*d1c0*/  IMAD.MOV.U32 R23, RZ, RZ, R52 ;  /* 0x000000ffff177224 */ /* 0x000fc400078e0034 */
[----:B------:R-:W-:Y:S01]  /*d1d0*/  IMAD.MOV.U32 R25, RZ, RZ, R50 ;  /* 0x000000ffff197224 */ /* 0x000fe200078e0032 */
[----:B---3--:R-:W-:Y:S01]  /*d1e0*/  SHF.R.U32.HI R9, RZ, 0x18, R0 ;  /* 0x00000018ff097819 */ /* 0x008fe20000011600 */
[----:B------:R-:W1:Y:S01]  /*d1f0*/  LDSM.16.MT88.4 R40, [R182+0xd800] ;  /* 0x00d80000b628783b */ /* 0x000e620000004200 */
[----:B------:R-:W-:Y:S01]  /*d200*/  LOP3.LUT R0, R8, 0xff, RZ, 0xc0, !PT ;  /* 0x000000ff08007812 */ /* 0x000fe200078ec0ff */
[----:B------:R-:W-:Y:S01]  /*d210*/  IMAD.MOV.U32 R205, RZ, RZ, R63 ;  /* 0x000000ffffcd7224 */ /* 0x000fe200078e003f */
[----:B------:R-:W-:Y:S01]  /*d220*/  PRMT R2, R12, 0x5410, R2 ;  /* 0x000054100c027816 */ /* 0x000fe20000000002 */
[----:B------:R-:W-:Y:S01]  /*d230*/  LDSM.16.MT88.4 R48, [R184+0xd800] ;  /* 0x00d80000b830783b */ /* 0x000fe20000004200 */
[----:B------:R-:W-:Y:S01]  /*d240*/  PRMT R3, R0, 0x5410, R9 ;  /* 0x0000541000037816 */ /* 0x000fe20000000009 */
[----:B------:R-:W-:Y:S01]  /*d250*/  IMAD.MOV.U32 R207, RZ, RZ, R66 ;  /* 0x000000ffffcf7224 */ /* 0x000fe200078e0042 */
[----:B------:R-:W-:Y:S01]  /*d260*/  F2FP.F16.F32.PACK_AB R9, R148, R149 ;  /* 0x000000959409723e */ /* 0x000fe200000000ff */
[----:B------:R-:W-:Y:S01]  /*d270*/  IMAD.MOV.U32 R211, RZ, RZ, R61 ;  /* 0x000000ffffd37224 */ /* 0x000fe200078e003d */
[----:B------:R-:W-:Y:S01]  /*d280*/  HSET2.LE.AND R0, R15, R28, PT ;  /* 0x0000001c0f007233 */ /* 0x000fe20003803000 */
[----:B------:R-:W-:Y:S01]  /*d290*/  IMAD.MOV.U32 R238, RZ, RZ, R65 ;  /* 0x000000ffffee7224 */ /* 0x000fe200078e0041 */
[C---:B------:R-:W-:Y:S01]  /*d2a0*/  PRMT R15, R9.reuse, 0x7610, R15 ;  /* 0x00007610090f7816 */ /* 0x040fe2000000000f */
[----:B------:R-:W-:Y:S01]  /*d2b0*/  IMAD.MOV.U32 R197, RZ, RZ, R73 ;  /* 0x000000ffffc57224 */ /* 0x000fe200078e0049 */
[----:B----4-:R-:W-:-:S02]  /*d2c0*/  PRMT R14, R9, 0x7632, R14 ;  /* 0x00007632090e7816 */ /* 0x010fc4000000000e */
[----:B-----5:R-:W-:Y:S02]  /*d2d0*/  F2FP.F16.F32.PACK_AB R4, R119, R118 ;  /* 0x000000767704723e */ /* 0x020fe400000000ff */
[----:B------:R-:W-:Y:S01]  /*d2e0*/  @!P5 PRMT R155, R242, 0x5410, RZ ;  /* 0x00005410f29bd816 */ /* 0x000fe200000000ff */
[----:B------:R-:W-:Y:S01]  /*d2f0*/  @!P1 HADD2 R244, -R146.H0_H0, -RZ.H0_H0 ;  /* 0xa00000ff92f49230 */ /* 0x000fe20000000900 */
[C---:B------:R-:W-:Y:S01]  /*d300*/  PRMT R12, R5.reuse, 0x7610, R12 ;  /* 0x00007610050c7816 */ /* 0x040fe2000000000c */
[----:B------:R-:W-:Y:S01]  /*d310*/  LDSM.16.MT88.4 R64, [R181+0xf800] ;  /* 0x00f80000b540783b */ /* 0x000fe20000004200 */
[----:B------:R-:W-:Y:S02]  /*d320*/  PRMT R9, R5, 0x7632, R9 ;  /* 0x0000763205097816 */ /* 0x000fe40000000009 */
[----:B------:R-:W-:Y:S01]  /*d330*/  HSET2.LE.AND R8, R16, R28, PT ;  /* 0x0000001c10087233 */ /* 0x000fe20003803000 */
[----:B------:R3:W4:Y:S01]  /*d340*/  LDL.LU.S16 R5, [R1+0x4] ;  /* 0x0000040001057983 */ /* 0x0007220000300600 */
[----:B--2---:R-:W-:-:S02]  /*d350*/  F2FP.F16.F32.PACK_AB R16, R18, R24 ;  /* 0x000000181210723e */ /* 0x004fc400000000ff */
[C---:B------:R-:W-:Y:S01]  /*d360*/  PRMT R7, R4.reuse, 0x7610, R7 ;  /* 0x0000761004077816 */ /* 0x040fe20000000007 */
[----:B------:R-:W-:Y:S01]  /*d370*/  LDSM.16.MT88.4 R72, [R182+0xf800] ;  /* 0x00f80000b648783b */ /* 0x000fe20000004200 */
[----:B------:R-:W-:Y:S01]  /*d380*/  PRMT R6, R4, 0x7632, R6 ;  /* 0x0000763204067816 */ /* 0x000fe20000000006 */
[----:B------:R-:W-:Y:S01]  /*d390*/  IMAD.MOV.U32 R4, RZ, RZ, R16 ;  /* 0x000000ffff047224 */ /* 0x000fe200078e0010 */
[--C-:B------:R-:W-:Y:S02]  /*d3a0*/  HSET2.LE.AND R2, R2, R28.reuse, PT ;  /* 0x0000001c02027233 */ /* 0x100fe40003803000 */
[----:B------:R-:W-:Y:S01]  /*d3b0*/  HSET2.LE.AND R3, R3, R28, PT ;  /* 0x0000001c03037233 */ /* 0x000fe20003803000 */
[----:B------:R-:W-:Y:S01]  /*d3c0*/  IMAD.MOV.U32 R28, RZ, RZ, R53 ;  /* 0x000000ffff1c7224 */ /* 0x000fe200078e0035 */
[----:B------:R-:W-:Y:S02]  /*d3d0*/  LOP3.LUT R115, R0, R4, RZ, 0xc0, !PT ;  /* 0x0000000400737212 */ /* 0x000fe400078ec0ff */
[----:B------:R-:W-:-:S04]  /*d3e0*/  PRMT R0, R15, 0x5410, R14 ;  /* 0x000054100f007816 */ /* 0x000fc8000000000e */
[----:B------:R-:W-:Y:S02]  /*d3f0*/  LOP3.LUT R112, R2, R0, RZ, 0xc0, !PT ;  /* 0x0000000002707212 */ /* 0x000fe400078ec0ff */
[----:B------:R-:W-:-:S04]  /*d400*/  SHF.R.U32.HI R2, RZ, 0x18, R13 ;  /* 0x00000018ff027819 */ /* 0x000fc8000001160d */
[----:B------:R-:W-:Y:S02]  /*d410*/  ISETP.LE.U32.AND P5, PT, R2, UR5, PT ;  /* 0x0000000502007c0c */ /* 0x000fe4000bfa3070 */
[----:B------:R-:W-:Y:S02]  /*d420*/  @!P1 PRMT R146, R244, 0x5410, RZ ;  /* 0x00005410f4929816 */ /* 0x000fe400000000ff */
[----:B------:R-:W-:Y:S02]  /*d430*/  ISETP.LE.U32.AND P1, PT, R27, UR5, PT ;  /* 0x000000051b007c0c */ /* 0x000fe4000bf23070 */
[----:B------:R-:W-:-:S07]  /*d440*/  LOP3.LUT R2, R19, 0xff, RZ, 0xc0, !PT ;  /* 0x000000ff13027812 */ /* 0x000fce00078ec0ff */
[----:B------:R-:W-:-:S05]  /*d450*/  @!P5 HADD2 R246, -R147.H0_H0, -RZ.H0_H0 ;  /* 0xa00000ff93f6d230 */ /* 0x000fca0000000900 */
[----:B------:R-:W-:Y:S02]  /*d460*/  @!P5 PRMT R147, R246, 0x5410, RZ ;  /* 0x00005410f693d816 */ /* 0x000fe400000000ff */
[----:B------:R-:W-:Y:S02]  /*d470*/  ISETP.LE.U32.AND P5, PT, R2, UR5, PT ;  /* 0x0000000502007c0c */ /* 0x000fe4000bfa3070 */
[----:B------:R-:W-:Y:S01]  /*d480*/  SHF.R.U32.HI R2, RZ, 0x10, R19 ;  /* 0x00000010ff027819 */ /* 0x000fe20000011613 */
[----:B------:R-:W-:Y:S01]  /*d490*/  @!P1 HADD2 R250, -R143.H0_H0, -RZ.H0_H0 ;  /* 0xa00000ff8ffa9230 */ /* 0x000fe20000000900 */
[----:B------:R-:W-:Y:S02]  /*d4a0*/  PRMT R0, R12, 0x5410, R9 ;  /* 0x000054100c007816 */ /* 0x000fe40000000009 */
[----:B------:R-:W-:Y:S02]  /*d4b0*/  LOP3.LUT R2, R2, 0xff, RZ, 0xc0, !PT ;  /* 0x000000ff02027812 */ /* 0x000fe400078ec0ff */
[----:B------:R-:W-:-:S02]  /*d4c0*/  @!P1 PRMT R143, R250, 0x5410, RZ ;  /* 0x00005410fa8f9816 */ /* 0x000fc400000000ff */
[----:B------:R-:W-:Y:S02]  /*d4d0*/  ISETP.LE.U32.AND P1, PT, R2, UR5, PT ;  /* 0x0000000502007c0c */ /* 0x000fe4000bf23070 */
[----:B------:R-:W-:Y:S02]  /*d4e0*/  LOP3.LUT R113, R3, R0, RZ, 0xc0, !PT ;  /* 0x0000000003717212 */ /* 0x000fe400078ec0ff */
[----:B------:R-:W-:-:S04]  /*d4f0*/  PRMT R0, R7, 0x5410, R6 ;  /* 0x0000541007007816 */ /* 0x000fc80000000006 */
[----:B------:R-:W-:Y:S02]  /*d500*/  LOP3.LUT R114, R8, R0, RZ, 0xc0, !PT ;  /* 0x0000000008727212 */ /* 0x000fe400078ec0ff */
[----:B------:R-:W-:-:S04]  /*d510*/  SHF.R.U32.HI R0, RZ, 0x8, R17 ;  /* 0x00000008ff007819 */ /* 0x000fc80000011611 */
[----:B------:R-:W-:Y:S01]  /*d520*/  LOP3.LUT R0, R0, 0xffff, RZ, 0xc0, !PT ;  /* 0x0000ffff00007812 */ /* 0x000fe200078ec0ff */
[----:B------:R-:W-:Y:S01]  /*d530*/  HMMA.16816.F32 R120, R112, R124, R96 ;  /* 0x0000007c7078723c */ /* 0x000fe20000001860 */
[----:B------:R-:W-:Y:S01]  /*d540*/  @!P2 PRMT R151, R243, 0x5410, RZ ;  /* 0x00005410f397a816 */ /* 0x000fe200000000ff */
[----:B------:R3:W2:Y:S01]  /*d550*/  LDL.LU.S16 R99, [R1] ;  /* 0x0000000001637983 */ /* 0x0006a20000300600 */
[----:B------:R-:W-:Y:S02]  /*d560*/  ISETP.LE.U32.AND P2, PT, R0, UR5, PT ;  /* 0x0000000500007c0c */ /* 0x000fe4000bf43070 */
[----:B------:R-:W-:Y:S01]  /*d570*/  LOP3.LUT R0, R31, 0xff, RZ, 0xc0, !PT ;  /* 0x000000ff1f007812 */ /* 0x000fe200078ec0ff */
[----:B------:R3:W5:Y:S01]  /*d580*/  LDL.LU.S16 R97, [R1+0x8] ;  /* 0x0000080001617983 */ /* 0x0007620000300600 */
[----:B----4-:R-:W-:-:S05]  /*d590*/  @!P1 HADD2 R5, -R117.H0_H0, -RZ.H0_H0 ;  /* 0xa00000ff75059230 */ /* 0x010fca0000000900 */
[----:B------:R-:W-:-:S04]  /*d5a0*/  PRMT R31, R5, 0x7610, R31 ;  /* 0x00007610051f7816 */ /* 0x000fc8000000001f */
[----:B------:R-:W-:Y:S02]  /*d5b0*/  @!P1 PRMT R117, R31, 0x5410, RZ ;  /* 0x000054101f759816 */ /* 0x000fe400000000ff */
[----:B------:R3:W4:Y:S01]  /*d5c0*/  LDL.LU.S16 R31, [R1+0x10] ;  /* 0x00001000011f7983 */ /* 0x0007220000300600 */
[----:B------:R-:W-:Y:S02]  /*d5d0*/  @!P3 PRMT R152, R245, 0x5410, RZ ;  /* 0x00005410f598b816 */ /* 0x000fe400000000ff */
[----:B------:R-:W-:Y:S02]  /*d5e0*/  ISETP.LE.U32.AND P3, PT, R0, UR5, PT ;  /* 0x0000000500007c0c */ /* 0x000fe4000bf63070 */
[----:B------:R-:W-:-:S04]  /*d5f0*/  LOP3.LUT R0, R19, 0xffff, RZ, 0xc0, !PT ;  /* 0x0000ffff13007812 */ /* 0x000fc800078ec0ff */
[----:B------:R-:W-:-:S04]  /*d600*/  SHF.R.U32.HI R0, RZ, 0x8, R0 ;  /* 0x00000008ff007819 */ /* 0x000fc80000011600 */
[----:B------:R-:W-:-:S04]  /*d610*/  LOP3.LUT R0, R0, 0xffff, RZ, 0xc0, !PT ;  /* 0x0000ffff00007812 */ /* 0x000fc800078ec0ff */
[----:B------:R-:W-:Y:S02]  /*d620*/  ISETP.LE.U32.AND P4, PT, R0, UR5, PT ;  /* 0x0000000500007c0c */ /* 0x000fe4000bf83070 */
[----:B------:R-:W-:Y:S01]  /*d630*/  SHF.R.U32.HI R4, RZ, 0x8, R70 ;  /* 0x00000008ff047819 */ /* 0x000fe20000011646 */
[----:B------:R-:W-:-:S03]  /*d640*/  @!P3 HADD2 R249, -R145.H0_H0, -RZ.H0_H0 ;  /* 0xa00000ff91f9b230 */ /* 0x000fc60000000900 */
[----:B------:R-:W-:Y:S02]  /*d650*/  LOP3.LUT R4, R4, 0xffff, RZ, 0xc0, !PT ;  /* 0x0000ffff04047812 */ /* 0x000fe400078ec0ff */
[----:B------:R-:W-:-:S05]  /*d660*/  SHF.R.U32.HI R0, RZ, 0x18, R19 ;  /* 0x00000018ff007819 */ /* 0x000fca0000011613 */
[----:B------:R-:W-:Y:S01]  /*d670*/  @!P4 HADD2 R252, -R136.H0_H0, -RZ.H0_H0 ;  /* 0xa00000ff88fcc230 */ /* 0x000fe20000000900 */
[----:B------:R-:W-:Y:S01]  /*d680*/  @!P3 PRMT R145, R249, 0x5410, RZ ;  /* 0x00005410f991b816 */ /* 0x000fe200000000ff */
[----:B------:R-:W-:-:S03]  /*d690*/  @!P5 HADD2 R251, -R138.H0_H0, -RZ.H0_H0 ;  /* 0xa00000ff8afbd230 */ /* 0x000fc60000000900 */
[----:B------:R-:W-:Y:S02]  /*d6a0*/  @!P4 PRMT R136, R252, 0x5410, RZ ;  /* 0x00005410fc88c816 */ /* 0x000fe400000000ff */
[----:B------:R-:W-:Y:S01]  /*d6b0*/  ISETP.LE.U32.AND P4, PT, R4, UR5, PT ;  /* 0x0000000504007c0c */ /* 0x000fe2000bf83070 */
[----:B------:R-:W-:Y:S01]  /*d6c0*/  IMAD.WIDE.U32 R2, R71, -0x2daee0ad, RZ ;  /* 0xd2511f5347027825 */ /* 0x000fe200078e00ff */
[----:B------:R-:W-:Y:S02]  /*d6d0*/  ISETP.LE.U32.AND P3, PT, R0, UR5, PT ;  /* 0x0000000500007c0c */ /* 0x000fe4000bf63070 */
[----:B------:R-:W-:Y:S02]  /*d6e0*/  LOP3.LUT R0, R69, 0xff, RZ, 0xc0, !PT ;  /* 0x000000ff45007812 */ /* 0x000fe400078ec0ff */
[----:B------:R-:W-:Y:S02]  /*d6f0*/  @!P5 PRMT R138, R251, 0x5410, RZ ;  /* 0x00005410fb8ad816 */ /* 0x000fe400000000ff */
[----:B------:R-:W-:-:S02]  /*d700*/  ISETP.LE.U32.AND P5, PT, R0, UR5, PT ;  /* 0x0000000500007c0c */ /* 0x000fc4000bfa3070 */
[----:B------:R-:W-:Y:S02]  /*d710*/  LOP3.LUT R0, R3, UR31, R68, 0x96, !PT ;  /* 0x0000001f03007c12 */ /* 0x000fe4000f8e9644 */
[C---:B------:R-:W-:Y:S02]  /*d720*/  LOP3.LUT R4, R2.reuse, 0xff, RZ, 0xc0, !PT ;  /* 0x000000ff02047812 */ /* 0x040fe400078ec0ff */
[----:B------:R-:W-:Y:S02]  /*d730*/  LOP3.LUT R13, R2, 0xffff, RZ, 0xc0, !PT ;  /* 0x0000ffff020d7812 */ /* 0x000fe400078ec0ff */
[--C-:B------:R-:W-:Y:S02]  /*d740*/  SHF.R.U32.HI R5, RZ, 0x10, R2.reuse ;  /* 0x00000010ff057819 */ /* 0x100fe40000011602 */
[----:B------:R-:W-:Y:S02]  /*d750*/  SHF.R.U32.HI R2, RZ, 0x18, R2 ;  /* 0x00000018ff027819 */ /* 0x000fe40000011602 */
[----:B------:R-:W-:Y:S01]  /*d760*/  LOP3.LUT R3, R0, 0xff, RZ, 0xc0, !PT ;  /* 0x000000ff00037812 */ /* 0x000fe200078ec0ff */
[----:B-----5:R-:W-:-:S05]  /*d770*/  @!P6 HADD2 R97, -R142.H0_H0, -RZ.H0_H0 ;  /* 0xa00000ff8e61e230 */ /* 0x020fca0000000900 */
[----:B------:R-:W-:Y:S02]  /*d780*/  PRMT R96, R97, 0x7610, R96 ;  /* 0x0000761061607816 */ /* 0x000fe40000000060 */
[----:B------:R-:W-:Y:S02]  /*d790*/  ISETP.LE.U32.AND P1, PT, R2, UR5, PT ;  /* 0x0000000502007c0c */ /* 0x000fe4000bf23070 */
[----:B------:R-:W-:Y:S01]  /*d7a0*/  @!P6 PRMT R142, R96, 0x5410, RZ ;  /* 0x00005410608ee816 */ /* 0x000fe200000000ff */
[----:B------:R3:W5:Y:S01]  /*d7b0*/  LDL.LU.S16 R2, [R1+0x14] ;  /* 0x0000140001027983 */ /* 0x0007620000300600 */
[----:B------:R-:W-:Y:S02]  /*d7c0*/  ISETP.LE.U32.AND P6, PT, R3, UR5, PT ;  /* 0x0000000503007c0c */ /* 0x000fe4000bfc3070 */
[----:B------:R-:W-:Y:S01]  /*d7d0*/  SHF.R.U32.HI R3, RZ, 0x18, R0 ;  /* 0x00000018ff037819 */ /* 0x000fe20000011600 */
[----:B----4-:R-:W-:-:S05]  /*d7e0*/  @!P4 HADD2 R31, -R141.H0_H0, -RZ.H0_H0 ;  /* 0xa00000ff8d1fc230 */ /* 0x010fca0000000900 */
[----:B------:R-:W-:-:S04]  /*d7f0*/  PRMT R27, R31, 0x7610, R27 ;  /* 0x000076101f1b7816 */ /* 0x000fc8000000001b */
[----:B------:R-:W-:Y:S02]  /*d800*/  @!P4 PRMT R141, R27, 0x5410, RZ ;  /* 0x000054101b8dc816 */ /* 0x000fe400000000ff */
[----:B------:R-:W-:Y:S02]  /*d810*/  ISETP.LE.U32.AND P4, PT, R3, UR5, PT ;  /* 0x0000000503007c0c */ /* 0x000fe4000bf83070 */
[----:B------:R3:W4:Y:S04]  /*d820*/  LDL.LU.S16 R3, [R1+0x28] ;  /* 0x0000280001037983 */ /* 0x0007280000300600 */
[----:B------:R3:W3:Y:S01]  /*d830*/  LDL.LU.S16 R27, [R1+0x24] ;  /* 0x00002400011b7983 */ /* 0x0006e20000300600 */
[----:B------:R-:W-:-:S05]  /*d840*/  @!P2 HADD2 R248, -R144.H0_H0, -RZ.H0_H0 ;  /* 0xa00000ff90f8a230 */ /* 0x000fca0000000900 */
[----:B------:R-:W-:Y:S02]  /*d850*/  @!P2 PRMT R144, R248, 0x5410, RZ ;  /* 0x00005410f890a816 */ /* 0x000fe400000000ff */
[----:B------:R-:W-:Y:S01]  /*d860*/  ISETP.LE.U32.AND P2, PT, R60, UR5, PT ;  /* 0x000000053c007c0c */ /* 0x000fe2000bf43070 */
[----:B--2---:R-:W-:-:S05]  /*d870*/  @!P3 HADD2 R99, -R137.H0_H0, -RZ.H0_H0 ;  /* 0xa00000ff8963b230 */ /* 0x004fca0000000900 */
[----:B------:R-:W-:-:S04]  /*d880*/  PRMT R98, R99, 0x7610, R98 ;  /* 0x0000761063627816 */ /* 0x000fc80000000062 */
[----:B------:R-:W-:Y:S02]  /*d890*/  @!P3 PRMT R137, R98, 0x5410, RZ ;  /* 0x000054106289b816 */ /* 0x000fe400000000ff */
[----:B------:R-:W-:Y:S01]  /*d8a0*/  ISETP.LE.U32.AND P3, PT, R4, UR5, PT ;  /* 0x0000000504007c0c */ /* 0x000fe2000bf63070 */
[----:B------:R-:W-:Y:S01]  /*d8b0*/  IMAD.MOV.U32 R242, RZ, RZ, R23 ;  /* 0x000000fffff27224 */ /* 0x000fe200078e0017 */
[C---:B------:R-:W-:Y:S01]  /*d8c0*/  HMMA.16816.F32 R52, R112.reuse, R56, R80 ;  /* 0x000000387034723c */ /* 0x040fe20000001850 */
[----:B------:R-:W-:Y:S01]  /*d8d0*/  IMAD.MOV.U32 R243, RZ, RZ, R21 ;  /* 0x000000fffff37224 */ /* 0x000fe200078e0015 */
[----:B------:R-:W2:Y:S04]  /*d8e0*/  LDSM.16.MT88.4 R80, [R184+0xf800] ;  /* 0x00f80000b850783b */ /* 0x000ea80000004200 */
[----:B------:R-:W-:Y:S01]  /*d8f0*/  HMMA.16816.F32 R124, R112, R126, R128 ;  /* 0x0000007e707c723c */ /* 0x000fe20000001880 */
[----:B------:R-:W2:Y:S04]  /*d900*/  LDSM.16.MT88.4 R128, [R181+0x11800] ;  /* 0x01180000b580783b */ /* 0x000ea80000004200 */
[----:B------:R-:W2:Y:S01]  /*d910*/  LDSM.16.MT88.4 R96, [R182+0x11800] ;  /* 0x01180000b660783b */ /* 0x000ea20000004200 */
[----:B-----5:R-:W-:-:S05]  /*d920*/  @!P2 HADD2 R2, -R140.H0_H0, -RZ.H0_H0 ;  /* 0xa00000ff8c02a230 */ /* 0x020fca0000000900 */
[----:B------:R-:W-:-:S04]  /*d930*/  PRMT R4, R2, 0x7610, R4 ;  /* 0x0000761002047816 */ /* 0x000fc80000000004 */
[----:B------:R-:W-:Y:S02]  /*d940*/  @!P2 PRMT R140, R4, 0x5410, RZ ;  /* 0x00005410048ca816 */ /* 0x000fe400000000ff */
[----:B------:R1:W5:Y:S01]  /*d950*/  LDL.LU.S16 R4, [R1+0x2c] ;  /* 0x00002c0001047983 */ /* 0x0003620000300600 */
[----:B---3--:R-:W-:-:S05]  /*d960*/  @!P6 HADD2 R27, -R15.H0_H0, -RZ.H0_H0 ;  /* 0xa00000ff0f1be230 */ /* 0x008fca0000000900 */
[----:B------:R-:W-:Y:S02]  /*d970*/  PRMT R20, R27, 0x7610, R20 ;  /* 0x000076101b147816 */ /* 0x000fe40000000014 */
[----:B------:R3:W2:Y:S01]  /*d980*/  LDL.LU.S16 R27, [R1+0xc] ;  /* 0x00000c00011b7983 */ /* 0x0006a20000300600 */
[----:B------:R-:W-:Y:S01]  /*d990*/  LOP3.LUT R2, R5, 0xff, RZ, 0xc0, !PT ;  /* 0x000000ff05027812 */ /* 0x000fe200078ec0ff */
[----:B----4-:R-:W-:Y:S01]  /*d9a0*/  @!P5 HADD2 R3, -R139.H0_H0, -RZ.H0_H0 ;  /* 0xa00000ff8b03d230 */ /* 0x010fe20000000900 */
[----:B------:R-:W-:Y:S01]  /*d9b0*/  @!P6 PRMT R15, R20, 0x5410, RZ ;  /* 0x00005410140fe816 */ /* 0x000fe200000000ff */
[----:B------:R3:W4:Y:S01]  /*d9c0*/  LDL.LU.S16 R31, [R1+0x34] ;  /* 0x00003400011f7983 */ /* 0x0007220000300600 */
[----:B------:R-:W-:Y:S02]  /*d9d0*/  ISETP.LE.U32.AND P2, PT, R2, UR5, PT ;  /* 0x0000000502007c0c */ /* 0x000fe4000bf43070 */
[----:B------:R-:W-:Y:S02]  /*d9e0*/  LOP3.LUT R2, R0, 0xffff, RZ, 0xc0, !PT ;  /* 0x0000ffff00027812 */ /* 0x000fe400078ec0ff */
[----:B------:R-:W-:-:S02]  /*d9f0*/  SHF.R.U32.HI R0, RZ, 0x10, R0 ;  /* 0x00000010ff007819 */ /* 0x000fc40000011600 */
[----:B------:R-:W-:Y:S02]  /*da00*/  PRMT R22, R3, 0x7610, R22 ;  /* 0x0000761003167816 */ /* 0x000fe40000000016 */
[----:B------:R-:W-:Y:S02]  /*da10*/  SHF.R.U32.HI R3, RZ, 0x8, R2 ;  /* 0x00000008ff037819 */ /* 0x000fe40000011602 */
[----:B------:R-:W-:Y:S02]  /*da20*/  LOP3.LUT R2, R0, 0xff, RZ, 0xc0, !PT ;  /* 0x000000ff00027812 */ /* 0x000fe400078ec0ff */
[----:B------:R-:W-:Y:S01]  /*da30*/  LOP3.LUT R0, R3, 0xffff, RZ, 0xc0, !PT ;  /* 0x0000ffff03007812 */ /* 0x000fe200078ec0ff */
[----:B------:R-:W-:Y:S01]  /*da40*/  FFMA.FTZ R3, R241, R29, R28 ;  /* 0x0000001df1037223 */ /* 0x000fe2000001001c */
[----:B------:R-:W-:Y:S01]  /*da50*/  @!P5 PRMT R139, R22, 0x5410, RZ ;  /* 0x00005410168bd816 */ /* 0x000fe200000000ff */
[----:B------:R3:W3:Y:S01]  /*da60*/  LDL.LU.S16 R29, [R1+0x30] ;  /* 0x00003000011d7983 */ /* 0x0006e20000300600 */
[----:B------:R-:W-:-:S02]  /*da70*/  ISETP.LE.U32.AND P5, PT, R2, UR5, PT ;  /* 0x0000000502007c0c */ /* 0x000fc4000bfa3070 */
[----:B------:R-:W-:Y:S01]  /*da80*/  ISETP.LE.U32.AND P6, PT, R0, UR5, PT ;  /* 0x0000000500007c0c */ /* 0x000fe2000bfc3070 */
[----:B------:R1:W3:Y:S01]  /*da90*/  LDL.LU.S16 R28, [R1+0x18] ;  /* 0x00001800011c7983 */ /* 0x0002e20000300600 */
[----:B------:R-:W-:Y:S02]  /*daa0*/  SHF.R.U32.HI R0, RZ, 0x8, R13 ;  /* 0x00000008ff007819 */ /* 0x000fe4000001160d */
[----:B------:R-:W-:Y:S01]  /*dab0*/  @P2 PRMT R8, R16, 0x7610, R8 ;  /* 0x0000761010082816 */ /* 0x000fe20000000008 */
[C---:B-----5:R-:W-:Y:S02]  /*dac0*/  @!P2 HADD2 R4, -R16.reuse.H0_H0, -RZ.H0_H0 ;  /* 0xa00000ff1004a230 */ /* 0x060fe40000000900 */
[----:B--2---:R-:W-:-:S03]  /*dad0*/  @!P1 HADD2 R27, -R16.H1_H1, -RZ.H0_H0 ;  /* 0xa00000ff101b9230 */ /* 0x004fc60000000d00 */
[----:B------:R-:W-:Y:S01]  /*dae0*/  PRMT R2, R4, 0x7610, R2 ;  /* 0x0000761004027816 */ /* 0x000fe20000000002 */
[----:B------:R-:W-:Y:S01]  /*daf0*/  FADD.FTZ R3, R205, R3 ;  /* 0x00000003cd037221 */ /* 0x000fe20000010000 */
[----:B-1----:R-:W-:Y:S01]  /*db00*/  HMMA.16816.F32 R36, R112, R40, R44 ;  /* 0x000000287024723c */ /* 0x002fe2000000182c */
[----:B------:R-:W-:Y:S01]  /*db10*/  LDSM.16.MT88.4 R20, [R183+0x11800] ;  /* 0x01180000b714783b */ /* 0x000fe20000004200 */
[----:B------:R-:W-:Y:S02]  /*db20*/  PRMT R19, R27, 0x7610, R19 ;  /* 0x000076101b137816 */ /* 0x000fe40000000013 */
[----:B------:R-:W-:Y:S01]  /*db30*/  @!P2 PRMT R8, R2, 0x5410, RZ ;  /* 0x000054100208a816 */ /* 0x000fe200000000ff */
[----:B------:R2:W5:Y:S01]  /*db40*/  LDL.LU.S16 R27, [R1+0x3c] ;  /* 0x00003c00011b7983 */ /* 0x0005620000300600 */
[----:B------:R-:W-:Y:S02]  /*db50*/  LOP3.LUT R2, R0, 0xffff, RZ, 0xc0, !PT ;  /* 0x0000ffff00027812 */ /* 0x000fe400078ec0ff */
[----:B------:R-:W-:-:S02]  /*db60*/  @P1 PRMT R0, R16, 0x7632, R0 ;  /* 0x0000763210001816 */ /* 0x000fc40000000000 */
[----:B------:R-:W-:Y:S02]  /*db70*/  @!P1 PRMT R0, R19, 0x5410, RZ ;  /* 0x0000541013009816 */ /* 0x000fe400000000ff */
[----:B------:R2:W2:Y:S01]  /*db80*/  LDL.LU.S16 R19, [R1+0x38] ;  /* 0x0000380001137983 */ /* 0x0004a20000300600 */
[----:B------:R-:W-:Y:S01]  /*db90*/  ISETP.LE.U32.AND P2, PT, R2, UR5, PT ;  /* 0x0000000502007c0c */ /* 0x000fe2000bf43070 */
[----:B------:R-:W-:Y:S01]  /*dba0*/  FFMA.FTZ R4, R242, R116, R243 ;  /* 0x00000074f2047223 */ /* 0x000fe200000100f3 */
[----:B----4-:R-:W-:-:S03]  /*dbb0*/  @!P6 HADD2 R31, -R14.H0_H0, -RZ.H0_H0 ;  /* 0xa00000ff0e1fe230 */ /* 0x010fc60000000900 */
[----:B------:R-:W-:Y:S01]  /*dbc0*/  FADD.FTZ R2, R204, R4 ;  /* 0x00000004cc027221 */ /* 0x000fe20000010000 */
[----:B---3--:R-:W-:-:S03]  /*dbd0*/  @!P4 HADD2 R28, -R9.H0_H0, -RZ.H0_H0 ;  /* 0xa00000ff091cc230 */ /* 0x008fc60000000900 */
[----:B------:R-:W-:Y:S01]  /*dbe0*/  FADD.FTZ R2, R206, R2 ;  /* 0x00000002ce027221 */ /* 0x000fe20000010000 */
[----:B------:R-:W-:Y:S01]  /*dbf0*/  PRMT R17, R31, 0x7610, R17 ;  /* 0x000076101f117816 */ /* 0x000fe20000000011 */
[----:B------:R-:W-:Y:S01]  /*dc00*/  FADD.FTZ R3, R207, R3 ;  /* 0x00000003cf037221 */ /* 0x000fe20000010000 */
[----:B------:R-:W-:Y:S01]  /*dc10*/  PRMT R13, R28, 0x7610, R13 ;  /* 0x000076101c0d7816 */ /* 0x000fe2000000000d */
[----:B------:R-:W-:Y:S01]  /*dc20*/  @!P5 HADD2 R29, -R12.H0_H0, -RZ.H0_H0 ;  /* 0xa00000ff0c1dd230 */ /* 0x000fe20000000900 */
[----:B------:R-:W-:Y:S02]  /*dc30*/  @!P6 PRMT R14, R17, 0x5410, RZ ;  /* 0x00005410110ee816 */ /* 0x000fe400000000ff */
[----:B------:R-:W-:Y:S01]  /*dc40*/  @!P4 PRMT R9, R13, 0x5410, RZ ;  /* 0x000054100d09c816 */ /* 0x000fe200000000ff */
[----:B------:R-:W-:Y:S01]  /*dc50*/  FADD.FTZ R13, R25, R2 ;  /* 0x00000002190d7221 */ /* 0x000fe20000010000 */
[----:B------:R-:W-:Y:S01]  /*dc60*/  FADD.FTZ R17, R240, R3 ;  /* 0x00000003f0117221 */ /* 0x000fe20000010000 */
[----:B------:R-:W-:-:S02]  /*dc70*/  PRMT R16, R29, 0x7610, R16 ;  /* 0x000076101d107816 */ /* 0x000fc40000000010 */
[----:B------:R-:W-:Y:S01]  /*dc80*/  FADD.FTZ R13, R208, R13 ;  /* 0x0000000dd00d7221 */ /* 0x000fe20000010000 */
[----:B------:R-:W-:Y:S01]  /*dc90*/  FADD.FTZ R17, R209, R17 ;  /* 0x00000011d1117221 */ /* 0x000fe20000010000 */
[----:B------:R-:W-:Y:S01]  /*dca0*/  @!P5 PRMT R12, R16, 0x5410, RZ ;  /* 0x00005410100cd816 */ /* 0x000fe200000000ff */
[----:B------:R-:W-:Y:S02]  /*dcb0*/  IMAD.U32 R16, RZ, RZ, UR18 ;  /* 0x00000012ff107e24 */ /* 0x000fe4000f8e00ff */
[----:B------:R-:W-:Y:S01]  /*dcc0*/  FADD.FTZ R13, R210, R13 ;  /* 0x0000000dd20d7221 */ /* 0x000fe20000010000 */
[----:B------:R-:W-:Y:S01]  /*dcd0*/  FADD.FTZ R17, R211, R17 ;  /* 0x00000011d3117221 */ /* 0x000fe20000010000 */
[C---:B------:R-:W-:Y:S06]  /*dce0*/  HMMA.16816.F32 R76, R112.reuse, R80, R76 ;  /* 0x00000050704c723c */ /* 0x040fec000000184c */
[C---:B------:R-:W-:Y:S01]  /*dcf0*/  HMMA.16816.F32 R44, R112.reuse, R48, R88 ;  /* 0x00000030702c723c */ /* 0x040fe20000001858 */
[----:B------:R-:W1:Y:S05]  /*dd00*/  LDSM.16.MT88.4 R88, [R183+0xf800] ;  /* 0x00f80000b758783b */ /* 0x000e6a0000004200 */
[----:B------:R-:W-:Y:S01]  /*dd10*/  HMMA.16816.F32 R80, R112, R82, R104 ;  /* 0x000000527050723c */ /* 0x000fe20000001868 */
[----:B------:R-:W3:Y:S01]  /*dd20*/  LDSM.16.MT88.4 R104, [R184+0x11800] ;  /* 0x01180000b868783b */ /* 0x000ee20000004200 */
[----:B------:R-:W-:-:S04]  /*dd30*/  @UP0 UIADD3 UR37, UR17, -0x3, URZ ;  /* 0xfffffffd11250890 */ /* 0x000fc8000fffe03f */
[----:B------:R-:W-:Y:S01]  /*dd40*/  HMMA.16816.F32 R92, R112, R128, R92 ;  /* 0x00000080705c723c */ /* 0x000fe2000000185c */
[----:B------:R-:W-:-:S05]  /*dd50*/  IMAD.MOV.U32 R116, RZ, RZ, R164 ;  /* 0x000000ffff747224 */ /* 0x000fca00078e00a4 */
[----:B------:R-:W-:Y:S01]  /*dd60*/  HMMA.16816.F32 R128, R112, R130, R132 ;  /* 0x000000827080723c */ /* 0x000fe20000001884 */
[----:B------:R-:W-:-:S05]  /*dd70*/  @P0 IMAD.MOV.U32 R116, RZ, RZ, R164 ;  /* 0x000000ffff740224 */ /* 0x000fca00078e00a4 */
[C---:B------:R-:W-:Y:S06]  /*dd80*/  HMMA.16816.F32 R60, R112.reuse, R64, R232 ;  /* 0x00000040703c723c */ /* 0x040fec00000018e8 */
[C---:B------:R-:W-:Y:S06]  /*dd90*/  HMMA.16816.F32 R68, R112.reuse, R72, R216 ;  /* 0x000000487044723c */ /* 0x040fec00000018d8 */
[C---:B------:R-:W-:Y:S06]  /*dda0*/  HMMA.16816.F32 R132, R112.reuse, R96, R168 ;  /* 0x000000607084723c */ /* 0x040fec00000018a8 */
[C---:B-1----:R-:W-:Y:S06]  /*ddb0*/  HMMA.16816.F32 R84, R112.reuse, R88, R84 ;  /* 0x000000587054723c */ /* 0x042fec0000001854 */
        /* <DEDUP_REMOVED lines=11> */
[----:B-----5:R-:W-:-:S02]  /*de70*/  @!P3 HADD2 R27, -R7.H0_H0, -RZ.H0_H0 ;  /* 0xa00000ff071bb230 */ /* 0x020fc40000000900 */
[----:B--2---:R-:W-:-:S03]  /*de80*/  @!P2 HADD2 R19, -R6.H0_H0, -RZ.H0_H0 ;  /* 0xa00000ff0613a230 */ /* 0x004fc60000000900 */
[----:B------:R-:W-:Y:S02]  /*de90*/  PRMT R5, R27, 0x7610, R5 ;  /* 0x000076101b057816 */ /* 0x000fe40000000005 */
[----:B------:R-:W-:Y:S02]  /*dea0*/  PRMT R4, R19, 0x7610, R4 ;  /* 0x0000761013047816 */ /* 0x000fe40000000004 */
[----:B------:R-:W-:Y:S01]  /*deb0*/  @!P3 PRMT R7, R5, 0x5410, RZ ;  /* 0x000054100507b816 */ /* 0x000fe200000000ff */
[----:B------:R-:W-:Y:S01]  /*dec0*/  IMAD.MOV.U32 R5, RZ, RZ, R11 ;  /* 0x000000ffff057224 */ /* 0x000fe200078e000b */
[----:B------:R-:W-:Y:S01]  /*ded0*/  @!P2 PRMT R6, R4, 0x5410, RZ ;  /* 0x000054100406a816 */ /* 0x000fe200000000ff */
[----:B------:R-:W-:-:S04]  /*dee0*/  IMAD.MOV.U32 R4, RZ, RZ, R10 ;  /* 0x000000ffff047224 */ /* 0x000fc800078e000a */
        /* <DEDUP_REMOVED lines=55> */
[----:B------:R-:W-:Y:S01]  /*e260*/  IADD3 R197, P1, R10, -0x100, RZ ;  /* 0xffffff000ac57810 */ /* 0x000fe20007f3e0ff */
[--C-:B------:R-:W-:Y:S02]  /*e270*/  IMAD.MOV.U32 R3, RZ, RZ, R153.reuse ;  /* 0x000000ffff037224 */ /* 0x100fe400078e0099 */
[----:B------:R-:W-:Y:S01]  /*e280*/  @P0 IMAD.MOV.U32 R3, RZ, RZ, R153 ;  /* 0x000000ffff030224 */ /* 0x000fe200078e0099 */
[----:B------:R-:W-:Y:S01]  /*e290*/  IADD3.X R196, R11, -0x1, RZ, P1, !PT ;  /* 0xffffffff0bc47810 */ /* 0x000fe20000ffe4ff */
[----:B------:R-:W-:Y:S08]  /*e2a0*/  @P0 BRA `(.L_x_702) ;  /* 0x0000000000040947 */ /* 0x000ff00003800000 */
.L_x_698:
[----:B------:R-:W-:-:S12]  /*e2b0*/  UIADD3 UR37, UR16, -0x1, URZ ;  /* 0xffffffff10257890 */ /* 0x000fd8000fffe03f */
.L_x_702:
[----:B------:R-:W-:-:S13]  /*e2c0*/  ISETP.LE.AND P0, PT, RZ, UR37, PT ;  /* 0x00000025ff007c0c */ /* 0x000fda000bf03270 */
[----:B------:R-:W-:Y:S05]  /*e2d0*/  @!P0 BRA `(.L_x_703) ;  /* 0x00000050008c8947 */ /* 0x000fea0003800000 */
[----:B-1----:R-:W3:Y:S01]  /*e2e0*/  LDL.LU R4, [R1+0x60] ;  /* 0x0000600001047983 */ /* 0x002ee20000300800 */
[----:B------:R-:W-:Y:S01]  /*e2f0*/  ULDC UR4, c[0x0][0x2d0] ;  /* 0x0000b40000047ab9 */ /* 0x000fe20000000800 */
[----:B--2---:R-:W1:Y:S01]  /*e300*/  S2R R2, SR_TID.X ;  /* 0x0000000000027919 */ /* 0x004e620000002100 */
[----:B------:R-:W-:Y:S01]  /*e310*/  MOV R117, R3 ;  /* 0x0000000300757202 */ /* 0x000fe20000000f00 */
[----:B------:R-:W-:Y:S01]  /*e320*/  USHF.R.S32.HI UR35, URZ, 0x1f, UR18 ;  /* 0x0000001f3f237899 */ /* 0x000fe20008011412 */
[----:B------:R-:W2:Y:S01]  /*e330*/  LDL.LU R6, [R1+0x70] ;  /* 0x0000700001067983 */ /* 0x000ea20000300800 */
        /* <DEDUP_REMOVED lines=14> */
[----:B------:R-:W5:Y:S01]  /*e420*/  @!P4 LDC.64 R10, c[0x0][0x220] ;  /* 0x00008800ff0acb82 */ /* 0x000f620000000a00 */
[----:B-1----:R1:W-:Y:S04]  /*e430*/  @!P4 STL.64 [R1+0x48], R8 ;  /* 0x000048080100c387 */ /* 0x0023e80000100a00 */
[----:B----4-:R-:W-:Y:S04]  /*e440*/  @!P4 STL.64 [R1+0x40], R12 ;  /* 0x0000400c0100c387 */ /* 0x010fe80000100a00 */
[----:B-----5:R-:W-:Y:S01]  /*e450*/  @!P4 STL.64 [R1+0x38], R10 ;  /* 0x0000380a0100c387 */ /* 0x020fe20000100a00 */
[----:B-1----:R-:W1:Y:S03]  /*e460*/  @!P4 LDC.64 R8, c[0x0][0x220] ;  /* 0x00008800ff08cb82 */ /* 0x002e660000000a00 */
[----:B-1----:R-:W-:Y:S01]  /*e470*/  @!P4 STL.64 [R1+0x30], R8 ;  /* 0x000030080100c387 */ /* 0x002fe20000100a00 */
[----:B---3--:R-:W-:-:S05]  /*e480*/  IMAD.WIDE.U32 R4, R4, -0x326172a9, RZ ;  /* 0xcd9e8d5704047825 */ /* 0x008fca00078e00ff */
[----:B------:R1:W-:Y:S01]  /*e490*/  STL.64 [R1+0x10], R4 ;  /* 0x0000100401007387 */ /* 0x0003e20000100a00 */
[----:B--2---:R-:W-:-:S03]  /*e4a0*/  LOP3.LUT R204, R5, R6, RZ, 0x3c, !PT ;  /* 0x0000000605cc7212 */ /* 0x004fc600078e3cff */
        /* <DEDUP_REMOVED lines=9> */
.L_x_706:
        /* <DEDUP_REMOVED lines=11> */
[----:B------:R-:W4:Y:S01]  /*e5f0*/  @!P2 LDC.64 R140, c[0x0][0x218] ;  /* 0x00008600ff8cab82 */ /* 0x000f220000000a00 */
[----:B------:R-:W-:Y:S01]  /*e600*/  UIADD3 UR8, UR17, UR8, URZ ;  /* 0x0000000811087290 */ /* 0x000fe2000fffe03f */
[----:B------:R-:W-:Y:S05]  /*e610*/  IMAD.U32 R119, RZ, RZ, UR17 ;  /* 0x00000011ff777e24 */ /* 0x000fea000f8e00ff */
[----:B------:R-:W-:Y:S01]  /*e620*/  IMAD.U32 R116, RZ, RZ, UR8 ;  /* 0x00000008ff747e24 */ /* 0x000fe2000f8e00ff */
[----:B------:R-:W4:Y:S08]  /*e630*/  @!P4 LDC.64 R144, c[0x0][0x218] ;  /* 0x00008600ff90cb82 */ /* 0x000f300000000a00 */
[----:B------:R-:W4:Y:S08]  /*e640*/  @!P3 LDC.64 R146, c[0x0][0x218] ;  /* 0x00008600ff92bb82 */ /* 0x000f300000000a00 */
[----:B------:R-:W4:Y:S08]  /*e650*/  @!P4 LDC.64 R154, c[0x0][0x218] ;  /* 0x00008600ff9acb82 */ /* 0x000f300000000a00 */
[----:B------:R-:W4:Y:S08]  /*e660*/  @!P2 LDC.64 R156, c[0x0][0x218] ;  /* 0x00008600ff9cab82 */ /* 0x000f300000000a00 */
[----:B------:R-:W4:Y:S01]  /*e670*/  @!P2 LDC.64 R152, c[0x0][0x218] ;  /* 0x00008600ff98ab82 */ /* 0x000f220000000a00 */
[C---:B--2---:R-:W-:Y:S07]  /*e680*/  LEA R2, P0, R118.reuse, R150, 0x6 ;  /* 0x0000009676027211 */ /* 0x044fee00078030ff */
[----:B------:R-:W2:Y:S01]  /*e690*/  @!P2 LDC.64 R150, c[0x0][0x218] ;  /* 0x00008600ff96ab82 */ /* 0x000ea20000000a00 */
[----:B---3--:R-:W-:Y:S02]  /*e6a0*/  LEA.HI.X R116, R118, R149, R116, 0x6, P0 ;  /* 0x0000009576747211 */ /* 0x008fe400000f3474 */
[C---:B-1----:R-:W-:Y:S02]  /*e6b0*/  @!P4 LEA R136, P1, R2.reuse, R136, 0x1 ;  /* 0x000000880288c211 */ /* 0x042fe400078208ff */
[C---:B-----5:R-:W-:Y:S02]  /*e6c0*/  @!P3 LEA R118, P0, R2.reuse, R138, 0x1 ;  /* 0x0000008a0276b211 */ /* 0x060fe400078008ff */
[C-C-:B------:R-:W-:Y:S01]  /*e6d0*/  @!P4 LEA.HI.X R137, R2.reuse, R137, R116.reuse, 0x1, P1 ;  /* 0x000000890289c211 */ /* 0x140fe200008f0c74 */
[----:B------:R-:W1:Y:S01]  /*e6e0*/  @!P3 LDC.64 R148, c[0x0][0x218] ;  /* 0x00008600ff94bb82 */ /* 0x000e620000000a00 */
[C-C-:B------:R-:W-:Y:S02]  /*e6f0*/  @!P3 LEA.HI.X R119, R2.reuse, R139, R116.reuse, 0x1, P0 ;  /* 0x0000008b0277b211 */ /* 0x140fe400000f0c74 */
[C---:B------:R-:W-:Y:S01]  /*e700*/  IADD3 R3, P5, R2.reuse, UR33, RZ ;  /* 0x0000002102037c10 */ /* 0x040fe2000ffbe0ff */
[----:B------:R-:W-:Y:S01]  /*e710*/  @!PT LDS RZ, [RZ] ;  /* 0x00000000fffff984 */ /* 0x000fe20000000800 */
[----:B------:R-:W-:Y:S01]  /*e720*/  @!PT LDS RZ, [RZ] ;  /* 0x00000000fffff984 */ /* 0x000fe20000000800 */
[----:B------:R-:W-:Y:S01]  /*e730*/  @!PT LDS RZ, [RZ] ;  /* 0x00000000fffff984 */ /* 0x000fe20000000800 */
[----:B------:R3:W-:Y:S03]  /*e740*/  @!P4 LDGSTS.E.BYPASS.LTC128B.128 [R192+0x6000], desc[UR24][R136.64] ;  /* 0x0600000088c0cfae */ /* 0x0007e6000b901d58 */
[C---:B----4-:R-:W-:Y:S01]  /*e750*/  @!P4 LEA R138, P1, R3.reuse, R144, 0x1 ;  /* 0x00000090038ac211 */ /* 0x050fe200078208ff */
[----:B------:R4:W-:Y:S04]  /*e760*/  @P3 STS.128 [R192+0x8000], RZ ;  /* 0x008000ffc0003388 */ /* 0x0009e80000000c00 */
[----:B------:R-:W-:Y:S01]  /*e770*/  @!PT LDS RZ, [RZ] ;  /* 0x00000000fffff984 */ /* 0x000fe20000000800 */
[----:B------:R-:W-:Y:S01]  /*e780*/  @!PT LDS RZ, [RZ] ;  /* 0x00000000fffff984 */ /* 0x000fe20000000800 */
[----:B------:R-:W-:Y:S01]  /*e790*/  @!PT LDS RZ, [RZ] ;  /* 0x00000000fffff984 */ /* 0x000fe20000000800 */
[----:B------:R2:W-:Y:S04]  /*e7a0*/  @!P3 LDGSTS.E.BYPASS.LTC128B.128 [R192+0x8000], desc[UR24][R118.64+0x80] ;  /* 0x0800008076c0bfae */ /* 0x0005e8000b901d58 */
[----:B------:R4:W-:Y:S01]  /*e7b0*/  @P2 STS.128 [R192+0xa000], RZ ;  /* 0x00a000ffc0002388 */ /* 0x0009e20000000c00 */
[C---:B---3--:R-:W-:Y:S04]  /*e7c0*/  @!P2 LEA R136, P0, R2.reuse, R140, 0x1 ;  /* 0x0000008c0288a211 */ /* 0x048fe800078008ff */
        /* <DEDUP_REMOVED lines=9> */
[----:B------:R-:W5:Y:S01]  /*e860*/  @!P4 LDC.64 R144, c[0x0][0x218] ;  /* 0x00008600ff90cb82 */ /* 0x000f620000000a00 */
[C-C-:B------:R-:W-:Y:S02]  /*e870*/  @!P3 LEA.HI.X R141, R3.reuse, R147, R116.reuse, 0x1, P0 ;  /* 0x00000093038db211 */ /* 0x140fe400000f0c74 */
[----:B------:R-:W-:Y:S01]  /*e880*/  @!PT LDS RZ, [RZ] ;  /* 0x00000000fffff984 */ /* 0x000fe20000000800 */
[----:B------:R-:W-:Y:S01]  /*e890*/  @!PT LDS RZ, [RZ] ;  /* 0x00000000fffff984 */ /* 0x000fe20000000800 */
[----:B------:R-:W-:Y:S01]  /*e8a0*/  @!PT LDS RZ, [RZ] ;  /* 0x00000000fffff984 */ /* 0x000fe20000000800 */
[----:B------:R1:W-:Y:S01]  /*e8b0*/  @!P4 LDGSTS.E.BYPASS.LTC128B.128 [R192+0x6800], desc[UR24][R138.64] ;  /* 0x068000008ac0cfae */ /* 0x0003e2000b901d58 */
[C---:B--2---:R-:W-:Y:S02]  /*e8c0*/  @!P2 LEA R118, P0, R3.reuse, R150, 0x1 ;  /* 0x000000960376a211 */ /* 0x044fe400078008ff */
[C---:B------:R-:W-:Y:S01]  /*e8d0*/  IADD3 R2, P1, R3.reuse, UR33, RZ ;  /* 0x0000002103027c10 */ /* 0x040fe2000ff3e0ff */
[----:B------:R4:W-:Y:S01]  /*e8e0*/  @P3 STS.128 [R192+0x8800], RZ ;  /* 0x008800ffc0003388 */ /* 0x0009e20000000c00 */
[----:B------:R-:W2:Y:S01]  /*e8f0*/  @!P3 LDC.64 R146, c[0x0][0x218] ;  /* 0x00008600ff92bb82 */ /* 0x000ea20000000a00 */
[----:B------:R-:W-:Y:S02]  /*e900*/  @!P2 LEA.HI.X R119, R3, R151, R116, 0x1, P0 ;  /* 0x000000970377a211 */ /* 0x000fe400000f0c74 */
[----:B------:R-:W-:Y:S01]  /*e910*/  @!PT LDS RZ, [RZ] ;  /* 0x00000000fffff984 */ /* 0x000fe20000000800 */
[----:B------:R-:W-:Y:S01]  /*e920*/  @!PT LDS RZ, [RZ] ;  /* 0x00000000fffff984 */ /* 0x000fe20000000800 */
[----:B------:R-:W-:Y:S01]  /*e930*/  @!PT LDS RZ, [RZ] ;  /* 0x00000000fffff984 */ /* 0x000fe20000000800 */
[----:B------:R4:W-:Y:S01]  /*e940*/  @!P3 LDGSTS.E.BYPASS.LTC128B.128 [R192+0x8800], desc[UR24][R140.64+0x80] ;  /* 0x088000808cc0bfae */ /* 0x0009e2000b901d58 */
[----:B------:R-:W-:Y:S02]  /*e950*/  IADD3.X R116, R116, UR32, RZ, P1, !PT ;  /* 0x0000002074747c10 */ /* 0x000fe40008ffe4ff */
[C---:B------:R-:W-:Y:S01]  /*e960*/  IADD3 R3, P6, R2.reuse, UR33, RZ ;  /* 0x0000002102037c10 */ /* 0x040fe2000ffde0ff */
        /* <DEDUP_REMOVED lines=8> */
[C---:B-1----:R-:W-:Y:S03]  /*e9f0*/  @!P2 LEA R138, P0, R2.reuse, R156, 0x1 ;  /* 0x0000009c028aa211 */ /* 0x042fe600078008ff */
[----:B------:R-:W-:Y:S01]  /*ea00*/  @!PT LDS RZ, [RZ] ;  /* 0x00000000fffff984 */ /* 0x000fe20000000800 */
[----:B------:R-:W-:Y:S01]  /*ea10*/  @!PT LDS RZ, [RZ] ;  /* 0x00000000fffff984 */ /* 0x000fe20000000800 */
[----:B------:R-:W-:Y:S01]  /*ea20*/  @!PT LDS RZ, [RZ] ;  /* 0x00000000fffff984 */ /* 0x000fe20000000800 */
[----:B------:R5:W-:Y:S01]  /*ea30*/  @!P4 LDGSTS.E.BYPASS.LTC128B.128 [R192+0x7000], desc[UR24][R136.64] ;  /* 0x0700000088c0cfae */ /* 0x000be2000b901d58 */
[C-C-:B------:R-:W-:Y:S03]  /*ea40*/  @!P2 LEA.HI.X R139, R2.reuse, R157, R116.reuse, 0x1, P0 ;  /* 0x0000009d028ba211 */ /* 0x140fe600000f0c74 */
[----:B------:R3:W-:Y:S01]  /*ea50*/  @P3 STS.128 [R192+0x9000], RZ ;  /* 0x009000ffc0003388 */ /* 0x0007e20000000c00 */
[C---:B----4-:R-:W-:Y:S04]  /*ea60*/  @!P3 LEA R140, P1, R2.reuse, R148, 0x1 ;  /* 0x00000094028cb211 */ /* 0x050fe800078208ff */
[----:B------:R-:W-:Y:S02]  /*ea70*/  @!P3 LEA.HI.X R141, R2, R149, R116, 0x1, P1 ;  /* 0x00000095028db211 */ /* 0x000fe400008f0c74 */
[C---:B------:R-:W-:Y:S02]  /*ea80*/  @!P2 LEA R2, P0, R3.reuse, R152, 0x1 ;  /* 0x000000980302a211 */ /* 0x040fe400078008ff */
[C---:B--2---:R-:W-:Y:S01]  /*ea90*/  @!P3 LEA R118, P1, R3.reuse, R146, 0x1 ;  /* 0x000000920376b211 */ /* 0x044fe200078208ff */
        /* <DEDUP_REMOVED lines=11> */
[C---:B-----5:R-:W-:Y:S03]  /*eb50*/  @!P4 LEA R136, P5, R3.reuse, R144, 0x1 ;  /* 0x000000900388c211 */ /* 0x060fe600078a08ff */
        /* <DEDUP_REMOVED lines=19> */
.L_x_704:
        /* <DEDUP_REMOVED lines=8> */
[----:B------:R-:W5:Y:S04]  /*ed10*/  LDL R8, [R1+0x48] ;  /* 0x0000480001087983 */ /* 0x000f680000100800 */
[----:B------:R-:W5:Y:S04]  /*ed20*/  LDL R5, [R1+0x4c] ;  /* 0x00004c0001057983 */ /* 0x000f680000100800 */
[----:B------:R-:W5:Y:S04]  /*ed30*/  LDL R21, [R1+0x40] ;  /* 0x0000400001157983 */ /* 0x000f680000100800 */
[----:B------:R-:W5:Y:S04]  /*ed40*/  LDL R20, [R1+0x44] ;  /* 0x0000440001147983 */ /* 0x000f680000100800 */
[----:B------:R-:W5:Y:S04]  /*ed50*/  LDL R24, [R1+0x38] ;  /* 0x0000380001187983 */ /* 0x000f680000100800 */
[----:B------:R-:W5:Y:S04]  /*ed60*/  LDL R23, [R1+0x3c] ;  /* 0x00003c0001177983 */ /* 0x000f680000100800 */
[----:B------:R-:W5:Y:S01]  /*ed70*/  LDL R22, [R1+0x30] ;  /* 0x0000300001167983 */ /* 0x000f620000100800 */
[----:B------:R-:W-:Y:S06]  /*ed80*/  BAR.SYNC.DEFER_BLOCKING 0x0 ;  /* 0x0000000000007b1d */ /* 0x000fec0000010000 */
[----:B------:R-:W-:Y:S01]  /*ed90*/  @P4 STS.128 [R192+0xc000], RZ ;  /* 0x00c000ffc0004388 */ /* 0x000fe20000000c00 */
[----:B------:R-:W1:Y:S02]  /*eda0*/  S2R R116, SR_TID.X ;  /* 0x0000000000747919 */ /* 0x000e640000002100 */
[----:B-1----:R-:W-:Y:S05]  /*edb0*/  IMAD.SHL.U32 R116, R116, 0x2, RZ ;  /* 0x0000000274747824 */ /* 0x002fea00078e00ff */
[----:B------:R-:W-:Y:S02]  /*edc0*/  LOP3.LUT R116, R116, 0x6, RZ, 0xc0, !PT ;  /* 0x0000000674747812 */ /* 0x000fe400078ec0ff */
[----:B--2---:R-:W-:Y:S01]  /*edd0*/  ISETP.GE.AND P2, PT, R2, UR31, PT ;  /* 0x0000001f02007c0c */ /* 0x004fe2000bf46270 */
[----:B------:R-:W-:Y:S01]  /*ede0*/  IMAD.U32 R2, RZ, RZ, UR37 ;  /* 0x00000025ff027e24 */ /* 0x000fe2000f8e00ff */
[----:B---3--:R-:W-:Y:S03]  /*edf0*/  ISETP.GE.AND P3, PT, R3, UR31, PT ;  /* 0x0000001f03007c0c */ /* 0x008fe6000bf66270 */
[----:B----4-:R-:W-:Y:S08]  /*ee00*/  IMAD.WIDE.U32 R2, R2, UR11, R12 ;  /* 0x0000000b02027c25 */ /* 0x010ff0000f8e000c */
[----:B------:R-:W1:Y:S01]  /*ee10*/  @!P2 LDC.64 R10, c[0x0][0x220] ;  /* 0x00008800ff0aab82 */ /* 0x000e620000000a00 */
[----:B------:R-:W-:Y:S01]  /*ee20*/  VIADD R4, R3, UR8 ;  /* 0x0000000803047c36 */ /* 0x000fe20008000000 */
[C---:B-----5:R-:W-:Y:S04]  /*ee30*/  @!P4 LEA R8, P1, R2.reuse, R8, 0x1 ;  /* 0x000000080208c211 */ /* 0x060fe800078208ff */
        /* <DEDUP_REMOVED lines=10> */
[----:B------:R-:W5:Y:S01]  /*eee0*/  @!P2 LDC.64 R18, c[0x0][0x220] ;  /* 0x00008800ff12ab82 */ /* 0x000f620000000a00 */
        /* <DEDUP_REMOVED lines=18> */
[----:B------:R-:W4:Y:S01]  /*f010*/  @!P3 LDC.64 R14, c[0x0][0x220] ;  /* 0x00008800ff0ebb82 */ /* 0x000f220000000a00 */
[----:B------:R-:W-:Y:S01]  /*f020*/  @P4 STS.128 [R192+0xc800], RZ ;  /* 0x00c800ffc0004388 */ /* 0x000fe20000000c00 */
[C---:B-1----:R-:W-:Y:S04]  /*f030*/  @!P4 LEA R6, P1, R3.reuse, R21, 0x1 ;  /* 0x000000150306c211 */ /* 0x042fe800078208ff */
[C-C-:B------:R-:W-:Y:S02]  /*f040*/  @!P4 LEA.HI.X R7, R3.reuse, R20, R4.reuse, 0x1, P1 ;  /* 0x000000140307c211 */ /* 0x140fe400008f0c04 */
[C---:B------:R-:W-:Y:S01]  /*f050*/  IADD3 R2, P1, R3.reuse, UR20, RZ ;  /* 0x0000001403027c10 */ /* 0x040fe2000ff3e0ff */
[----:B------:R-:W1:Y:S01]  /*f060*/  @!P2 LDC.64 R20, c[0x0][0x220] ;  /* 0x00008800ff14ab82 */ /* 0x000e620000000a00 */
[C---:B-----5:R-:W-:Y:S01]  /*f070*/  @!P2 LEA R8, P0, R3.reuse, R18, 0x1 ;  /* 0x000000120308a211 */ /* 0x060fe200078008ff */
        /* <DEDUP_REMOVED lines=20> */
[C---:B-----5:R-:W-:Y:S04]  /*f1c0*/  @!P4 LEA R6, P0, R2.reuse, R24, 0x1 ;  /* 0x000000180206c211 */ /* 0x060fe800078008ff */
        /* <DEDUP_REMOVED lines=9> */
[C---:B----4-:R-:W-:Y:S01]  /*f260*/  @!P4 LEA R8, P5, R3.reuse, R22, 0x1 ;  /* 0x000000160308c211 */ /* 0x050fe200078a08ff */
[----:B------:R-:W-:Y:S01]  /*f270*/  @!PT LDS RZ, [RZ] ;  /* 0x00000000fffff984 */ /* 0x000fe20000000800 */
[----:B------:R-:W-:Y:S01]  /*f280*/  @!PT LDS RZ, [RZ] ;  /* 0x00000000fffff984 */ /* 0x000fe20000000800 */
[----:B------:R-:W-:Y:S01]  /*f290*/  @!PT LDS RZ, [RZ] ;  /* 0x00000000fffff984 */ /* 0x000fe20000000800 */
[----:B------:R-:W-:Y:S01]  /*f2a0*/  @!P3 LDGSTS.E.BYPASS.LTC128B.128 [R192+0xf000], desc[UR24][R12.64+0x80] ;  /* 0x0f0000800cc0bfae */ /* 0x000fe2000b901d58 */
[C---:B-1----:R-:W-:Y:S03]  /*f2b0*/  @!P2 LEA R2, P0, R3.reuse, R20, 0x1 ;  /* 0x000000140302a211 */ /* 0x042fe600078008ff */
        /* <DEDUP_REMOVED lines=26> */
[----:B------:R-:W-:Y:S04]  /*f460*/  LDSM.16.M88.4 R16, [R180+0x6800] ;  /* 0x00680000b410783b */ /* 0x000fe80000000200 */
[----:B-1----:R-:W1:Y:S04]  /*f470*/  LDSM.16.M88.4 R8, [R180+0x6000] ;  /* 0x00600000b408783b */ /* 0x002e680000000200 */
[----:B------:R-:W3:Y:S04]  /*f480*/  LDSM.16.M88.4 R24, [R180+0x7000] ;  /* 0x00700000b418783b */ /* 0x000ee80000000200 */
[----:B------:R-:W4:Y:S04]  /*f490*/  LDSM.16.M88.4 R136, [R180+0x7800] ;  /* 0x00780000b488783b */ /* 0x000f280000000200 */
[----:B------:R-:W0:Y:S01]  /*f4a0*/  LDGDEPBAR ;  /* 0x00000000000079af */ /* 0x000e220000000000 */
[----:B--2---:R-:W-:Y:S03]  /*f4b0*/  IMAD.U32 R2, RZ, RZ, UR37 ;  /* 0x00000025ff027e24 */ /* 0x004fe6000f8e00ff */
[----:B------:R-:W-:Y:S01]  /*f4c0*/  LDSM.16.M88.4 R140, [R189] ;  /* 0x00000000bd8c783b */ /* 0x000fe20000000200 */
[----:B------:R-:W-:Y:S03]  /*f4d0*/  IMAD R2, R2, 0x40, R116 ;  /* 0x0000004002027824 */ /* 0x000fe600078e0274 */
[----:B------:R-:W2:Y:S01]  /*f4e0*/  LDSM.16.M88.4 R144, [R187] ;  /* 0x00000000bb90783b */ /* 0x000ea20000000200 */
[C---:B------:R-:W-:Y:S03]  /*f4f0*/  VIADD R116, R2.reuse, 0x1 ;  /* 0x0000000102747836 */ /* 0x040fe60000000000 */
[----:B------:R-:W5:Y:S01]  /*f500*/  LDSM.16.M88.4 R148, [R187+0x800] ;  /* 0x00080000bb94783b */ /* 0x000f620000000200 */
[----:B------:R-:W-:Y:S01]  /*f510*/  I2FP.F32.S32 R3, R2 ;  /* 0x0000000200037245 */ /* 0x000fe20000201400 */
[C---:B------:R-:W-:Y:S02]  /*f520*/  VIADD R119, R2.reuse, 0x10 ;  /* 0x0000001002777836 */ /* 0x040fe40000000000 */
[----:B------:R-:W5:Y:S01]  /*f530*/  LDSM.16.M88.4 R152, [R187+0x1000] ;  /* 0x00100000bb98783b */ /* 0x000f620000000200 */
[C---:B------:R-:W-:Y:S03]  /*f540*/  VIADD R118, R2.reuse, 0x8 ;  /* 0x0000000802767836 */ /* 0x040fe60000000000 */
[----:B------:R-:W5:Y:S02]  /*f550*/  LDSM.16.M88.4 R156, [R187+0x1800] ;  /* 0x00180000bb9c783b */ /* 0x000f640000000200 */
[----:B------:R-:W-:Y:S02]  /*f560*/  I2FP.F32.S32 R118, R118 ;  /* 0x0000007600767245 */ /* 0x000fe40000201400 */
[----:B------:R-:W-:Y:S01]  /*f570*/  LDSM.16.M88.4 R160, [R191] ;  /* 0x00000000bfa0783b */ /* 0x000fe20000000200 */
[C---:B-1----:R-:W-:Y:S03]  /*f580*/  HMMA.16816.F32 R4, R32.reuse, R8, RZ ;  /* 0x000000082004723c */ /* 0x042fe600000018ff */
[----:B------:R-:W1:Y:S04]  /*f590*/  LDSM.16.M88.4 R164, [R186+0x6000] ;  /* 0x00600000baa4783b */ /* 0x000e680000000200 */
[----:B------:R-:W-:Y:S01]  /*f5a0*/  LDSM.16.M88.4 R168, [R186+0x7000] ;  /* 0x00700000baa8783b */ /* 0x000fe20000000200 */
[C---:B------:R-:W-:Y:S03]  /*f5b0*/  HMMA.16816.F32 R8, R32.reuse, R10, RZ ;  /* 0x0000000a2008723c */ /* 0x040fe600000018ff */
[----:B------:R-:W-:Y:S03]  /*f5c0*/  LDSM.16.M88.4 R172, [R186+0x7800] ;  /* 0x00780000baac783b */ /* 0x000fe60000000200 */
[C---:B------:R-:W-:Y:S01]  /*f5d0*/  HMMA.16816.F32 R12, R32.reuse, R16, RZ ;  /* 0x00000010200c723c */ /* 0x040fe200000018ff */
[----:B------:R-:W-:Y:S05]  /*f5e0*/  LDSM.16.M88.4 R176, [R185] ;  /* 0x00000000b9b0783b */ /* 0x000fea0000000200 */
[C---:B------:R-:W-:Y:S06]  /*f5f0*/  HMMA.16816.F32 R16, R32.reuse, R18, RZ ;  /* 0x000000122010723c */ /* 0x040fec00000018ff */
[C---:B---3--:R-:W-:Y:S06]  /*f600*/  HMMA.16816.F32 R20, R32.reuse, R24, RZ ;  /* 0x000000182014723c */ /* 0x048fec00000018ff */
[C---:B------:R-:W-:Y:S06]  /*f610*/  HMMA.16816.F32 R24, R32.reuse, R26, RZ ;  /* 0x0000001a2018723c */ /* 0x040fec00000018ff */
[C---:B----4-:R-:W-:Y:S06]  /*f620*/  HMMA.16816.F32 R28, R32.reuse, R136, RZ ;  /* 0x00000088201c723c */ /* 0x050fec00000018ff */
[----:B------:R-:W-:Y:S01]  /*f630*/  HMMA.16816.F32 R32, R32, R138, RZ ;  /* 0x0000008a2020723c */ /* 0x000fe200000018ff */
[----:B------:R-:W3:Y:S05]  /*f640*/  LDSM.16.M88.4 R136, [R186+0x6800] ;  /* 0x00680000ba88783b */ /* 0x000eea0000000200 */
[C---:B--2---:R-:W-:Y:S06]  /*f650*/  HMMA.16816.F32 R4, R140.reuse, R144, R4 ;  /* 0x000000908c04723c */ /* 0x044fec0000001804 */
[C---:B------:R-:W-:Y:S01]  /*f660*/  HMMA.16816.F32 R8, R140.reuse, R146, R8 ;  /* 0x000000928c08723c */ /* 0x040fe20000001808 */
[----:B------:R-:W2:Y:S05]  /*f670*/  LDSM.16.M88.4 R144, [R190] ;  /* 0x00000000be90783b */ /* 0x000eaa0000000200 */
[C---:B-----5:R-:W-:Y:S06]  /*f680*/  HMMA.16816.F32 R12, R140.reuse, R148, R12 ;  /* 0x000000948c0c723c */ /* 0x060fec000000180c */
[C---:B------:R-:W-:Y:S01]  /*f690*/  HMMA.16816.F32 R16, R140.reuse, R150, R16 ;  /* 0x000000968c10723c */ /* 0x040fe20000001810 */
[----:B------:R-:W-:Y:S05]  /*f6a0*/  LDSM.16.M88.4 R148, [R185+0x1000] ;  /* 0x00100000b994783b */ /* 0x000fea0000000200 */
        /* <DEDUP_REMOVED lines=18> */
[----:B------:R-:W5:Y:S04]  /*f7d0*/  LDSM.16.M88.4 R160, [R180+0x9000] ;  /* 0x00900000b4a0783b */ /* 0x000f680000000200 */
[----:B------:R-:W-:Y:S01]  /*f7e0*/  LDSM.16.M88.4 R172, [R189+0x2000] ;  /* 0x00200000bdac783b */ /* 0x000fe20000000200 */
[C---:B--2---:R-:W-:Y:S06]  /*f7f0*/  HMMA.16816.F32 R4, R144.reuse, R176, R4 ;  /* 0x000000b09004723c */ /* 0x044fec0000001804 */
[C---:B------:R-:W-:Y:S01]  /*f800*/  HMMA.16816.F32 R8, R144.reuse, R178, R8 ;  /* 0x000000b29008723c */ /* 0x040fe20000001808 */
[----:B------:R-:W2:Y:S05]  /*f810*/  LDSM.16.M88.4 R176, [R187+0x2000] ;  /* 0x00200000bbb0783b */ /* 0x000eaa0000000200 */
[C---:B----4-:R-:W-:Y:S06]  /*f820*/  HMMA.16816.F32 R12, R144.reuse, R140, R12 ;  /* 0x0000008c900c723c */ /* 0x050fec000000180c */
        /* <DEDUP_REMOVED lines=15> */
[C---:B-----5:R-:W-:Y:S06]  /*f920*/  HMMA.16816.F32 R20, R156.reuse, R160, R20 ;  /* 0x000000a09c14723c */ /* 0x060fec0000001814 */
        /* <DEDUP_REMOVED lines=68> */
[----:B------:R-:W-:Y:S06]  /*fd70*/  HMMA.16816.F32 R32, R160, R150, R32 ;  /* 0x00000096a020723c */ /* 0x000fec0000001820 */
[C---:B-1----:R-:W-:Y:S06]  /*fd80*/  HMMA.16816.F32 R4, R168.reuse, R172, R4 ;  /* 0x000000aca804723c */ /* 0x042fec0000001804 */
[C---:B------:R-:W-:Y:S06]  /*fd90*/  HMMA.16816.F32 R8, R168.reuse, R174, R8 ;  /* 0x000000aea808723c */ /* 0x040fec0000001808 */
[C---:B---3--:R-:W-:Y:S06]  /*fda0*/  HMMA.16816.F32 R12, R168.reuse, R136, R12 ;  /* 0x00000088a80c723c */ /* 0x048fec000000180c */
[C---:B------:R-:W-:Y:S01]  /*fdb0*/  HMMA.16816.F32 R16, R168.reuse, R138, R16 ;  /* 0x0000008aa810723c */ /* 0x040fe20000001810 */
[----:B------:R-:W1:Y:S01]  /*fdc0*/  LDSM.16.M88.4 R136, [R185+0x5000] ;  /* 0x00500000b988783b */ /* 0x000e620000000200 */
[----:B------:R-:W-:Y:S04]  /*fdd0*/  DEPBAR.LE SB0, 0x0 ;  /* 0x000080000000791a */ /* 0x000fe80000000000 */
[C---:B-----5:R-:W-:Y:S01]  /*fde0*/  HMMA.16816.F32 R20, R168.reuse, R152, R20 ;  /* 0x00000098a814723c */ /* 0x060fe20000001814 */
[----:B------:R-:W-:Y:S05]  /*fdf0*/  BAR.SYNC.DEFER_BLOCKING 0x0 ;  /* 0x0000000000007b1d */ /* 0x000fea0000010000 */
[C---:B------:R-:W-:Y:S06]  /*fe00*/  HMMA.16816.F32 R24, R168.reuse, R154, R24 ;  /* 0x0000009aa818723c */ /* 0x040fec0000001818 */
[C---:B------:R-:W-:Y:S06]  /*fe10*/  HMMA.16816.F32 R28, R168.reuse, R156, R28 ;  /* 0x0000009ca81c723c */ /* 0x040fec000000181c */
[----:B------:R-:W-:Y:S06]  /*fe20*/  HMMA.16816.F32 R32, R168, R158, R32 ;  /* 0x0000009ea820723c */ /* 0x000fec0000001820 */
[C---:B--2---:R-:W-:Y:S06]  /*fe30*/  HMMA.16816.F32 R4, R164.reuse, R176, R4 ;  /* 0x000000b0a404723c */ /* 0x044fec0000001804 */
[C---:B------:R-:W-:Y:S06]  /*fe40*/  HMMA.16816.F32 R8, R164.reuse, R178, R8 ;  /* 0x000000b2a408723c */ /* 0x040fec0000001808 */
[C---:B----4-:R-:W-:Y:S06]  /*fe50*/  HMMA.16816.F32 R12, R164.reuse, R140, R12 ;  /* 0x0000008ca40c723c */ /* 0x050fec000000180c */
[C---:B------:R-:W-:Y:S06]  /*fe60*/  HMMA.16816.F32 R16, R164.reuse, R142, R16 ;  /* 0x0000008ea410723c */ /* 0x040fec0000001810 */
[C---:B------:R-:W-:Y:S01]  /*fe70*/  FFMA.FTZ R4, R3.reuse, UR15, R4 ;  /* 0x0000000f03047c23 */ /* 0x040fe20008010004 */
[----:B------:R-:W-:Y:S01]  /*fe80*/  FFMA.FTZ R6, R3, UR15, R6 ;  /* 0x0000000f03067c23 */ /* 0x000fe20008010006 */
[----:B------:R-:W-:Y:S01]  /*fe90*/  I2FP.F32.S32 R3, R116 ;  /* 0x0000007400037245 */ /* 0x000fe20000201400 */
[C---:B-1----:R-:W-:Y:S03]  /*fea0*/  HMMA.16816.F32 R20, R164.reuse, R136, R20 ;  /* 0x00000088a414723c */ /* 0x042fe60000001814 */
[----:B------:R-:W-:Y:S02]  /*feb0*/  VIADD R116, R2, 0x9 ;  /* 0x0000000902747836 */ /* 0x000fe40000000000 */
[C---:B------:R-:W-:Y:S01]  /*fec0*/  FFMA.FTZ R5, R3.reuse, UR15, R5 ;  /* 0x0000000f03057c23 */ /* 0x040fe20008010005 */
[----:B------:R-:W-:Y:S01]  /*fed0*/  FFMA.FTZ R7, R3, UR15, R7 ;  /* 0x0000000f03077c23 */ /* 0x000fe20008010007 */
[----:B------:R-:W-:Y:S01]  /*fee0*/  I2FP.F32.S32 R3, R119 ;  /* 0x0000007700037245 */ /* 0x000fe20000201400 */
[----:B------:R-:W-:Y:S03]  /*fef0*/  FFMA.FTZ R8, R118, UR15, R8 ;  /* 0x0000000f76087c23 */ /* 0x000fe60008010008 */
[----:B------:R-:W-:Y:S01]  /*ff00*/  I2FP.F32.S32 R116, R116 ;  /* 0x0000007400747245 */ /* 0x000fe20000201400 */
[C---:B------:R-:W-:Y:S03]  /*ff10*/  HMMA.16816.F32 R24, R164.reuse, R138, R24 ;  /* 0x0000008aa418723c */ /* 0x040fe60000001818 */
[C---:B------:R-:W-:Y:S01]  /*ff20*/  FFMA.FTZ R12, R3.reuse, UR15, R12 ;  /* 0x0000000f030c7c23 */ /* 0x040fe2000801000c */
[----:B------:R-:W-:Y:S01]  /*ff30*/  FFMA.FTZ R14, R3, UR15, R14 ;  /* 0x0000000f030e7c23 */ /* 0x000fe2000801000e */
[C---:B------:R-:W-:Y:S01]  /*ff40*/  FFMA.FTZ R9, R116.reuse, UR15, R9 ;  /* 0x0000000f74097c23 */ /* 0x040fe20008010009 */
[----:B------:R-:W-:Y:S01]  /*ff50*/  FFMA.FTZ R11, R116, UR15, R11 ;  /* 0x0000000f740b7c23 */ /* 0x000fe2000801000b */
[----:B------:R-:W-:Y:S04]  /*ff60*/  VIADD R3, R2, 0x18 ;  /* 0x0000001802037836 */ /* 0x000fe80000000000 */
[----:B------:R-:W-:Y:S01]  /*ff70*/  FFMA.FTZ R10, R118, UR15, R10 ;  /* 0x0000000f760a7c23 */ /* 0x000fe2000801000a */
[C---:B------:R-:W-:Y:S03]  /*ff80*/  HMMA.16816.F32 R28, R164.reuse, R144, R28 ;  /* 0x00000090a41c723c */ /* 0x040fe6000000181c */
[----:B------:R-:W-:Y:S01]  /*ff90*/  I2FP.F32.S32 R3, R3 ;  /* 0x0000000300037245 */ /* 0x000fe20000201400 */
[C---:B------:R-:W-:Y:S02]  /*ffa0*/  VIADD R116, R2.reuse, 0x19 ;  /* 0x0000001902747836 */ /* 0x040fe40000000000 */
[C---:B------:R-:W-:Y:S01]  /*ffb0*/  VIADD R118, R2.reuse, 0x11 ;  /* 0x0000001102767836 */ /* 0x040fe20000000000 */
[----:B------:R-:W-:Y:S04]  /*ffc0*/  HMMA.16816.F32 R32, R164, R146, R32 ;  /* 0x00000092a420723c */ /* 0x000fe80000001820 */
[----:B------:R-:W-:Y:S01]  /*ffd0*/  I2FP.F32.S32 R116, R116 ;  /* 0x0000007400747245 */ /* 0x000fe20000201400 */
[----:B------:R-:W-:Y:S01]  /*ffe0*/  VIADD R119, R2, 0x20 ;  /* 0x0000002002777836 */ /* 0x000fe20000000000 */
[----:B------:R-:W-:Y:S01]  /*fff0*/  I2FP.F32.S32 R118, R118 ;  /* 0x0000007600767245 */ /* 0x000fe20000201400 */
[C---:B------:R-:W-:Y:S01]  /*10000*/  FFMA.FTZ R16, R3.reuse, UR15, R16 ;  /* 0x0000000f03107c23 */ /* 0x040fe20008010010 */
[----:B------:R-:W-:Y:S03]  /*10010*/  FFMA.FTZ R18, R3, UR15, R18 ;  /* 0x0000000f03127c23 */ /* 0x000fe60008010012 */
[----:B------:R-:W-:Y:S01]  /*10020*/  I2FP.F32.S32 R3, R119 ;  /* 0x0000007700037245 */ /* 0x000fe20000201400 */
[C---:B------:R-:W-:Y:S01]  /*10030*/  FFMA.FTZ R17, R116.reuse, UR15, R17 ;  /* 0x0000000f74117c23 */ /* 0x040fe20008010011 */
[----:B------:R-:W-:Y:S01]  /*10040*/  FFMA.FTZ R19, R116, UR15, R19 ;  /* 0x0000000f74137c23 */ /* 0x000fe20008010013 */
[C---:B------:R-:W-:Y:S01]  /*10050*/  FFMA.FTZ R13, R118.reuse, UR15, R13 ;  /* 0x0000000f760d7c23 */ /* 0x040fe2000801000d */
[----:B------:R-:W-:Y:S01]  /*10060*/  FFMA.FTZ R15, R118, UR15, R15 ;  /* 0x0000000f760f7c23 */ /* 0x000fe2000801000f */
[----:B------:R-:W-:Y:S01]  /*10070*/  FMNMX.FTZ R118, R4, R0, !PT ;  /* 0x0000000004767209 */ /* 0x000fe20007810000 */
[C---:B------:R-:W-:Y:S02]  /*10080*/  VIADD R116, R2.reuse, 0x21 ;  /* 0x0000002102747836 */ /* 0x040fe40000000000 */
[C---:B------:R-:W-:Y:S01]  /*10090*/  FFMA.FTZ R20, R3.reuse, UR15, R20 ;  /* 0x0000000f03147c23 */ /* 0x040fe20008010014 */
[----:B------:R-:W-:Y:S01]  /*100a0*/  FFMA.FTZ R22, R3, UR15, R22 ;  /* 0x0000000f03167c23 */ /* 0x000fe20008010016 */
[----:B------:R-:W-:Y:S01]  /*100b0*/  FMNMX.FTZ R119, R5, R118, !PT ;  /* 0x0000007605777209 */ /* 0x000fe20007810000 */
[C---:B------:R-:W-:Y:S01]  /*100c0*/  VIADD R118, R2.reuse, 0x29 ;  /* 0x0000002902767836 */ /* 0x040fe20000000000 */
[----:B------:R-:W-:Y:S01]  /*100d0*/  I2FP.F32.S32 R3, R116 ;  /* 0x0000007400037245 */ /* 0x000fe20000201400 */
[----:B------:R-:W-:Y:S01]  /*100e0*/  VIADD R136, R2, 0x28 ;  /* 0x0000002802887836 */ /* 0x000fe20000000000 */
[----:B------:R-:W-:Y:S01]  /*100f0*/  FMNMX.FTZ R119, R8, R119, !PT ;  /* 0x0000007708777209 */ /* 0x000fe20007810000 */
[----:B------:R-:W-:Y:S02]  /*10100*/  VIADD R143, R2, 0x39 ;  /* 0x00000039028f7836 */ /* 0x000fe40000000000 */
[----:B------:R-:W-:Y:S01]  /*10110*/  FFMA.FTZ R21, R3, UR15, R21 ;  /* 0x0000000f03157c23 */ /* 0x000fe20008010015 */
[----:B------:R-:W-:Y:S01]  /*10120*/  FMNMX.FTZ R119, R9, R119, !PT ;  /* 0x0000007709777209 */ /* 0x000fe20007810000 */
[----:B------:R-:W-:Y:S01]  /*10130*/  FFMA.FTZ R23, R3, UR15, R23 ;  /* 0x0000000f03177c23 */ /* 0x000fe20008010017 */
[----:B------:R-:W-:Y:S02]  /*10140*/  I2FP.F32.S32 R3, R118 ;  /* 0x0000007600037245 */ /* 0x000fe40000201400 */
[----:B------:R-:W-:Y:S02]  /*10150*/  FMNMX.FTZ R118, R6, R117, !PT ;  /* 0x0000007506767209 */ /* 0x000fe40007810000 */
        /* <DEDUP_REMOVED lines=9> */
[C---:B------:R-:W-:Y:S01]  /*101f0*/  VIADD R116, R2.reuse, 0x30 ;  /* 0x0000003002747836 */ /* 0x040fe20000000000 */
[----:B------:R-:W-:Y:S01]  /*10200*/  FMNMX.FTZ R119, R11, R3, !PT ;  /* 0x000000030b777209 */ /* 0x000fe20007810000 */
[----:B------:R-:W-:Y:S01]  /*10210*/  VIADD R136, R2, 0x31 ;  /* 0x0000003102887836 */ /* 0x000fe20000000000 */
[----:B------:R-:W-:Y:S02]  /*10220*/  FMNMX.FTZ R142, R16, R118, !PT ;  /* 0x00000076108e7209 */ /* 0x000fe40007810000 */
[----:B------:R-:W-:Y:S02]  /*10230*/  I2FP.F32.S32 R116, R116 ;  /* 0x0000007400747245 */ /* 0x000fe40000201400 */
[----:B------:R-:W-:Y:S02]  /*10240*/  FMNMX.FTZ R118, R14, R119, !PT ;  /* 0x000000770e767209 */ /* 0x000fe40007810000 */
[----:B------:R-:W-:Y:S01]  /*10250*/  FMNMX.FTZ R142, R17, R142, !PT ;  /* 0x0000008e118e7209 */ /* 0x000fe20007810000 */
[C---:B------:R-:W-:Y:S01]  /*10260*/  FFMA.FTZ R28, R116.reuse, UR15, R28 ;  /* 0x0000000f741c7c23 */ /* 0x040fe2000801001c */
[----:B------:R-:W-:Y:S01]  /*10270*/  I2FP.F32.S32 R3, R136 ;  /* 0x0000008800037245 */ /* 0x000fe20000201400 */
[----:B------:R-:W-:Y:S01]  /*10280*/  FFMA.FTZ R30, R116, UR15, R30 ;  /* 0x0000000f741e7c23 */ /* 0x000fe2000801001e */
[----:B------:R-:W-:Y:S01]  /*10290*/  FMNMX.FTZ R116, R15, R118, !PT ;  /* 0x000000760f747209 */ /* 0x000fe20007810000 */
[----:B------:R-:W-:Y:S01]  /*102a0*/  VIADD R118, R2, 0x38 ;  /* 0x0000003802767836 */ /* 0x000fe20000000000 */
[----:B------:R-:W-:Y:S01]  /*102b0*/  FMNMX.FTZ R142, R20, R142, !PT ;  /* 0x0000008e148e7209 */ /* 0x000fe20007810000 */
[C---:B------:R-:W-:Y:S01]  /*102c0*/  FFMA.FTZ R29, R3.reuse, UR15, R29 ;  /* 0x0000000f031d7c23 */ /* 0x040fe2000801001d */
[----:B------:R-:W-:Y:S01]  /*102d0*/  FMNMX.FTZ R116, R18, R116, !PT ;  /* 0x0000007412747209 */ /* 0x000fe20007810000 */
[----:B------:R-:W-:Y:S01]  /*102e0*/  FFMA.FTZ R31, R3, UR15, R31 ;  /* 0x0000000f031f7c23 */ /* 0x000fe2000801001f */
        /* <DEDUP_REMOVED lines=19> */
.L_x_705:
[----:B---3--:R-:W-:Y:S01]  /*10420*/  FMNMX.FTZ R2, R31, R158, !PT ;  /* 0x0000009e1f027209 */ /* 0x008fe20007810000 */
[----:B------:R-:W2:Y:S01]  /*10430*/  LDL.64 R194, [R1+0x10] ;  /* 0x0000100001c27983 */ /* 0x000ea20000100a00 */
[----:B------:R-:W-:Y:S01]  /*10440*/  FFMA.FTZ R35, R143, UR15, R35 ;  /* 0x0000000f8f237c23 */ /* 0x000fe20008010023 */
[----:B------:R-:W-:Y:S01]  /*10450*/  IMAD.MOV.U32 R144, RZ, RZ, 0x7054 ;  /* 0x00007054ff907424 */ /* 0x000fe200078e00ff */
[----:B------:R-:W-:Y:S01]  /*10460*/  FMNMX.FTZ R2, R34, R2, !PT ;  /* 0x0000000222027209 */ /* 0x000fe20007810000 */
[----:B------:R-:W-:Y:S01]  /*10470*/  IMAD.U32 R167, RZ, RZ, UR5 ;  /* 0x00000005ffa77e24 */ /* 0x000fe2000f8e00ff */
[----:B------:R-:W-:Y:S01]  /*10480*/  UIADD3 UR21, UR28, 0x1715609d, URZ ;  /* 0x1715609d1c157890 */ /* 0x000fe2000fffe03f */
[----:B------:R-:W1:Y:S01]  /*10490*/  SHFL.BFLY PT, R116, R142, 0x2, 0x1f ;  /* 0x0c401f008e747f89 */ /* 0x000e6200000e0000 */
[----:B------:R-:W-:Y:S01]  /*104a0*/  FMNMX.FTZ R2, R35, R2, !PT ;  /* 0x0000000223027209 */ /* 0x000fe20007810000 */
[----:B------:R-:W-:Y:S01]  /*104b0*/  UIADD3 UR30, UR29, 0x32370b8f, URZ ;  /* 0x32370b8f1d1e7890 */ /* 0x000fe2000fffe03f */
[----:B------:R-:W-:Y:S05]  /*104c0*/  PRMT R167, R167, R144, UR5 ;  /* 0x00000005a7a77e16 */ /* 0x000fea0008000090 */
[----:B------:R-:W-:Y:S01]  /*104d0*/  LDSM.16.MT88.4 R148, [R184+0xc000] ;  /* 0x00c00000b894783b */ /* 0x000fe20000004200 */
[----:B------:R-:W-:Y:S02]  /*104e0*/  UIADD3 UR27, UR28, 0x78dde6e4, URZ ;  /* 0x78dde6e41c1b7890 */ /* 0x000fe4000fffe03f */
[----:B------:R-:W-:Y:S02]  /*104f0*/  UIADD3 UR23, UR29, -0x126145ec, URZ ;  /* 0xed9eba141d177890 */ /* 0x000fe4000fffe03f */
[----:B------:R-:W-:Y:S02]  /*10500*/  UIADD3 UR26, UR28, -0x4ab325aa, URZ ;  /* 0xb54cda561c1a7890 */ /* 0x000fe4000fffe03f */
[----:B------:R-:W-:Y:S01]  /*10510*/  UIADD3 UR22, UR29, 0x646e171e, URZ ;  /* 0x646e171e1d167890 */ /* 0x000fe2000fffe03f */
[----:B------:R-:W3:Y:S01]  /*10520*/  SHFL.BFLY PT, R138, R2, 0x2, 0x1f ;  /* 0x0c401f00028a7f89 */ /* 0x000ee200000e0000 */
[----:B------:R-:W-:Y:S02]  /*10530*/  UIADD3 UR16, UR28, -0x61c88647, URZ ;  /* 0x9e3779b91c107890 */ /* 0x000fe4000fffe03f */
[----:B------:R-:W-:Y:S05]  /*10540*/  UIADD3 UR17, UR29, -0x56f99767, URZ ;  /* 0xa90668991d117890 */ /* 0x000fea000fffe03f */
[----:B------:R-:W-:Y:S01]  /*10550*/  LDSM.16.MT88.4 R144, [R182+0xc000] ;  /* 0x00c00000b690783b */ /* 0x000fe20000004200 */
[----:B------:R-:W-:Y:S02]  /*10560*/  UIADD3 UR8, UR29, -0x4498517b, URZ ;  /* 0xbb67ae851d087890 */ /* 0x000fe4000fffe03f */
[----:B------:R-:W-:Y:S02]  /*10570*/  UIADD3 UR18, UR29, 0x76cf5d0a, URZ ;  /* 0x76cf5d0a1d127890 */ /* 0x000fe4000fffe03f */
[----:B------:R-:W-:Y:S02]  /*10580*/  USHF.L.U32 UR34, UR37, 0x1, URZ ;  /* 0x0000000125227899 */ /* 0x000fe4000800063f */
[----:B------:R-:W-:Y:S01]  /*10590*/  LOP3.LUT R3, R205, UR8, R206, 0x96, !PT ;  /* 0x00000008cd037c12 */ /* 0x000fe2000f8e96ce */
[----:B------:R-:W-:Y:S01]  /*105a0*/  UIADD3 UR8, UR28, 0x3c6ef372, URZ ;  /* 0x3c6ef3721c087890 */ /* 0x000fe2000fffe03f */
[----:B-1----:R-:W-:Y:S01]  /*105b0*/  FMNMX.FTZ R116, R142, R116, !PT ;  /* 0x000000748e747209 */ /* 0x002fe20007810000 */
[----:B------:R-:W-:Y:S01]  /*105c0*/  ULOP3.LUT UR9, UR34, UR29, URZ, 0x3c, !UPT ;  /* 0x0000001d22097292 */ /* 0x000fe2000f8e3c3f */
[----:B------:R-:W-:Y:S01]  /*105d0*/  LDSM.16.MT88.4 R140, [R181+0xc000] ;  /* 0x00c00000b58c783b */ /* 0x000fe20000004200 */
[----:B------:R-:W-:Y:S01]  /*105e0*/  IMAD.WIDE.U32 R176, R3, -0x326172a9, RZ ;  /* 0xcd9e8d5703b07825 */ /* 0x000fe200078e00ff */
[----:B------:R-:W-:Y:S03]  /*105f0*/  UIADD3 UR34, UR34, 0x1, URZ ;  /* 0x0000000122227890 */ /* 0x000fe6000fffe03f */
[----:B------:R-:W-:Y:S01]  /*10600*/  LOP3.LUT R118, R207, UR9, RZ, 0x3c, !PT ;  /* 0x00000009cf767c12 */ /* 0x000fe2000f8e3cff */
[----:B------:R-:W-:Y:S02]  /*10610*/  UIADD3 UR9, UR28, -0x255992d5, URZ ;  /* 0xdaa66d2b1c097890 */ /* 0x000fe4000fffe03f */
[----:B------:R-:W1:Y:S01]  /*10620*/  SHFL.BFLY PT, R119, R116, 0x1, 0x1f ;  /* 0x0c201f0074777f89 */ /* 0x000e6200000e0000 */
[----:B---3--:R-:W-:Y:S01]  /*10630*/  FMNMX.FTZ R138, R2, R138, !PT ;  /* 0x0000008a028a7209 */ /* 0x008fe20007810000 */
[----:B------:R-:W-:Y:S01]  /*10640*/  IMAD.WIDE.U32 R136, R118, -0x326172a9, RZ ;  /* 0xcd9e8d5776887825 */ /* 0x000fe200078e00ff */
[----:B------:R-:W-:Y:S05]  /*10650*/  ULOP3.LUT UR34, UR34, UR29, URZ, 0x3c, !UPT ;  /* 0x0000001d22227292 */ /* 0x000fea000f8e3c3f */
[----:B------:R-:W3:Y:S01]  /*10660*/  SHFL.BFLY PT, R139, R138, 0x1, 0x1f ;  /* 0x0c201f008a8b7f89 */ /* 0x000ee200000e0000 */
[----:B------:R-:W-:Y:S02]  /*10670*/  LOP3.LUT R136, R177, UR8, R136, 0x96, !PT ;  /* 0x00000008b1887c12 */ /* 0x000fe4000f8e9688 */
[----:B-1----:R-:W-:Y:S04]  /*10680*/  FMNMX.FTZ R116, R116, R119, !PT ;  /* 0x0000007774747209 */ /* 0x002fe80007810000 */
[C---:B------:R-:W-:Y:S01]  /*10690*/  FSETP.NEU.FTZ.AND P0, PT, R116.reuse, -INF , PT ;  /* 0xff8000007400780b */ /* 0x040fe20003f1d000 */
[C---:B------:R-:W-:Y:S01]  /*106a0*/  FMUL.FTZ R174, R116.reuse, UR4 ;  /* 0x0000000474ae7c20 */ /* 0x040fe20008410000 */
[----:B------:R-:W-:Y:S04]  /*106b0*/  FADD.FTZ R0, -R116, R0 ;  /* 0x0000000074007221 */ /* 0x000fe80000010100 */
        /* <DEDUP_REMOVED lines=16> */
[----:B------:R-:W-:Y:S10]  /*107c0*/  MUFU.EX2 R200, R9 ;  /* 0x0000000900c87308 */ /* 0x000ff40000000800 */
[----:B------:R-:W1:Y:S10]  /*107d0*/  MUFU.EX2 R199, R8 ;  /* 0x0000000800c77308 */ /* 0x000e740000000800 */
[----:B------:R-:W-:Y:S10]  /*107e0*/  MUFU.EX2 R242, R17 ;  /* 0x0000001100f27308 */ /* 0x000ff40000000800 */
[----:B------:R-:W-:Y:S01]  /*107f0*/  MUFU.EX2 R203, R20 ;  /* 0x0000001400cb7308 */ /* 0x000fe20000000800 */
[----:B-1----:R-:W-:Y:S04]  /*10800*/  F2FP.F16.F32.PACK_AB R162, R200, R199 ;  /* 0x000000c7c8a2723e */ /* 0x002fe800000000ff */
[----:B------:R-:W-:Y:S05]  /*10810*/  PRMT R161, R162, 0x7632, R161 ;  /* 0x00007632a2a17816 */ /* 0x000fea00000000a1 */
[----:B------:R-:W1:Y:S10]  /*10820*/  MUFU.EX2 R250, R5 ;  /* 0x0000000500fa7308 */ /* 0x000e740000000800 */
[----:B------:R-:W-:Y:S10]  /*10830*/  MUFU.EX2 R246, R12 ;  /* 0x0000000c00f67308 */ /* 0x000ff40000000800 */
[----:B------:R-:W4:Y:S01]  /*10840*/  MUFU.EX2 R247, R13 ;  /* 0x0000000d00f77308 */ /* 0x000f220000000800 */
[----:B-1----:R-:W-:Y:S04]  /*10850*/  F2FP.F16.F32.PACK_AB R164, R250, R248 ;  /* 0x000000f8faa4723e */ /* 0x002fe800000000ff */
[----:B------:R-:W-:Y:S05]  /*10860*/  PRMT R163, R164, 0x7632, R163 ;  /* 0x00007632a4a37816 */ /* 0x000fea00000000a3 */
[----:B------:R-:W1:Y:S01]  /*10870*/  MUFU.EX2 R244, R16 ;  /* 0x0000001000f47308 */ /* 0x000e620000000800 */
[----:B----4-:R-:W-:Y:S04]  /*10880*/  F2FP.F16.F32.PACK_AB R156, R247, R246 ;  /* 0x000000f6f79c723e */ /* 0x010fe800000000ff */
[----:B------:R-:W-:Y:S02]  /*10890*/  PRMT R155, R156, 0x7632, R155 ;  /* 0x000076329c9b7816 */ /* 0x000fe4000000009b */
[----:B-1----:R-:W-:Y:S02]  /*108a0*/  F2FP.F16.F32.PACK_AB R152, R242, R244 ;  /* 0x000000f4f298723e */ /* 0x002fe400000000ff */
[----:B--2---:R-:W-:Y:S01]  /*108b0*/  LOP3.LUT R2, R137, UR16, R194, 0x96, !PT ;  /* 0x0000001089027c12 */ /* 0x004fe2000f8e96c2 */
[----:B------:R-:W-:Y:S04]  /*108c0*/  IMAD.WIDE.U32 R136, R136, -0x2daee0ad, RZ ;  /* 0xd2511f5388887825 */ /* 0x000fe800078e00ff */
[----:B------:R-:W-:Y:S05]  /*108d0*/  IMAD.WIDE.U32 R2, R2, -0x2daee0ad, RZ ;  /* 0xd2511f5302027825 */ /* 0x000fea00078e00ff */
[----:B------:R-:W-:Y:S02]  /*108e0*/  LOP3.LUT R118, R3, UR18, R204, 0x96, !PT ;  /* 0x0000001203767c12 */ /* 0x000fe4000f8e96cc */
[----:B------:R-:W-:Y:S02]  /*108f0*/  LOP3.LUT R2, R137, UR30, R2, 0x96, !PT ;  /* 0x0000001e89027c12 */ /* 0x000fe4000f8e9602 */
[----:B---3--:R-:W-:Y:S01]  /*10900*/  FMNMX.FTZ R3, R138, R139, !PT ;  /* 0x0000008b8a037209 */ /* 0x008fe20007810000 */
        /* <DEDUP_REMOVED lines=8> */
[----:B------:R-:W-:Y:S04]  /*10990*/  IMAD.WIDE.U32 R178, R2, -0x2daee0ad, RZ ;  /* 0xd2511f5302b27825 */ /* 0x000fe800078e00ff */
[--C-:B------:R-:W-:Y:S01]  /*109a0*/  FFMA.FTZ R6, R6, UR4, -R175.reuse ;  /* 0x0000000406067c23 */ /* 0x100fe200080108af */
[----:B------:R-:W-:Y:S01]  /*109b0*/  LOP3.LUT R168, R179, UR17, R118, 0x96, !PT ;  /* 0x00000011b3a87c12 */ /* 0x000fe2000f8e9676 */
[--C-:B------:R-:W-:Y:S01]  /*109c0*/  FFMA.FTZ R7, R7, UR4, -R175.reuse ;  /* 0x0000000407077c23 */ /* 0x100fe200080108af */
[----:B------:R-:W-:Y:S01]  /*109d0*/  LOP3.LUT R118, R119, UR23, R136, 0x96, !PT ;  /* 0x0000001777767c12 */ /* 0x000fe2000f8e9688 */
[----:B------:R1:W-:Y:S01]  /*109e0*/  MUFU.EX2 R249, R6 ;  /* 0x0000000600f97308 */ /* 0x0003e20000000800 */
[--C-:B------:R-:W-:Y:S01]  /*109f0*/  FFMA.FTZ R10, R10, UR4, -R175.reuse ;  /* 0x000000040a0a7c23 */ /* 0x100fe200080108af */
[----:B------:R-:W-:Y:S04]  /*10a00*/  IMAD.WIDE.U32 R168, R168, -0x326172a9, RZ ;  /* 0xcd9e8d57a8a87825 */ /* 0x000fe800078e00ff */
[--C-:B------:R-:W-:Y:S01]  /*10a10*/  FFMA.FTZ R11, R11, UR4, -R175.reuse ;  /* 0x000000040b0b7c23 */ /* 0x100fe200080108af */
[--C-:B------:R-:W-:Y:S01]  /*10a20*/  FFMA.FTZ R14, R14, UR4, -R175.reuse ;  /* 0x000000040e0e7c23 */ /* 0x100fe200080108af */
[----:B------:R-:W-:Y:S01]  /*10a30*/  IMAD.WIDE.U32 R170, R118, -0x326172a9, RZ ;  /* 0xcd9e8d5776aa7825 */ /* 0x000fe200078e00ff */
[C---:B------:R-:W-:Y:S01]  /*10a40*/  LOP3.LUT R4, R168.reuse, 0xffff, RZ, 0xc0, !PT ;  /* 0x0000ffffa8047812 */ /* 0x040fe200078ec0ff */
[----:B------:R2:W3:Y:S01]  /*10a50*/  MUFU.EX2 R198, R7 ;  /* 0x0000000700c67308 */ /* 0x0004e20000000800 */
[----:B------:R-:W-:Y:S01]  /*10a60*/  LOP3.LUT R2, R168, 0xff, RZ, 0xc0, !PT ;  /* 0x000000ffa8027812 */ /* 0x000fe200078ec0ff */
[--C-:B------:R-:W-:Y:S01]  /*10a70*/  FFMA.FTZ R15, R15, UR4, -R175.reuse ;  /* 0x000000040f0f7c23 */ /* 0x100fe200080108af */
[----:B------:R-:W-:Y:S01]  /*10a80*/  SHF.R.U32.HI R4, RZ, 0x8, R4 ;  /* 0x00000008ff047819 */ /* 0x000fe20000011604 */
[--C-:B------:R-:W-:Y:S01]  /*10a90*/  FFMA.FTZ R18, R18, UR4, -R175.reuse ;  /* 0x0000000412127c23 */ /* 0x100fe200080108af */
[----:B------:R-:W-:Y:S01]  /*10aa0*/  SHF.R.U32.HI R8, RZ, 0x18, R168 ;  /* 0x00000018ff087819 */ /* 0x000fe200000116a8 */
[--C-:B------:R-:W-:Y:S01]  /*10ab0*/  FFMA.FTZ R22, R22, UR4, -R175.reuse ;  /* 0x0000000416167c23 */ /* 0x100fe200080108af */
[----:B------:R-:W-:Y:S03]  /*10ac0*/  PRMT R138, R2, 0x5410, R4 ;  /* 0x00005410028a7816 */ /* 0x000fe60000000004 */
[----:B------:R-:W-:Y:S01]  /*10ad0*/  MUFU.EX2 R251, R10 ;  /* 0x0000000a00fb7308 */ /* 0x000fe20000000800 */
[----:B------:R-:W-:Y:S01]  /*10ae0*/  SHF.R.U32.HI R4, RZ, 0x10, R168 ;  /* 0x00000010ff047819 */ /* 0x000fe200000116a8 */
[--C-:B------:R-:W-:Y:S01]  /*10af0*/  FFMA.FTZ R23, R23, UR4, -R175.reuse ;  /* 0x0000000417177c23 */ /* 0x100fe200080108af */
[----:B------:R-:W-:Y:S01]  /*10b00*/  LOP3.LUT R2, R169, UR26, R170, 0x96, !PT ;  /* 0x0000001aa9027c12 */ /* 0x000fe2000f8e96aa */
[--C-:B------:R-:W-:Y:S01]  /*10b10*/  FFMA.FTZ R26, R26, UR4, -R175.reuse ;  /* 0x000000041a1a7c23 */ /* 0x100fe200080108af */
[----:B-1----:R-:W-:Y:S01]  /*10b20*/  LOP3.LUT R6, R4, 0xff, RZ, 0xc0, !PT ;  /* 0x000000ff04067812 */ /* 0x002fe200078ec0ff */
[--C-:B------:R-:W-:Y:S01]  /*10b30*/  FFMA.FTZ R27, R27, UR4, -R175.reuse ;  /* 0x000000041b1b7c23 */ /* 0x100fe200080108af */
[----:B------:R-:W-:Y:S03]  /*10b40*/  LOP3.LUT R4, R2, 0xffff, RZ, 0xc0, !PT ;  /* 0x0000ffff02047812 */ /* 0x000fe600078ec0ff */
[----:B------:R-:W1:Y:S01]  /*10b50*/  MUFU.EX2 R252, R11 ;  /* 0x0000000b00fc7308 */ /* 0x000e620000000800 */
[----:B------:R-:W-:Y:S01]  /*10b60*/  SHF.R.U32.HI R5, RZ, 0x10, R2 ;  /* 0x00000010ff057819 */ /* 0x000fe20000011602 */
[--C-:B------:R-:W-:Y:S01]  /*10b70*/  FFMA.FTZ R30, R30, UR4, -R175.reuse ;  /* 0x000000041e1e7c23 */ /* 0x100fe200080108af */
[----:B--2---:R-:W-:Y:S01]  /*10b80*/  SHF.R.U32.HI R7, RZ, 0x8, R4 ;  /* 0x00000008ff077819 */ /* 0x004fe20000011604 */
[--C-:B------:R-:W-:Y:S01]  /*10b90*/  FFMA.FTZ R31, R31, UR4, -R175.reuse ;  /* 0x000000041f1f7c23 */ /* 0x100fe200080108af */
[----:B------:R-:W-:Y:S01]  /*10ba0*/  LOP3.LUT R9, R2, 0xff, RZ, 0xc0, !PT ;  /* 0x000000ff02097812 */ /* 0x000fe200078ec0ff */
[----:B------:R-:W-:Y:S01]  /*10bb0*/  FFMA.FTZ R34, R34, UR4, -R175 ;  /* 0x0000000422227c23 */ /* 0x000fe200080108af */
        /* <DEDUP_REMOVED lines=14> */
[----:B------:R-:W2:Y:S01]  /*10ca0*/  MUFU.EX2 R2, R2 ;  /* 0x0000000200027308 */ /* 0x000ea20000000800 */
[----:B------:R-:W-:Y:S02]  /*10cb0*/  LOP3.LUT R136, R136, R4, RZ, 0xc0, !PT ;  /* 0x0000000488887212 */ /* 0x000fe400078ec0ff */
[----:B------:R-:W-:Y:S02]  /*10cc0*/  PRMT R4, R166, 0x5410, R165 ;  /* 0x00005410a6047816 */ /* 0x000fe400000000a5 */
[----:B-1----:R-:W-:Y:S02]  /*10cd0*/  F2FP.F16.F32.PACK_AB R160, R252, R251 ;  /* 0x000000fbfca0723e */ /* 0x002fe400000000ff */
[----:B------:R-:W-:Y:S03]  /*10ce0*/  PRMT R6, R6, 0x5410, R8 ;  /* 0x0000541006067816 */ /* 0x000fe60000000008 */
[----:B------:R-:W1:Y:S01]  /*10cf0*/  MUFU.EX2 R0, R0 ;  /* 0x0000000000007308 */ /* 0x000e620000000800 */
[--C-:B------:R-:W-:Y:S02]  /*10d00*/  HSET2.LE.AND R138, R138, R167.reuse, PT ;  /* 0x000000a78a8a7233 */ /* 0x100fe40003803000 */
[----:B------:R-:W-:Y:S02]  /*10d10*/  LOP3.LUT R137, R137, R4, RZ, 0xc0, !PT ;  /* 0x0000000489897212 */ /* 0x000fe400078ec0ff */
[----:B------:R-:W-:Y:S02]  /*10d20*/  PRMT R4, R162, 0x5410, R161 ;  /* 0x00005410a2047816 */ /* 0x000fe400000000a1 */
[----:B------:R-:W-:Y:S03]  /*10d30*/  PRMT R159, R160, 0x7632, R159 ;  /* 0x00007632a09f7816 */ /* 0x000fe6000000009f */
[----:B------:R3:W-:Y:S01]  /*10d40*/  MUFU.EX2 R241, R18 ;  /* 0x0000001200f17308 */ /* 0x0007e20000000800 */
[--C-:B------:R-:W-:Y:S01]  /*10d50*/  HSET2.LE.AND R139, R6, R167.reuse, PT ;  /* 0x000000a7068b7233 */ /* 0x100fe20003803000 */
[----:B--2---:R-:W-:Y:S01]  /*10d60*/  FMUL.FTZ R5, R2, R121 ;  /* 0x0000007902057220 */ /* 0x004fe20000410000 */
[----:B------:R-:W-:Y:S01]  /*10d70*/  LOP3.LUT R138, R138, R4, RZ, 0xc0, !PT ;  /* 0x000000048a8a7212 */ /* 0x000fe200078ec0ff */
[----:B------:R-:W-:Y:S01]  /*10d80*/  FMUL.FTZ R8, R2, R124 ;  /* 0x0000007c02087220 */ /* 0x000fe20000410000 */
[----:B------:R-:W-:Y:S01]  /*10d90*/  PRMT R4, R160, 0x5410, R159 ;  /* 0x00005410a0047816 */ /* 0x000fe2000000009f */
[C---:B------:R-:W-:Y:S01]  /*10da0*/  FMUL.FTZ R9, R2.reuse, R125 ;  /* 0x0000007d02097220 */ /* 0x040fe20000410000 */
[C---:B------:R-:W-:Y:S01]  /*10db0*/  FMUL.FTZ R36, R2.reuse, R36 ;  /* 0x0000002402247220 */ /* 0x040fe20000410000 */
[C---:B------:R-:W-:Y:S01]  /*10dc0*/  FMUL.FTZ R37, R2.reuse, R37 ;  /* 0x0000002502257220 */ /* 0x040fe20000410000 */
[----:B------:R-:W-:Y:S01]  /*10dd0*/  LOP3.LUT R139, R139, R4, RZ, 0xc0, !PT ;  /* 0x000000048b8b7212 */ /* 0x000fe200078ec0ff */
[----:B------:R-:W-:Y:S01]  /*10de0*/  FMUL.FTZ R4, R2, R120 ;  /* 0x0000007802047220 */ /* 0x000fe20000410000 */
[C---:B-1----:R-:W-:Y:S01]  /*10df0*/  FMUL.FTZ R6, R0.reuse, R122 ;  /* 0x0000007a00067220 */ /* 0x042fe20000410000 */
[C---:B------:R-:W-:Y:S01]  /*10e00*/  FMUL.FTZ R7, R0.reuse, R123 ;  /* 0x0000007b00077220 */ /* 0x040fe20000410000 */
[C---:B------:R-:W-:Y:S01]  /*10e10*/  FMUL.FTZ R10, R0.reuse, R126 ;  /* 0x0000007e000a7220 */ /* 0x040fe20000410000 */
[----:B------:R-:W1:Y:S01]  /*10e20*/  LDSM.16.MT88.4 R120, [R183+0xc000] ;  /* 0x00c00000b778783b */ /* 0x000e620000004200 */
[C---:B------:R-:W-:Y:S01]  /*10e30*/  FMUL.FTZ R11, R0.reuse, R127 ;  /* 0x0000007f000b7220 */ /* 0x040fe20000410000 */
[C---:B------:R-:W-:Y:S01]  /*10e40*/  FMUL.FTZ R14, R0.reuse, R130 ;  /* 0x00000082000e7220 */ /* 0x040fe20000410000 */
[----:B------:R-:W-:Y:S01]  /*10e50*/  FMUL.FTZ R15, R0, R131 ;  /* 0x00000083000f7220 */ /* 0x000fe20000410000 */
[----:B------:R-:W-:Y:S01]  /*10e60*/  FMUL.FTZ R17, R2, R133 ;  /* 0x0000008502117220 */ /* 0x000fe20000410000 */
[C---:B------:R-:W-:Y:S01]  /*10e70*/  HMMA.16816.F32 R4, R136.reuse, R140, R4 ;  /* 0x0000008c8804723c */ /* 0x040fe20000001804 */
[----:B------:R-:W-:Y:S02]  /*10e80*/  MUFU.EX2 R201, R22 ;  /* 0x0000001600c97308 */ /* 0x000fe40000000800 */
[----:B------:R-:W2:Y:S02]  /*10e90*/  LDSM.16.MT88.4 R124, [R181+0xe000] ;  /* 0x00e00000b57c783b */ /* 0x000ea40000004200 */
        /* <DEDUP_REMOVED lines=12> */
[C---:B------:R-:W-:Y:S01]  /*10f60*/  HMMA.16816.F32 R40, R136.reuse, R146, R40 ;  /* 0x000000928828723c */ /* 0x040fe20000001828 */
[----:B------:R-:W5:Y:S04]  /*10f70*/  LDSM.16.MT88.4 R144, [R184+0xe000] ;  /* 0x00e00000b890783b */ /* 0x000f680000004200 */
        /* <DEDUP_REMOVED lines=26> */
[C---:B--2---:R-:W-:Y:S03]  /*11120*/  HMMA.16816.F32 R60, R136.reuse, R124, R60 ;  /* 0x0000007c883c723c */ /* 0x044fe6000000183c */
[C---:B------:R-:W-:Y:S01]  /*11130*/  FMUL.FTZ R68, R2.reuse, R68 ;  /* 0x0000004402447220 */ /* 0x040fe20000410000 */
[----:B------:R-:W-:Y:S01]  /*11140*/  FMUL.FTZ R69, R2, R69 ;  /* 0x0000004502457220 */ /* 0x000fe20000410000 */
[C---:B------:R-:W-:Y:S01]  /*11150*/  FMUL.FTZ R70, R0.reuse, R70 ;  /* 0x0000004600467220 */ /* 0x040fe20000410000 */
[C---:B------:R-:W-:Y:S01]  /*11160*/  HMMA.16816.F32 R64, R136.reuse, R126, R64 ;  /* 0x0000007e8840723c */ /* 0x040fe20000001840 */
[----:B------:R-:W2:Y:S04]  /*11170*/  LDSM.16.MT88.4 R124, [R181+0x10000] ;  /* 0x01000000b57c783b */ /* 0x000ea80000004200 */
[----:B------:R-:W-:Y:S01]  /*11180*/  FMUL.FTZ R71, R0, R71 ;  /* 0x0000004700477220 */ /* 0x000fe20000410000 */
[C---:B------:R-:W-:Y:S01]  /*11190*/  FMUL.FTZ R72, R2.reuse, R72 ;  /* 0x0000004802487220 */ /* 0x040fe20000410000 */
[----:B------:R-:W-:Y:S01]  /*111a0*/  FMUL.FTZ R73, R2, R73 ;  /* 0x0000004902497220 */ /* 0x000fe20000410000 */
[C---:B------:R-:W-:Y:S03]  /*111b0*/  FMUL.FTZ R74, R0.reuse, R74 ;  /* 0x0000004a004a7220 */ /* 0x040fe60000410000 */
[----:B------:R-:W-:Y:S01]  /*111c0*/  FMUL.FTZ R75, R0, R75 ;  /* 0x0000004b004b7220 */ /* 0x000fe20000410000 */
[C---:B----4-:R-:W-:Y:S03]  /*111d0*/  HMMA.16816.F32 R68, R136.reuse, R140, R68 ;  /* 0x0000008c8844723c */ /* 0x050fe60000001844 */
        /* <DEDUP_REMOVED lines=9> */
[C---:B-----5:R-:W-:Y:S03]  /*11270*/  HMMA.16816.F32 R76, R136.reuse, R144, R76 ;  /* 0x00000090884c723c */ /* 0x060fe6000000184c */
[C---:B------:R-:W-:Y:S01]  /*11280*/  FMUL.FTZ R84, R2.reuse, R84 ;  /* 0x0000005402547220 */ /* 0x040fe20000410000 */
[----:B------:R-:W-:Y:S01]  /*11290*/  FMUL.FTZ R85, R2, R85 ;  /* 0x0000005502557220 */ /* 0x000fe20000410000 */
[C---:B------:R-:W-:Y:S01]  /*112a0*/  FMUL.FTZ R86, R0.reuse, R86 ;  /* 0x0000005600567220 */ /* 0x040fe20000410000 */
[C---:B------:R-:W-:Y:S05]  /*112b0*/  HMMA.16816.F32 R80, R136.reuse, R146, R80 ;  /* 0x000000928850723c */ /* 0x040fea0000001850 */
[----:B------:R-:W-:Y:S01]  /*112c0*/  LOP3.LUT R172, R171, UR21, R172, 0x96, !PT ;  /* 0x00000015abac7c12 */ /* 0x000fe2000f8e96ac */
[----:B------:R-:W-:Y:S01]  /*112d0*/  FMUL.FTZ R87, R0, R87 ;  /* 0x0000005700577220 */ /* 0x000fe20000410000 */
[----:B------:R-:W-:Y:S01]  /*112e0*/  F2FP.F16.F32.PACK_AB R157, R243, R245 ;  /* 0x000000f5f39d723e */ /* 0x000fe200000000ff */
[C---:B------:R-:W-:Y:S03]  /*112f0*/  FMUL.FTZ R88, R2.reuse, R88 ;  /* 0x0000005802587220 */ /* 0x040fe60000410000 */
[----:B------:R-:W-:Y:S01]  /*11300*/  FMUL.FTZ R89, R2, R89 ;  /* 0x0000005902597220 */ /* 0x000fe20000410000 */
[C---:B------:R-:W-:Y:S01]  /*11310*/  FMUL.FTZ R90, R0.reuse, R90 ;  /* 0x0000005a005a7220 */ /* 0x040fe20000410000 */
[C---:B-1----:R-:W-:Y:S03]  /*11320*/  HMMA.16816.F32 R84, R136.reuse, R120, R84 ;  /* 0x000000788854723c */ /* 0x042fe60000001854 */
[----:B------:R-:W-:Y:S01]  /*11330*/  PRMT R158, R157, 0x7632, R158 ;  /* 0x000076329d9e7816 */ /* 0x000fe2000000009e */
[----:B------:R-:W-:Y:S01]  /*11340*/  FMUL.FTZ R91, R0, R91 ;  /* 0x0000005b005b7220 */ /* 0x000fe20000410000 */
[----:B------:R-:W-:Y:S01]  /*11350*/  PRMT R151, R152, 0x7632, R151 ;  /* 0x0000763298977816 */ /* 0x000fe20000000097 */
[----:B------:R-:W-:Y:S01]  /*11360*/  IMAD.WIDE.U32 R172, R172, -0x2daee0ad, RZ ;  /* 0xd2511f53acac7825 */ /* 0x000fe200078e00ff */
[----:B------:R-:W-:Y:S04]  /*11370*/  LOP3.LUT R148, R168, 0xffff, RZ, 0xc0, !PT ;  /* 0x0000ffffa8947812 */ /* 0x000fe800078ec0ff */
[C---:B------:R-:W-:Y:S01]  /*11380*/  HMMA.16816.F32 R88, R136.reuse, R122, R88 ;  /* 0x0000007a8858723c */ /* 0x040fe20000001858 */
[----:B------:R-:W1:Y:S02]  /*11390*/  LDSM.16.MT88.4 R120, [R182+0x10000] ;  /* 0x01000000b678783b */ /* 0x000e640000004200 */
[----:B------:R-:W-:Y:S01]  /*113a0*/  LOP3.LUT R12, R172, 0xffff, RZ, 0xc0, !PT ;  /* 0x0000ffffac0c7812 */ /* 0x000fe200078ec0ff */
[----:B---3--:R-:W-:Y:S01]  /*113b0*/  FMUL.FTZ R18, R0, R134 ;  /* 0x0000008600127220 */ /* 0x008fe20000410000 */
[----:B------:R-:W-:Y:S01]  /*113c0*/  LOP3.LUT R13, R172, 0xff, RZ, 0xc0, !PT ;  /* 0x000000ffac0d7812 */ /* 0x000fe200078ec0ff */
[C---:B------:R-:W-:Y:S01]  /*113d0*/  FMUL.FTZ R92, R2.reuse, R92 ;  /* 0x0000005c025c7220 */ /* 0x040fe20000410000 */
[----:B------:R-:W-:Y:S01]  /*113e0*/  SHF.R.U32.HI R12, RZ, 0x8, R12 ;  /* 0x00000008ff0c7819 */ /* 0x000fe2000001160c */
[----:B------:R-:W-:Y:S03]  /*113f0*/  FMUL.FTZ R93, R2, R93 ;  /* 0x0000005d025d7220 */ /* 0x000fe60000410000 */
[----:B------:R-:W-:Y:S01]  /*11400*/  LOP3.LUT R117, R173, UR22, R178, 0x96, !PT ;  /* 0x00000016ad757c12 */ /* 0x000fe2000f8e96b2 */
[C---:B------:R-:W-:Y:S01]  /*11410*/  FMUL.FTZ R94, R0.reuse, R94 ;  /* 0x0000005e005e7220 */ /* 0x040fe20000410000 */
[----:B------:R-:W-:Y:S01]  /*11420*/  PRMT R141, R13, 0x5410, R12 ;  /* 0x000054100d8d7816 */ /* 0x000fe2000000000c */
[----:B------:R-:W-:Y:S01]  /*11430*/  FMUL.FTZ R95, R0, R95 ;  /* 0x0000005f005f7220 */ /* 0x000fe20000410000 */
[----:B------:R-:W-:Y:S01]  /*11440*/  SHF.R.U32.HI R13, RZ, 0x10, R172 ;  /* 0x00000010ff0d7819 */ /* 0x000fe200000116ac */
[C---:B------:R-:W-:Y:S01]  /*11450*/  FMUL.FTZ R96, R2.reuse, R96 ;  /* 0x0000006002607220 */ /* 0x040fe20000410000 */
[----:B------:R-:W-:Y:S01]  /*11460*/  LOP3.LUT R12, R117, 0xffff, RZ, 0xc0, !PT ;  /* 0x0000ffff750c7812 */ /* 0x000fe200078ec0ff */
[C---:B------:R-:W-:Y:S01]  /*11470*/  FMUL.FTZ R97, R2.reuse, R97 ;  /* 0x0000006102617220 */ /* 0x040fe20000410000 */
[----:B------:R-:W-:Y:S01]  /*11480*/  LOP3.LUT R119, R13, 0xff, RZ, 0xc0, !PT ;  /* 0x000000ff0d777812 */ /* 0x000fe200078ec0ff */
[C---:B------:R-:W-:Y:S01]  /*11490*/  FMUL.FTZ R13, R2.reuse, R129 ;  /* 0x00000081020d7220 */ /* 0x040fe20000410000 */
[C---:B--2---:R-:W-:Y:S03]  /*114a0*/  HMMA.16816.F32 R92, R136.reuse, R124, R92 ;  /* 0x0000007c885c723c */ /* 0x044fe6000000185c */
[----:B------:R-:W-:Y:S01]  /*114b0*/  SHF.R.U32.HI R16, RZ, 0x8, R12 ;  /* 0x00000008ff107819 */ /* 0x000fe2000001160c */
[C---:B------:R-:W-:Y:S01]  /*114c0*/  FMUL.FTZ R12, R2.reuse, R128 ;  /* 0x00000080020c7220 */ /* 0x040fe20000410000 */
[----:B------:R-:W-:Y:S01]  /*114d0*/  LOP3.LUT R118, R117, 0xff, RZ, 0xc0, !PT ;  /* 0x000000ff75767812 */ /* 0x000fe200078ec0ff */
[----:B------:R-:W2:Y:S01]  /*114e0*/  LDSM.16.MT88.4 R128, [R184+0x10000] ;  /* 0x01000000b880783b */ /* 0x000ea20000004200 */
[----:B------:R-:W-:Y:S01]  /*114f0*/  SHF.R.U32.HI R124, RZ, 0x18, R172 ;  /* 0x00000018ff7c7819 */ /* 0x000fe200000116ac */
[----:B------:R-:W-:Y:S03]  /*11500*/  FMUL.FTZ R100, R2, R100 ;  /* 0x0000006402647220 */ /* 0x000fe60000410000 */
[C---:B------:R-:W-:Y:S03]  /*11510*/  HMMA.16816.F32 R12, R136.reuse, R126, R12 ;  /* 0x0000007e880c723c */ /* 0x040fe6000000180c */
[----:B------:R-:W-:Y:S01]  /*11520*/  PRMT R140, R118, 0x5410, R16 ;  /* 0x00005410768c7816 */ /* 0x000fe20000000010 */
[C---:B------:R-:W-:Y:S01]  /*11530*/  FMUL.FTZ R98, R0.reuse, R98 ;  /* 0x0000006200627220 */ /* 0x040fe20000410000 */
[--C-:B------:R-:W-:Y:S01]  /*11540*/  SHF.R.U32.HI R16, RZ, 0x10, R117.reuse ;  /* 0x00000010ff107819 */ /* 0x100fe20000011675 */
[----:B------:R-:W-:Y:S01]  /*11550*/  FMUL.FTZ R99, R0, R99 ;  /* 0x0000006300637220 */ /* 0x000fe20000410000 */
[----:B------:R-:W-:Y:S01]  /*11560*/  PRMT R144, R119, 0x5410, R124 ;  /* 0x0000541077907816 */ /* 0x000fe2000000007c */
[----:B------:R-:W-:Y:S01]  /*11570*/  FMUL.FTZ R101, R2, R101 ;  /* 0x0000006502657220 */ /* 0x000fe20000410000 */
[----:B------:R-:W3:Y:S02]  /*11580*/  LDSM.16.MT88.4 R124, [R183+0x10000] ;  /* 0x01000000b77c783b */ /* 0x000ee40000004200 */
[----:B------:R-:W-:Y:S01]  /*11590*/  SHF.R.U32.HI R119, RZ, 0x18, R117 ;  /* 0x00000018ff777819 */ /* 0x000fe20000011675 */
[--C-:B------:R-:W-:Y:S01]  /*115a0*/  FFMA.FTZ R117, R19, UR4, -R175.reuse ;  /* 0x0000000413757c23 */ /* 0x100fe200080108af */
[----:B------:R-:W-:Y:S01]  /*115b0*/  LOP3.LUT R118, R16, 0xff, RZ, 0xc0, !PT ;  /* 0x000000ff10767812 */ /* 0x000fe200078ec0ff */
[----:B------:R-:W-:Y:S01]  /*115c0*/  FMUL.FTZ R16, R2, R132 ;  /* 0x0000008402107220 */ /* 0x000fe20000410000 */
[C---:B------:R-:W-:Y:S01]  /*115d0*/  FMUL.FTZ R19, R0.reuse, R135 ;  /* 0x0000008700137220 */ /* 0x040fe20000410000 */
[----:B------:R-:W-:Y:S01]  /*115e0*/  FFMA.FTZ R175, R35, UR4, -R175 ;  /* 0x0000000423af7c23 */ /* 0x000fe200080108af */
[----:B------:R-:W4:Y:S01]  /*115f0*/  LDSM.16.MT88.4 R132, [R181+0xc800] ;  /* 0x00c80000b584783b */ /* 0x000f220000004200 */
[----:B------:R5:W3:Y:S01]  /*11600*/  MUFU.EX2 R240, R117 ;  /* 0x0000007500f07308 */ /* 0x000ae20000000800 */
        /* <DEDUP_REMOVED lines=8> */
[----:B------:R-:W-:Y:S04]  /*11690*/  MUFU.EX2 R175, R175 ;  /* 0x000000af00af7308 */ /* 0x000fe80000000800 */
[--C-:B------:R-:W-:Y:S01]  /*116a0*/  HSET2.LE.AND R120, R140, R167.reuse, PT ;  /* 0x000000a78c787233 */ /* 0x100fe20003803000 */
[C---:B------:R-:W-:Y:S01]  /*116b0*/  FMUL.FTZ R108, R2.reuse, R108 ;  /* 0x0000006c026c7220 */ /* 0x040fe20000410000 */
[C---:B--2---:R-:W-:Y:S04]  /*116c0*/  HMMA.16816.F32 R100, R136.reuse, R128, R100 ;  /* 0x000000808864723c */ /* 0x044fe80000001864 */
[--C-:B------:R-:W-:Y:S01]  /*116d0*/  HSET2.LE.AND R122, R141, R167.reuse, PT ;  /* 0x000000a78d7a7233 */ /* 0x100fe20003803000 */
[----:B------:R-:W-:Y:S01]  /*116e0*/  FMUL.FTZ R109, R2, R109 ;  /* 0x0000006d026d7220 */ /* 0x000fe20000410000 */
[C---:B------:R-:W-:Y:S01]  /*116f0*/  HMMA.16816.F32 R104, R136.reuse, R130, R104 ;  /* 0x000000828868723c */ /* 0x040fe20000001868 */
[----:B------:R-:W1:Y:S04]  /*11700*/  LDSM.16.MT88.4 R140, [R182+0xc800] ;  /* 0x00c80000b68c783b */ /* 0x000e680000004200 */
[----:B------:R-:W-:Y:S01]  /*11710*/  PRMT R118, R118, 0x5410, R119 ;  /* 0x0000541076767816 */ /* 0x000fe20000000077 */
[----:B------:R-:W-:Y:S01]  /*11720*/  FMUL.FTZ R110, R0, R110 ;  /* 0x0000006e006e7220 */ /* 0x000fe20000410000 */
[----:B-----5:R-:W-:Y:S01]  /*11730*/  PRMT R117, R156, 0x5410, R155 ;  /* 0x000054109c757816 */ /* 0x020fe2000000009b */
[----:B------:R-:W-:Y:S01]  /*11740*/  FMUL.FTZ R111, R0, R111 ;  /* 0x0000006f006f7220 */ /* 0x000fe20000410000 */
[----:B------:R-:W2:Y:S02]  /*11750*/  LDSM.16.MT88.4 R128, [R184+0xc800] ;  /* 0x00c80000b880783b */ /* 0x000ea40000004200 */
[--C-:B------:R-:W-:Y:S01]  /*11760*/  HSET2.LE.AND R121, R118, R167.reuse, PT ;  /* 0x000000a776797233 */ /* 0x100fe20003803000 */
[----:B------:R-:W-:Y:S01]  /*11770*/  FMUL.FTZ R112, R2, R112 ;  /* 0x0000007002707220 */ /* 0x000fe20000410000 */
[----:B------:R-:W-:Y:S01]  /*11780*/  LOP3.LUT R120, R120, R117, RZ, 0xc0, !PT ;  /* 0x0000007578787212 */ /* 0x000fe200078ec0ff */
[----:B------:R-:W-:Y:S01]  /*11790*/  FMUL.FTZ R113, R2, R113 ;  /* 0x0000007102717220 */ /* 0x000fe20000410000 */
[C---:B---3--:R-:W-:Y:S03]  /*117a0*/  HMMA.16816.F32 R108, R136.reuse, R124, R108 ;  /* 0x0000007c886c723c */ /* 0x048fe6000000186c */
[----:B------:R-:W-:Y:S01]  /*117b0*/  PRMT R117, R157, 0x5410, R158 ;  /* 0x000054109d757816 */ /* 0x000fe2000000009e */
[----:B------:R-:W-:Y:S01]  /*117c0*/  FMUL.FTZ R114, R0, R114 ;  /* 0x0000007200727220 */ /* 0x000fe20000410000 */
[----:B------:R-:W-:Y:S01]  /*117d0*/  F2FP.F16.F32.PACK_AB R154, R240, R241 ;  /* 0x000000f1f09a723e */ /* 0x000fe200000000ff */
[----:B------:R-:W-:Y:S01]  /*117e0*/  FMUL.FTZ R115, R0, R115 ;  /* 0x0000007300737220 */ /* 0x000fe20000410000 */
[----:B------:R-:W-:Y:S04]  /*117f0*/  LOP3.LUT R121, R121, R117, RZ, 0xc0, !PT ;  /* 0x0000007579797212 */ /* 0x000fe800078ec0ff */
[----:B------:R-:W-:Y:S02]  /*11800*/  PRMT R117, R152, 0x5410, R151 ;  /* 0x0000541098757816 */ /* 0x000fe40000000097 */
[----:B------:R-:W-:Y:S01]  /*11810*/  HMMA.16816.F32 R112, R136, R126, R112 ;  /* 0x0000007e8870723c */ /* 0x000fe20000001870 */
[----:B------:R-:W-:Y:S02]  /*11820*/  LDSM.16.MT88.4 R124, [R181+0xe800] ;  /* 0x00e80000b57c783b */ /* 0x000fe40000004200 */
[----:B------:R-:W-:Y:S02]  /*11830*/  PRMT R153, R154, 0x7632, R153 ;  /* 0x000076329a997816 */ /* 0x000fe40000000099 */
[----:B------:R-:W-:Y:S02]  /*11840*/  LOP3.LUT R122, R122, R117, RZ, 0xc0, !PT ;  /* 0x000000757a7a7212 */ /* 0x000fe400078ec0ff */
[--C-:B------:R-:W-:Y:S02]  /*11850*/  HSET2.LE.AND R123, R144, R167.reuse, PT ;  /* 0x000000a7907b7233 */ /* 0x100fe40003803000 */
[----:B------:R-:W3:Y:S02]  /*11860*/  LDSM.16.MT88.4 R144, [R183+0xc800] ;  /* 0x00c80000b790783b */ /* 0x000ee40000004200 */
[----:B------:R-:W-:Y:S02]  /*11870*/  PRMT R117, R154, 0x5410, R153 ;  /* 0x000054109a757816 */ /* 0x000fe40000000099 */
[----:B------:R-:W-:Y:S02]  /*11880*/  LOP3.LUT R118, R207, UR34, RZ, 0x3c, !PT ;  /* 0x00000022cf767c12 */ /* 0x000fe4000f8e3cff */
[----:B------:R-:W-:Y:S03]  /*11890*/  LOP3.LUT R123, R123, R117, RZ, 0xc0, !PT ;  /* 0x000000757b7b7212 */ /* 0x000fe600078ec0ff */
[----:B------:R-:W-:Y:S04]  /*118a0*/  IMAD.WIDE.U32 R136, R118, -0x326172a9, RZ ;  /* 0xcd9e8d5776887825 */ /* 0x000fe800078e00ff */
[C---:B----4-:R-:W-:Y:S05]  /*118b0*/  HMMA.16816.F32 R4, R120.reuse, R132, R4 ;  /* 0x000000847804723c */ /* 0x050fea0000001804 */
[----:B------:R-:W-:Y:S01]  /*118c0*/  LOP3.LUT R118, R137, UR16, R194, 0x96, !PT ;  /* 0x0000001089767c12 */ /* 0x000fe2000f8e96c2 */
[C---:B------:R-:W-:Y:S01]  /*118d0*/  HMMA.16816.F32 R8, R120.reuse, R134, R8 ;  /* 0x000000867808723c */ /* 0x040fe20000001808 */
[----:B------:R-:W4:Y:S04]  /*118e0*/  LDSM.16.MT88.4 R132, [R182+0xe800] ;  /* 0x00e80000b684783b */ /* 0x000f280000004200 */
[----:B------:R-:W-:Y:S01]  /*118f0*/  LOP3.LUT R136, R177, UR8, R136, 0x96, !PT ;  /* 0x00000008b1887c12 */ /* 0x000fe2000f8e9688 */
[C---:B-1----:R-:W-:Y:S05]  /*11900*/  HMMA.16816.F32 R36, R120.reuse, R140, R36 ;  /* 0x0000008c7824723c */ /* 0x042fea0000001824 */
[----:B------:R-:W-:Y:S01]  /*11910*/  IMAD.WIDE.U32 R136, R136, -0x2daee0ad, RZ ;  /* 0xd2511f5388887825 */ /* 0x000fe200078e00ff */
[C---:B------:R-:W-:Y:S05]  /*11920*/  HMMA.16816.F32 R40, R120.reuse, R142, R40 ;  /* 0x0000008e7828723c */ /* 0x040fea0000001828 */
[----:B------:R-:W-:Y:S01]  /*11930*/  LOP3.LUT R140, R168, 0xff, RZ, 0xc0, !PT ;  /* 0x000000ffa88c7812 */ /* 0x000fe200078ec0ff */
[----:B------:R-:W-:Y:S01]  /*11940*/  IMAD.WIDE.U32 R118, R118, -0x2daee0ad, RZ ;  /* 0xd2511f5376767825 */ /* 0x000fe200078e00ff */
[C---:B--2---:R-:W-:Y:S03]  /*11950*/  HMMA.16816.F32 R44, R120.reuse, R128, R44 ;  /* 0x00000080782c723c */ /* 0x044fe6000000182c */
[----:B------:R-:W-:Y:S02]  /*11960*/  ISETP.LE.U32.AND P2, PT, R140, UR5, PT ;  /* 0x000000058c007c0c */ /* 0x000fe4000bf43070 */
[----:B------:R-:W-:Y:S01]  /*11970*/  LOP3.LUT R119, R119, UR18, R204, 0x96, !PT ;  /* 0x0000001277777c12 */ /* 0x000fe2000f8e96cc */
[C---:B------:R-:W-:Y:S01]  /*11980*/  HMMA.16816.F32 R48, R120.reuse, R130, R48 ;  /* 0x000000827830723c */ /* 0x040fe20000001830 */
[----:B------:R-:W1:Y:S04]  /*11990*/  LDSM.16.MT88.4 R128, [R184+0xe800] ;  /* 0x00e80000b880783b */ /* 0x000e680000004200 */
[----:B------:R-:W-:Y:S01]  /*119a0*/  LOP3.LUT R138, R137, UR30, R118, 0x96, !PT ;  /* 0x0000001e898a7c12 */ /* 0x000fe2000f8e9676 */
[----:B------:R-:W-:Y:S01]  /*119b0*/  IMAD.WIDE.U32 R118, R119, -0x326172a9, RZ ;  /* 0xcd9e8d5777767825 */ /* 0x000fe200078e00ff */
[C---:B---3--:R-:W-:Y:S04]  /*119c0*/  HMMA.16816.F32 R52, R120.reuse, R144, R52 ;  /* 0x000000907834723c */ /* 0x048fe80000001834 */
[----:B------:R-:W-:Y:S01]  /*119d0*/  LOP3.LUT R119, R119, UR9, R176, 0x96, !PT ;  /* 0x0000000977777c12 */ /* 0x000fe2000f8e96b0 */
[----:B------:R-:W-:Y:S01]  /*119e0*/  IMAD.WIDE.U32 R138, R138, -0x326172a9, RZ ;  /* 0xcd9e8d578a8a7825 */ /* 0x000fe200078e00ff */
[C---:B------:R-:W-:Y:S05]  /*119f0*/  HMMA.16816.F32 R56, R120.reuse, R146, R56 ;  /* 0x000000927838723c */ /* 0x040fea0000001838 */
[----:B------:R-:W-:Y:S01]  /*11a00*/  LOP3.LUT R117, R139, UR27, R118, 0x96, !PT ;  /* 0x0000001b8b757c12 */ /* 0x000fe2000f8e9676 */
[----:B------:R-:W-:Y:S01]  /*11a10*/  IMAD.WIDE.U32 R118, R119, -0x2daee0ad, RZ ;  /* 0xd2511f5377767825 */ /* 0x000fe200078e00ff */
[----:B------:R-:W-:Y:S01]  /*11a20*/  SHF.R.U32.HI R139, RZ, 0x18, R168 ;  /* 0x00000018ff8b7819 */ /* 0x000fe200000116a8 */
[C---:B------:R-:W-:Y:S03]  /*11a30*/  HMMA.16816.F32 R60, R120.reuse, R124, R60 ;  /* 0x0000007c783c723c */ /* 0x040fe6000000183c */
[----:B------:R-:W-:Y:S01]  /*11a40*/  LOP3.LUT R136, R119, UR23, R136, 0x96, !PT ;  /* 0x0000001777887c12 */ /* 0x000fe2000f8e9688 */
[----:B------:R-:W-:Y:S01]  /*11a50*/  IMAD.WIDE.U32 R176, R117, -0x2daee0ad, RZ ;  /* 0xd2511f5375b07825 */ /* 0x000fe200078e00ff */
[----:B------:R-:W-:Y:S01]  /*11a60*/  LOP3.LUT R117, R169, UR26, R170, 0x96, !PT ;  /* 0x0000001aa9757c12 */ /* 0x000fe2000f8e96aa */
[C---:B------:R-:W-:Y:S01]  /*11a70*/  HMMA.16816.F32 R64, R120.reuse, R126, R64 ;  /* 0x0000007e7840723c */ /* 0x040fe20000001840 */
[----:B------:R-:W2:Y:S02]  /*11a80*/  LDSM.16.MT88.4 R124, [R183+0xe800] ;  /* 0x00e80000b77c783b */ /* 0x000ea40000004200 */
[----:B------:R-:W-:Y:S02]  /*11a90*/  ISETP.LE.U32.AND P1, PT, R139, UR5, PT ;  /* 0x000000058b007c0c */ /* 0x000fe4000bf23070 */
[----:B------:R-:W-:Y:S01]  /*11aa0*/  LOP3.LUT R118, R177, UR17, R118, 0x96, !PT ;  /* 0x00000011b1767c12 */ /* 0x000fe2000f8e9676 */
[----:B------:R-:W-:Y:S01]  /*11ab0*/  IMAD.WIDE.U32 R136, R136, -0x326172a9, RZ ;  /* 0xcd9e8d5788887825 */ /* 0x000fe200078e00ff */
[----:B------:R-:W-:Y:S01]  /*11ac0*/  SHF.R.U32.HI R146, RZ, 0x10, R168 ;  /* 0x00000010ff927819 */ /* 0x000fe200000116a8 */
[C---:B----4-:R-:W-:Y:S03]  /*11ad0*/  HMMA.16816.F32 R68, R120.reuse, R132, R68 ;  /* 0x000000847844723c */ /* 0x050fe60000001844 */
[----:B------:R-:W-:Y:S01]  /*11ae0*/  LOP3.LUT R193, R137, UR21, R138, 0x96, !PT ;  /* 0x0000001589c17c12 */ /* 0x000fe2000f8e968a */
[----:B------:R-:W-:Y:S01]  /*11af0*/  IMAD.WIDE.U32 R118, R118, -0x326172a9, RZ ;  /* 0xcd9e8d5776767825 */ /* 0x000fe200078e00ff */
[----:B------:R-:W-:Y:S01]  /*11b00*/  LOP3.LUT R20, R146, 0xff, RZ, 0xc0, !PT ;  /* 0x000000ff92147812 */ /* 0x000fe200078ec0ff */
[C---:B------:R-:W-:Y:S01]  /*11b10*/  HMMA.16816.F32 R72, R120.reuse, R134, R72 ;  /* 0x000000867848723c */ /* 0x040fe20000001848 */
[----:B------:R-:W3:Y:S04]  /*11b20*/  LDSM.16.MT88.4 R132, [R181+0x10800] ;  /* 0x01080000b584783b */ /* 0x000ee80000004200 */
[C-C-:B------:R-:W-:Y:S01]  /*11b30*/  LOP3.LUT R140, R119.reuse, UR26, R136.reuse, 0x96, !PT ;  /* 0x0000001a778c7c12 */ /* 0x140fe2000f8e9688 */
[C---:B-1----:R-:W-:Y:S05]  /*11b40*/  HMMA.16816.F32 R76, R120.reuse, R128, R76 ;  /* 0x00000080784c723c */ /* 0x042fea000000184c */
[----:B------:R-:W-:Y:S01]  /*11b50*/  LOP3.LUT R141, R119, UR26, R136, 0x96, !PT ;  /* 0x0000001a778d7c12 */ /* 0x000fe2000f8e9688 */
[----:B------:R-:W-:Y:S01]  /*11b60*/  IMAD.MOV.U32 R168, RZ, RZ, R197 ;  /* 0x000000ffffa87224 */ /* 0x000fe200078e00c5 */
[C---:B------:R-:W-:Y:S01]  /*11b70*/  LOP3.LUT R136, R117.reuse, 0xffff, RZ, 0xc0, !PT ;  /* 0x0000ffff75887812 */ /* 0x040fe200078ec0ff */
[----:B------:R-:W-:Y:S01]  /*11b80*/  IMAD.MOV.U32 R169, RZ, RZ, R196 ;  /* 0x000000ffffa97224 */ /* 0x000fe200078e00c4 */
[C---:B------:R-:W-:Y:S01]  /*11b90*/  HMMA.16816.F32 R80, R120.reuse, R130, R80 ;  /* 0x000000827850723c */ /* 0x040fe20000001850 */
[----:B------:R-:W-:Y:S02]  /*11ba0*/  MUFU.EX2 R197, R26 ;  /* 0x0000001a00c57308 */ /* 0x000fe40000000800 */
[C---:B------:R-:W-:Y:S01]  /*11bb0*/  LOP3.LUT R142, R118.reuse, 0xff, RZ, 0xc0, !PT ;  /* 0x000000ff768e7812 */ /* 0x040fe200078ec0ff */
[----:B------:R-:W-:Y:S01]  /*11bc0*/  IMAD.MOV.U32 R129, RZ, RZ, R199 ;  /* 0x000000ffff817224 */ /* 0x000fe200078e00c7 */
[C---:B------:R-:W-:Y:S01]  /*11bd0*/  LOP3.LUT R143, R118.reuse, 0xffff, RZ, 0xc0, !PT ;  /* 0x0000ffff768f7812 */ /* 0x040fe200078ec0ff */
[----:B------:R-:W-:Y:S01]  /*11be0*/  IMAD.MOV.U32 R128, RZ, RZ, R198 ;  /* 0x000000ffff807224 */ /* 0x000fe200078e00c6 */
[--C-:B------:R-:W-:Y:S01]  /*11bf0*/  SHF.R.U32.HI R144, RZ, 0x10, R118.reuse ;  /* 0x00000010ff907819 */ /* 0x100fe20000011676 */
[----:B------:R-:W-:Y:S03]  /*11c00*/  @!P1 HADD2 R236, -R159.H0_H0, -RZ.H0_H0 ;  /* 0xa00000ff9fec9230 */ /* 0x000fe60000000900 */
[----:B------:R-:W-:Y:S01]  /*11c10*/  MUFU.EX2 R196, R27 ;  /* 0x0000001b00c47308 */ /* 0x000fe20000000800 */
[C---:B------:R-:W-:Y:S01]  /*11c20*/  LOP3.LUT R145, R118.reuse, 0xff, RZ, 0xc0, !PT ;  /* 0x000000ff76917812 */ /* 0x040fe200078ec0ff */
[C---:B--2---:R-:W-:Y:S03]  /*11c30*/  HMMA.16816.F32 R84, R120.reuse, R124, R84 ;  /* 0x0000007c7854723c */ /* 0x044fe60000001854 */
[--C-:B------:R-:W-:Y:S01]  /*11c40*/  SHF.R.U32.HI R147, RZ, 0x18, R118.reuse ;  /* 0x00000018ff937819 */ /* 0x100fe20000011676 */
[----:B------:R-:W-:Y:S01]  /*11c50*/  @!P2 HADD2 R239, -R162.H0_H0, -RZ.H0_H0 ;  /* 0xa00000ffa2efa230 */ /* 0x000fe20000000900 */
[--C-:B------:R-:W-:Y:S01]  /*11c60*/  SHF.R.U32.HI R179, RZ, 0x18, R118.reuse ;  /* 0x00000018ffb37819 */ /* 0x100fe20000011676 */
[C---:B------:R-:W-:Y:S02]  /*11c70*/  HMMA.16816.F32 R88, R120.reuse, R126, R88 ;  /* 0x0000007e7858723c */ /* 0x040fe40000001858 */
[----:B------:R-:W-:Y:S03]  /*11c80*/  MUFU.EX2 R199, R24 ;  /* 0x0000001800c77308 */ /* 0x000fe60000000800 */
[----:B------:R-:W-:Y:S02]  /*11c90*/  LOP3.LUT R195, R118, 0xffff, RZ, 0xc0, !PT ;  /* 0x0000ffff76c37812 */ /* 0x000fe400078ec0ff */
[----:B------:R-:W-:Y:S01]  /*11ca0*/  SHF.R.U32.HI R194, RZ, 0x10, R118 ;  /* 0x00000010ffc27819 */ /* 0x000fe20000011676 */
[C---:B---3--:R-:W-:Y:S04]  /*11cb0*/  HMMA.16816.F32 R92, R120.reuse, R132, R92 ;  /* 0x00000084785c723c */ /* 0x048fe8000000185c */
[----:B------:R-:W-:Y:S01]  /*11cc0*/  MUFU.EX2 R198, R25 ;  /* 0x0000001900c67308 */ /* 0x000fe20000000800 */
[----:B------:R-:W-:Y:S02]  /*11cd0*/  SHF.R.U32.HI R118, RZ, 0x8, R136 ;  /* 0x00000008ff767819 */ /* 0x000fe40000011688 */
[----:B------:R-:W-:Y:S01]  /*11ce0*/  LOP3.LUT R136, R117, 0xff, RZ, 0xc0, !PT ;  /* 0x000000ff75887812 */ /* 0x000fe200078ec0ff */
[C---:B------:R-:W-:Y:S01]  /*11cf0*/  HMMA.16816.F32 R12, R120.reuse, R134, R12 ;  /* 0x00000086780c723c */ /* 0x040fe2000000180c */
[----:B------:R-:W-:Y:S02]  /*11d00*/  LDSM.16.MT88.4 R132, [R184+0xd000] ;  /* 0x00d00000b884783b */ /* 0x000fe40000004200 */
[----:B------:R-:W-:Y:S02]  /*11d10*/  ISETP.LE.U32.AND P6, PT, R136, UR5, PT ;  /* 0x0000000588007c0c */ /* 0x000fe4000bfc3070 */
[----:B------:R-:W-:Y:S02]  /*11d20*/  LOP3.LUT R118, R118, 0xffff, RZ, 0xc0, !PT ;  /* 0x0000ffff76767812 */ /* 0x000fe400078ec0ff */
[--C-:B------:R-:W-:Y:S02]  /*11d30*/  SHF.R.U32.HI R119, RZ, 0x18, R117.reuse ;  /* 0x00000018ff777819 */ /* 0x100fe40000011675 */
[----:B------:R-:W-:Y:S01]  /*11d40*/  ISETP.LE.U32.AND P5, PT, R118, UR5, PT ;  /* 0x0000000576007c0c */ /* 0x000fe2000bfa3070 */
[----:B------:R-:W1:Y:S01]  /*11d50*/  LDSM.16.MT88.4 R136, [R182+0x10800] ;  /* 0x01080000b688783b */ /* 0x000e620000004200 */
[----:B------:R-:W-:Y:S01]  /*11d60*/  LOP3.LUT R118, R173, UR22, R178, 0x96, !PT ;  /* 0x00000016ad767c12 */ /* 0x000fe2000f8e96b2 */
[----:B------:R-:W-:Y:S01]  /*11d70*/  IMAD.MOV.U32 R178, RZ, RZ, R200 ;  /* 0x000000ffffb27224 */ /* 0x000fe200078e00c8 */
[----:B------:R-:W-:Y:S01]  /*11d80*/  SHF.R.U32.HI R117, RZ, 0x10, R117 ;  /* 0x00000010ff757819 */ /* 0x000fe20000011675 */
[----:B------:R2:W3:Y:S01]  /*11d90*/  MUFU.EX2 R200, R23 ;  /* 0x0000001700c87308 */ /* 0x0004e20000000800 */
[----:B------:R-:W-:Y:S01]  /*11da0*/  IADD3 R170, P0, R168, UR36, RZ ;  /* 0x00000024a8aa7c10 */ /* 0x000fe2000ff1e0ff */
[----:B------:R-:W-:Y:S01]  /*11db0*/  @!P6 HADD2 R229, -R164.H0_H0, -RZ.H0_H0 ;  /* 0xa00000ffa4e5e230 */ /* 0x000fe20000000900 */
[----:B------:R-:W-:Y:S02]  /*11dc0*/  LOP3.LUT R117, R117, 0xff, RZ, 0xc0, !PT ;  /* 0x000000ff75757812 */ /* 0x000fe400078ec0ff */
[----:B------:R-:W-:Y:S02]  /*11dd0*/  IADD3.X R171, R169, UR35, RZ, P0, !PT ;  /* 0x00000023a9ab7c10 */ /* 0x000fe400087fe4ff */
[----:B------:R-:W-:Y:S01]  /*11de0*/  @!P6 PRMT R164, R229, 0x5410, RZ ;  /* 0x00005410e5a4e816 */ /* 0x000fe200000000ff */
[----:B------:R-:W-:Y:S01]  /*11df0*/  @!P5 HADD2 R228, -R163.H0_H0, -RZ.H0_H0 ;  /* 0xa00000ffa3e4d230 */ /* 0x000fe20000000900 */
[----:B------:R-:W-:Y:S02]  /*11e00*/  ISETP.LE.U32.AND P6, PT, R20, UR5, PT ;  /* 0x0000000514007c0c */ /* 0x000fe4000bfc3070 */
[----:B------:R-:W-:Y:S01]  /*11e10*/  LOP3.LUT R124, R144, 0xff, RZ, 0xc0, !PT ;  /* 0x000000ff907c7812 */ /* 0x000fe200078ec0ff */
[----:B------:R-:W-:Y:S01]  /*11e20*/  STG.E.U16 desc[UR24][R168.64], R164 ;  /* 0x000000a4a8007986 */ /* 0x000fe2000c101518 */
[----:B------:R-:W-:Y:S02]  /*11e30*/  @!P5 PRMT R163, R228, 0x5410, RZ ;  /* 0x00005410e4a3d816 */ /* 0x000fe400000000ff */
[----:B------:R-:W-:Y:S01]  /*11e40*/  @!P1 PRMT R159, R236, 0x5410, RZ ;  /* 0x00005410ec9f9816 */ /* 0x000fe200000000ff */
[----:B--2---:R-:W2:Y:S01]  /*11e50*/  LDSM.16.MT88.4 R20, [R184+0x10800] ;  /* 0x01080000b814783b */ /* 0x004ea20000004200 */
[----:B------:R-:W-:Y:S02]  /*11e60*/  ISETP.LE.U32.AND P0, PT, R117, UR5, PT ;  /* 0x0000000575007c0c */ /* 0x000fe4000bf03070 */
[----:B------:R-:W-:Y:S02]  /*11e70*/  ISETP.LE.U32.AND P3, PT, R119, UR5, PT ;  /* 0x0000000577007c0c */ /* 0x000fe4000bf63070 */
[----:B------:R-:W-:Y:S01]  /*11e80*/  SHF.R.U32.HI R119, RZ, 0x8, R148 ;  /* 0x00000008ff777819 */ /* 0x000fe20000011694 */
[----:B------:R-:W-:Y:S01]  /*11e90*/  @!P6 HADD2 R238, -R160.H0_H0, -RZ.H0_H0 ;  /* 0xa00000ffa0eee230 */ /* 0x000fe20000000900 */
[----:B------:R-:W-:Y:S01]  /*11ea0*/  ISETP.LE.U32.AND P5, PT, R142, UR5, PT ;  /* 0x000000058e007c0c */ /* 0x000fe2000bfa3070 */
[----:B------:R-:W-:Y:S01]  /*11eb0*/  STG.E.U16 desc[UR24][R168.64+0x2], R163 ;  /* 0x000002a3a8007986 */ /* 0x000fe2000c101518 */
[----:B------:R-:W-:Y:S02]  /*11ec0*/  LOP3.LUT R24, R119, 0xffff, RZ, 0xc0, !PT ;  /* 0x0000ffff77187812 */ /* 0x000fe400078ec0ff */
[----:B------:R-:W-:Y:S02]  /*11ed0*/  SHF.R.U32.HI R117, RZ, 0x8, R143 ;  /* 0x00000008ff757819 */ /* 0x000fe4000001168f */
[----:B------:R-:W-:Y:S01]  /*11ee0*/  PRMT R142, R124, 0x5410, R147 ;  /* 0x000054107c8e7816 */ /* 0x000fe20000000093 */
[----:B------:R-:W-:Y:S01]  /*11ef0*/  @!P0 HADD2 R227, -R166.H0_H0, -RZ.H0_H0 ;  /* 0xa00000ffa6e38230 */ /* 0x000fe20000000900 */
[----:B------:R-:W4:Y:S01]  /*11f00*/  LDSM.16.MT88.4 R124, [R183+0x10800] ;  /* 0x01080000b77c783b */ /* 0x000f220000004200 */
[----:B------:R-:W-:Y:S01]  /*11f10*/  PRMT R177, R145, 0x5410, R117 ;  /* 0x0000541091b17816 */ /* 0x000fe20000000075 */
[----:B------:R-:W-:Y:S01]  /*11f20*/  @!P3 HADD2 R217, -R165.H0_H0, -RZ.H0_H0 ;  /* 0xa00000ffa5d9b230 */ /* 0x000fe20000000900 */
[----:B------:R-:W-:Y:S01]  /*11f30*/  LOP3.LUT R119, R140, 0xff, RZ, 0xc0, !PT ;  /* 0x000000ff8c777812 */ /* 0x000fe200078ec0ff */
[C---:B-1----:R-:W-:Y:S03]  /*11f40*/  HMMA.16816.F32 R16, R120.reuse, R136, R16 ;  /* 0x000000887810723c */ /* 0x042fe60000001810 */
[----:B------:R-:W-:Y:S02]  /*11f50*/  @!P0 PRMT R166, R227, 0x5410, RZ ;  /* 0x00005410e3a68816 */ /* 0x000fe400000000ff */
[----:B------:R-:W-:Y:S01]  /*11f60*/  ISETP.LE.U32.AND P0, PT, R24, UR5, PT ;  /* 0x0000000518007c0c */ /* 0x000fe2000bf03070 */
[C---:B------:R-:W-:Y:S01]  /*11f70*/  HMMA.16816.F32 R96, R120.reuse, R138, R96 ;  /* 0x0000008a7860723c */ /* 0x040fe20000001860 */
[----:B------:R-:W5:Y:S04]  /*11f80*/  LDL.LU R138, [R1+0x18] ;  /* 0x00001800018a7983 */ /* 0x000f680000300800 */
[----:B------:R-:W-:Y:S01]  /*11f90*/  STG.E.U16 desc[UR24][R170.64], R166 ;  /* 0x000000a6aa007986 */ /* 0x000fe2000c101518 */
[----:B------:R-:W-:Y:S01]  /*11fa0*/  LOP3.LUT R24, R140, 0xffff, RZ, 0xc0, !PT ;  /* 0x0000ffff8c187812 */ /* 0x000fe200078ec0ff */
[----:B------:R-:W-:Y:S01]  /*11fb0*/  IMAD.MOV.U32 R137, RZ, RZ, R128 ;  /* 0x000000ffff897224 */ /* 0x000fe200078e0080 */
[----:B------:R-:W-:Y:S03]  /*11fc0*/  SHF.R.U32.HI R117, RZ, 0x10, R140 ;  /* 0x00000010ff757819 */ /* 0x000fe6000001168c */
[----:B------:R-:W-:Y:S01]  /*11fd0*/  SHF.R.U32.HI R25, RZ, 0x8, R24 ;  /* 0x00000008ff197819 */ /* 0x000fe20000011618 */
[----:B------:R-:W-:Y:S01]  /*11fe0*/  IMAD.MOV.U32 R136, RZ, RZ, R129 ;  /* 0x000000ffff887224 */ /* 0x000fe200078e0081 */
[----:B------:R-:W-:Y:S01]  /*11ff0*/  LOP3.LUT R24, R117, 0xff, RZ, 0xc0, !PT ;  /* 0x000000ff75187812 */ /* 0x000fe200078ec0ff */
[----:B------:R-:W-:Y:S01]  /*12000*/  LDSM.16.MT88.4 R128, [R182+0xd000] ;  /* 0x00d00000b680783b */ /* 0x000fe20000004200 */
[C---:B--2---:R-:W-:Y:S03]  /*12010*/  HMMA.16816.F32 R100, R120.reuse, R20, R100 ;  /* 0x000000147864723c */ /* 0x044fe60000001864 */
[----:B------:R-:W-:Y:S01]  /*12020*/  PRMT R119, R119, 0x5410, R25 ;  /* 0x0000541077777816 */ /* 0x000fe20000000019 */
[----:B------:R-:W-:Y:S01]  /*12030*/  IMAD.MOV.U32 R139, RZ, RZ, R178 ;  /* 0x000000ffff8b7224 */ /* 0x000fe200078e00b2 */
[----:B------:R-:W-:Y:S01]  /*12040*/  LOP3.LUT R25, R118, 0xff, RZ, 0xc0, !PT ;  /* 0x000000ff76197812 */ /* 0x000fe200078ec0ff */
[C---:B------:R-:W-:Y:S01]  /*12050*/  HMMA.16816.F32 R104, R120.reuse, R22, R104 ;  /* 0x000000167868723c */ /* 0x040fe20000001868 */
[----:B------:R-:W-:Y:S04]  /*12060*/  MUFU.EX2 R178, R31 ;  /* 0x0000001f00b27308 */ /* 0x000fe80000000800 */
[----:B------:R-:W-:Y:S01]  /*12070*/  SHF.R.U32.HI R140, RZ, 0x18, R140 ;  /* 0x00000018ff8c7819 */ /* 0x000fe2000001168c */
[----:B------:R-:W-:Y:S01]  /*12080*/  @!P0 HADD2 R237, -R161.H0_H0, -RZ.H0_H0 ;  /* 0xa00000ffa1ed8230 */ /* 0x000fe20000000900 */
[----:B------:R-:W-:Y:S02]  /*12090*/  @!P3 PRMT R165, R217, 0x5410, RZ ;  /* 0x00005410d9a5b816 */ /* 0x000fe400000000ff */
[----:B------:R-:W-:Y:S01]  /*120a0*/  ISETP.LE.U32.AND P3, PT, R25, UR5, PT ;  /* 0x0000000519007c0c */ /* 0x000fe2000bf63070 */
[C---:B----4-:R-:W-:Y:S02]  /*120b0*/  HMMA.16816.F32 R108, R120.reuse, R124, R108 ;  /* 0x0000007c786c723c */ /* 0x050fe4000000186c */
[----:B------:R-:W-:Y:S01]  /*120c0*/  STG.E.U16 desc[UR24][R170.64+0x2], R165 ;  /* 0x000002a5aa007986 */ /* 0x000fe2000c101518 */
[----:B------:R-:W-:Y:S02]  /*120d0*/  PRMT R140, R24, 0x5410, R140 ;  /* 0x00005410188c7816 */ /* 0x000fe4000000008c */
[----:B------:R-:W-:Y:S01]  /*120e0*/  @!P0 PRMT R161, R237, 0x5410, RZ ;  /* 0x00005410eda18816 */ /* 0x000fe200000000ff */
[----:B------:R-:W1:Y:S01]  /*120f0*/  LDSM.16.MT88.4 R24, [R181+0xd000] ;  /* 0x00d00000b518783b */ /* 0x000e620000004200 */
[----:B------:R-:W-:Y:S04]  /*12100*/  HMMA.16816.F32 R112, R120, R126, R112 ;  /* 0x0000007e7870723c */ /* 0x000fe80000001870 */
[----:B------:R-:W-:Y:S01]  /*12110*/  F2FP.F16.F32.PACK_AB R147, R202, R203 ;  /* 0x000000cbca93723e */ /* 0x000fe200000000ff */
[----:B------:R-:W-:Y:S01]  /*12120*/  @!P3 HADD2 R235, -R156.H0_H0, -RZ.H0_H0 ;  /* 0xa00000ff9cebb230 */ /* 0x000fe20000000900 */
[----:B---3--:R-:W-:Y:S01]  /*12130*/  F2FP.F16.F32.PACK_AB R149, R200, R201 ;  /* 0x000000c9c895723e */ /* 0x008fe200000000ff */
[----:B------:R-:W2:Y:S01]  /*12140*/  LDSM.16.MT88.4 R120, [R183+0xd000] ;  /* 0x00d00000b778783b */ /* 0x000ea20000004200 */
[----:B------:R-:W-:Y:S03]  /*12150*/  PRMT R146, R147, 0x7632, R146 ;  /* 0x0000763293927816 */ /* 0x000fe60000000092 */
[----:B------:R-:W-:Y:S02]  /*12160*/  PRMT R148, R149, 0x7632, R148 ;  /* 0x0000763295947816 */ /* 0x000fe40000000094 */
[----:B------:R-:W-:Y:S02]  /*12170*/  F2FP.F16.F32.PACK_AB R145, R198, R199 ;  /* 0x000000c7c691723e */ /* 0x000fe400000000ff */
[--C-:B------:R-:W-:Y:S01]  /*12180*/  HSET2.LE.AND R20, R119, R167.reuse, PT ;  /* 0x000000a777147233 */ /* 0x100fe20003803000 */
[----:B------:R-:W-:Y:S01]  /*12190*/  LDSM.16.MT88.4 R124, [R182+0xf000] ;  /* 0x00f00000b67c783b */ /* 0x000fe20000004200 */
[--C-:B------:R-:W-:Y:S01]  /*121a0*/  HSET2.LE.AND R21, R140, R167.reuse, PT ;  /* 0x000000a78c157233 */ /* 0x100fe20003803000 */
[----:B------:R-:W-:Y:S01]  /*121b0*/  @!P5 HADD2 R213, -R145.H0_H0, -RZ.H0_H0 ;  /* 0xa00000ff91d5d230 */ /* 0x000fe20000000900 */
[----:B------:R-:W-:Y:S02]  /*121c0*/  PRMT R22, R147, 0x5410, R146 ;  /* 0x0000541093167816 */ /* 0x000fe40000000092 */
[----:B------:R-:W-:Y:S02]  /*121d0*/  PRMT R23, R149, 0x5410, R148 ;  /* 0x0000541095177816 */ /* 0x000fe40000000094 */
[----:B------:R-:W-:Y:S01]  /*121e0*/  PRMT R150, R145, 0x7632, R150 ;  /* 0x0000763291967816 */ /* 0x000fe20000000096 */
[----:B------:R-:W-:Y:S01]  /*121f0*/  STG.E.U16 desc[UR24][R168.64+0x12], R161 ;  /* 0x000012a1a8007986 */ /* 0x000fe2000c101518 */
[----:B------:R-:W-:Y:S02]  /*12200*/  LOP3.LUT R20, R20, R22, RZ, 0xc0, !PT ;  /* 0x0000001614147212 */ /* 0x000fe400078ec0ff */
[----:B------:R-:W-:Y:S02]  /*12210*/  F2FP.F16.F32.PACK_AB R144, R196, R197 ;  /* 0x000000c5c490723e */ /* 0x000fe400000000ff */
[----:B------:R-:W-:Y:S02]  /*12220*/  LOP3.LUT R21, R21, R23, RZ, 0xc0, !PT ;  /* 0x0000001715157212 */ /* 0x000fe400078ec0ff */
[--C-:B------:R-:W-:Y:S02]  /*12230*/  HSET2.LE.AND R22, R177, R167.reuse, PT ;  /* 0x000000a7b1167233 */ /* 0x100fe40003803000 */
[----:B------:R-:W-:Y:S02]  /*12240*/  PRMT R23, R145, 0x5410, R150 ;  /* 0x0000541091177816 */ /* 0x000fe40000000096 */
[----:B------:R-:W-:Y:S02]  /*12250*/  PRMT R143, R144, 0x7632, R143 ;  /* 0x00007632908f7816 */ /* 0x000fe4000000008f */
[----:B------:R-:W-:Y:S02]  /*12260*/  LOP3.LUT R22, R22, R23, RZ, 0xc0, !PT ;  /* 0x0000001716167212 */ /* 0x000fe400078ec0ff */
[--C-:B------:R-:W-:Y:S02]  /*12270*/  HSET2.LE.AND R23, R142, R167.reuse, PT ;  /* 0x000000a78e177233 */ /* 0x100fe40003803000 */
[----:B------:R-:W-:Y:S02]  /*12280*/  PRMT R117, R144, 0x5410, R143 ;  /* 0x0000541090757816 */ /* 0x000fe4000000008f */
[--C-:B------:R-:W-:Y:S02]  /*12290*/  SHF.R.U32.HI R119, RZ, 0x18, R118.reuse ;  /* 0x00000018ff777819 */ /* 0x100fe40000011676 */
[----:B------:R-:W-:Y:S02]  /*122a0*/  LOP3.LUT R23, R23, R117, RZ, 0xc0, !PT ;  /* 0x0000007517177212 */ /* 0x000fe400078ec0ff */
[----:B------:R-:W-:Y:S02]  /*122b0*/  @!P6 PRMT R160, R238, 0x5410, RZ ;  /* 0x00005410eea0e816 */ /* 0x000fe400000000ff */
[----:B------:R-:W-:Y:S02]  /*122c0*/  @!P3 PRMT R156, R235, 0x5410, RZ ;  /* 0x00005410eb9cb816 */ /* 0x000fe400000000ff */
[----:B------:R-:W-:Y:S01]  /*122d0*/  @!P2 PRMT R162, R239, 0x5410, RZ ;  /* 0x00005410efa2a816 */ /* 0x000fe200000000ff */
[C---:B-1----:R-:W-:Y:S04]  /*122e0*/  HMMA.16816.F32 R4, R20.reuse, R24, R4 ;  /* 0x000000181404723c */ /* 0x042fe80000001804 */
[----:B------:R-:W-:Y:S01]  /*122f0*/  STG.E.U16 desc[UR24][R168.64+0x10], R162 ;  /* 0x000010a2a8007986 */ /* 0x000fe2000c101518 */
[----:B------:R-:W-:Y:S01]  /*12300*/  @!P5 PRMT R145, R213, 0x5410, RZ ;  /* 0x00005410d591d816 */ /* 0x000fe200000000ff */
[C---:B------:R-:W-:Y:S02]  /*12310*/  HMMA.16816.F32 R8, R20.reuse, R26, R8 ;  /* 0x0000001a1408723c */ /* 0x040fe40000001808 */
[----:B------:R-:W-:Y:S01]  /*12320*/  STG.E.U16 desc[UR24][R170.64+0x10], R160 ;  /* 0x000010a0aa007986 */ /* 0x000fe2000c101518 */
[----:B------:R-:W-:Y:S02]  /*12330*/  ISETP.LE.U32.AND P2, PT, R119, UR5, PT ;  /* 0x0000000577007c0c */ /* 0x000fe4000bf43070 */
[----:B------:R-:W-:Y:S01]  /*12340*/  SHF.R.U32.HI R117, RZ, 0x10, R118 ;  /* 0x00000010ff757819 */ /* 0x000fe20000011676 */
[C---:B------:R-:W-:Y:S01]  /*12350*/  HMMA.16816.F32 R36, R20.reuse, R128, R36 ;  /* 0x000000801424723c */ /* 0x040fe20000001824 */
[----:B------:R-:W-:Y:S04]  /*12360*/  STG.E.U16 desc[UR24][R170.64+0x12], R159 ;  /* 0x0000129faa007986 */ /* 0x000fe8000c101518 */
[----:B------:R-:W-:Y:S01]  /*12370*/  STG.E.U16 desc[UR24][R168.64+0x20], R156 ;  /* 0x0000209ca8007986 */ /* 0x000fe2000c101518 */
[C---:B------:R-:W-:Y:S05]  /*12380*/  HMMA.16816.F32 R40, R20.reuse, R130, R40 ;  /* 0x000000821428723c */ /* 0x040fea0000001828 */
[----:B------:R-:W-:Y:S01]  /*12390*/  LOP3.LUT R24, R117, 0xff, RZ, 0xc0, !PT ;  /* 0x000000ff75187812 */ /* 0x000fe200078ec0ff */
[C---:B------:R-:W-:Y:S01]  /*123a0*/  HMMA.16816.F32 R44, R20.reuse, R132, R44 ;  /* 0x00000084142c723c */ /* 0x040fe2000000182c */
[----:B------:R-:W3:Y:S02]  /*123b0*/  LDL.LU R133, [R1+0xc] ;  /* 0x00000c0001857983 */ /* 0x000ee40000300800 */
[----:B------:R-:W-:Y:S02]  /*123c0*/  ISETP.LE.U32.AND P0, PT, R24, UR5, PT ;  /* 0x0000000518007c0c */ /* 0x000fe4000bf03070 */
[----:B------:R-:W-:Y:S01]  /*123d0*/  LOP3.LUT R118, R118, 0xffff, RZ, 0xc0, !PT ;  /* 0x0000ffff76767812 */ /* 0x000fe200078ec0ff */
[C---:B------:R-:W-:Y:S05]  /*123e0*/  HMMA.16816.F32 R48, R20.reuse, R134, R48 ;  /* 0x000000861430723c */ /* 0x040fea0000001830 */
[----:B------:R-:W-:Y:S01]  /*123f0*/  SHF.R.U32.HI R25, RZ, 0x8, R118 ;  /* 0x00000008ff197819 */ /* 0x000fe20000011676 */
[C---:B--2---:R-:W-:Y:S05]  /*12400*/  HMMA.16816.F32 R52, R20.reuse, R120, R52 ;  /* 0x000000781434723c */ /* 0x044fea0000001834 */
[----:B------:R-:W-:Y:S01]  /*12410*/  LOP3.LUT R24, R172, 0xffff, RZ, 0xc0, !PT ;  /* 0x0000ffffac187812 */ /* 0x000fe200078ec0ff */
[----:B------:R-:W-:Y:S01]  /*12420*/  @!P0 HADD2 R233, -R157.H0_H0, -RZ.H0_H0 ;  /* 0xa00000ff9de98230 */ /* 0x000fe20000000900 */
[----:B------:R-:W-:Y:S01]  /*12430*/  LOP3.LUT R25, R25, 0xffff, RZ, 0xc0, !PT ;  /* 0x0000ffff19197812 */ /* 0x000fe200078ec0ff */
[C---:B------:R-:W-:Y:S01]  /*12440*/  HMMA.16816.F32 R56, R20.reuse, R122, R56 ;  /* 0x0000007a1438723c */ /* 0x040fe20000001838 */
[----:B------:R-:W-:Y:S02]  /*12450*/  LDSM.16.MT88.4 R120, [R184+0xf000] ;  /* 0x00f00000b878783b */ /* 0x000fe40000004200 */
[----:B------:R-:W-:Y:S01]  /*12460*/  SHF.R.U32.HI R24, RZ, 0x8, R24 ;  /* 0x00000008ff187819 */ /* 0x000fe20000011618 */
[----:B------:R-:W-:Y:S01]  /*12470*/  @!P2 HADD2 R232, -R158.H0_H0, -RZ.H0_H0 ;  /* 0xa00000ff9ee8a230 */ /* 0x000fe20000000900 */
[----:B------:R-:W-:Y:S02]  /*12480*/  ISETP.LE.U32.AND P6, PT, R25, UR5, PT ;  /* 0x0000000519007c0c */ /* 0x000fe4000bfc3070 */
[----:B------:R-:W-:Y:S02]  /*12490*/  LOP3.LUT R117, R24, 0xffff, RZ, 0xc0, !PT ;  /* 0x0000ffff18757812 */ /* 0x000fe400078ec0ff */
[----:B------:R-:W1:Y:S02]  /*124a0*/  LDSM.16.MT88.4 R24, [R181+0xf000] ;  /* 0x00f00000b518783b */ /* 0x000e640000004200 */
[----:B------:R-:W-:Y:S02]  /*124b0*/  ISETP.LE.U32.AND P3, PT, R117, UR5, PT ;  /* 0x0000000575007c0c */ /* 0x000fe4000bf63070 */
[--C-:B------:R-:W-:Y:S02]  /*124c0*/  SHF.R.U32.HI R117, RZ, 0x10, R172.reuse ;  /* 0x00000010ff757819 */ /* 0x100fe400000116ac */
[----:B------:R-:W-:Y:S02]  /*124d0*/  @!P0 PRMT R157, R233, 0x5410, RZ ;  /* 0x00005410e99d8816 */ /* 0x000fe400000000ff */
[----:B------:R-:W-:Y:S01]  /*124e0*/  LOP3.LUT R117, R117, 0xff, RZ, 0xc0, !PT ;  /* 0x000000ff75757812 */ /* 0x000fe200078ec0ff */
[----:B------:R-:W-:Y:S01]  /*124f0*/  @!P6 HADD2 R234, -R155.H0_H0, -RZ.H0_H0 ;  /* 0xa00000ff9beae230 */ /* 0x000fe20000000900 */
[----:B------:R-:W-:Y:S02]  /*12500*/  LOP3.LUT R118, R172, 0xff, RZ, 0xc0, !PT ;  /* 0x000000ffac767812 */ /* 0x000fe400078ec0ff */
[----:B------:R-:W-:Y:S02]  /*12510*/  ISETP.LE.U32.AND P0, PT, R117, UR5, PT ;  /* 0x0000000575007c0c */ /* 0x000fe4000bf03070 */
[----:B------:R-:W-:Y:S01]  /*12520*/  SHF.R.U32.HI R172, RZ, 0x18, R172 ;  /* 0x00000018ffac7819 */ /* 0x000fe200000116ac */
[----:B------:R-:W-:Y:S01]  /*12530*/  @!P3 HADD2 R225, -R151.H0_H0, -RZ.H0_H0 ;  /* 0xa00000ff97e1b230 */ /* 0x000fe20000000900 */
[----:B------:R-:W-:Y:S02]  /*12540*/  LOP3.LUT R117, R141, 0xffff, RZ, 0xc0, !PT ;  /* 0x0000ffff8d757812 */ /* 0x000fe400078ec0ff */
[----:B------:R-:W-:Y:S02]  /*12550*/  @!P6 PRMT R155, R234, 0x5410, RZ ;  /* 0x00005410ea9be816 */ /* 0x000fe400000000ff */
[----:B------:R-:W-:Y:S01]  /*12560*/  ISETP.LE.U32.AND P6, PT, R172, UR5, PT ;  /* 0x00000005ac007c0c */ /* 0x000fe2000bfc3070 */
[----:B------:R-:W-:Y:S01]  /*12570*/  IMAD.WIDE.U32 R172, R193, -0x2daee0ad, RZ ;  /* 0xd2511f53c1ac7825 */ /* 0x000fe200078e00ff */
[----:B------:R-:W-:Y:S01]  /*12580*/  SHF.R.U32.HI R117, RZ, 0x8, R117 ;  /* 0x00000008ff757819 */ /* 0x000fe20000011675 */
[----:B------:R-:W-:Y:S01]  /*12590*/  STG.E.U16 desc[UR24][R168.64+0x22], R155 ;  /* 0x0000229ba8007986 */ /* 0x000fe2000c101518 */
[----:B------:R-:W-:Y:S01]  /*125a0*/  ISETP.LE.U32.AND P1, PT, R118, UR5, PT ;  /* 0x0000000576007c0c */ /* 0x000fe2000bf23070 */
[----:B------:R-:W-:Y:S01]  /*125b0*/  MUFU.EX2 R193, R30 ;  /* 0x0000001e00c17308 */ /* 0x000fe20000000800 */
[----:B------:R-:W-:Y:S01]  /*125c0*/  LOP3.LUT R117, R117, 0xffff, RZ, 0xc0, !PT ;  /* 0x0000ffff75757812 */ /* 0x000fe200078ec0ff */
[----:B------:R-:W-:Y:S01]  /*125d0*/  STG.E.U16 desc[UR24][R170.64+0x20], R157 ;  /* 0x0000209daa007986 */ /* 0x000fe2000c101518 */
[----:B------:R-:W-:Y:S01]  /*125e0*/  @!P3 PRMT R151, R225, 0x5410, RZ ;  /* 0x00005410e197b816 */ /* 0x000fe200000000ff */
[----:B------:R-:W-:Y:S01]  /*125f0*/  @!P0 HADD2 R215, -R154.H0_H0, -RZ.H0_H0 ;  /* 0xa00000ff9ad78230 */ /* 0x000fe20000000900 */
[----:B------:R-:W-:Y:S02]  /*12600*/  @!P2 PRMT R158, R232, 0x5410, RZ ;  /* 0x00005410e89ea816 */ /* 0x000fe400000000ff */
[----:B------:R-:W-:Y:S01]  /*12610*/  LOP3.LUT R131, R172, 0xff, RZ, 0xc0, !PT ;  /* 0x000000ffac837812 */ /* 0x000fe200078ec0ff */
[----:B------:R-:W-:Y:S01]  /*12620*/  @!P6 HADD2 R214, -R153.H0_H0, -RZ.H0_H0 ;  /* 0xa00000ff99d6e230 */ /* 0x000fe20000000900 */
[----:B------:R-:W-:Y:S01]  /*12630*/  @!P0 PRMT R154, R215, 0x5410, RZ ;  /* 0x00005410d79a8816 */ /* 0x000fe200000000ff */
[----:B------:R-:W-:Y:S01]  /*12640*/  STG.E.U16 desc[UR24][R170.64+0x22], R158 ;  /* 0x0000229eaa007986 */ /* 0x000fe2000c101518 */
[----:B------:R-:W-:Y:S01]  /*12650*/  ISETP.LE.U32.AND P3, PT, R117, UR5, PT ;  /* 0x0000000575007c0c */ /* 0x000fe2000bf63070 */
[----:B------:R-:W-:Y:S01]  /*12660*/  @!P1 HADD2 R226, -R152.H0_H0, -RZ.H0_H0 ;  /* 0xa00000ff98e29230 */ /* 0x000fe20000000900 */
[----:B------:R-:W-:Y:S01]  /*12670*/  @!P6 PRMT R153, R214, 0x5410, RZ ;  /* 0x00005410d699e816 */ /* 0x000fe200000000ff */
[----:B------:R-:W-:Y:S01]  /*12680*/  STG.E.U16 desc[UR24][R168.64+0x32], R151 ;  /* 0x00003297a8007986 */ /* 0x000fe2000c101518 */
[C---:B-1----:R-:W-:Y:S03]  /*12690*/  HMMA.16816.F32 R60, R20.reuse, R24, R60 ;  /* 0x00000018143c723c */ /* 0x042fe6000000183c */
[----:B------:R-:W-:Y:S02]  /*126a0*/  LOP3.LUT R118, R141, 0xff, RZ, 0xc0, !PT ;  /* 0x000000ff8d767812 */ /* 0x000fe400078ec0ff */
[--C-:B------:R-:W-:Y:S01]  /*126b0*/  SHF.R.U32.HI R117, RZ, 0x18, R141.reuse ;  /* 0x00000018ff757819 */ /* 0x100fe2000001168d */
[C---:B------:R-:W-:Y:S03]  /*126c0*/  HMMA.16816.F32 R64, R20.reuse, R26, R64 ;  /* 0x0000001a1440723c */ /* 0x040fe60000001840 */
[----:B------:R-:W-:Y:S02]  /*126d0*/  ISETP.LE.U32.AND P0, PT, R117, UR5, PT ;  /* 0x0000000575007c0c */ /* 0x000fe4000bf03070 */
[----:B------:R-:W-:Y:S01]  /*126e0*/  SHF.R.U32.HI R141, RZ, 0x10, R141 ;  /* 0x00000010ff8d7819 */ /* 0x000fe2000001168d */
[C---:B------:R-:W-:Y:S03]  /*126f0*/  HMMA.16816.F32 R68, R20.reuse, R124, R68 ;  /* 0x0000007c1444723c */ /* 0x040fe60000001844 */
[----:B------:R-:W-:Y:S02]  /*12700*/  ISETP.LE.U32.AND P2, PT, R179, UR5, PT ;  /* 0x00000005b3007c0c */ /* 0x000fe4000bf43070 */
[----:B------:R-:W-:Y:S01]  /*12710*/  LOP3.LUT R24, R141, 0xff, RZ, 0xc0, !PT ;  /* 0x000000ff8d187812 */ /* 0x000fe200078ec0ff */
[C---:B------:R-:W-:Y:S01]  /*12720*/  HMMA.16816.F32 R72, R20.reuse, R126, R72 ;  /* 0x0000007e1448723c */ /* 0x040fe20000001848 */
[----:B------:R-:W-:Y:S02]  /*12730*/  LDSM.16.MT88.4 R124, [R181+0x11000] ;  /* 0x01100000b57c783b */ /* 0x000fe40000004200 */
[----:B------:R-:W-:Y:S02]  /*12740*/  ISETP.LE.U32.AND P6, PT, R24, UR5, PT ;  /* 0x0000000518007c0c */ /* 0x000fe4000bfc3070 */
[----:B------:R-:W-:Y:S01]  /*12750*/  @!P1 PRMT R152, R226, 0x5410, RZ ;  /* 0x00005410e2989816 */ /* 0x000fe200000000ff */
[C---:B------:R-:W-:Y:S03]  /*12760*/  HMMA.16816.F32 R76, R20.reuse, R120, R76 ;  /* 0x00000078144c723c */ /* 0x040fe6000000184c */
[----:B------:R-:W1:Y:S01]  /*12770*/  LDSM.16.MT88.4 R24, [R183+0xf000] ;  /* 0x00f00000b718783b */ /* 0x000e620000004200 */
[----:B------:R-:W-:Y:S01]  /*12780*/  ISETP.LE.U32.AND P1, PT, R118, UR5, PT ;  /* 0x0000000576007c0c */ /* 0x000fe2000bf23070 */
[----:B------:R-:W-:Y:S01]  /*12790*/  @!P3 HADD2 R211, -R146.H0_H0, -RZ.H0_H0 ;  /* 0xa00000ff92d3b230 */ /* 0x000fe20000000900 */
[C---:B------:R-:W-:Y:S05]  /*127a0*/  HMMA.16816.F32 R80, R20.reuse, R122, R80 ;  /* 0x0000007a1450723c */ /* 0x040fea0000001850 */
[----:B------:R-:W-:Y:S01]  /*127b0*/  SHF.R.U32.HI R119, RZ, 0x8, R195 ;  /* 0x00000008ff777819 */ /* 0x000fe200000116c3 */
[----:B------:R-:W-:Y:S01]  /*127c0*/  @!P0 HADD2 R209, -R148.H0_H0, -RZ.H0_H0 ;  /* 0xa00000ff94d18230 */ /* 0x000fe20000000900 */
[----:B------:R-:W-:Y:S01]  /*127d0*/  LOP3.LUT R128, R194, 0xff, RZ, 0xc0, !PT ;  /* 0x000000ffc2807812 */ /* 0x000fe200078ec0ff */
[----:B------:R-:W2:Y:S01]  /*127e0*/  LDSM.16.MT88.4 R120, [R182+0x11000] ;  /* 0x01100000b678783b */ /* 0x000ea20000004200 */
[----:B------:R4:W-:Y:S02]  /*127f0*/  MUFU.EX2 R194, R29 ;  /* 0x0000001d00c27308 */ /* 0x0009e40000000800 */
[----:B------:R-:W-:Y:S01]  /*12800*/  @!P1 HADD2 R212, -R147.H0_H0, -RZ.H0_H0 ;  /* 0xa00000ff93d49230 */ /* 0x000fe20000000900 */
[----:B------:R-:W-:Y:S01]  /*12810*/  LOP3.LUT R119, R119, 0xffff, RZ, 0xc0, !PT ;  /* 0x0000ffff77777812 */ /* 0x000fe200078ec0ff */
[----:B------:R-:W-:Y:S01]  /*12820*/  IMAD.MOV.U32 R195, RZ, RZ, R139 ;  /* 0x000000ffffc37224 */ /* 0x000fe200078e008b */
[----:B------:R-:W-:Y:S01]  /*12830*/  @!P3 PRMT R146, R211, 0x5410, RZ ;  /* 0x00005410d392b816 */ /* 0x000fe200000000ff */
[----:B------:R-:W-:Y:S01]  /*12840*/  @!P2 HADD2 R218, -R143.H0_H0, -RZ.H0_H0 ;  /* 0xa00000ff8fdaa230 */ /* 0x000fe20000000900 */
[----:B------:R-:W-:Y:S01]  /*12850*/  @!P1 PRMT R147, R212, 0x5410, RZ ;  /* 0x00005410d4939816 */ /* 0x000fe200000000ff */
[----:B------:R-:W-:Y:S01]  /*12860*/  STG.E.U16 desc[UR24][R168.64+0x30], R152 ;  /* 0x00003098a8007986 */ /* 0x000fe2000c101518 */
[----:B------:R-:W-:Y:S01]  /*12870*/  ISETP.LE.U32.AND P3, PT, R119, UR5, PT ;  /* 0x0000000577007c0c */ /* 0x000fe2000bf63070 */
[----:B------:R-:W-:Y:S01]  /*12880*/  @!P6 HADD2 R210, -R149.H0_H0, -RZ.H0_H0 ;  /* 0xa00000ff95d2e230 */ /* 0x000fe20000000900 */
[----:B------:R-:W-:Y:S01]  /*12890*/  ISETP.LE.U32.AND P1, PT, R128, UR5, PT ;  /* 0x0000000580007c0c */ /* 0x000fe2000bf23070 */
[----:B------:R-:W-:Y:S01]  /*128a0*/  STG.E.U16 desc[UR24][R170.64+0x30], R154 ;  /* 0x0000309aaa007986 */ /* 0x000fe2000c101518 */
[----:B------:R-:W-:Y:S02]  /*128b0*/  LOP3.LUT R119, R172, 0xffff, RZ, 0xc0, !PT ;  /* 0x0000ffffac777812 */ /* 0x000fe400078ec0ff */
[----:B------:R-:W-:Y:S01]  /*128c0*/  SHF.R.U32.HI R128, RZ, 0x10, R172 ;  /* 0x00000010ff807819 */ /* 0x000fe200000116ac */
[----:B------:R-:W-:Y:S01]  /*128d0*/  STG.E.U16 desc[UR24][R170.64+0x32], R153 ;  /* 0x00003299aa007986 */ /* 0x000fe2000c101518 */
[----:B------:R-:W-:Y:S02]  /*128e0*/  LOP3.LUT R118, R173, UR22, R176, 0x96, !PT ;  /* 0x00000016ad767c12 */ /* 0x000fe4000f8e96b0 */
[----:B------:R-:W-:Y:S01]  /*128f0*/  SHF.R.U32.HI R129, RZ, 0x8, R119 ;  /* 0x00000008ff817819 */ /* 0x000fe20000011677 */
[----:B------:R-:W-:Y:S01]  /*12900*/  STG.E.U16 desc[UR24][R168.64+0x40], R147 ;  /* 0x00004093a8007986 */ /* 0x000fe2000c101518 */
[----:B------:R-:W-:Y:S01]  /*12910*/  LOP3.LUT R119, R128, 0xff, RZ, 0xc0, !PT ;  /* 0x000000ff80777812 */ /* 0x000fe200078ec0ff */
[----:B------:R-:W-:Y:S01]  /*12920*/  @!P3 HADD2 R216, -R150.H0_H0, -RZ.H0_H0 ;  /* 0xa00000ff96d8b230 */ /* 0x000fe20000000900 */
[----:B------:R-:W-:Y:S01]  /*12930*/  LOP3.LUT R128, R118, 0xff, RZ, 0xc0, !PT ;  /* 0x000000ff76807812 */ /* 0x000fe200078ec0ff */
[----:B------:R-:W-:Y:S01]  /*12940*/  STG.E.U16 desc[UR24][R168.64+0x42], R146 ;  /* 0x00004292a8007986 */ /* 0x000fe2000c101518 */
[----:B------:R-:W-:Y:S01]  /*12950*/  @!P0 PRMT R148, R209, 0x5410, RZ ;  /* 0x00005410d1948816 */ /* 0x000fe200000000ff */
[----:B------:R-:W-:Y:S01]  /*12960*/  @!P1 HADD2 R224, -R144.H0_H0, -RZ.H0_H0 ;  /* 0xa00000ff90e09230 */ /* 0x000fe20000000900 */
[----:B------:R-:W-:Y:S01]  /*12970*/  ISETP.LE.U32.AND P0, PT, R128, UR5, PT ;  /* 0x0000000580007c0c */ /* 0x000fe2000bf03070 */
[C---:B-1----:R-:W-:Y:S02]  /*12980*/  HMMA.16816.F32 R84, R20.reuse, R24, R84 ;  /* 0x000000181454723c */ /* 0x042fe40000001854 */
[----:B------:R-:W-:Y:S01]  /*12990*/  STG.E.U16 desc[UR24][R170.64+0x42], R148 ;  /* 0x00004294aa007986 */ /* 0x000fe2000c101518 */
[----:B------:R-:W-:Y:S01]  /*129a0*/  FFMA.FTZ R128, R28, UR4, -R174 ;  /* 0x000000041c807c23 */ /* 0x000fe200080108ae */
[----:B------:R-:W-:Y:S02]  /*129b0*/  SHF.R.U32.HI R132, RZ, 0x18, R172 ;  /* 0x00000018ff847819 */ /* 0x000fe400000116ac */
[C---:B------:R-:W-:Y:S01]  /*129c0*/  HMMA.16816.F32 R88, R20.reuse, R26, R88 ;  /* 0x0000001a1458723c */ /* 0x040fe20000001858 */
[----:B------:R1:W5:Y:S04]  /*129d0*/  MUFU.EX2 R179, R128 ;  /* 0x0000008000b37308 */ /* 0x0003680000000800 */
[----:B------:R-:W-:Y:S01]  /*129e0*/  PRMT R132, R119, 0x5410, R132 ;  /* 0x0000541077847816 */ /* 0x000fe20000000084 */
[C---:B------:R-:W-:Y:S05]  /*129f0*/  HMMA.16816.F32 R92, R20.reuse, R124, R92 ;  /* 0x0000007c145c723c */ /* 0x040fea000000185c */
[----:B------:R-:W-:Y:S01]  /*12a00*/  SHF.R.U32.HI R119, RZ, 0x10, R172 ;  /* 0x00000010ff777819 */ /* 0x000fe200000116ac */
[C---:B------:R-:W-:Y:S01]  /*12a10*/  HMMA.16816.F32 R12, R20.reuse, R126, R12 ;  /* 0x0000007e140c723c */ /* 0x040fe2000000180c */
[----:B------:R-:W-:Y:S04]  /*12a20*/  LDSM.16.MT88.4 R124, [R181+0xd800] ;  /* 0x00d80000b57c783b */ /* 0x000fe80000004200 */
[----:B------:R-:W-:Y:S01]  /*12a30*/  LOP3.LUT R117, R173, UR22, R176, 0x96, !PT ;  /* 0x00000016ad757c12 */ /* 0x000fe2000f8e96b0 */
[C---:B--2---:R-:W-:Y:S05]  /*12a40*/  HMMA.16816.F32 R16, R20.reuse, R120, R16 ;  /* 0x000000781410723c */ /* 0x044fea0000001810 */
[----:B------:R-:W-:Y:S01]  /*12a50*/  LOP3.LUT R28, R119, 0xff, RZ, 0xc0, !PT ;  /* 0x000000ff771c7812 */ /* 0x000fe200078ec0ff */
[C---:B------:R-:W-:Y:S05]  /*12a60*/  HMMA.16816.F32 R96, R20.reuse, R122, R96 ;  /* 0x0000007a1460723c */ /* 0x040fea0000001860 */
[----:B------:R-:W-:Y:S02]  /*12a70*/  SHF.R.U32.HI R119, RZ, 0x18, R118 ;  /* 0x00000018ff777819 */ /* 0x000fe40000011676 */
[--C-:B------:R-:W-:Y:S02]  /*12a80*/  SHF.R.U32.HI R25, RZ, 0x10, R117.reuse ;  /* 0x00000010ff197819 */ /* 0x100fe40000011675 */
[----:B------:R-:W-:Y:S02]  /*12a90*/  ISETP.LE.U32.AND P5, PT, R119, UR5, PT ;  /* 0x0000000577007c0c */ /* 0x000fe4000bfa3070 */
[C---:B------:R-:W-:Y:S02]  /*12aa0*/  LOP3.LUT R24, R117.reuse, 0xffff, RZ, 0xc0, !PT ;  /* 0x0000ffff75187812 */ /* 0x040fe400078ec0ff */
[----:B------:R-:W-:Y:S02]  /*12ab0*/  @!P3 PRMT R150, R216, 0x5410, RZ ;  /* 0x00005410d896b816 */ /* 0x000fe400000000ff */
[----:B------:R-:W-:Y:S02]  /*12ac0*/  ISETP.LE.U32.AND P3, PT, R28, UR5, PT ;  /* 0x000000051c007c0c */ /* 0x000fe4000bf63070 */
[----:B------:R-:W-:Y:S02]  /*12ad0*/  LOP3.LUT R119, R117, 0xff, RZ, 0xc0, !PT ;  /* 0x000000ff75777812 */ /* 0x000fe400078ec0ff */
[----:B------:R-:W-:Y:S02]  /*12ae0*/  LOP3.LUT R28, R25, 0xff, RZ, 0xc0, !PT ;  /* 0x000000ff191c7812 */ /* 0x000fe400078ec0ff */
[----:B------:R-:W-:Y:S02]  /*12af0*/  SHF.R.U32.HI R117, RZ, 0x18, R117 ;  /* 0x00000018ff757819 */ /* 0x000fe40000011675 */
[----:B----4-:R-:W-:Y:S02]  /*12b00*/  SHF.R.U32.HI R29, RZ, 0x8, R24 ;  /* 0x00000008ff1d7819 */ /* 0x010fe40000011618 */
[----:B------:R-:W2:Y:S01]  /*12b10*/  LDSM.16.MT88.4 R24, [R184+0x11000] ;  /* 0x01100000b818783b */ /* 0x000ea20000004200 */
[----:B-1----:R-:W-:Y:S02]  /*12b20*/  PRMT R128, R28, 0x5410, R117 ;  /* 0x000054101c807816 */ /* 0x002fe40000000075 */
[C---:B------:R-:W-:Y:S02]  /*12b30*/  LOP3.LUT R28, R172.reuse, 0xffff, RZ, 0xc0, !PT ;  /* 0x0000ffffac1c7812 */ /* 0x040fe400078ec0ff */
[----:B------:R-:W-:Y:S02]  /*12b40*/  LOP3.LUT R130, R172, 0xff, RZ, 0xc0, !PT ;  /* 0x000000ffac827812 */ /* 0x000fe400078ec0ff */
[----:B------:R-:W-:Y:S02]  /*12b50*/  SHF.R.U32.HI R28, RZ, 0x8, R28 ;  /* 0x00000008ff1c7819 */ /* 0x000fe4000001161c */
[----:B------:R-:W-:Y:S02]  /*12b60*/  PRMT R130, R130, 0x5410, R129 ;  /* 0x0000541082827816 */ /* 0x000fe40000000081 */
[----:B------:R-:W-:Y:S01]  /*12b70*/  PRMT R129, R119, 0x5410, R29 ;  /* 0x0000541077817816 */ /* 0x000fe2000000001d */
[--C-:B------:R-:W-:Y:S01]  /*12b80*/  FFMA.FTZ R119, R32, UR4, -R174.reuse ;  /* 0x0000000420777c23 */ /* 0x100fe200080108ae */
[----:B------:R-:W-:Y:S01]  /*12b90*/  LOP3.LUT R32, R28, 0xffff, RZ, 0xc0, !PT ;  /* 0x0000ffff1c207812 */ /* 0x000fe200078ec0ff */
[----:B------:R-:W-:Y:S01]  /*12ba0*/  FFMA.FTZ R174, R33, UR4, -R174 ;  /* 0x0000000421ae7c23 */ /* 0x000fe200080108ae */
[----:B------:R-:W1:Y:S01]  /*12bb0*/  LDSM.16.MT88.4 R28, [R183+0x11000] ;  /* 0x01100000b71c783b */ /* 0x000e620000004200 */
[----:B------:R-:W-:Y:S01]  /*12bc0*/  @!P2 PRMT R143, R218, 0x5410, RZ ;  /* 0x00005410da8fa816 */ /* 0x000fe200000000ff */
[----:B------:R4:W-:Y:S01]  /*12bd0*/  MUFU.EX2 R177, R119 ;  /* 0x0000007700b17308 */ /* 0x0009e20000000800 */
[----:B------:R-:W-:Y:S02]  /*12be0*/  ISETP.LE.U32.AND P2, PT, R32, UR5, PT ;  /* 0x0000000520007c0c */ /* 0x000fe4000bf43070 */
[--C-:B------:R-:W-:Y:S02]  /*12bf0*/  HSET2.LE.AND R121, R130, R167.reuse, PT ;  /* 0x000000a782797233 */ /* 0x100fe40003803000 */
[--C-:B------:R-:W-:Y:S02]  /*12c00*/  HSET2.LE.AND R142, R132, R167.reuse, PT ;  /* 0x000000a7848e7233 */ /* 0x100fe40003803000 */
[--C-:B------:R-:W-:Y:S03]  /*12c10*/  HSET2.LE.AND R120, R128, R167.reuse, PT ;  /* 0x000000a780787233 */ /* 0x100fe60003803000 */
[----:B------:R-:W2:Y:S01]  /*12c20*/  MUFU.EX2 R176, R174 ;  /* 0x000000ae00b07308 */ /* 0x000ea20000000800 */
[----:B------:R-:W-:Y:S02]  /*12c30*/  @!P6 PRMT R149, R210, 0x5410, RZ ;  /* 0x00005410d295e816 */ /* 0x000fe400000000ff */
[----:B------:R-:W-:Y:S02]  /*12c40*/  ISETP.LE.U32.AND P6, PT, R131, UR5, PT ;  /* 0x0000000583007c0c */ /* 0x000fe4000bfc3070 */
[----:B------:R-:W-:Y:S01]  /*12c50*/  @!P1 PRMT R144, R224, 0x5410, RZ ;  /* 0x00005410e0909816 */ /* 0x000fe200000000ff */
[----:B------:R-:W-:Y:S01]  /*12c60*/  STG.E.U16 desc[UR24][R170.64+0x40], R149 ;  /* 0x00004095aa007986 */ /* 0x000fe2000c101518 */
[----:B-----5:R-:W-:Y:S03]  /*12c70*/  F2FP.F16.F32.PACK_AB R141, R194, R179 ;  /* 0x000000b3c28d723e */ /* 0x020fe600000000ff */
[----:B------:R5:W1:Y:S01]  /*12c80*/  MUFU.EX2 R174, R34 ;  /* 0x0000002200ae7308 */ /* 0x000a620000000800 */
[----:B----4-:R-:W-:Y:S01]  /*12c90*/  HSET2.LE.AND R119, R129, R167, PT ;  /* 0x000000a781777233 */ /* 0x010fe20003803000 */
[----:B------:R-:W-:Y:S01]  /*12ca0*/  STG.E.U16 desc[UR24][R168.64+0x50], R145 ;  /* 0x00005091a8007986 */ /* 0x000fe2000c101518 */
[----:B------:R-:W-:Y:S01]  /*12cb0*/  FFMA.FTZ R167, R0, R138, R249 ;  /* 0x0000008a00a77223 */ /* 0x000fe200000100f9 */
[----:B------:R-:W-:Y:S01]  /*12cc0*/  IMAD.MOV.U32 R249, RZ, RZ, R137 ;  /* 0x000000fffff97224 */ /* 0x000fe200078e0089 */
[----:B------:R-:W-:Y:S01]  /*12cd0*/  PRMT R140, R141, 0x7632, R140 ;  /* 0x000076328d8c7816 */ /* 0x000fe2000000008c */
[----:B------:R-:W-:Y:S01]  /*12ce0*/  LDSM.16.MT88.4 R128, [R184+0xd800] ;  /* 0x00d80000b880783b */ /* 0x000fe20000004200 */
[C---:B--2---:R-:W-:Y:S03]  /*12cf0*/  HMMA.16816.F32 R100, R20.reuse, R24, R100 ;  /* 0x000000181464723c */ /* 0x044fe60000001864 */
[----:B------:R-:W-:Y:S01]  /*12d00*/  F2FP.F16.F32.PACK_AB R0, R176, R177 ;  /* 0x000000b1b000723e */ /* 0x000fe200000000ff */
[----:B------:R-:W-:Y:S01]  /*12d10*/  @!P0 HADD2 R208, -R141.H0_H0, -RZ.H0_H0 ;  /* 0xa00000ff8dd08230 */ /* 0x000fe20000000900 */
[----:B------:R-:W-:Y:S01]  /*12d20*/  SHF.R.U32.HI R172, RZ, 0x18, R172 ;  /* 0x00000018ffac7819 */ /* 0x000fe200000116ac */
[C---:B------:R-:W-:Y:S01]  /*12d30*/  HMMA.16816.F32 R104, R20.reuse, R26, R104 ;  /* 0x0000001a1468723c */ /* 0x040fe20000001868 */
[----:B------:R-:W-:Y:S04]  /*12d40*/  STG.E.U16 desc[UR24][R168.64+0x52], R150 ;  /* 0x00005296a8007986 */ /* 0x000fe8000c101518 */
[----:B------:R-:W-:Y:S01]  /*12d50*/  SHF.R.U32.HI R117, RZ, 0x10, R118 ;  /* 0x00000010ff757819 */ /* 0x000fe20000011676 */
[----:B-----5:R-:W2:Y:S01]  /*12d60*/  LDSM.16.MT88.4 R32, [R182+0xd800] ;  /* 0x00d80000b620783b */ /* 0x020ea20000004200 */
[----:B------:R-:W-:Y:S01]  /*12d70*/  LOP3.LUT R118, R118, 0xffff, RZ, 0xc0, !PT ;  /* 0x0000ffff76767812 */ /* 0x000fe200078ec0ff */
[----:B------:R-:W-:Y:S01]  /*12d80*/  @!P6 HADD2 R221, -R0.H0_H0, -RZ.H0_H0 ;  /* 0xa00000ff00dde230 */ /* 0x000fe20000000900 */
[C---:B-1----:R-:W-:Y:S03]  /*12d90*/  HMMA.16816.F32 R108, R20.reuse, R28, R108 ;  /* 0x0000001c146c723c */ /* 0x042fe6000000186c */
[----:B------:R-:W-:Y:S02]  /*12da0*/  SHF.R.U32.HI R118, RZ, 0x8, R118 ;  /* 0x00000008ff767819 */ /* 0x000fe40000011676 */
[----:B------:R-:W-:Y:S01]  /*12db0*/  LOP3.LUT R117, R117, 0xff, RZ, 0xc0, !PT ;  /* 0x000000ff75757812 */ /* 0x000fe200078ec0ff */
[----:B------:R-:W-:Y:S01]  /*12dc0*/  HMMA.16816.F32 R112, R20, R30, R112 ;  /* 0x0000001e1470723c */ /* 0x000fe20000001870 */
[----:B------:R-:W-:Y:S02]  /*12dd0*/  LDSM.16.MT88.4 R20, [R182+0xf800] ;  /* 0x00f80000b614783b */ /* 0x000fe40000004200 */
[----:B------:R-:W-:Y:S02]  /*12de0*/  ISETP.LE.U32.AND P1, PT, R117, UR5, PT ;  /* 0x0000000575007c0c */ /* 0x000fe4000bf23070 */
[----:B------:R-:W-:Y:S02]  /*12df0*/  LOP3.LUT R25, R118, 0xffff, RZ, 0xc0, !PT ;  /* 0x0000ffff76197812 */ /* 0x000fe400078ec0ff */
[----:B------:R-:W-:Y:S01]  /*12e00*/  F2FP.F16.F32.PACK_AB R118, R178, R193 ;  /* 0x000000c1b276723e */ /* 0x000fe200000000ff */
[----:B------:R-:W-:Y:S01]  /*12e10*/  FADD.FTZ R31, R249, R167 ;  /* 0x000000a7f91f7221 */ /* 0x000fe20000010000 */
[----:B------:R-:W-:Y:S02]  /*12e20*/  STG.E.U16 desc[UR24][R170.64+0x50], R144 ;  /* 0x00005090aa007986 */ /* 0x000fe4000c101518 */
[----:B------:R-:W-:Y:S01]  /*12e30*/  F2FP.F16.F32.PACK_AB R29, R175, R174 ;  /* 0x000000aeaf1d723e */ /* 0x000fe200000000ff */
[----:B------:R-:W-:Y:S01]  /*12e40*/  FADD.FTZ R31, R251, R31 ;  /* 0x0000001ffb1f7221 */ /* 0x000fe20000010000 */
[----:B------:R-:W-:Y:S01]  /*12e50*/  PRMT R117, R118, 0x7632, R117 ;  /* 0x0000763276757816 */ /* 0x000fe20000000075 */
[----:B------:R-:W-:Y:S01]  /*12e60*/  STG.E.U16 desc[UR24][R170.64+0x52], R143 ;  /* 0x0000528faa007986 */ /* 0x000fe2000c101518 */
[----:B------:R-:W-:Y:S01]  /*12e70*/  PRMT R28, R29, 0x7632, R28 ;  /* 0x000076321d1c7816 */ /* 0x000fe2000000001c */
[----:B------:R-:W-:Y:S01]  /*12e80*/  FADD.FTZ R31, R252, R31 ;  /* 0x0000001ffc1f7221 */ /* 0x000fe20000010000 */
[----:B------:R-:W-:Y:S01]  /*12e90*/  PRMT R24, R141, 0x5410, R140 ;  /* 0x000054108d187816 */ /* 0x000fe2000000008c */
[----:B------:R-:W-:Y:S01]  /*12ea0*/  @!P1 HADD2 R223, -R118.H0_H0, -RZ.H0_H0 ;  /* 0xa00000ff76df9230 */ /* 0x000fe20000000900 */
[----:B------:R-:W-:Y:S01]  /*12eb0*/  @!P0 PRMT R141, R208, 0x5410, RZ ;  /* 0x00005410d08d8816 */ /* 0x000fe200000000ff */
[----:B------:R-:W-:Y:S01]  /*12ec0*/  @!P5 HADD2 R222, -R117.H0_H0, -RZ.H0_H0 ;  /* 0xa00000ff75ded230 */ /* 0x000fe20000000900 */
[----:B------:R-:W-:Y:S01]  /*12ed0*/  ISETP.LE.U32.AND P0, PT, R25, UR5, PT ;  /* 0x0000000519007c0c */ /* 0x000fe2000bf03070 */
[----:B------:R-:W-:Y:S01]  /*12ee0*/  @!P3 HADD2 R219, -R29.H0_H0, -RZ.H0_H0 ;  /* 0xa00000ff1ddbb230 */ /* 0x000fe20000000900 */
[----:B------:R-:W-:Y:S01]  /*12ef0*/  PRMT R25, R118, 0x5410, R117 ;  /* 0x0000541076197816 */ /* 0x000fe20000000075 */
[----:B------:R-:W-:Y:S01]  /*12f00*/  STG.E.U16 desc[UR24][R168.64+0x60], R141 ;  /* 0x0000608da8007986 */ /* 0x000fe2000c101518 */
[----:B------:R-:W-:Y:S02]  /*12f10*/  PRMT R27, R29, 0x5410, R28 ;  /* 0x000054101d1b7816 */ /* 0x000fe4000000001c */
[----:B------:R-:W-:Y:S02]  /*12f20*/  LOP3.LUT R24, R119, R24, RZ, 0xc0, !PT ;  /* 0x0000001877187212 */ /* 0x000fe400078ec0ff */
[----:B------:R-:W-:Y:S02]  /*12f30*/  LOP3.LUT R25, R120, R25, RZ, 0xc0, !PT ;  /* 0x0000001978197212 */ /* 0x000fe400078ec0ff */
[----:B------:R-:W-:Y:S02]  /*12f40*/  LOP3.LUT R27, R142, R27, RZ, 0xc0, !PT ;  /* 0x0000001b8e1b7212 */ /* 0x000fe400078ec0ff */
[----:B------:R-:W-:Y:S01]  /*12f50*/  @!P1 PRMT R118, R223, 0x5410, RZ ;  /* 0x00005410df769816 */ /* 0x000fe200000000ff */
[----:B------:R-:W-:Y:S01]  /*12f60*/  @!P0 HADD2 R231, -R140.H0_H0, -RZ.H0_H0 ;  /* 0xa00000ff8ce78230 */ /* 0x000fe20000000900 */
[----:B------:R-:W-:Y:S02]  /*12f70*/  @!P5 PRMT R117, R222, 0x5410, RZ ;  /* 0x00005410de75d816 */ /* 0x000fe400000000ff */
[----:B------:R-:W-:Y:S02]  /*12f80*/  @!P3 PRMT R29, R219, 0x5410, RZ ;  /* 0x00005410db1db816 */ /* 0x000fe400000000ff */
[----:B------:R-:W-:Y:S02]  /*12f90*/  @!P0 PRMT R140, R231, 0x5410, RZ ;  /* 0x00005410e78c8816 */ /* 0x000fe400000000ff */
[----:B------:R-:W-:Y:S02]  /*12fa0*/  ISETP.LE.U32.AND P0, PT, R172, UR5, PT ;  /* 0x00000005ac007c0c */ /* 0x000fe4000bf03070 */
[----:B------:R-:W-:Y:S01]  /*12fb0*/  ISETP.LT.AND P1, PT, RZ, UR37, PT ;  /* 0x00000025ff007c0c */ /* 0x000fe2000bf21270 */
[----:B------:R-:W-:Y:S01]  /*12fc0*/  STG.E.U16 desc[UR24][R168.64+0x62], R140 ;  /* 0x0000628ca8007986 */ /* 0x000fe2000c101518 */
[----:B------:R-:W-:Y:S03]  /*12fd0*/  UIADD3 UR37, UR37, -0x1, URZ ;  /* 0xffffffff25257890 */ /* 0x000fe6000fffe03f */
[----:B------:R-:W-:Y:S01]  /*12fe0*/  STG.E.U16 desc[UR24][R170.64+0x60], R118 ;  /* 0x00006076aa007986 */ /* 0x000fe2000c101518 */
[----:B---3--:R-:W-:Y:S01]  /*12ff0*/  FFMA.FTZ R2, R2, R133, R248 ;  /* 0x0000008502027223 */ /* 0x008fe200000100f8 */
[----:B------:R-:W-:Y:S02]  /*13000*/  IMAD.MOV.U32 R248, RZ, RZ, R136 ;  /* 0x000000fffff87224 */ /* 0x000fe400078e0088 */
[----:B------:R-:W1:Y:S01]  /*13010*/  LDSM.16.MT88.4 R132, [R183+0xd800] ;  /* 0x00d80000b784783b */ /* 0x000e620000004200 */
[--C-:B------:R-:W-:Y:S01]  /*13020*/  FADD.FTZ R173, R250, R2.reuse ;  /* 0x00000002faad7221 */ /* 0x100fe20000010000 */
[----:B------:R-:W-:Y:S01]  /*13030*/  PRMT R2, R0, 0x7632, R2 ;  /* 0x0000763200027816 */ /* 0x000fe20000000002 */
[----:B------:R-:W-:Y:S02]  /*13040*/  @!P0 HADD2 R230, -R28.H0_H0, -RZ.H0_H0 ;  /* 0xa00000ff1ce68230 */ /* 0x000fe40000000900 */
[----:B------:R-:W-:Y:S01]  /*13050*/  FADD.FTZ R30, R248, R173 ;  /* 0x000000adf81e7221 */ /* 0x000fe20000010000 */
[----:B------:R-:W-:Y:S01]  /*13060*/  PRMT R26, R0, 0x5410, R2 ;  /* 0x00005410001a7816 */ /* 0x000fe20000000002 */
[----:B------:R-:W-:Y:S01]  /*13070*/  @!P2 HADD2 R220, -R2.H0_H0, -RZ.H0_H0 ;  /* 0xa00000ff02dca230 */ /* 0x000fe20000000900 */
[----:B------:R-:W3:Y:S01]  /*13080*/  LDSM.16.MT88.4 R136, [R181+0xf800] ;  /* 0x00f80000b588783b */ /* 0x000ee20000004200 */
[----:B------:R-:W-:Y:S01]  /*13090*/  @!P6 PRMT R0, R221, 0x5410, RZ ;  /* 0x00005410dd00e816 */ /* 0x000fe200000000ff */
[----:B------:R-:W-:Y:S01]  /*130a0*/  FADD.FTZ R30, R195, R30 ;  /* 0x0000001ec31e7221 */ /* 0x000fe20000010000 */
[----:B------:R-:W-:Y:S02]  /*130b0*/  LOP3.LUT R26, R121, R26, RZ, 0xc0, !PT ;  /* 0x0000001a791a7212 */ /* 0x000fe400078ec0ff */
[----:B------:R-:W-:Y:S01]  /*130c0*/  @!P2 PRMT R2, R220, 0x5410, RZ ;  /* 0x00005410dc02a816 */ /* 0x000fe200000000ff */
[----:B------:R-:W-:Y:S01]  /*130d0*/  FADD.FTZ R30, R246, R30 ;  /* 0x0000001ef61e7221 */ /* 0x000fe20000010000 */
[----:B------:R-:W-:Y:S01]  /*130e0*/  @!P0 PRMT R28, R230, 0x5410, RZ ;  /* 0x00005410e61c8816 */ /* 0x000fe200000000ff */
[----:B------:R4:W-:Y:S02]  /*130f0*/  STG.E.U16 desc[UR24][R170.64+0x62], R117 ;  /* 0x00006275aa007986 */ /* 0x0009e4000c101518 */
[C---:B------:R-:W-:Y:S02]  /*13100*/  HMMA.16816.F32 R120, R24.reuse, R124, R4 ;  /* 0x0000007c1878723c */ /* 0x040fe40000001804 */
[----:B------:R-:W5:Y:S03]  /*13110*/  LDSM.16.MT88.4 R4, [R184+0xf800] ;  /* 0x00f80000b804783b */ /* 0x000f660000004200 */
[----:B------:R-:W-:Y:S01]  /*13120*/  FADD.FTZ R30, R247, R30 ;  /* 0x0000001ef71e7221 */ /* 0x000fe20000010000 */
[C---:B------:R-:W-:Y:S04]  /*13130*/  HMMA.16816.F32 R124, R24.reuse, R126, R8 ;  /* 0x0000007e187c723c */ /* 0x040fe80000001808 */
[----:B------:R-:W5:Y:S01]  /*13140*/  LDSM.16.MT88.4 R8, [R183+0xf800] ;  /* 0x00f80000b708783b */ /* 0x000f620000004200 */
[----:B------:R-:W-:Y:S01]  /*13150*/  FADD.FTZ R30, R244, R30 ;  /* 0x0000001ef41e7221 */ /* 0x000fe20000010000 */
[C---:B--2---:R-:W-:Y:S05]  /*13160*/  HMMA.16816.F32 R36, R24.reuse, R32, R36 ;  /* 0x000000201824723c */ /* 0x044fea0000001824 */
[----:B------:R-:W-:Y:S01]  /*13170*/  FADD.FTZ R30, R242, R30 ;  /* 0x0000001ef21e7221 */ /* 0x000fe20000010000 */
[C---:B------:R-:W-:Y:S01]  /*13180*/  HMMA.16816.F32 R40, R24.reuse, R34, R40 ;  /* 0x000000221828723c */ /* 0x040fe20000001828 */
[----:B------:R-:W-:Y:S04]  /*13190*/  STG.E.U16 desc[UR24][R168.64+0x70], R0 ;  /* 0x00007000a8007986 */ /* 0x000fe8000c101518 */
[----:B------:R-:W-:Y:S01]  /*131a0*/  STG.E.U16 desc[UR24][R168.64+0x72], R2 ;  /* 0x00007202a8007986 */ /* 0x000fe2000c101518 */
[C---:B------:R-:W-:Y:S03]  /*131b0*/  HMMA.16816.F32 R44, R24.reuse, R128, R44 ;  /* 0x00000080182c723c */ /* 0x040fe6000000182c */
[----:B------:R-:W-:Y:S02]  /*131c0*/  STG.E.U16 desc[UR24][R170.64+0x70], R29 ;  /* 0x0000701daa007986 */ /* 0x000fe4000c101518 */
[----:B------:R-:W-:Y:S01]  /*131d0*/  FADD.FTZ R30, R203, R30 ;  /* 0x0000001ecb1e7221 */ /* 0x000fe20000010000 */
[C---:B------:R-:W-:Y:S01]  /*131e0*/  HMMA.16816.F32 R48, R24.reuse, R130, R48 ;  /* 0x000000821830723c */ /* 0x040fe20000001830 */
[----:B------:R-:W2:Y:S04]  /*131f0*/  LDSM.16.MT88.4 R128, [R181+0x11800] ;  /* 0x01180000b580783b */ /* 0x000ea80000004200 */
[----:B------:R-:W-:Y:S01]  /*13200*/  FADD.FTZ R30, R202, R30 ;  /* 0x0000001eca1e7221 */ /* 0x000fe20000010000 */
[C---:B-1----:R-:W-:Y:S03]  /*13210*/  HMMA.16816.F32 R52, R24.reuse, R132, R52 ;  /* 0x000000841834723c */ /* 0x042fe60000001834 */
[----:B------:R-:W-:Y:S02]  /*13220*/  STG.E.U16 desc[UR24][R170.64+0x72], R28 ;  /* 0x0000721caa007986 */ /* 0x000fe4000c101518 */
[----:B----4-:R-:W-:Y:S01]  /*13230*/  IMAD.MOV.U32 R117, RZ, RZ, R3 ;  /* 0x000000ffff757224 */ /* 0x010fe200078e0003 */
[C---:B------:R-:W-:Y:S06]  /*13240*/  HMMA.16816.F32 R56, R24.reuse, R134, R56 ;  /* 0x000000861838723c */ /* 0x040fec0000001838 */
[C---:B---3--:R-:W-:Y:S06]  /*13250*/  HMMA.16816.F32 R60, R24.reuse, R136, R60 ;  /* 0x00000088183c723c */ /* 0x048fec000000183c */
[C---:B------:R-:W-:Y:S06]  /*13260*/  HMMA.16816.F32 R64, R24.reuse, R138, R64 ;  /* 0x0000008a1840723c */ /* 0x040fec0000001840 */
[C---:B------:R-:W-:Y:S06]  /*13270*/  HMMA.16816.F32 R68, R24.reuse, R20, R68 ;  /* 0x000000141844723c */ /* 0x040fec0000001844 */
[C---:B------:R-:W-:Y:S01]  /*13280*/  HMMA.16816.F32 R72, R24.reuse, R22, R72 ;  /* 0x000000161848723c */ /* 0x040fe20000001848 */
[----:B------:R-:W1:Y:S05]  /*13290*/  LDSM.16.MT88.4 R20, [R182+0x11800] ;  /* 0x01180000b614783b */ /* 0x000e6a0000004200 */
[C---:B-----5:R-:W-:Y:S06]  /*132a0*/  HMMA.16816.F32 R76, R24.reuse, R4, R76 ;  /* 0x00000004184c723c */ /* 0x060fec000000184c */
[C---:B------:R-:W-:Y:S05]  /*132b0*/  HMMA.16816.F32 R80, R24.reuse, R6, R80 ;  /* 0x000000061850723c */ /* 0x040fea0000001850 */
[----:B------:R-:W-:Y:S01]  /*132c0*/  FADD.FTZ R4, R245, R31 ;  /* 0x0000001ff5047221 */ /* 0x000fe20000010000 */
[C---:B------:R-:W-:Y:S05]  /*132d0*/  HMMA.16816.F32 R84, R24.reuse, R8, R84 ;  /* 0x000000081854723c */ /* 0x040fea0000001854 */
[----:B------:R-:W-:Y:S01]  /*132e0*/  FADD.FTZ R31, R243, R4 ;  /* 0x00000004f31f7221 */ /* 0x000fe20000010000 */
[C---:B------:R-:W-:Y:S01]  /*132f0*/  HMMA.16816.F32 R88, R24.reuse, R10, R88 ;  /* 0x0000000a1858723c */ /* 0x040fe20000001858 */
[----:B------:R-:W3:Y:S04]  /*13300*/  LDSM.16.MT88.4 R4, [R184+0x11800] ;  /* 0x01180000b804783b */ /* 0x000ee80000004200 */
[----:B------:R-:W-:Y:S01]  /*13310*/  FADD.FTZ R8, R241, R31 ;  /* 0x0000001ff1087221 */ /* 0x000fe20000010000 */
[C---:B--2---:R-:W-:Y:S05]  /*13320*/  HMMA.16816.F32 R92, R24.reuse, R128, R92 ;  /* 0x00000080185c723c */ /* 0x044fea000000185c */
[----:B------:R-:W-:Y:S01]  /*13330*/  FADD.FTZ R31, R240, R8 ;  /* 0x00000008f01f7221 */ /* 0x000fe20000010000 */
[C---:B------:R-:W-:Y:S01]  /*13340*/  HMMA.16816.F32 R128, R24.reuse, R130, R12 ;  /* 0x000000821880723c */ /* 0x040fe2000000180c */
[----:B------:R-:W2:Y:S04]  /*13350*/  LDSM.16.MT88.4 R8, [R183+0x11800] ;  /* 0x01180000b708783b */ /* 0x000ea80000004200 */
[----:B------:R-:W-:Y:S01]  /*13360*/  FADD.FTZ R31, R201, R31 ;  /* 0x0000001fc91f7221 */ /* 0x000fe20000010000 */
[C---:B-1----:R-:W-:Y:S05]  /*13370*/  HMMA.16816.F32 R132, R24.reuse, R20, R16 ;  /* 0x000000141884723c */ /* 0x042fea0000001810 */
[----:B------:R-:W-:Y:S01]  /*13380*/  FADD.FTZ R12, R199, R30 ;  /* 0x0000001ec70c7221 */ /* 0x000fe20000010000 */
[C---:B------:R-:W-:Y:S05]  /*13390*/  HMMA.16816.F32 R96, R24.reuse, R22, R96 ;  /* 0x000000161860723c */ /* 0x040fea0000001860 */
[----:B------:R-:W-:Y:S01]  /*133a0*/  FADD.FTZ R31, R200, R31 ;  /* 0x0000001fc81f7221 */ /* 0x000fe20000010000 */
[----:B------:R-:W-:Y:S05]  /*133b0*/  FADD.FTZ R12, R198, R12 ;  /* 0x0000000cc60c7221 */ /* 0x000fea0000010000 */
[----:B------:R-:W-:Y:S01]  /*133c0*/  FADD.FTZ R13, R197, R31 ;  /* 0x0000001fc50d7221 */ /* 0x000fe20000010000 */
[----:B------:R-:W-:Y:S01]  /*133d0*/  FADD.FTZ R12, R179, R12 ;  /* 0x0000000cb30c7221 */ /* 0x000fe20000010000 */
[----:B------:R-:W-:Y:S02]  /*133e0*/  IADD3 R197, P0, R168, -0x80, RZ ;  /* 0xffffff80a8c57810 */ /* 0x000fe40007f1e0ff */
[----:B------:R-:W-:Y:S01]  /*133f0*/  FADD.FTZ R13, R196, R13 ;  /* 0x0000000dc40d7221 */ /* 0x000fe20000010000 */
[----:B------:R-:W-:Y:S01]  /*13400*/  FADD.FTZ R2, R194, R12 ;  /* 0x0000000cc2027221 */ /* 0x000fe20000010000 */
[C---:B---3--:R-:W-:Y:S03]  /*13410*/  HMMA.16816.F32 R100, R24.reuse, R4, R100 ;  /* 0x000000041864723c */ /* 0x048fe60000001864 */
[----:B------:R-:W-:Y:S01]  /*13420*/  FADD.FTZ R0, R193, R13 ;  /* 0x0000000dc1007221 */ /* 0x000fe20000010000 */
[----:B------:R-:W-:Y:S01]  /*13430*/  FADD.FTZ R2, R177, R2 ;  /* 0x00000002b1027221 */ /* 0x000fe20000010000 */
[----:B------:R-:W-:Y:S01]  /*13440*/  IADD3.X R196, R169, -0x1, RZ, P0, !PT ;  /* 0xffffffffa9c47810 */ /* 0x000fe200007fe4ff */
[C---:B------:R-:W-:Y:S05]  /*13450*/  HMMA.16816.F32 R104, R24.reuse, R6, R104 ;  /* 0x000000061868723c */ /* 0x040fea0000001868 */
[----:B------:R-:W-:Y:S01]  /*13460*/  FADD.FTZ R0, R178, R0 ;  /* 0x00000000b2007221 */ /* 0x000fe20000010000 */
[C---:B--2---:R-:W-:Y:S05]  /*13470*/  HMMA.16816.F32 R108, R24.reuse, R8, R108 ;  /* 0x00000008186c723c */ /* 0x044fea000000186c */
[----:B------:R-:W-:Y:S01]  /*13480*/  FADD.FTZ R4, R176, R2 ;  /* 0x00000002b0047221 */ /* 0x000fe20000010000 */
[----:B------:R-:W-:Y:S01]  /*13490*/  FADD.FTZ R0, R174, R0 ;  /* 0x00000000ae007221 */ /* 0x000fe20000010000 */
[----:B------:R-:W-:Y:S03]  /*134a0*/  HMMA.16816.F32 R112, R24, R10, R112 ;  /* 0x0000000a1870723c */ /* 0x000fe60000001870 */
[----:B------:R3:W-:Y:S01]  /*134b0*/  STL [R1+0xc], R4 ;  /* 0x00000c0401007387 */ /* 0x0007e20000100800 */
[----:B------:R-:W-:Y:S01]  /*134c0*/  FADD.FTZ R2, R175, R0 ;  /* 0x00000000af027221 */ /* 0x000fe20000010000 */
[----:B------:R-:W-:Y:S04]  /*134d0*/  IMAD.MOV.U32 R0, RZ, RZ, R116 ;  /* 0x000000ffff007224 */ /* 0x000fe800078e0074 */
[----:B------:R3:W-:Y:S01]  /*134e0*/  STL [R1+0x18], R2 ;  /* 0x0000180201007387 */ /* 0x0007e20000100800 */
[----:B------:R-:W-:Y:S03]  /*134f0*/  @!UPT UIADD3 URZ, URZ, URZ, URZ ;  /* 0x0000003f3f3ff290 */ /* 0x000fe6000fffe03f */
[----:B------:R-:W-:Y:S11]  /*13500*/  @P1 BRA `(.L_x_704) ;  /* 0xffffffb400e01947 */ /* 0x000ff6000383ffff */
.L_x_703:
[----:B-1----:R-:W2:Y:S01]  /*13510*/  LDL.LU R5, [R1+0xc] ;  /* 0x00000c0001057983 */ /* 0x002ea20000300800 */
[----:B------:R-:W-:-:S03]  /*13520*/  ULDC UR4, c[0x0][0x38c] ;  /* 0x0000e30000047ab9 */ /* 0x000fc60000000800 */
[----:B---3--:R-:W3:Y:S01]  /*13530*/  LDL.LU R4, [R1+0x18] ;  /* 0x0000180001047983 */ /* 0x008ee20000300800 */
[----:B------:R-:W-:Y:S01]  /*13540*/  UMOV UR5, 0x400 ;  /* 0x0000040000057882 */ /* 0x000fe20000000000 */
[----:B------:R-:W-:Y:S01]  /*13550*/  UISETP.NE.AND UP0, UPT, UR12, -0x1, UPT ;  /* 0xffffffff0c00788c */ /* 0x000fe2000bf05270 */
[----:B------:R-:W1:Y:S02]  /*13560*/  S2R R137, SR_TID.X ;  /* 0x0000000000897919 */ /* 0x000e640000002100 */
[----:B-1----:R-:W-:-:S04]  /*13570*/  SHF.R.S32.HI R138, RZ, 0x1f, R137 ;  /* 0x0000001fff8a7819 */ /* 0x002fc80000011489 */
[CC--:B------:R-:W-:Y:S02]  /*13580*/  LEA.HI R6, R138.reuse, R137.reuse, RZ, 0x2 ;  /* 0x000000898a067211 */ /* 0x0c0fe400078f10ff */
[----:B------:R-:W-:-:S04]  /*13590*/  LEA.HI R136, R138, R137, RZ, 0x5 ;  /* 0x000000898a887211 */ /* 0x000fc800078f28ff */
[----:B------:R-:W-:Y:S01]  /*135a0*/  SHF.R.S32.HI R7, RZ, 0x5, R136 ;  /* 0x00000005ff077819 */ /* 0x000fe20000011488 */
[----:B--2---:R-:W1:Y:S04]  /*135b0*/  SHFL.BFLY PT, R2, R5, 0x2, 0x1f ;  /* 0x0c401f0005027f89 */ /* 0x004e6800000e0000 */
[----:B---3--:R-:W2:Y:S01]  /*135c0*/  SHFL.BFLY PT, R0, R4, 0x2, 0x1f ;  /* 0x0c401f0004007f89 */ /* 0x008ea200000e0000 */
        /* <DEDUP_REMOVED lines=207> */
.L_x_707:
        /* <DEDUP_REMOVED lines=24> */
.L_x_708:
        /* <DEDUP_REMOVED lines=121> */
.L_x_710:
[----:B------:R-:W-:Y:S05]  /*14bd0*/  BSYNC B0 ;  /* 0x0000000000007941 */ /* 0x000fea0003800000 */
.L_x_709:
        /* <DEDUP_REMOVED lines=38> */
.L_x_712:
[----:B------:R-:W-:Y:S05]  /*14e40*/  BSYNC B0 ;  /* 0x0000000000007941 */ /* 0x000fea0003800000 */
.L_x_711:
        /* <DEDUP_REMOVED lines=24> */
.L_x_714:
[----:B------:R-:W-:Y:S05]  /*14fd0*/  BSYNC B0 ;  /* 0x0000000000007941 */ /* 0x000fea0003800000 */
.L_x_713:
        /* <DEDUP_REMOVED lines=24> */
.L_x_716:
[----:B------:R-:W-:Y:S05]  /*15160*/  BSYNC B0 ;  /* 0x0000000000007941 */ /* 0x000fea0003800000 */
.L_x_715:
[----:B--234-:R-:W2:Y:S01]  /*15170*/  LDS.128 R192, [R192+0x5800] ;  /* 0x00580000c0c07984 */ /* 0x01cea20000000c00 */
        /* <DEDUP_REMOVED lines=22> */
.L_x_668:
        /* <DEDUP_REMOVED lines=41> */
.L_x_717:
        /* <DEDUP_REMOVED lines=48> */
.L_x_719:
[----:B------:R-:W-:Y:S05]  /*15870*/  BSYNC B0 ;  /* 0x0000000000007941 */ /* 0x000fea0003800000 */
.L_x_718:
        /* <DEDUP_REMOVED lines=22> */
.L_x_721:
[----:B------:R-:W-:Y:S05]  /*159e0*/  BSYNC B0 ;  /* 0x0000000000007941 */ /* 0x000fea0003800000 */
.L_x_720:
        /* <DEDUP_REMOVED lines=22> */
.L_x_723:
[----:B------:R-:W-:Y:S05]  /*15b50*/  BSYNC B0 ;  /* 0x0000000000007941 */ /* 0x000fea0003800000 */
.L_x_722:
        /* <DEDUP_REMOVED lines=24> */
.L_x_725:
[----:B------:R-:W-:Y:S05]  /*15ce0*/  BSYNC B0 ;  /* 0x0000000000007941 */ /* 0x000fea0003800000 */
.L_x_724:
        /* <DEDUP_REMOVED lines=10> */
.L_x_727:
[----:B------:R-:W-:Y:S05]  /*15d90*/  BSYNC B0 ;  /* 0x0000000000007941 */ /* 0x000fea0003800000 */
.L_x_726:
        /* <DEDUP_REMOVED lines=10> */
.L_x_729:
[----:B------:R-:W-:Y:S05]  /*15e40*/  BSYNC B0 ;  /* 0x0000000000007941 */ /* 0x000fea0003800000 */
.L_x_728:
        /* <DEDUP_REMOVED lines=10> */
.L_x_731:
[----:B------:R-:W-:Y:S05]  /*15ef0*/  BSYNC B0 ;  /* 0x0000000000007941 */ /* 0x000fea0003800000 */
.L_x_730:
        /* <DEDUP_REMOVED lines=10> */
.L_x_732:
        /* <DEDUP_REMOVED lines=14> */
.L_x_811:


//--------------------- .text._ZN5flash16flash_fwd_kernelI23Flash_fwd_kernel_traitsILi192ELi64ELi64ELi4ELb0ELb0EN7cutlass6half_tE19Flash_kernel_traitsILi192ELi64ELi64ELi4ES3_EELb0ELb1ELb0ELb1ELb0ELb0ELb1ELb0EEEvNS_16Flash_fwd_paramsE --------------------------
	.section	.text._ZN5flash16flash_fwd_kernelI23Flash_fwd_kernel_traitsILi192ELi64ELi64ELi4ELb0ELb0EN7cutlass6half_tE19Flash_kernel_traitsILi192ELi64ELi64ELi4ES3_EELb0ELb1ELb0ELb1ELb0ELb0ELb1ELb0EEEvNS_16Flash_fwd_paramsE,"ax",@progbits
	.align	128
        .global         _ZN5flash16flash_fwd_kernelI23Flash_fwd_kernel_traitsILi192ELi64ELi64ELi4ELb0ELb0EN7cutlass6half_tE19Flash_kernel_traitsILi192ELi64ELi64ELi4ES3_EELb0ELb1ELb0ELb1ELb0ELb0ELb1ELb0EEEvNS_16Flash_fwd_paramsE
        .type           _ZN5flash16flash_fwd_kernelI23Flash_fwd_kernel_traitsILi192ELi64ELi64ELi4ELb0ELb0EN7cutlass6half_tE19Flash_kernel_traitsILi192ELi64ELi64ELi4ES3_EELb0ELb1ELb0ELb1ELb0ELb0ELb1ELb0EEEvNS_16Flash_fwd_paramsE,@function
        .size           _ZN5flash16flash_fwd_kernelI23Flash_fwd_kernel_traitsILi192ELi64ELi64ELi4ELb0ELb0EN7cutlass6half_tE19Flash_kernel_traitsILi192ELi64ELi64ELi4ES3_EELb0ELb1ELb0ELb1ELb0ELb0ELb1ELb0EEEvNS_16Flash_fwd_paramsE,(.L_x_812 - _ZN5flash16flash_fwd_kernelI23Flash_fwd_kernel_traitsILi192ELi64ELi64ELi4ELb0ELb0EN7cutlass6half_tE19Flash_kernel_traitsILi192ELi64ELi64ELi4ES3_EELb0ELb1ELb0ELb1ELb0ELb0ELb1ELb0EEEvNS_16Flash_fwd_paramsE)
        .other          _ZN5flash16flash_fwd_kernelI23Flash_fwd_kernel_traitsILi192ELi64ELi64ELi4ELb0ELb0EN7cutlass6half_tE19Flash_kernel_traitsILi192ELi64ELi64ELi4ES3_EELb0ELb1ELb0ELb1ELb0ELb0ELb1ELb0EEEvNS_16Flash_fwd_paramsE,@"STO_CUDA_ENTRY STV_DEFAULT"
_ZN5flash16flash_fwd_kernelI23Flash_fwd_kernel_traitsILi192ELi64ELi64ELi4ELb0ELb0EN7cutlass6half_tE19Flash_kernel_traitsILi192ELi64ELi64ELi4ES3_EELb0ELb1ELb0ELb1ELb0ELb0ELb1ELb0EEEvNS_16Flash_fwd_paramsE:
.text._ZN5flash16flash_fwd_kernelI23Flash_fwd_kernel_traitsILi192ELi64ELi64ELi4ELb0ELb0EN7cutlass6half_tE19Flash_kernel_traitsILi192ELi64ELi64ELi4ES3_EELb0ELb1ELb0ELb1ELb0ELb0ELb1ELb0EEEvNS_16Flash_fwd_paramsE:
        /* <DEDUP_REMOVED lines=10> */
[----:B---3--:R-:W-:-:S05]  /*00a0*/  ISETP.NE.U32.AND P1, PT, R2, RZ, PT ;  /* 0x000000ff0200720c */ /* 0x008fca0003f25070 */
[----:B------:R-:W3:Y:S01]  /*00b0*/  LDC.64 R8, c[0x0][0x2f8] ;  /* 0x0000be00ff087b82 */ /* 0x000ee20000000a00 */
[----:B------:R-:W-:Y:S01]  /*00c0*/  ISETP.NE.AND.EX P1, PT, R3, RZ, PT, P1 ;  /* 0x000000ff0300720c */ /* 0x000fe20003f25310 */
[----:B--2---:R-:W-:-:S06]  /*00d0*/  IMAD.WIDE R12, R18, 0x4, R6 ;  /* 0x00000004120c7825 */ /* 0x004fcc00078e0206 */
[----:B------:R-:W2:Y:S01]  /*00e0*/  LDC.64 R2, c[0x0][0x2f8] ;  /* 0x0000be00ff027b82 */ /* 0x000ea20000000a00 */
[----:B------:R-:W4:Y:S04]  /*00f0*/  @P2 LDG.E R221, desc[UR8][R12.64] ;  /* 0x000000080cdd2981 */ /* 0x000f28000c1e1900 */
[----:B------:R-:W4:Y:S03]  /*0100*/  @P2 LDG.E R226, desc[UR8][R12.64+0x4] ;  /* 0x000004080ce22981 */ /* 0x000f26000c1e1900 */
[----:B------:R-:W1:Y:S01]  /*0110*/  @P1 LDC.64 R6, c[0x0][0x300] ;  /* 0x0000c000ff061b82 */ /* 0x000e620000000a00 */
[----:B------:R-:W-:Y:S02]  /*0120*/  IMAD.MOV.U32 R4, RZ, RZ, RZ ;  /* 0x000000ffff047224 */ /* 0x000fe400078e00ff */
[----:B-1----:R-:W-:-:S05]  /*0130*/  @P1 IMAD.WIDE R10, R18, 0x4, R6 ;  /* 0x00000004120a1825 */ /* 0x002fca00078e0206 */
[----:B------:R1:W5:Y:S01]  /*0140*/  @P1 LDG.E R4, desc[UR8][R10.64] ;  /* 0x000000080a041981 */ /* 0x000362000c1e1900 */
[----:B------:R-:W-:Y:S02]  /*0150*/  ISETP.NE.AND P3, PT, R0, RZ, PT ;  /* 0x000000ff0000720c */ /* 0x000fe40003f65270 */
[----:B--2---:R-:W-:-:S04]  /*0160*/  ISETP.EQ.U32.AND P0, PT, R2, RZ, PT ;  /* 0x000000ff0200720c */ /* 0x004fc80003f02070 */
[----:B------:R-:W-:Y:S01]  /*0170*/  ISETP.EQ.OR.EX P0, PT, R3, RZ, !P3, P0 ;  /* 0x000000ff0300720c */ /* 0x000fe20005f02700 */
[----:B------:R-:W-:Y:S02]  /*0180*/  IMAD.MOV.U32 R17, RZ, RZ, -0x1 ;  /* 0xffffffffff117424 */ /* 0x000fe400078e00ff */
[----:B---3--:R-:W-:Y:S01]  /*0190*/  IMAD.WIDE R6, R18, 0x4, R8 ;  /* 0x0000000412067825 */ /* 0x008fe200078e0208 */
        /* <DEDUP_REMOVED lines=12> */
.L_x_733:
[----:B------:R-:W1:Y:S02]  /*0260*/  LDC R5, c[0x0][0x2c8] ;  /* 0x0000b200ff057b82 */ /* 0x000e640000000800 */
.L_x_734:
[----:B------:R-:W3:Y:S02]  /*0270*/  LDC.64 R2, c[0x0][0x308] ;  /* 0x0000c200ff027b82 */ /* 0x000ee40000000a00 */
[----:B---3--:R-:W-:-:S04]  /*0280*/  ISETP.NE.U32.AND P1, PT, R2, RZ, PT ;  /* 0x000000ff0200720c */ /* 0x008fc80003f25070 */
[----:B------:R-:W-:-:S13]  /*0290*/  ISETP.NE.AND.EX P1, PT, R3, RZ, PT, P1 ;  /* 0x000000ff0300720c */ /* 0x000fda0003f25310 */
[----:B------:R-:W2:Y:S01]  /*02a0*/  @P1 LDC.64 R2, c[0x0][0x308] ;  /* 0x0000c200ff021b82 */ /* 0x000ea20000000a00 */
[----:B------:R-:W-:-:S07]  /*02b0*/  IMAD.SHL.U32 R107, R222, 0x40, RZ ;  /* 0x00000040de6b7824 */ /* 0x000fce00078e00ff */
[----:B------:R-:W3:Y:S01]  /*02c0*/  @!P1 LDC R0, c[0x0][0x2cc] ;  /* 0x0000b300ff009b82 */ /* 0x000ee20000000800 */
[----:B--2---:R-:W-:-:S07]  /*02d0*/  @P1 IMAD.WIDE R6, R18, 0x4, R2 ;  /* 0x0000000412061825 */ /* 0x004fce00078e0202 */
[----:B------:R-:W2:Y:S01]  /*02e0*/  @!P1 LDC.64 R2, c[0x0][0x318] ;  /* 0x0000c600ff029b82 */ /* 0x000ea20000000a00 */
[----:B------:R1:W5:Y:S01]  /*02f0*/  @P1 LDG.E R103, desc[UR8][R6.64] ;  /* 0x0000000806671981 */ /* 0x000362000c1e1900 */
[----:B----4-:R-:W-:-:S13]  /*0300*/  ISETP.GT.AND P0, PT, R226, R107, PT ;  /* 0x0000006be200720c */ /* 0x010fda0003f04270 */
[----:B---3--:R-:W-:Y:S05]  /*0310*/  @!P0 EXIT ;  /* 0x000000000000894d */ /* 0x008fea0003800000 */
[----:B------:R-:W3:Y:S01]  /*0320*/  LDC R104, c[0x0][0x398] ;  /* 0x0000e600ff687b82 */ /* 0x000ee20000000800 */
[----:B--2---:R-:W-:Y:S01]  /*0330*/  @!P1 ISETP.NE.U32.AND P0, PT, R2, RZ, PT ;  /* 0x000000ff0200920c */ /* 0x004fe20003f05070 */
[----:B-----5:R-:W-:Y:S01]  /*0340*/  @P1 IMAD.IADD R103, R103, 0x1, -R4 ;  /* 0x0000000167671824 */ /* 0x020fe200078e0a04 */
[----:B------:R-:W2:Y:S02]  /*0350*/  S2R R102, SR_TID.X ;  /* 0x0000000000667919 */ /* 0x000ea40000002100 */
[----:B------:R-:W-:Y:S02]  /*0360*/  @!P1 ISETP.NE.AND.EX P0, PT, R3, RZ, PT, P0 ;  /* 0x000000ff0300920c */ /* 0x000fe40003f05300 */
[----:B------:R-:W-:Y:S02]  /*0370*/  IADD3 R3, -R226, 0x7f, R107 ;  /* 0x0000007fe2037810 */ /* 0x000fe40007ffe16b */
[----:B------:R-:W-:-:S04]  /*0380*/  @!P1 SEL R0, R0, RZ, P0 ;  /* 0x000000ff00009207 */ /* 0x000fc80000000000 */
[----:B-1----:R-:W-:-:S05]  /*0390*/  @!P1 IADD3 R103, R0, R5, -R4 ;  /* 0x0000000500679210 */ /* 0x002fca0007ffe804 */
[----:B------:R-:W-:-:S05]  /*03a0*/  VIADD R5, R103, 0x3f ;  /* 0x0000003f67057836 */ /* 0x000fca0000000000 */
[----:B------:R-:W-:Y:S02]  /*03b0*/  SHF.R.S32.HI R2, RZ, 0x1f, R5 ;  /* 0x0000001fff027819 */ /* 0x000fe40000011405 */
[----:B---3--:R-:W-:Y:S02]  /*03c0*/  IADD3 R3, R3, R104, R103 ;  /* 0x0000006803037210 */ /* 0x008fe40007ffe067 */
        /* <DEDUP_REMOVED lines=12> */
[----:B------:R-:W-:Y:S02]  /*0490*/  SHF.R.S32.HI R19, RZ, 0x1f, R102 ;  /* 0x0000001fff137819 */ /* 0x000fe40000011466 */
[----:B------:R-:W-:Y:S02]  /*04a0*/  ISETP.NE.AND P0, PT, R17, -0x1, PT ;  /* 0xffffffff1100780c */ /* 0x000fe40003f05270 */
[----:B------:R-:W-:-:S05]  /*04b0*/  LEA.HI R24, R19, R102, RZ, 0x3 ;  /* 0x0000006613187211 */ /* 0x000fca00078f18ff */
[----:B------:R-:W-:-:S06]  /*04c0*/  @!P1 SHF.R.S32.HI R13, RZ, 0x1f, R18 ;  /* 0x0000001fff0d9819 */ /* 0x000fcc0000011412 */
[----:B------:R-:W2:Y:S01]  /*04d0*/  @P0 LDC.64 R134, c[0x0][0x248] ;  /* 0x00009200ff860b82 */ /* 0x000ea20000000a00 */
[----:B-1----:R-:W-:Y:S02]  /*04e0*/  IABS R10, R11 ;  /* 0x0000000b000a7213 */ /* 0x002fe40000000000 */
[----:B------:R-:W-:Y:S02]  /*04f0*/  ISETP.NE.AND P4, PT, R11, RZ, PT ;  /* 0x000000ff0b00720c */ /* 0x000fe40003f85270 */
[----:B------:R-:W1:Y:S08]  /*0500*/  I2F.RP R6, R10 ;  /* 0x0000000a00067306 */ /* 0x000e700000209400 */
[----:B-1----:R-:W1:Y:S02]  /*0510*/  MUFU.RCP R5, R6 ;  /* 0x0000000600057308 */ /* 0x002e640000001000 */
[----:B-1----:R-:W-:Y:S01]  /*0520*/  VIADD R5, R5, 0xffffffe ;  /* 0x0ffffffe05057836 */ /* 0x002fe20000000000 */
[----:B------:R-:W1:Y:S05]  /*0530*/  @P1 LDC.64 R6, c[0x0][0x240] ;  /* 0x00009000ff061b82 */ /* 0x000e6a0000000a00 */
[----:B------:R-:W3:Y:S02]  /*0540*/  F2I.FTZ.U32.TRUNC.NTZ R3, R5 ;  /* 0x0000000500037305 */ /* 0x000ee4000021f000 */
[----:B---3--:R-:W-:Y:S01]  /*0550*/  IMAD.MOV R0, RZ, RZ, -R3 ;  /* 0x000000ffff007224 */ /* 0x008fe200078e0a03 */
[----:B------:R-:W-:-:S02]  /*0560*/  LOP3.LUT R5, R24, 0xfffffff8, RZ, 0xc0, !PT ;  /* 0xfffffff818057812 */ /* 0x000fc400078ec0ff */
[----:B------:R-:W-:Y:S01]  /*0570*/  SHF.R.S32.HI R24, RZ, 0x3, R24 ;  /* 0x00000003ff187819 */ /* 0x000fe20000011418 */
[----:B------:R-:W-:Y:S01]  /*0580*/  IMAD R9, R0, R10, RZ ;  /* 0x0000000a00097224 */ /* 0x000fe200078e02ff */
[----:B------:R-:W-:Y:S01]  /*0590*/  IADD3 R5, -R5, R102, RZ ;  /* 0x0000006605057210 */ /* 0x000fe20007ffe1ff */
[----:B-1----:R-:W-:Y:S01]  /*05a0*/  @P1 IMAD.WIDE.U32 R22, R221, R6, RZ ;  /* 0x00000006dd161225 */ /* 0x002fe200078e00ff */
[----:B------:R-:W-:Y:S02]  /*05b0*/  LEA.HI R6, R19, R102, RZ, 0x6 ;  /* 0x0000006613067211 */ /* 0x000fe400078f30ff */
[----:B------:R-:W-:Y:S01]  /*05c0*/  SHF.L.U32 R100, R5, 0x3, RZ ;  /* 0x0000000305647819 */ /* 0x000fe200000006ff */
[----:B------:R-:W-:Y:S01]  /*05d0*/  IMAD.HI.U32 R9, R3, R9, R2 ;  /* 0x0000000903097227 */ /* 0x000fe200078e0002 */
[----:B------:R-:W-:Y:S01]  /*05e0*/  SHF.R.S32.HI R25, RZ, 0x1f, R24 ;  /* 0x0000001fff197819 */ /* 0x000fe20000011418 */
[----:B------:R-:W1:Y:S01]  /*05f0*/  @!P1 LDC.64 R2, c[0x0][0x228] ;  /* 0x00008a00ff029b82 */ /* 0x000e620000000a00 */
[----:B------:R-:W-:Y:S01]  /*0600*/  SHF.R.S32.HI R101, RZ, 0x1f, R100 ;  /* 0x0000001fff657819 */ /* 0x000fe20000011464 */
[----:B------:R-:W-:-:S02]  /*0610*/  IMAD.SHL.U32 R223, R24, 0x40, RZ ;  /* 0x0000004018df7824 */ /* 0x000fc400078e00ff */
[----:B------:R-:W-:-:S03]  /*0620*/  IMAD.HI.U32 R0, R9, R8, RZ ;  /* 0x0000000809007227 */ /* 0x000fc600078e00ff */
[----:B------:R-:W-:Y:S01]  /*0630*/  LOP3.LUT R223, R223, 0x1c0, RZ, 0xc0, !PT ;  /* 0x000001c0dfdf7812 */ /* 0x000fe200078ec0ff */
[----:B------:R-:W-:Y:S02]  /*0640*/  IMAD.MOV R15, RZ, RZ, -R0 ;  /* 0x000000ffff0f7224 */ /* 0x000fe400078e0a00 */
[----:B------:R-:W-:Y:S01]  /*0650*/  IMAD.SHL.U32 R6, R6, 0x8, RZ ;  /* 0x0000000806067824 */ /* 0x000fe200078e00ff */
[----:B------:R-:W-:Y:S01]  /*0660*/  LOP3.LUT R14, R223, 0x38, R100, 0xf8, !PT ;  /* 0x00000038df0e7812 */ /* 0x000fe200078ef864 */
[C---:B------:R-:W-:Y:S01]  /*0670*/  IMAD R15, R10.reuse, R15, R8 ;  /* 0x0000000f0a0f7224 */ /* 0x040fe200078e0208 */
[----:B------:R-:W-:Y:S01]  /*0680*/  SHF.R.U32.HI R223, RZ, 0x3, R223 ;  /* 0x00000003ffdf7819 */ /* 0x000fe200000116df */
[----:B------:R-:W3:Y:S03]  /*0690*/  @P0 LDC.64 R8, c[0x0][0x250] ;  /* 0x00009400ff080b82 */ /* 0x000ee60000000a00 */
[----:B------:R-:W-:-:S02]  /*06a0*/  ISETP.GT.U32.AND P3, PT, R10, R15, PT ;  /* 0x0000000f0a00720c */ /* 0x000fc40003f64070 */
[----:B------:R-:W-:-:S04]  /*06b0*/  LOP3.LUT R223, R14, R223, RZ, 0x3c, !PT ;  /* 0x000000df0edf7212 */ /* 0x000fc800078e3cff */
[----:B------:R-:W-:Y:S01]  /*06c0*/  LOP3.LUT R223, R223, 0xfffffe00, R6, 0xf8, !PT ;  /* 0xfffffe00dfdf7812 */ /* 0x000fe200078ef806 */
[-C--:B-1----:R-:W-:Y:S01]  /*06d0*/  @!P1 IMAD R12, R13, R2.reuse, RZ ;  /* 0x000000020d0c9224 */ /* 0x082fe200078e02ff */
[----:B------:R-:W-:Y:S01]  /*06e0*/  @P0 IADD3 R6, R4, R17, RZ ;  /* 0x0000001104060210 */ /* 0x000fe20007ffe0ff */
[----:B------:R-:W-:-:S04]  /*06f0*/  @!P1 IMAD.WIDE.U32 R26, R18, R2, RZ ;  /* 0x00000002121a9225 */ /* 0x000fc800078e00ff */
[----:B------:R-:W-:Y:S02]  /*0700*/  @!P1 IMAD R3, R18, R3, R12 ;  /* 0x0000000312039224 */ /* 0x000fe400078e020c */
[----:B------:R-:W-:Y:S01]  /*0710*/  @P1 IMAD R13, R221, R7, R23 ;  /* 0x00000007dd0d1224 */ /* 0x000fe200078e0217 */
[----:B------:R-:W-:Y:S01]  /*0720*/  LOP3.LUT R7, R20, R11, RZ, 0x3c, !PT ;  /* 0x0000000b14077212 */ /* 0x000fe200078e3cff */
[----:B------:R-:W-:Y:S01]  /*0730*/  @!P3 IMAD.IADD R15, R15, 0x1, -R10 ;  /* 0x000000010f0fb824 */ /* 0x000fe200078e0a0a */
[----:B------:R-:W-:Y:S01]  /*0740*/  @!P1 IADD3 R13, R27, R3, RZ ;  /* 0x000000031b0d9210 */ /* 0x000fe20007ffe0ff */
[----:B------:R-:W-:Y:S01]  /*0750*/  @P0 IMAD.IADD R17, R4, 0x1, R17 ;  /* 0x0000000104110824 */ /* 0x000fe200078e0211 */
[----:B------:R-:W1:Y:S01]  /*0760*/  LDC.64 R2, c[0x0][0x3c8] ;  /* 0x0000f200ff027b82 */ /* 0x000e620000000a00 */
[----:B------:R-:W-:Y:S01]  /*0770*/  @P1 IMAD.MOV.U32 R12, RZ, RZ, R22 ;  /* 0x000000ffff0c1224 */ /* 0x000fe200078e0016 */
[----:B------:R-:W-:Y:S01]  /*0780*/  ISETP.GE.U32.AND P5, PT, R15, R10, PT ;  /* 0x0000000a0f00720c */ /* 0x000fe20003fa6070 */
[----:B------:R-:W-:Y:S01]  /*0790*/  @!P1 IMAD.MOV.U32 R12, RZ, RZ, R26 ;  /* 0x000000ffff0c9224 */ /* 0x000fe200078e001a */
[----:B------:R-:W-:Y:S01]  /*07a0*/  ISETP.GE.AND P2, PT, R7, RZ, PT ;  /* 0x000000ff0700720c */ /* 0x000fe20003f46270 */
[----:B---3--:R-:W-:-:S02]  /*07b0*/  @P0 IMAD R15, R6, R9, RZ ;  /* 0x00000009060f0224 */ /* 0x008fc400078e02ff */
[----:B------:R-:W-:Y:S01]  /*07c0*/  @P0 IMAD.WIDE.U32 R22, R6, R8, RZ ;  /* 0x0000000806160225 */ /* 0x000fe200078e00ff */
[----:B------:R-:W-:-:S03]  /*07d0*/  IADD3 R12, P1, R100, R12, RZ ;  /* 0x0000000c640c7210 */ /* 0x000fc60007f3e0ff */
[----:B------:R-:W-:Y:S01]  /*07e0*/  @!P3 VIADD R0, R0, 0x1 ;  /* 0x000000010000b836 */ /* 0x000fe20000000000 */
[----:B------:R-:W-:Y:S01]  /*07f0*/  @P0 MOV R16, R22 ;  /* 0x0000001600100202 */ /* 0x000fe20000000f00 */
[C---:B--2---:R-:W-:Y:S02]  /*0800*/  @P0 IMAD R10, R17.reuse, R135, RZ ;  /* 0x00000087110a0224 */ /* 0x044fe400078e02ff */
[----:B------:R-:W-:Y:S01]  /*0810*/  @P0 IMAD.WIDE.U32 R6, R17, R134, RZ ;  /* 0x0000008611060225 */ /* 0x000fe200078e00ff */
[----:B------:R-:W-:-:S03]  /*0820*/  @P5 IADD3 R0, R0, 0x1, RZ ;  /* 0x0000000100005810 */ /* 0x000fc60007ffe0ff */
[----:B------:R-:W-:Y:S02]  /*0830*/  @P0 IMAD.IADD R15, R23, 0x1, R15 ;  /* 0x00000001170f0824 */ /* 0x000fe400078e020f */
[----:B------:R-:W-:Y:S02]  /*0840*/  @P0 IMAD.IADD R10, R7, 0x1, R10 ;  /* 0x00000001070a0824 */ /* 0x000fe400078e020a */
[----:B------:R-:W-:Y:S01]  /*0850*/  @P0 IMAD.MOV.U32 R14, RZ, RZ, R6 ;  /* 0x000000ffff0e0224 */ /* 0x000fe200078e0006 */
[----:B------:R-:W-:Y:S06]  /*0860*/  @P0 BRA `(.L_x_736) ;  /* 0x0000000000340947 */ /* 0x000fec0003800000 */
[----:B------:R-:W2:Y:S01]  /*0870*/  LDC.64 R134, c[0x0][0x248] ;  /* 0x00009200ff867b82 */ /* 0x000ea20000000a00 */
[----:B------:R-:W-:-:S07]  /*0880*/  SHF.R.S32.HI R17, RZ, 0x1f, R4 ;  /* 0x0000001fff117819 */ /* 0x000fce0000011404 */
[----:B------:R-:W3:Y:S01]  /*0890*/  LDC.64 R6, c[0x0][0x230] ;  /* 0x00008c00ff067b82 */ /* 0x000ee20000000a00 */
[-C--:B--2---:R-:W-:Y:S01]  /*08a0*/  IMAD R10, R17, R134.reuse, RZ ;  /* 0x00000086110a7224 */ /* 0x084fe200078e02ff */
[----:B------:R-:W-:Y:S01]  /*08b0*/  SHF.R.S32.HI R17, RZ, 0x1f, R18 ;  /* 0x0000001fff117819 */ /* 0x000fe20000011412 */
[----:B------:R-:W-:-:S04]  /*08c0*/  IMAD.WIDE.U32 R22, R4, R134, RZ ;  /* 0x0000008604167225 */ /* 0x000fc800078e00ff */
[----:B------:R-:W-:Y:S02]  /*08d0*/  IMAD R10, R4, R135, R10 ;  /* 0x00000087040a7224 */ /* 0x000fe400078e020a */
[----:B---3--:R-:W-:-:S03]  /*08e0*/  IMAD R17, R17, R6, RZ ;  /* 0x0000000611117224 */ /* 0x008fc600078e02ff */
[----:B------:R-:W-:Y:S01]  /*08f0*/  IADD3 R23, R23, R10, RZ ;  /* 0x0000000a17177210 */ /* 0x000fe20007ffe0ff */
[C---:B------:R-:W-:Y:S02]  /*0900*/  IMAD R7, R18.reuse, R7, R17 ;  /* 0x0000000712077224 */ /* 0x040fe400078e0211 */
[----:B------:R-:W-:-:S05]  /*0910*/  IMAD.WIDE.U32 R22, R18, R6, R22 ;  /* 0x0000000612167225 */ /* 0x000fca00078e0016 */
[----:B------:R-:W-:Y:S02]  /*0920*/  IADD3 R10, R23, R7, RZ ;  /* 0x00000007170a7210 */ /* 0x000fe40007ffe0ff */
[----:B------:R-:W-:Y:S02]  /*0930*/  MOV R14, R22 ;  /* 0x00000016000e7202 */ /* 0x000fe40000000f00 */
.L_x_736:
[----:B------:R-:W-:Y:S05]  /*0940*/  @P0 BRA `(.L_x_737) ;  /* 0x0000000000300947 */ /* 0x000fea0003800000 */
        /* <DEDUP_REMOVED lines=11> */
[----:B------:R-:W-:-:S07]  /*0a00*/  IADD3 R15, R17, R15, RZ ;  /* 0x0000000f110f7210 */ /* 0x000fce0007ffe0ff */
.L_x_737:
[----:B-1----:R-:W-:Y:S01]  /*0a10*/  ISETP.NE.U32.AND P0, PT, R2, RZ, PT ;  /* 0x000000ff0200720c */ /* 0x002fe20003f05070 */
[-CC-:B------:R-:W-:Y:S01]  /*0a20*/  IMAD.WIDE.U32 R22, R24, R8.reuse, R100.reuse ;  /* 0x0000000818167225 */ /* 0x180fe200078e0064 */
[----:B------:R-:W1:Y:S01]  /*0a30*/  S2UR UR10, SR_CgaCtaId ;  /* 0x00000000000a79c3 */ /* 0x000e620000008800 */
[----:B------:R-:W-:Y:S01]  /*0a40*/  IADD3.X R13, R101, R13, RZ, P1, !PT ;  /* 0x0000000d650d7210 */ /* 0x000fe20000ffe4ff */
[----:B------:R-:W-:Y:S01]  /*0a50*/  ULDC.64 UR4, c[0x0][0x268] ;  /* 0x00009a0000047ab9 */ /* 0x000fe20000000a00 */
[----:B------:R-:W-:Y:S01]  /*0a60*/  ISETP.NE.AND.EX P0, PT, R3, RZ, PT, P0 ;  /* 0x000000ff0300720c */ /* 0x000fe20003f05300 */
[C---:B------:R-:W-:Y:S01]  /*0a70*/  IMAD R4, R25.reuse, R8, RZ ;  /* 0x0000000819047224 */ /* 0x040fe200078e02ff */
[----:B------:R-:W-:Y:S01]  /*0a80*/  @!P2 IADD3 R0, -R0, RZ, RZ ;  /* 0x000000ff0000a210 */ /* 0x000fe20007ffe1ff */
[-C--:B------:R-:W-:Y:S01]  /*0a90*/  IMAD R6, R25, R134.reuse, RZ ;  /* 0x0000008619067224 */ /* 0x080fe200078e02ff */
[----:B------:R-:W-:Y:S01]  /*0aa0*/  @!P4 LOP3.LUT R0, RZ, R11, RZ, 0x33, !PT ;  /* 0x0000000bff00c212 */ /* 0x000fe200078e33ff */
[----:B------:R-:W-:Y:S01]  /*0ab0*/  IMAD.WIDE.U32 R26, R24, R134, R100 ;  /* 0x00000086181a7225 */ /* 0x000fe200078e0064 */
[----:B------:R-:W-:Y:S01]  /*0ac0*/  IADD3 R234, P1, R16, R22, RZ ;  /* 0x0000001610ea7210 */ /* 0x000fe20007f3e0ff */
[----:B------:R-:W-:Y:S01]  /*0ad0*/  ULDC.64 UR6, c[0x0][0x260] ;  /* 0x0000980000067ab9 */ /* 0x000fe20000000a00 */
[----:B------:R-:W-:Y:S01]  /*0ae0*/  SHF.R.S32.HI R21, RZ, 0x1f, R20 ;  /* 0x0000001fff157819 */ /* 0x000fe20000011414 */
[----:B------:R-:W-:Y:S01]  /*0af0*/  IMAD R4, R24, R9, R4 ;  /* 0x0000000918047224 */ /* 0x000fe200078e0204 */
[----:B------:R-:W-:Y:S01]  /*0b00*/  IADD3 R228, P2, R14, R26, RZ ;  /* 0x0000001a0ee47210 */ /* 0x000fe20007f5e0ff */
[----:B------:R-:W-:Y:S01]  /*0b10*/  IMAD R7, R24, R135, R6 ;  /* 0x0000008718077224 */ /* 0x000fe200078e0206 */
[----:B------:R-:W-:Y:S01]  /*0b20*/  SHF.R.S32.HI R6, RZ, 0x1f, R0 ;  /* 0x0000001fff067819 */ /* 0x000fe20000011400 */
[----:B------:R-:W-:Y:S01]  /*0b30*/  BSSY B0, `(.L_x_738) ;  /* 0x0000040000007945 */ /* 0x000fe20003800000 */
[----:B------:R-:W-:Y:S01]  /*0b40*/  IADD3.X R235, R15, R23, R4, P1, !PT ;  /* 0x000000170feb7210 */ /* 0x000fe20000ffe404 */
[----:B------:R-:W-:Y:S01]  /*0b50*/  IMAD.IADD R4, R226, 0x1, -R107 ;  /* 0x00000001e2047824 */ /* 0x000fe200078e0a6b */
[----:B------:R-:W2:Y:S01]  /*0b60*/  @P0 LDC.64 R14, c[0x0][0x3d0] ;  /* 0x0000f400ff0e0b82 */ /* 0x000ea20000000a00 */
[----:B------:R-:W-:Y:S01]  /*0b70*/  IADD3.X R229, R10, R27, R7, P2, !PT ;  /* 0x0000001b0ae57210 */ /* 0x000fe200017fe407 */
[----:B------:R-:W-:Y:S01]  /*0b80*/  IMAD R239, R6, UR4, RZ ;  /* 0x0000000406ef7c24 */ /* 0x000fe2000f8e02ff */
[----:B------:R-:W-:Y:S01]  /*0b90*/  IADD3 R27, R24, 0x10, RZ ;  /* 0x00000010181b7810 */ /* 0x000fe20007ffe0ff */
[----:B------:R-:W-:Y:S01]  /*0ba0*/  IMAD.WIDE.U32 R234, R0, UR4, R234 ;  /* 0x0000000400ea7c25 */ /* 0x000fe2000f8e00ea */
[----:B------:R-:W-:-:S02]  /*0bb0*/  ISETP.GE.AND P2, PT, R24, R4, PT ;  /* 0x000000041800720c */ /* 0x000fc40003f46270 */
[----:B------:R-:W-:Y:S01]  /*0bc0*/  ISETP.GE.AND P1, PT, R27, R4, PT ;  /* 0x000000041b00720c */ /* 0x000fe20003f26270 */
[----:B------:R-:W-:Y:S01]  /*0bd0*/  IMAD R239, R0, UR5, R239 ;  /* 0x0000000500ef7c24 */ /* 0x000fe2000f8e02ef */
[----:B------:R-:W-:Y:S01]  /*0be0*/  ULDC.64 UR4, c[0x0][0x258] ;  /* 0x0000960000047ab9 */ /* 0x000fe20000000a00 */
[----:B------:R-:W-:Y:S01]  /*0bf0*/  IMAD R231, R6, UR6, RZ ;  /* 0x0000000606e77c24 */ /* 0x000fe2000f8e02ff */
[----:B------:R-:W-:Y:S01]  /*0c00*/  IADD3 R17, R24, 0x30, RZ ;  /* 0x0000003018117810 */ /* 0x000fe20007ffe0ff */
[----:B------:R-:W-:Y:S01]  /*0c10*/  IMAD R29, R21, UR4, RZ ;  /* 0x00000004151d7c24 */ /* 0x000fe2000f8e02ff */
[----:B------:R-:W-:Y:S01]  /*0c20*/  IADD3 R224, R100, 0x80, RZ ;  /* 0x0000008064e07810 */ /* 0x000fe20007ffe0ff */
[C---:B------:R-:W-:Y:S01]  /*0c30*/  IMAD.WIDE.U32 R12, R20.reuse, UR4, R12 ;  /* 0x00000004140c7c25 */ /* 0x040fe2000f8e000c */
[----:B------:R-:W-:Y:S02]  /*0c40*/  UMOV UR4, 0x400 ;  /* 0x0000040000047882 */ /* 0x000fe40000000000 */
[----:B-1----:R-:W-:Y:S01]  /*0c50*/  ULEA UR4, UR10, UR4, 0x18 ;  /* 0x000000040a047291 */ /* 0x002fe2000f8ec03f */
[----:B------:R-:W-:-:S02]  /*0c60*/  IMAD R29, R20, UR5, R29 ;  /* 0x00000005141d7c24 */ /* 0x000fc4000f8e021d */
[----:B------:R-:W-:Y:S02]  /*0c70*/  VIADD R23, R24, 0x20 ;  /* 0x0000002018177836 */ /* 0x000fe40000000000 */
[C---:B------:R-:W-:Y:S01]  /*0c80*/  IMAD.WIDE.U32 R228, R0.reuse, UR6, R228 ;  /* 0x0000000600e47c25 */ /* 0x040fe2000f8e00e4 */
[----:B------:R-:W-:Y:S02]  /*0c90*/  LEA R223, R223, UR4, 0x1 ;  /* 0x00000004dfdf7c11 */ /* 0x000fe4000f8e08ff */
[----:B------:R-:W-:Y:S01]  /*0ca0*/  ISETP.GE.AND P5, PT, R23, R4, PT ;  /* 0x000000041700720c */ /* 0x000fe20003fa6270 */
[----:B------:R-:W-:Y:S01]  /*0cb0*/  IMAD R231, R0, UR7, R231 ;  /* 0x0000000700e77c24 */ /* 0x000fe2000f8e02e7 */
[----:B------:R-:W-:Y:S01]  /*0cc0*/  IADD3 R29, R13, R29, RZ ;  /* 0x0000001d0d1d7210 */ /* 0x000fe20007ffe0ff */
        /* <DEDUP_REMOVED lines=38> */
.L_x_739:
[----:B------:R-:W-:Y:S05]  /*0f30*/  BSYNC B0 ;  /* 0x0000000000007941 */ /* 0x000fea0003800000 */
.L_x_738:
[----:B------:R-:W-:Y:S01]  /*0f40*/  IADD3 R144, R232, -0x1, RZ ;  /* 0xffffffffe8907810 */ /* 0x000fe20007ffe0ff */
[----:B------:R-:W-:Y:S01]  /*0f50*/  BSSY B0, `(.L_x_740) ;  /* 0x000002b000007945 */ /* 0x000fe20003800000 */
[----:B------:R-:W-:Y:S02]  /*0f60*/  ISETP.GE.AND P6, PT, R17, R4, PT ;  /* 0x000000041100720c */ /* 0x000fe40003fc6270 */
[----:B------:R-:W-:Y:S01]  /*0f70*/  LEA.HI R0, R19, R102, RZ, 0x4 ;  /* 0x0000006613007211 */ /* 0x000fe200078f20ff */
[----:B------:R-:W-:Y:S01]  /*0f80*/  IMAD R16, R144, -0x40, R103 ;  /* 0xffffffc090107824 */ /* 0x000fe200078e0267 */
        /* <DEDUP_REMOVED lines=12> */
[----:B---3--:R-:W3:Y:S01]  /*1050*/  @!P4 LDC.64 R10, c[0x0][0x210] ;  /* 0x00008400ff0acb82 */ /* 0x008ee20000000a00 */
[----:B------:R-:W-:Y:S01]  /*1060*/  IMAD R4, R33, UR7, R4 ;  /* 0x0000000721047c24 */ /* 0x000fe2000f8e0204 */
[----:B------:R4:W-:Y:S03]  /*1070*/  @P4 STS.128 [R223+0x800], RZ ;  /* 0x000800ffdf004388 */ /* 0x0009e60000000c00 */
[----:B------:R-:W-:-:S03]  /*1080*/  IMAD.IADD R4, R35, 0x1, R4 ;  /* 0x0000000123047824 */ /* 0x000fc600078e0204 */
        /* <DEDUP_REMOVED lines=23> */
.L_x_741:
[----:B------:R-:W-:Y:S05]  /*1200*/  BSYNC B0 ;  /* 0x0000000000007941 */ /* 0x000fea0003800000 */
.L_x_740:
        /* <DEDUP_REMOVED lines=13> */
[----:B---34-:R-:W3:Y:S01]  /*12e0*/  @!P4 LDC.64 R10, c[0x0][0x210] ;  /* 0x00008400ff0acb82 */ /* 0x018ee20000000a00 */
        /* <DEDUP_REMOVED lines=26> */
.L_x_743:
[----:B------:R-:W-:Y:S05]  /*1490*/  BSYNC B0 ;  /* 0x0000000000007941 */ /* 0x000fea0003800000 */
.L_x_742:
        /* <DEDUP_REMOVED lines=39> */
.L_x_745:
[----:B------:R-:W-:Y:S05]  /*1710*/  BSYNC B0 ;  /* 0x0000000000007941 */ /* 0x000fea0003800000 */
.L_x_744:
[----:B------:R-:W-:Y:S01]  /*1720*/  ISETP.GE.AND P2, PT, R24, R16, PT ;  /* 0x000000101800720c */ /* 0x000fe20003f46270 */
[----:B------:R-:W-:Y:S01]  /*1730*/  IMAD.IADD R231, R229, 0x1, R231 ;  /* 0x00000001e5e77824 */ /* 0x000fe200078e02e7 */
[C---:B------:R-:W-:Y:S01]  /*1740*/  SHF.L.U64.HI R4, R134.reuse, 0x6, R135 ;  /* 0x0000000686047819 */ /* 0x040fe20000010287 */
[----:B-1-34-:R-:W-:Y:S01]  /*1750*/  IMAD.SHL.U32 R7, R134, 0x40, RZ ;  /* 0x0000004086077824 */ /* 0x01afe200078e00ff */
[----:B------:R-:W-:Y:S01]  /*1760*/  SHF.R.S32.HI R6, RZ, 0x1f, R144 ;  /* 0x0000001fff067819 */ /* 0x000fe20000011490 */
[----:B------:R-:W-:Y:S01]  /*1770*/  BSSY B0, `(.L_x_746) ;  /* 0x0000028000007945 */ /* 0x000fe20003800000 */
[----:B------:R-:W-:Y:S01]  /*1780*/  MOV R230, R228 ;  /* 0x000000e400e67202 */ /* 0x000fe20000000f00 */
[----:B------:R-:W-:Y:S01]  /*1790*/  IMAD R31, R4, R144, RZ ;  /* 0x00000090041f7224 */ /* 0x000fe200078e02ff */
[----:B------:R-:W-:Y:S02]  /*17a0*/  LOP3.LUT R11, R0, 0xfffffff0, RZ, 0xc0, !PT ;  /* 0xfffffff0000b7812 */ /* 0x000fe400078ec0ff */
[-C--:B------:R-:W-:Y:S01]  /*17b0*/  ISETP.GE.AND P6, PT, R27, R16.reuse, PT ;  /* 0x000000101b00720c */ /* 0x080fe20003fc6270 */
[----:B------:R-:W-:Y:S01]  /*17c0*/  IMAD.WIDE.U32 R28, R144, R7, R230 ;  /* 0x00000007901c7225 */ /* 0x000fe200078e00e6 */
[----:B------:R-:W-:-:S03]  /*17d0*/  ISETP.GE.AND P1, PT, R23, R16, PT ;  /* 0x000000101700720c */ /* 0x000fc60003f26270 */
[----:B------:R-:W-:Y:S02]  /*17e0*/  IMAD R31, R6, R7, R31 ;  /* 0x00000007061f7224 */ /* 0x000fe400078e021f */
[----:B------:R-:W-:-:S03]  /*17f0*/  IMAD.IADD R22, R102, 0x1, -R11 ;  /* 0x0000000166167824 */ /* 0x000fc600078e0a0b */
[----:B------:R-:W-:Y:S01]  /*1800*/  IADD3 R31, R29, R31, RZ ;  /* 0x0000001f1d1f7210 */ /* 0x000fe20007ffe0ff */
        /* <DEDUP_REMOVED lines=30> */
.L_x_747:
[----:B------:R-:W-:Y:S05]  /*19f0*/  BSYNC B0 ;  /* 0x0000000000007941 */ /* 0x000fea0003800000 */
.L_x_746:
        /* <DEDUP_REMOVED lines=35> */
.L_x_749:
[----:B------:R-:W-:Y:S05]  /*1c30*/  BSYNC B0 ;  /* 0x0000000000007941 */ /* 0x000fea0003800000 */
.L_x_748:
[----:B------:R-:W-:Y:S01]  /*1c40*/  SHF.R.S32.HI R205, RZ, 0x4, R0 ;  /* 0x00000004ffcd7819 */ /* 0x000fe20000011400 */
[----:B------:R-:W-:Y:S01]  /*1c50*/  BSSY B0, `(.L_x_750) ;  /* 0x0000025000007945 */ /* 0x000fe20003800000 */
[----:B-1-34-:R-:W-:Y:S02]  /*1c60*/  SHF.R.S32.HI R11, RZ, 0x1f, R22 ;  /* 0x0000001fff0b7819 */ /* 0x01afe40000011416 */
[----:B------:R-:W-:Y:S02]  /*1c70*/  ISETP.GE.AND P6, PT, R27, R16, PT ;  /* 0x000000101b00720c */ /* 0x000fe40003fc6270 */
[----:B------:R-:W-:Y:S02]  /*1c80*/  LEA.HI R32, R0, R205, RZ, 0x1 ;  /* 0x000000cd00207211 */ /* 0x000fe400078f08ff */
[----:B------:R-:W-:Y:S01]  /*1c90*/  LEA.HI R26, R11, R22, RZ, 0x3 ;  /* 0x000000160b1a7211 */ /* 0x000fe200078f18ff */
[----:B------:R-:W-:Y:S08]  /*1ca0*/  @P1 BRA `(.L_x_751) ;  /* 0x00000000007c1947 */ /* 0x000ff00003800000 */
[----:B------:R-:W-:Y:S01]  /*1cb0*/  ULDC UR5, c[0x0][0x2d0] ;  /* 0x0000b40000057ab9 */ /* 0x000fe20000000800 */
[----:B------:R-:W-:Y:S02]  /*1cc0*/  LEA R27, P2, R134, R28, 0x5 ;  /* 0x0000001c861b7211 */ /* 0x000fe400078428ff */
[----:B------:R-:W-:Y:S02]  /*1cd0*/  ISETP.GE.AND P4, PT, R100, UR5, PT ;  /* 0x0000000564007c0c */ /* 0x000fe4000bf86270 */
[----:B------:R-:W-:Y:S02]  /*1ce0*/  ISETP.GE.AND P3, PT, R225, UR5, PT ;  /* 0x00000005e1007c0c */ /* 0x000fe4000bf66270 */
[----:B------:R-:W-:Y:S02]  /*1cf0*/  ISETP.GE.AND P1, PT, R224, UR5, PT ;  /* 0x00000005e0007c0c */ /* 0x000fe4000bf26270 */
[----:B------:R-:W-:-:S07]  /*1d00*/  LEA.HI.X R0, R134, R31, R135, 0x5, P2 ;  /* 0x0000001f86007211 */ /* 0x000fce00010f2c87 */
        /* <DEDUP_REMOVED lines=25> */
.L_x_751:
[----:B------:R-:W-:Y:S05]  /*1ea0*/  BSYNC B0 ;  /* 0x0000000000007941 */ /* 0x000fea0003800000 */
.L_x_750:
[-C--:B------:R-:W-:Y:S01]  /*1eb0*/  ISETP.GE.AND P1, PT, R17, R16.reuse, PT ;  /* 0x000000101100720c */ /* 0x080fe20003f26270 */
[----:B------:R-:W-:Y:S01]  /*1ec0*/  BSSY B0, `(.L_x_752) ;  /* 0x0000028000007945 */ /* 0x000fe20003800000 */
[----:B------:R-:W-:Y:S02]  /*1ed0*/  LOP3.LUT R32, R32, 0xfffffffe, RZ, 0xc0, !PT ;  /* 0xfffffffe20207812 */ /* 0x000fe400078ec0ff */
[----:B-1-3--:R-:W-:Y:S02]  /*1ee0*/  LOP3.LUT R11, R26, 0xfffffff8, RZ, 0xc0, !PT ;  /* 0xfffffff81a0b7812 */ /* 0x00afe400078ec0ff */
[----:B------:R-:W-:Y:S01]  /*1ef0*/  ISETP.GE.AND P5, PT, R23, R16, PT ;  /* 0x000000101700720c */ /* 0x000fe20003fa6270 */
[----:B------:R-:W-:Y:S02]  /*1f00*/  IMAD.IADD R205, R205, 0x1, -R32 ;  /* 0x00000001cdcd7824 */ /* 0x000fe400078e0a20 */
[----:B------:R-:W-:-:S04]  /*1f10*/  IMAD.IADD R0, R22, 0x1, -R11 ;  /* 0x0000000116007824 */ /* 0x000fc800078e0a0b */
[----:B------:R-:W-:Y:S06]  /*1f20*/  @P1 BRA `(.L_x_753) ;  /* 0x0000000000841947 */ /* 0x000fec0003800000 */
        /* <DEDUP_REMOVED lines=33> */
.L_x_753:
[----:B------:R-:W-:Y:S05]  /*2140*/  BSYNC B0 ;  /* 0x0000000000007941 */ /* 0x000fea0003800000 */
.L_x_752:
[----:B-1-3--:R-:W-:Y:S01]  /*2150*/  @P0 SHF.R.S32.HI R11, RZ, 0x1f, R18 ;  /* 0x0000001fff0b0819 */ /* 0x00afe20000011412 */
[----:B------:R-:W0:Y:S01]  /*2160*/  LDGDEPBAR ;  /* 0x00000000000079af */ /* 0x000e220000000000 */
[----:B------:R-:W-:Y:S01]  /*2170*/  IMAD.SHL.U32 R10, R5, 0x40, RZ ;  /* 0x00000040050a7824 */ /* 0x000fe200078e00ff */
[----:B------:R-:W-:Y:S01]  /*2180*/  SHF.L.U64.HI R217, R8, 0x6, R9 ;  /* 0x0000000608d97819 */ /* 0x000fe20000010209 */
[----:B--2---:R-:W-:Y:S01]  /*2190*/  @P0 IMAD.WIDE.U32 R20, R18, R14, R20 ;  /* 0x0000000e12140225 */ /* 0x004fe200078e0014 */
[----:B------:R-:W-:Y:S02]  /*21a0*/  ISETP.GE.AND P2, PT, R24, R16, PT ;  /* 0x000000101800720c */ /* 0x000fe40003f46270 */
[----:B------:R-:W-:Y:S01]  /*21b0*/  LOP3.LUT R13, R10, 0x1c0, RZ, 0xc0, !PT ;  /* 0x000001c00a0d7812 */ /* 0x000fe200078ec0ff */
[----:B------:R-:W-:Y:S01]  /*21c0*/  @P0 IMAD R11, R11, R14, RZ ;  /* 0x0000000e0b0b0224 */ /* 0x000fe200078e02ff */
[----:B------:R-:W-:Y:S01]  /*21d0*/  LEA.HI R106, R19, R102, RZ, 0x5 ;  /* 0x00000066136a7211 */ /* 0x000fe200078f28ff */
[----:B------:R-:W-:-:S02]  /*21e0*/  IMAD.SHL.U32 R10, R0, 0x40, RZ ;  /* 0x00000040000a7824 */ /* 0x000fc400078e00ff */
[----:B------:R-:W-:Y:S02]  /*21f0*/  @P0 IMAD R11, R18, R15, R11 ;  /* 0x0000000f120b0224 */ /* 0x000fe400078e020b */
[----:B------:R-:W-:Y:S01]  /*2200*/  IMAD.SHL.U32 R218, R8, 0x40, RZ ;  /* 0x0000004008da7824 */ /* 0x000fe200078e00ff */
[----:B------:R-:W-:Y:S01]  /*2210*/  LOP3.LUT R23, R10, 0x1c0, RZ, 0xc0, !PT ;  /* 0x000001c00a177812 */ /* 0x000fe200078ec0ff */
[----:B------:R-:W-:Y:S01]  /*2220*/  @P0 IMAD.IADD R11, R21, 0x1, R11 ;  /* 0x00000001150b0824 */ /* 0x000fe200078e020b */
[----:B------:R-:W-:Y:S01]  /*2230*/  @P0 LEA R10, P1, R20, R2, 0x2 ;  /* 0x00000002140a0211 */ /* 0x000fe200078210ff */
[----:B------:R-:W-:Y:S02]  /*2240*/  IMAD.SHL.U32 R24, R24, 0x8, RZ ;  /* 0x0000000818187824 */ /* 0x000fe400078e00ff */
[----:B------:R-:W-:Y:S01]  /*2250*/  IMAD.SHL.U32 R12, R205, 0x8, RZ ;  /* 0x00000008cd0c7824 */ /* 0x000fe200078e00ff */
[----:B------:R-:W-:Y:S01]  /*2260*/  @P0 LEA.HI.X R11, R20, R3, R11, 0x2, P1 ;  /* 0x00000003140b0211 */ /* 0x000fe200008f140b */
[----:B------:R-:W-:Y:S01]  /*2270*/  IMAD R3, R217, R144, RZ ;  /* 0x00000090d9037224 */ /* 0x000fe200078e02ff */
[----:B------:R-:W-:Y:S01]  /*2280*/  LOP3.LUT R24, R13, 0x8, R24, 0xf8, !PT ;  /* 0x000000080d187812 */ /* 0x000fe200078ef818 */
[----:B------:R-:W-:Y:S01]  /*2290*/  IMAD.IADD R239, R235, 0x1, R239 ;  /* 0x00000001ebef7824 */ /* 0x000fe200078e02ef */
[----:B------:R-:W-:-:S04]  /*22a0*/  DEPBAR.LE SB0, 0x0 ;  /* 0x000080000000791a */ /* 0x000fc80000000000 */
[-C--:B------:R-:W-:Y:S01]  /*22b0*/  IMAD R3, R6, R218.reuse, R3 ;  /* 0x000000da06037224 */ /* 0x080fe200078e0203 */
[----:B------:R-:W-:Y:S01]  /*22c0*/  SHF.R.U32.HI R13, RZ, 0x3, R13 ;  /* 0x00000003ff0d7819 */ /* 0x000fe2000001160d */
[----:B------:R1:W5:Y:S01]  /*22d0*/  @P0 LDG.E R6, desc[UR8][R10.64] ;  /* 0x000000080a060981 */ /* 0x000362000c1e1900 */
[----:B------:R-:W-:Y:S01]  /*22e0*/  LOP3.LUT R12, R23, 0x8, R12, 0xf8, !PT ;  /* 0x00000008170c7812 */ /* 0x000fe200078ef80c */
[----:B------:R-:W-:Y:S01]  /*22f0*/  IMAD.MOV.U32 R238, RZ, RZ, R234 ;  /* 0x000000ffffee7224 */ /* 0x000fe200078e00ea */
[----:B------:R-:W-:Y:S01]  /*2300*/  SHF.R.U32.HI R23, RZ, 0x3, R23 ;  /* 0x00000003ff177819 */ /* 0x000fe20000011617 */
[----:B------:R-:W-:Y:S01]  /*2310*/  BAR.SYNC.DEFER_BLOCKING 0x0 ;  /* 0x0000000000007b1d */ /* 0x000fe20000010000 */
[----:B------:R-:W-:Y:S01]  /*2320*/  LOP3.LUT R18, R24, R13, RZ, 0x3c, !PT ;  /* 0x0000000d18127212 */ /* 0x000fe200078e3cff */
[----:B------:R-:W-:Y:S01]  /*2330*/  IMAD.SHL.U32 R13, R26, 0x40, RZ ;  /* 0x000000401a0d7824 */ /* 0x000fe200078e00ff */
[----:B------:R-:W-:Y:S01]  /*2340*/  LOP3.LUT R2, R12, R23, RZ, 0x3c, !PT ;  /* 0x000000170c027212 */ /* 0x000fe200078e3cff */
[----:B------:R-:W-:-:S02]  /*2350*/  IMAD.WIDE.U32 R14, R144, R218, R238 ;  /* 0x000000da900e7225 */ /* 0x000fc400078e00ee */
[----:B------:R-:W-:Y:S01]  /*2360*/  BSSY B0, `(.L_x_754) ;  /* 0x0000025000007945 */ /* 0x000fe20003800000 */
[----:B------:R-:W-:Y:S01]  /*2370*/  LOP3.LUT R2, R2, 0xfffffe00, R13, 0xf8, !PT ;  /* 0xfffffe0002027812 */ /* 0x000fe200078ef80d */
[----:B------:R1:W-:Y:S04]  /*2380*/  @P2 STS.128 [R223+0xc000], RZ ;  /* 0x00c000ffdf002388 */ /* 0x0003e80000000c00 */
[----:B------:R1:W-:Y:S04]  /*2390*/  @P2 STS.128 [R223+0xe000], RZ ;  /* 0x00e000ffdf002388 */ /* 0x0003e80000000c00 */
[----:B------:R1:W-:Y:S01]  /*23a0*/  @P2 STS.128 [R223+0x10000], RZ ;  /* 0x010000ffdf002388 */ /* 0x0003e20000000c00 */
[----:B------:R-:W-:Y:S01]  /*23b0*/  SHF.R.S32.HI R105, RZ, 0x5, R106 ;  /* 0x00000005ff697819 */ /* 0x000fe2000001146a */
[----:B------:R-:W-:Y:S01]  /*23c0*/  IMAD.IADD R19, R15, 0x1, R3 ;  /* 0x000000010f137824 */ /* 0x000fe200078e0203 */
[----:B------:R-:W-:Y:S06]  /*23d0*/  @P2 BRA `(.L_x_755) ;  /* 0x0000000000742947 */ /* 0x000fec0003800000 */
[----:B------:R-:W-:Y:S02]  /*23e0*/  ULDC UR5, c[0x0][0x2d0] ;  /* 0x0000b40000057ab9 */ /* 0x000fe40000000800 */
[----:B------:R-:W-:Y:S02]  /*23f0*/  ISETP.GE.AND P4, PT, R100, UR5, PT ;  /* 0x0000000564007c0c */ /* 0x000fe4000bf86270 */
[----:B------:R-:W-:Y:S02]  /*2400*/  ISETP.GE.AND P3, PT, R225, UR5, PT ;  /* 0x00000005e1007c0c */ /* 0x000fe4000bf66270 */
[----:B------:R-:W-:-:S09]  /*2410*/  ISETP.GE.AND P1, PT, R224, UR5, PT ;  /* 0x00000005e0007c0c */ /* 0x000fd2000bf26270 */
[----:B------:R-:W2:Y:S01]  /*2420*/  @!P4 LDC.64 R12, c[0x0][0x220] ;  /* 0x00008800ff0ccb82 */ /* 0x000ea20000000a00 */
        /* <DEDUP_REMOVED lines=24> */
.L_x_755:
[----:B------:R-:W-:Y:S05]  /*25b0*/  BSYNC B0 ;  /* 0x0000000000007941 */ /* 0x000fea0003800000 */
.L_x_754:
        /* <DEDUP_REMOVED lines=15> */
[----:B-12---:R-:W1:Y:S01]  /*26b0*/  @!P3 LDC.64 R10, c[0x0][0x220] ;  /* 0x00008800ff0abb82 */ /* 0x006e620000000a00 */
        /* <DEDUP_REMOVED lines=22> */
.L_x_757:
[----:B------:R-:W-:Y:S05]  /*2820*/  BSYNC B0 ;  /* 0x0000000000007941 */ /* 0x000fea0003800000 */
.L_x_756:
[----:B------:R1:W-:Y:S01]  /*2830*/  @P5 STS.128 [R223+0xd000], RZ ;  /* 0x00d000ffdf005388 */ /* 0x0003e20000000c00 */
[----:B------:R-:W-:Y:S01]  /*2840*/  IMAD R205, R205, 0x200, R18 ;  /* 0x00000200cdcd7824 */ /* 0x000fe200078e0212 */
[----:B------:R-:W-:Y:S01]  /*2850*/  BSSY B0, `(.L_x_758) ;  /* 0x0000027000007945 */ /* 0x000fe20003800000 */
[----:B------:R-:W-:Y:S01]  /*2860*/  IMAD R206, R105, 0x400, R2 ;  /* 0x0000040069ce7824 */ /* 0x000fe200078e0202 */
[----:B------:R1:W-:Y:S01]  /*2870*/  @P5 STS.128 [R223+0xf000], RZ ;  /* 0x00f000ffdf005388 */ /* 0x0003e20000000c00 */
[----:B------:R-:W-:Y:S02]  /*2880*/  ISETP.GE.AND P1, PT, R17, R16, PT ;  /* 0x000000101100720c */ /* 0x000fe40003f26270 */
[----:B------:R-:W-:Y:S01]  /*2890*/  LEA R205, R205, UR4, 0x1 ;  /* 0x00000004cdcd7c11 */ /* 0x000fe2000f8e08ff */
[----:B------:R1:W-:Y:S01]  /*28a0*/  @P5 STS.128 [R223+0x11000], RZ ;  /* 0x011000ffdf005388 */ /* 0x0003e20000000c00 */
[----:B------:R-:W-:Y:S01]  /*28b0*/  LEA R206, R206, UR4, 0x1 ;  /* 0x00000004cece7c11 */ /* 0x000fe2000f8e08ff */
[----:B------:R-:W-:Y:S08]  /*28c0*/  @P5 BRA `(.L_x_759) ;  /* 0x00000000007c5947 */ /* 0x000ff00003800000 */
        /* <DEDUP_REMOVED lines=31> */
.L_x_759:
[----:B------:R-:W-:Y:S05]  /*2ac0*/  BSYNC B0 ;  /* 0x0000000000007941 */ /* 0x000fea0003800000 */
.L_x_758:
        /* <DEDUP_REMOVED lines=38> */
.L_x_761:
[----:B------:R-:W-:Y:S05]  /*2d30*/  BSYNC B0 ;  /* 0x0000000000007941 */ /* 0x000fea0003800000 */
.L_x_760:
[----:B------:R-:W-:Y:S01]  /*2d40*/  LDSM.16.M88.4 R44, [R206] ;  /* 0x00000000ce2c783b */ /* 0x000fe20000000200 */
[----:B------:R-:W-:Y:S01]  /*2d50*/  R2P PR, R5, 0x6 ;  /* 0x0000000605007804 */ /* 0x000fe20000000000 */
[----:B------:R-:W-:Y:S01]  /*2d60*/  IMAD.MOV.U32 R5, RZ, RZ, 0x10 ;  /* 0x00000010ff057424 */ /* 0x000fe200078e00ff */
[----:B------:R-:W-:Y:S01]  /*2d70*/  LOP3.LUT P3, RZ, R0, 0x2, RZ, 0xc0, !PT ;  /* 0x0000000200ff7812 */ /* 0x000fe2000786c0ff */
[----:B------:R-:W4:Y:S01]  /*2d80*/  LDSM.16.M88.4 R20, [R205+0x6000] ;  /* 0x00600000cd14783b */ /* 0x000f220000000200 */
[----:B------:R-:W-:Y:S01]  /*2d90*/  VIADD R3, R205, 0x6000 ;  /* 0x00006000cd037836 */ /* 0x000fe20000000000 */
[----:B------:R-:W-:Y:S01]  /*2da0*/  ULDC UR5, c[0x0][0x39c] ;  /* 0x0000e70000057ab9 */ /* 0x000fe20000000800 */
[----:B------:R-:W-:Y:S01]  /*2db0*/  SEL R5, R5, 0xfffffff0, !P3 ;  /* 0xfffffff005057807 */ /* 0x000fe20005800000 */
[----:B------:R-:W-:Y:S01]  /*2dc0*/  VIADD R203, R205, 0x6020 ;  /* 0x00006020cdcb7836 */ /* 0x000fe20000000000 */
[----:B------:R-:W4:Y:S01]  /*2dd0*/  LDSM.16.M88.4 R56, [R205+0x6800] ;  /* 0x00680000cd38783b */ /* 0x000f220000000200 */
[----:B------:R-:W-:Y:S01]  /*2de0*/  LEA R105, R105, R107, 0x4 ;  /* 0x0000006b69697211 */ /* 0x000fe200078e20ff */
[----:B------:R-:W-:-:S02]  /*2df0*/  IMAD.SHL.U32 R227, R102, 0x2, RZ ;  /* 0x0000000266e37824 */ /* 0x000fc400078e00ff */
[--C-:B------:R-:W-:Y:S01]  /*2e00*/  IMAD R204, R5, 0x2, R206.reuse ;  /* 0x0000000205cc7824 */ /* 0x100fe200078e02ce */
[----:B------:R-:W-:Y:S01]  /*2e10*/  LDSM.16.M88.4 R48, [R205+0x7000] ;  /* 0x00700000cd30783b */ /* 0x000fe20000000200 */
[----:B------:R-:W-:Y:S01]  /*2e20*/  @P1 VIADD R203, R3, 0xffffffe0 ;  /* 0xffffffe003cb1836 */ /* 0x000fe20000000000 */
[----:B------:R-:W-:Y:S01]  /*2e30*/  LOP3.LUT P1, RZ, R0, 0x4, RZ, 0xc0, !PT ;  /* 0x0000000400ff7812 */ /* 0x000fe2000782c0ff */
[----:B------:R-:W-:Y:S01]  /*2e40*/  IMAD.MOV.U32 R3, RZ, RZ, 0x20 ;  /* 0x00000020ff037424 */ /* 0x000fe200078e00ff */
[----:B------:R-:W-:Y:S01]  /*2e50*/  LDSM.16.M88.4 R40, [R204] ;  /* 0x00000000cc28783b */ /* 0x000fe20000000200 */
[----:B------:R-:W-:Y:S01]  /*2e60*/  MOV R0, 0x40 ;  /* 0x0000004000007802 */ /* 0x000fe20000000f00 */
[----:B------:R-:W-:Y:S01]  /*2e70*/  VIADD R195, R203, 0x800 ;  /* 0x00000800cbc37836 */ /* 0x000fe20000000000 */
[----:B------:R-:W-:Y:S01]  /*2e80*/  LOP3.LUT R227, R227, 0x6, RZ, 0xc0, !PT ;  /* 0x00000006e3e37812 */ /* 0x000fe200078ec0ff */
[----:B------:R-:W4:Y:S01]  /*2e90*/  LDSM.16.M88.4 R80, [R203] ;  /* 0x00000000cb50783b */ /* 0x000f220000000200 */
[----:B------:R-:W-:Y:S01]  /*2ea0*/  SEL R3, R3, 0xffffffe0, !P1 ;  /* 0xffffffe003037807 */ /* 0x000fe20004800000 */
[C---:B------:R-:W-:Y:S01]  /*2eb0*/  VIADD R194, R203.reuse, 0x1000 ;  /* 0x00001000cbc27836 */ /* 0x040fe20000000000 */
[----:B------:R-:W-:Y:S01]  /*2ec0*/  SEL R0, R0, 0xffffffc0, !P2 ;  /* 0xffffffc000007807 */ /* 0x000fe20005000000 */
[----:B-123--:R-:W1:Y:S01]  /*2ed0*/  LDSM.16.M88.4 R8, [R203+0x800] ;  /* 0x00080000cb08783b */ /* 0x00ee620000000200 */
[----:B------:R-:W-:Y:S01]  /*2ee0*/  IADD3 R193, R203, 0x1800, RZ ;  /* 0x00001800cbc17810 */ /* 0x000fe20007ffe0ff */
[----:B------:R-:W-:Y:S01]  /*2ef0*/  IMAD R202, R3, 0x2, R206 ;  /* 0x0000000203ca7824 */ /* 0x000fe200078e02ce */
[----:B------:R-:W-:Y:S01]  /*2f00*/  IADD3 R187, R203, 0x4000, RZ ;  /* 0x00004000cbbb7810 */ /* 0x000fe20007ffe0ff */
[----:B------:R-:W-:Y:S01]  /*2f10*/  IMAD.IADD R199, R205, 0x1, R0 ;  /* 0x00000001cdc77824 */ /* 0x000fe200078e0200 */
[----:B------:R-:W-:Y:S01]  /*2f20*/  LDSM.16.M88.4 R24, [R205+0x7800] ;  /* 0x00780000cd18783b */ /* 0x000fe20000000200 */
[----:B------:R-:W-:-:S02]  /*2f30*/  IMAD R201, R3, 0x2, R204 ;  /* 0x0000000203c97824 */ /* 0x000fc400078e02cc */
[----:B------:R-:W-:Y:S01]  /*2f40*/  IMAD.IADD R192, R0, 0x1, R203 ;  /* 0x0000000100c07824 */ /* 0x000fe200078e02cb */
[----:B------:R-:W-:Y:S01]  /*2f50*/  LDSM.16.M88.4 R72, [R202] ;  /* 0x00000000ca48783b */ /* 0x000fe20000000200 */
[----:B------:R-:W2:Y:S01]  /*2f60*/  @P0 LDC R0, c[0x0][0x2e8] ;  /* 0x0000ba00ff000b82 */ /* 0x000ea20000000800 */
[C---:B------:R-:W-:Y:S02]  /*2f70*/  VIADD R191, R203.reuse, 0x2000 ;  /* 0x00002000cbbf7836 */ /* 0x040fe40000000000 */
[----:B------:R-:W3:Y:S01]  /*2f80*/  LDSM.16.M88.4 R68, [R199+0x6000] ;  /* 0x00600000c744783b */ /* 0x000ee20000000200 */
[C---:B------:R-:W-:Y:S02]  /*2f90*/  VIADD R190, R203.reuse, 0x2800 ;  /* 0x00002800cbbe7836 */ /* 0x040fe40000000000 */
[C---:B------:R-:W-:Y:S01]  /*2fa0*/  VIADD R189, R203.reuse, 0x3000 ;  /* 0x00003000cbbd7836 */ /* 0x040fe20000000000 */
[----:B------:R-:W2:Y:S01]  /*2fb0*/  LDSM.16.M88.4 R36, [R203+0x1000] ;  /* 0x00100000cb24783b */ /* 0x000ea20000000200 */
[----:B----4-:R-:W-:Y:S01]  /*2fc0*/  HMMA.16816.F32 R12, R44, R20, RZ ;  /* 0x000000142c0c723c */ /* 0x010fe200000018ff */
[----:B------:R-:W-:-:S02]  /*2fd0*/  VIADD R188, R203, 0x3800 ;  /* 0x00003800cbbc7836 */ /* 0x000fc40000000000 */
[----:B------:R-:W4:Y:S01]  /*2fe0*/  LDSM.16.M88.4 R16, [R199+0x6800] ;  /* 0x00680000c710783b */ /* 0x000f220000000200 */
[C---:B------:R-:W-:Y:S02]  /*2ff0*/  VIADD R186, R203.reuse, 0x4800 ;  /* 0x00004800cbba7836 */ /* 0x040fe40000000000 */
[C---:B------:R-:W-:Y:S01]  /*3000*/  HMMA.16816.F32 R20, R44.reuse, R22, RZ ;  /* 0x000000162c14723c */ /* 0x040fe200000018ff */
[----:B------:R-:W-:Y:S01]  /*3010*/  LDSM.16.M88.4 R60, [R201] ;  /* 0x00000000c93c783b */ /* 0x000fe20000000200 */
[C---:B------:R-:W-:Y:S02]  /*3020*/  VIADD R185, R203.reuse, 0x5000 ;  /* 0x00005000cbb97836 */ /* 0x040fe40000000000 */
[----:B------:R-:W-:Y:S01]  /*3030*/  VIADD R184, R203, 0x5800 ;  /* 0x00005800cbb87836 */ /* 0x000fe20000000000 */
[----:B------:R-:W4:Y:S01]  /*3040*/  LDSM.16.M88.4 R88, [R192] ;  /* 0x00000000c058783b */ /* 0x000f220000000200 */
[C---:B------:R-:W-:Y:S03]  /*3050*/  HMMA.16816.F32 R32, R44.reuse, R56, RZ ;  /* 0x000000382c20723c */ /* 0x040fe600000018ff */
[----:B------:R-:W4:Y:S03]  /*3060*/  LDSM.16.M88.4 R64, [R203+0x1800] ;  /* 0x00180000cb40783b */ /* 0x000f260000000200 */
[----:B------:R-:W-:Y:S01]  /*3070*/  HMMA.16816.F32 R56, R44, R58, RZ ;  /* 0x0000003a2c38723c */ /* 0x000fe200000018ff */
[----:B------:R-:W4:Y:S04]  /*3080*/  LDSM.16.M88.4 R28, [R199+0x7000] ;  /* 0x00700000c71c783b */ /* 0x000f280000000200 */
[----:B------:R-:W-:Y:S01]  /*3090*/  LDSM.16.M88.4 R84, [R199+0x7800] ;  /* 0x00780000c754783b */ /* 0x000fe20000000200 */
[----:B------:R-:W-:Y:S03]  /*30a0*/  HMMA.16816.F32 R12, R40, R80, R12 ;  /* 0x00000050280c723c */ /* 0x000fe6000000180c */
[----:B------:R-:W-:Y:S03]  /*30b0*/  LDSM.16.M88.4 R92, [R203+0x3000] ;  /* 0x00300000cb5c783b */ /* 0x000fe60000000200 */
[C---:B------:R-:W-:Y:S01]  /*30c0*/  HMMA.16816.F32 R52, R44.reuse, R48, RZ ;  /* 0x000000302c34723c */ /* 0x040fe200000018ff */
[----:B------:R-:W-:Y:S04]  /*30d0*/  LDSM.16.M88.4 R96, [R192+0x3000] ;  /* 0x00300000c060783b */ /* 0x000fe80000000200 */
[----:B------:R-:W0:Y:S01]  /*30e0*/  LDGDEPBAR ;  /* 0x00000000000079af */ /* 0x000e220000000000 */
[----:B------:R-:W-:Y:S06]  /*30f0*/  HMMA.16816.F32 R48, R44, R50, RZ ;  /* 0x000000322c30723c */ /* 0x000fec00000018ff */
[C---:B------:R-:W-:Y:S01]  /*3100*/  HMMA.16816.F32 R20, R40.reuse, R82, R20 ;  /* 0x000000522814723c */ /* 0x040fe20000001814 */
[----:B------:R-:W-:Y:S05]  /*3110*/  LDSM.16.M88.4 R80, [R205+0x8000] ;  /* 0x00800000cd50783b */ /* 0x000fea0000000200 */
[C---:B-1----:R-:W-:Y:S06]  /*3120*/  HMMA.16816.F32 R32, R40.reuse, R8, R32 ;  /* 0x000000082820723c */ /* 0x042fec0000001820 */
[----:B------:R-:W-:Y:S01]  /*3130*/  HMMA.16816.F32 R56, R40, R10, R56 ;  /* 0x0000000a2838723c */ /* 0x000fe20000001838 */
[----:B------:R-:W-:Y:S05]  /*3140*/  LDSM.16.M88.4 R8, [R192+0x1000] ;  /* 0x00100000c008783b */ /* 0x000fea0000000200 */
[----:B---3--:R-:W-:Y:S06]  /*3150*/  HMMA.16816.F32 R12, R72, R68, R12 ;  /* 0x00000044480c723c */ /* 0x008fec000000180c */
[C---:B------:R-:W-:Y:S06]  /*3160*/  HMMA.16816.F32 R76, R44.reuse, R24, RZ ;  /* 0x000000182c4c723c */ /* 0x040fec00000018ff */
[----:B------:R-:W-:Y:S01]  /*3170*/  HMMA.16816.F32 R44, R44, R26, RZ ;  /* 0x0000001a2c2c723c */ /* 0x000fe200000018ff */
[----:B------:R-:W1:Y:S05]  /*3180*/  LDSM.16.M88.4 R24, [R192+0x800] ;  /* 0x00080000c018783b */ /* 0x000e6a0000000200 */
[C---:B--2---:R-:W-:Y:S06]  /*3190*/  HMMA.16816.F32 R52, R40.reuse, R36, R52 ;  /* 0x000000242834723c */ /* 0x044fec0000001834 */
[----:B------:R-:W-:Y:S01]  /*31a0*/  HMMA.16816.F32 R48, R40, R38, R48 ;  /* 0x000000262830723c */ /* 0x000fe20000001830 */
[----:B------:R-:W2:Y:S05]  /*31b0*/  LDSM.16.M88.4 R36, [R206+0x2000] ;  /* 0x00200000ce24783b */ /* 0x000eaa0000000200 */
[C---:B------:R-:W-:Y:S01]  /*31c0*/  HMMA.16816.F32 R20, R72.reuse, R70, R20 ;  /* 0x000000464814723c */ /* 0x040fe20000001814 */
[----:B------:R-:W-:Y:S05]  /*31d0*/  LDSM.16.M88.4 R68, [R192+0x1800] ;  /* 0x00180000c044783b */ /* 0x000fea0000000200 */
[C---:B----4-:R-:W-:Y:S06]  /*31e0*/  HMMA.16816.F32 R32, R72.reuse, R16, R32 ;  /* 0x000000104820723c */ /* 0x050fec0000001820 */
[----:B------:R-:W-:Y:S01]  /*31f0*/  HMMA.16816.F32 R56, R72, R18, R56 ;  /* 0x000000124838723c */ /* 0x000fe20000001838 */
[----:B------:R-:W3:Y:S05]  /*3200*/  LDSM.16.M88.4 R16, [R205+0x8800] ;  /* 0x00880000cd10783b */ /* 0x000eea0000000200 */
[----:B------:R-:W-:Y:S06]  /*3210*/  HMMA.16816.F32 R12, R60, R88, R12 ;  /* 0x000000583c0c723c */ /* 0x000fec000000180c */
[C---:B------:R-:W-:Y:S06]  /*3220*/  HMMA.16816.F32 R76, R40.reuse, R64, R76 ;  /* 0x00000040284c723c */ /* 0x040fec000000184c */
[----:B------:R-:W-:Y:S01]  /*3230*/  HMMA.16816.F32 R40, R40, R66, R44 ;  /* 0x000000422828723c */ /* 0x000fe2000000182c */
[----:B------:R-:W-:Y:S04]  /*3240*/  LDSM.16.M88.4 R64, [R204+0x2000] ;  /* 0x00200000cc40783b */ /* 0x000fe80000000200 */
[----:B------:R-:W-:Y:S01]  /*3250*/  LDSM.16.M88.4 R44, [R205+0x9000] ;  /* 0x00900000cd2c783b */ /* 0x000fe20000000200 */
        /* <DEDUP_REMOVED lines=8> */
[----:B--2---:R-:W-:Y:S06]  /*32e0*/  HMMA.16816.F32 R12, R36, R80, R12 ;  /* 0x00000050240c723c */ /* 0x004fec000000180c */
[C---:B------:R-:W-:Y:S06]  /*32f0*/  HMMA.16816.F32 R76, R72.reuse, R84, R76 ;  /* 0x00000054484c723c */ /* 0x040fec000000184c */
[----:B------:R-:W-:Y:S01]  /*3300*/  HMMA.16816.F32 R72, R72, R86, R40 ;  /* 0x000000564848723c */ /* 0x000fe20000001828 */
[----:B------:R-:W-:Y:S04]  /*3310*/  LDSM.16.M88.4 R40, [R205+0x9800] ;  /* 0x00980000cd28783b */ /* 0x000fe80000000200 */
[----:B------:R-:W-:Y:S01]  /*3320*/  LDSM.16.M88.4 R84, [R201+0x2000] ;  /* 0x00200000c954783b */ /* 0x000fe20000000200 */
[C---:B------:R-:W-:Y:S06]  /*3330*/  HMMA.16816.F32 R52, R60.reuse, R8, R52 ;  /* 0x000000083c34723c */ /* 0x040fec0000001834 */
[----:B------:R-:W-:Y:S01]  /*3340*/  HMMA.16816.F32 R48, R60, R10, R48 ;  /* 0x0000000a3c30723c */ /* 0x000fe20000001830 */
[----:B------:R-:W1:Y:S05]  /*3350*/  LDSM.16.M88.4 R8, [R202+0x2000] ;  /* 0x00200000ca08783b */ /* 0x000e6a0000000200 */
[C---:B------:R-:W-:Y:S01]  /*3360*/  HMMA.16816.F32 R20, R36.reuse, R82, R20 ;  /* 0x000000522414723c */ /* 0x040fe20000001814 */
[----:B------:R-:W-:Y:S05]  /*3370*/  LDSM.16.M88.4 R80, [R203+0x3800] ;  /* 0x00380000cb50783b */ /* 0x000fea0000000200 */
[C---:B---3--:R-:W-:Y:S06]  /*3380*/  HMMA.16816.F32 R32, R36.reuse, R16, R32 ;  /* 0x000000102420723c */ /* 0x048fec0000001820 */
[----:B------:R-:W-:Y:S01]  /*3390*/  HMMA.16816.F32 R56, R36, R18, R56 ;  /* 0x000000122438723c */ /* 0x000fe20000001838 */
[----:B------:R-:W2:Y:S05]  /*33a0*/  LDSM.16.M88.4 R16, [R203+0x2800] ;  /* 0x00280000cb10783b */ /* 0x000eaa0000000200 */
[----:B----4-:R-:W-:Y:S06]  /*33b0*/  HMMA.16816.F32 R12, R64, R28, R12 ;  /* 0x0000001c400c723c */ /* 0x010fec000000180c */
[C---:B------:R-:W-:Y:S06]  /*33c0*/  HMMA.16816.F32 R76, R60.reuse, R68, R76 ;  /* 0x000000443c4c723c */ /* 0x040fec000000184c */
[----:B------:R-:W-:Y:S01]  /*33d0*/  HMMA.16816.F32 R72, R60, R70, R72 ;  /* 0x000000463c48723c */ /* 0x000fe20000001848 */
[----:B------:R-:W-:Y:S04]  /*33e0*/  LDSM.16.M88.4 R68, [R206+0x4000] ;  /* 0x00400000ce44783b */ /* 0x000fe80000000200 */
[----:B------:R-:W-:Y:S01]  /*33f0*/  LDSM.16.M88.4 R60, [R199+0x9000] ;  /* 0x00900000c73c783b */ /* 0x000fe20000000200 */
[----:B------:R-:W-:Y:S03]  /*3400*/  HMMA.16816.F32 R20, R64, R30, R20 ;  /* 0x0000001e4014723c */ /* 0x000fe60000001814 */
[----:B------:R-:W3:Y:S03]  /*3410*/  LDSM.16.M88.4 R28, [R199+0x8800] ;  /* 0x00880000c71c783b */ /* 0x000ee60000000200 */
[----:B-1----:R-:W-:Y:S06]  /*3420*/  HMMA.16816.F32 R12, R8, R24, R12 ;  /* 0x00000018080c723c */ /* 0x002fec000000180c */
[C---:B------:R-:W-:Y:S06]  /*3430*/  HMMA.16816.F32 R52, R36.reuse, R44, R52 ;  /* 0x0000002c2434723c */ /* 0x040fec0000001834 */
[C---:B------:R-:W-:Y:S01]  /*3440*/  HMMA.16816.F32 R48, R36.reuse, R46, R48 ;  /* 0x0000002e2430723c */ /* 0x040fe20000001830 */
[----:B------:R-:W-:Y:S05]  /*3450*/  LDSM.16.M88.4 R44, [R204+0x4000] ;  /* 0x00400000cc2c783b */ /* 0x000fea0000000200 */
[C---:B------:R-:W-:Y:S06]  /*3460*/  HMMA.16816.F32 R76, R36.reuse, R40, R76 ;  /* 0x00000028244c723c */ /* 0x040fec000000184c */
[----:B------:R-:W-:Y:S01]  /*3470*/  HMMA.16816.F32 R72, R36, R42, R72 ;  /* 0x0000002a2448723c */ /* 0x000fe20000001848 */
[----:B------:R-:W1:Y:S04]  /*3480*/  LDSM.16.M88.4 R40, [R205+0xa000] ;  /* 0x00a00000cd28783b */ /* 0x000e680000000200 */
[----:B------:R-:W4:Y:S01]  /*3490*/  LDSM.16.M88.4 R36, [R192+0x2800] ;  /* 0x00280000c024783b */ /* 0x000f220000000200 */
[----:B------:R-:W-:Y:S03]  /*34a0*/  HMMA.16816.F32 R20, R8, R26, R20 ;  /* 0x0000001a0814723c */ /* 0x000fe60000001814 */
[----:B------:R-:W-:Y:S03]  /*34b0*/  LDSM.16.M88.4 R24, [R203+0x4000] ;  /* 0x00400000cb18783b */ /* 0x000fe60000000200 */
[C---:B--2---:R-:W-:Y:S06]  /*34c0*/  HMMA.16816.F32 R32, R64.reuse, R16, R32 ;  /* 0x000000104020723c */ /* 0x044fec0000001820 */
[----:B------:R-:W-:Y:S01]  /*34d0*/  HMMA.16816.F32 R56, R64, R18, R56 ;  /* 0x000000124038723c */ /* 0x000fe20000001838 */
[----:B------:R-:W2:Y:S05]  /*34e0*/  LDSM.16.M88.4 R16, [R199+0x9800] ;  /* 0x00980000c710783b */ /* 0x000eaa0000000200 */
[----:B------:R-:W-:Y:S06]  /*34f0*/  HMMA.16816.F32 R12, R84, R88, R12 ;  /* 0x00000058540c723c */ /* 0x000fec000000180c */
[C---:B------:R-:W-:Y:S06]  /*3500*/  HMMA.16816.F32 R52, R64.reuse, R92, R52 ;  /* 0x0000005c4034723c */ /* 0x040fec0000001834 */
[----:B------:R-:W-:Y:S01]  /*3510*/  HMMA.16816.F32 R48, R64, R94, R48 ;  /* 0x0000005e4030723c */ /* 0x000fe20000001830 */
[----:B------:R-:W2:Y:S05]  /*3520*/  LDSM.16.M88.4 R92, [R205+0xa800] ;  /* 0x00a80000cd5c783b */ /* 0x000eaa0000000200 */
[----:B------:R-:W-:Y:S01]  /*3530*/  HMMA.16816.F32 R20, R84, R90, R20 ;  /* 0x0000005a5414723c */ /* 0x000fe20000001814 */
[----:B------:R-:W-:Y:S05]  /*3540*/  LDSM.16.M88.4 R88, [R199+0xa000] ;  /* 0x00a00000c758783b */ /* 0x000fea0000000200 */
[C---:B---3--:R-:W-:Y:S06]  /*3550*/  HMMA.16816.F32 R32, R8.reuse, R28, R32 ;  /* 0x0000001c0820723c */ /* 0x048fec0000001820 */
[----:B------:R-:W-:Y:S01]  /*3560*/  HMMA.16816.F32 R56, R8, R30, R56 ;  /* 0x0000001e0838723c */ /* 0x000fe20000001838 */
[----:B------:R-:W3:Y:S05]  /*3570*/  LDSM.16.M88.4 R28, [R202+0x4000] ;  /* 0x00400000ca1c783b */ /* 0x000eea0000000200 */
[C---:B------:R-:W-:Y:S06]  /*3580*/  HMMA.16816.F32 R76, R64.reuse, R80, R76 ;  /* 0x00000050404c723c */ /* 0x040fec000000184c */
[----:B------:R-:W-:Y:S01]  /*3590*/  HMMA.16816.F32 R72, R64, R82, R72 ;  /* 0x000000524048723c */ /* 0x000fe20000001848 */
[----:B------:R-:W3:Y:S04]  /*35a0*/  LDSM.16.M88.4 R80, [R192+0x3800] ;  /* 0x00380000c050783b */ /* 0x000ee80000000200 */
[----:B------:R-:W3:Y:S01]  /*35b0*/  LDSM.16.M88.4 R64, [R205+0xb000] ;  /* 0x00b00000cd40783b */ /* 0x000ee20000000200 */
        /* <DEDUP_REMOVED lines=8> */
[----:B------:R-:W-:Y:S05]  /*3640*/  LDSM.16.M88.4 R36, [R203+0x5000] ;  /* 0x00500000cb24783b */ /* 0x000fea0000000200 */
[----:B--2---:R-:W-:Y:S06]  /*3650*/  HMMA.16816.F32 R76, R8, R16, R76 ;  /* 0x00000010084c723c */ /* 0x004fec000000184c */
[----:B------:R-:W-:Y:S06]  /*3660*/  HMMA.16816.F32 R12, R44, R24, R12 ;  /* 0x000000182c0c723c */ /* 0x000fec000000180c */
[----:B------:R-:W-:Y:S01]  /*3670*/  HMMA.16816.F32 R72, R8, R18, R72 ;  /* 0x000000120848723c */ /* 0x000fe20000001848 */
[----:B------:R-:W-:Y:S04]  /*3680*/  LDSM.16.M88.4 R8, [R201+0x4000] ;  /* 0x00400000c908783b */ /* 0x000fe80000000200 */
[----:B------:R-:W2:Y:S01]  /*3690*/  LDSM.16.M88.4 R16, [R192+0x4000] ;  /* 0x00400000c010783b */ /* 0x000ea20000000200 */
[----:B------:R-:W-:Y:S06]  /*36a0*/  HMMA.16816.F32 R52, R84, R96, R52 ;  /* 0x000000605434723c */ /* 0x000fec0000001834 */
[----:B------:R-:W-:Y:S01]  /*36b0*/  HMMA.16816.F32 R20, R44, R26, R20 ;  /* 0x0000001a2c14723c */ /* 0x000fe20000001814 */
[----:B------:R-:W4:Y:S05]  /*36c0*/  LDSM.16.M88.4 R24, [R199+0xa800] ;  /* 0x00a80000c718783b */ /* 0x000f2a0000000200 */
[----:B------:R-:W-:Y:S06]  /*36d0*/  HMMA.16816.F32 R48, R84, R98, R48 ;  /* 0x000000625430723c */ /* 0x000fec0000001830 */
[C---:B------:R-:W-:Y:S06]  /*36e0*/  HMMA.16816.F32 R32, R68.reuse, R92, R32 ;  /* 0x0000005c4420723c */ /* 0x040fec0000001820 */
[----:B------:R-:W-:Y:S06]  /*36f0*/  HMMA.16816.F32 R56, R68, R94, R56 ;  /* 0x0000005e4438723c */ /* 0x000fec0000001838 */
[----:B---3--:R-:W-:Y:S06]  /*3700*/  HMMA.16816.F32 R12, R28, R88, R12 ;  /* 0x000000581c0c723c */ /* 0x008fec000000180c */
[C---:B------:R-:W-:Y:S06]  /*3710*/  HMMA.16816.F32 R76, R84.reuse, R80, R76 ;  /* 0x00000050544c723c */ /* 0x040fec000000184c */
[----:B------:R-:W-:Y:S01]  /*3720*/  HMMA.16816.F32 R72, R84, R82, R72 ;  /* 0x000000525448723c */ /* 0x000fe20000001848 */
[----:B------:R-:W3:Y:S05]  /*3730*/  LDSM.16.M88.4 R80, [R203+0x5800] ;  /* 0x00580000cb50783b */ /* 0x000eea0000000200 */
[----:B------:R-:W-:Y:S06]  /*3740*/  HMMA.16816.F32 R52, R68, R64, R52 ;  /* 0x000000404434723c */ /* 0x000fec0000001834 */
[----:B------:R-:W-:Y:S06]  /*3750*/  HMMA.16816.F32 R20, R28, R90, R20 ;  /* 0x0000005a1c14723c */ /* 0x000fec0000001814 */
[----:B------:R-:W-:Y:S01]  /*3760*/  HMMA.16816.F32 R64, R68, R66, R48 ;  /* 0x000000424440723c */ /* 0x000fe20000001830 */
[----:B------:R-:W-:Y:S05]  /*3770*/  LDSM.16.M88.4 R48, [R192+0x4800] ;  /* 0x00480000c030783b */ /* 0x000fea0000000200 */
[C---:B-1----:R-:W-:Y:S06]  /*3780*/  HMMA.16816.F32 R32, R44.reuse, R40, R32 ;  /* 0x000000282c20723c */ /* 0x042fec0000001820 */
[----:B------:R-:W-:Y:S01]  /*3790*/  HMMA.16816.F32 R56, R44, R42, R56 ;  /* 0x0000002a2c38723c */ /* 0x000fe20000001838 */
[----:B------:R-:W1:Y:S05]  /*37a0*/  LDSM.16.M88.4 R40, [R199+0xb000] ;  /* 0x00b00000c728783b */ /* 0x000e6a0000000200 */
[----:B--2---:R-:W-:Y:S06]  /*37b0*/  HMMA.16816.F32 R12, R8, R16, R12 ;  /* 0x00000010080c723c */ /* 0x004fec000000180c */
[C---:B------:R-:W-:Y:S06]  /*37c0*/  HMMA.16816.F32 R76, R68.reuse, R60, R76 ;  /* 0x0000003c444c723c */ /* 0x040fec000000184c */
[----:B------:R-:W-:Y:S06]  /*37d0*/  HMMA.16816.F32 R72, R68, R62, R72 ;  /* 0x0000003e4448723c */ /* 0x000fec0000001848 */
[----:B------:R-:W-:Y:S01]  /*37e0*/  HMMA.16816.F32 R52, R44, R36, R52 ;  /* 0x000000242c34723c */ /* 0x000fe20000001834 */
[----:B------:R-:W2:Y:S05]  /*37f0*/  @P0 MUFU.RCP R37, R0 ;  /* 0x0000000000250308 */ /* 0x000eaa0000001000 */
[----:B------:R-:W-:Y:S01]  /*3800*/  HMMA.16816.F32 R20, R8, R18, R20 ;  /* 0x000000120814723c */ /* 0x000fe20000001814 */
[----:B------:R-:W2:Y:S01]  /*3810*/  LDSM.16.M88.4 R16, [R199+0xb800] ;  /* 0x00b80000c710783b */ /* 0x000ea20000000200 */
[----:B------:R-:W-:Y:S01]  /*3820*/  FMUL.FTZ R12, R12, UR5 ;  /* 0x000000050c0c7c20 */ /* 0x000fe20008410000 */
[----:B------:R-:W-:-:S03]  /*3830*/  FMUL.FTZ R13, R13, UR5 ;  /* 0x000000050d0d7c20 */ /* 0x000fc60008410000 */
[----:B------:R-:W-:Y:S01]  /*3840*/  HMMA.16816.F32 R64, R44, R38, R64 ;  /* 0x000000262c40723c */ /* 0x000fe20000001840 */
[----:B------:R-:W-:Y:S05]  /*3850*/  MUFU.TANH R61, R13 ;  /* 0x0000000d003d7308 */ /* 0x000fea0000002400 */
[----:B----4-:R-:W-:Y:S01]  /*3860*/  HMMA.16816.F32 R32, R28, R24, R32 ;  /* 0x000000181c20723c */ /* 0x010fe20000001820 */
[----:B------:R-:W-:Y:S02]  /*3870*/  FMUL.FTZ R39, R14, UR5 ;  /* 0x000000050e277c20 */ /* 0x000fe40008410000 */
[----:B------:R4:W2:Y:S03]  /*3880*/  MUFU.TANH R25, R12 ;  /* 0x0000000c00197308 */ /* 0x0008a60000002400 */
[C---:B---3--:R-:W-:Y:S05]  /*3890*/  HMMA.16816.F32 R76, R44.reuse, R80, R76 ;  /* 0x000000502c4c723c */ /* 0x048fea000000184c */
[----:B------:R-:W-:Y:S01]  /*38a0*/  MUFU.TANH R39, R39 ;  /* 0x0000002700277308 */ /* 0x000fe20000002400 */
[----:B------:R-:W-:Y:S06]  /*38b0*/  HMMA.16816.F32 R72, R44, R82, R72 ;  /* 0x000000522c48723c */ /* 0x000fec0000001848 */
[C---:B------:R-:W-:Y:S01]  /*38c0*/  HMMA.16816.F32 R56, R28.reuse, R26, R56 ;  /* 0x0000001a1c38723c */ /* 0x040fe20000001838 */
[----:B------:R-:W-:Y:S01]  /*38d0*/  FMUL.FTZ R45, R15, UR5 ;  /* 0x000000050f2d7c20 */ /* 0x000fe20008410000 */
[----:B------:R-:W-:Y:S01]  /*38e0*/  FMUL.FTZ R47, R20, UR5 ;  /* 0x00000005142f7c20 */ /* 0x000fe20008410000 */
[----:B----4-:R-:W3:Y:S03]  /*38f0*/  LDSM.16.M88.4 R12, [R192+0x5000] ;  /* 0x00500000c00c783b */ /* 0x010ee60000000200 */
[C---:B-1----:R-:W-:Y:S01]  /*3900*/  HMMA.16816.F32 R52, R28.reuse, R40, R52 ;  /* 0x000000281c34723c */ /* 0x042fe20000001834 */
[----:B------:R-:W-:Y:S01]  /*3910*/  FMUL.FTZ R27, R21, UR5 ;  /* 0x00000005151b7c20 */ /* 0x000fe20008410000 */
[----:B------:R-:W1:Y:S04]  /*3920*/  MUFU.TANH R45, R45 ;  /* 0x0000002d002d7308 */ /* 0x000e680000002400 */
[----:B------:R-:W-:Y:S01]  /*3930*/  HMMA.16816.F32 R64, R28, R42, R64 ;  /* 0x0000002a1c40723c */ /* 0x000fe20000001840 */
[----:B------:R-:W-:-:S03]  /*3940*/  FMUL.FTZ R41, R22, UR5 ;  /* 0x0000000516297c20 */ /* 0x000fc60008410000 */
[----:B------:R-:W4:Y:S02]  /*3950*/  MUFU.TANH R47, R47 ;  /* 0x0000002f002f7308 */ /* 0x000f240000002400 */
[----:B------:R-:W-:Y:S01]  /*3960*/  HMMA.16816.F32 R32, R8, R48, R32 ;  /* 0x000000300820723c */ /* 0x000fe20000001820 */
[----:B------:R-:W-:Y:S02]  /*3970*/  FMUL.FTZ R43, R23, UR5 ;  /* 0x00000005172b7c20 */ /* 0x000fe40008410000 */
[----:B------:R-:W1:Y:S01]  /*3980*/  LDSM.16.M88.4 R20, [R192+0x5800] ;  /* 0x00580000c014783b */ /* 0x000e620000000200 */
[----:B------:R-:W-:-:S04]  /*3990*/  DEPBAR.LE SB0, 0x0 ;  /* 0x000080000000791a */ /* 0x000fc80000000000 */
[----:B------:R-:W-:Y:S01]  /*39a0*/  LOP3.LUT R49, R106, 0xffffffe0, RZ, 0xc0, !PT ;  /* 0xffffffe06a317812 */ /* 0x000fe200078ec0ff */
[C---:B--2---:R-:W-:Y:S01]  /*39b0*/  HMMA.16816.F32 R76, R28.reuse, R16, R76 ;  /* 0x000000101c4c723c */ /* 0x044fe2000000184c */
[----:B------:R-:W-:Y:S03]  /*39c0*/  MUFU.TANH R27, R27 ;  /* 0x0000001b001b7308 */ /* 0x000fe60000002400 */
[----:B------:R-:W-:Y:S02]  /*39d0*/  IMAD.IADD R0, R102, 0x1, -R49 ;  /* 0x0000000166007824 */ /* 0x000fe400078e0a31 */
[----:B------:R-:W-:Y:S01]  /*39e0*/  HMMA.16816.F32 R72, R28, R18, R72 ;  /* 0x000000121c48723c */ /* 0x000fe20000001848 */
[----:B------:R-:W-:Y:S02]  /*39f0*/  IMAD R16, R144, 0x40, R227 ;  /* 0x0000004090107824 */ /* 0x000fe400078e02e3 */
[----:B------:R-:W2:Y:S03]  /*3a00*/  MUFU.TANH R41, R41 ;  /* 0x0000002900297308 */ /* 0x000ea60000002400 */
[----:B------:R-:W-:Y:S01]  /*3a10*/  HMMA.16816.F32 R56, R8, R50, R56 ;  /* 0x000000320838723c */ /* 0x000fe20000001838 */
[----:B------:R-:W-:Y:S01]  /*3a20*/  SHF.R.S32.HI R29, RZ, 0x1f, R0 ;  /* 0x0000001fff1d7819 */ /* 0x000fe20000011400 */
[----:B------:R-:W-:-:S02]  /*3a30*/  VIADD R18, R16, 0x28 ;  /* 0x0000002810127836 */ /* 0x000fc40000000000 */
[----:B------:R-:W-:Y:S01]  /*3a40*/  FMUL.FTZ R17, R32, UR5 ;  /* 0x0000000520117c20 */ /* 0x000fe20008410000 */
[----:B------:R-:W-:Y:S01]  /*3a50*/  FMUL.FTZ R33, R33, UR5 ;  /* 0x0000000521217c20 */ /* 0x000fe20008410000 */
[----:B------:R-:W-:Y:S01]  /*3a60*/  LEA.HI R0, R29, R0, RZ, 0x2 ;  /* 0x000000001d007211 */ /* 0x000fe200078f10ff */
[C---:B---3--:R-:W-:Y:S01]  /*3a70*/  HMMA.16816.F32 R52, R8.reuse, R12, R52 ;  /* 0x0000000c0834723c */ /* 0x048fe20000001834 */
[----:B------:R-:W3:Y:S01]  /*3a80*/  MUFU.TANH R43, R43 ;  /* 0x0000002b002b7308 */ /* 0x000ee20000002400 */
[----:B------:R-:W-:Y:S01]  /*3a90*/  FMUL.FTZ R19, R34, UR5 ;  /* 0x0000000522137c20 */ /* 0x000fe20008410000 */
[----:B------:R-:W-:Y:S02]  /*3aa0*/  SHF.R.S32.HI R0, RZ, 0x2, R0 ;  /* 0x00000002ff007819 */ /* 0x000fe40000011400 */
[----:B------:R-:W-:Y:S01]  /*3ab0*/  IADD3 R30, R16, 0x8, RZ ;  /* 0x00000008101e7810 */ /* 0x000fe20007ffe0ff */
[C---:B------:R-:W-:Y:S01]  /*3ac0*/  HMMA.16816.F32 R64, R8.reuse, R14, R64 ;  /* 0x0000000e0840723c */ /* 0x040fe20000001840 */
[----:B------:R-:W-:Y:S01]  /*3ad0*/  IADD3 R105, R105, 0x1, R0 ;  /* 0x0000000169697810 */ /* 0x000fe20007ffe000 */
[----:B------:R-:W-:Y:S01]  /*3ae0*/  IMAD.MOV.U32 R0, RZ, RZ, RZ ;  /* 0x000000ffff007224 */ /* 0x000fe200078e00ff */
[----:B------:R-:W3:Y:S01]  /*3af0*/  MUFU.TANH R17, R17 ;  /* 0x0000001100117308 */ /* 0x000ee20000002400 */
[----:B-----5:R-:W-:Y:S01]  /*3b00*/  @P0 FMUL.FTZ R0, R6, R37 ;  /* 0x0000002506000220 */ /* 0x020fe20000410000 */
[----:B------:R-:W-:Y:S01]  /*3b10*/  IADD3 R105, R103, R105, -R226 ;  /* 0x0000006967697210 */ /* 0x000fe20007ffe8e2 */
[----:B------:R-:W-:Y:S01]  /*3b20*/  FMUL.FTZ R13, R35, UR5 ;  /* 0x00000005230d7c20 */ /* 0x000fe20008410000 */
[C---:B------:R-:W-:Y:S01]  /*3b30*/  VIADD R14, R16.reuse, 0x9 ;  /* 0x00000009100e7836 */ /* 0x040fe20000000000 */
[----:B------:R-:W-:Y:S01]  /*3b40*/  I2FP.F32.S32 R34, R16 ;  /* 0x0000001000227245 */ /* 0x000fe20000201400 */
[----:B------:R-:W-:Y:S01]  /*3b50*/  VIADD R12, R16, 0x10 ;  /* 0x00000010100c7836 */ /* 0x000fe20000000000 */
[----:B-1----:R-:W-:Y:S01]  /*3b60*/  HMMA.16816.F32 R76, R8, R20, R76 ;  /* 0x00000014084c723c */ /* 0x002fe2000000184c */
[----:B------:R-:W-:-:S02]  /*3b70*/  IMAD.IADD R104, R105, 0x1, R104 ;  /* 0x0000000169687824 */ /* 0x000fc400078e0268 */
[----:B------:R-:W-:Y:S01]  /*3b80*/  FMUL.FTZ R29, R56, UR5 ;  /* 0x00000005381d7c20 */ /* 0x000fe20008410000 */
[----:B------:R-:W-:Y:S01]  /*3b90*/  MUFU.TANH R33, R33 ;  /* 0x0000002100217308 */ /* 0x000fe20000002400 */
[----:B------:R-:W-:Y:S02]  /*3ba0*/  VIADD R6, R16, 0x19 ;  /* 0x0000001910067836 */ /* 0x000fe40000000000 */
[----:B------:R-:W-:Y:S01]  /*3bb0*/  FFMA.FTZ R25, R34, R0, R25 ;  /* 0x0000000022197223 */ /* 0x000fe20000010019 */
[----:B------:R-:W-:Y:S01]  /*3bc0*/  HMMA.16816.F32 R72, R8, R22, R72 ;  /* 0x000000160848723c */ /* 0x000fe20000001848 */
[C---:B------:R-:W-:Y:S01]  /*3bd0*/  VIMNMX R240, R104.reuse, R103, PT ;  /* 0x0000006768f07248 */ /* 0x040fe20003fe0100 */
[----:B------:R-:W-:Y:S01]  /*3be0*/  FMUL.FTZ R21, R57, UR5 ;  /* 0x0000000539157c20 */ /* 0x000fe20008410000 */
[----:B------:R-:W-:Y:S01]  /*3bf0*/  VIADDMNMX R237, R104, 0x8, R103, PT ;  /* 0x0000000868ed7846 */ /* 0x000fe20003800167 */
[----:B------:R-:W-:Y:S01]  /*3c00*/  FMUL.FTZ R53, R53, UR5 ;  /* 0x0000000535357c20 */ /* 0x000fe20008410000 */
[----:B------:R-:W-:Y:S01]  /*3c10*/  ISETP.GE.AND P3, PT, R30, R240, PT ;  /* 0x000000f01e00720c */ /* 0x000fe20003f66270 */
[----:B------:R-:W1:Y:S01]  /*3c20*/  MUFU.TANH R19, R19 ;  /* 0x0000001300137308 */ /* 0x000e620000002400 */
[----:B------:R-:W-:-:S02]  /*3c30*/  VIADD R8, R16, 0x1 ;  /* 0x0000000110087836 */ /* 0x000fc40000000000 */
[----:B------:R-:W-:Y:S01]  /*3c40*/  FMUL.FTZ R9, R58, UR5 ;  /* 0x000000053a097c20 */ /* 0x000fe20008410000 */
[----:B------:R-:W-:Y:S01]  /*3c50*/  FMUL.FTZ R11, R59, UR5 ;  /* 0x000000053b0b7c20 */ /* 0x000fe20008410000 */
[-C--:B------:R-:W-:Y:S01]  /*3c60*/  ISETP.GE.AND P0, PT, R30, R237.reuse, PT ;  /* 0x000000ed1e00720c */ /* 0x080fe20003f06270 */
[----:B------:R-:W-:Y:S01]  /*3c70*/  FMUL.FTZ R23, R52, UR5 ;  /* 0x0000000534177c20 */ /* 0x000fe20008410000 */
[----:B------:R-:W-:Y:S01]  /*3c80*/  ISETP.GE.AND P4, PT, R8, R240, PT ;  /* 0x000000f00800720c */ /* 0x000fe20003f86270 */
[----:B------:R-:W-:Y:S01]  /*3c90*/  VIADD R10, R16, 0x11 ;  /* 0x00000011100a7836 */ /* 0x000fe20000000000 */
[-C--:B------:R-:W-:Y:S01]  /*3ca0*/  ISETP.GE.AND P1, PT, R8, R237.reuse, PT ;  /* 0x000000ed0800720c */ /* 0x080fe20003f26270 */
[----:B------:R-:W1:Y:S01]  /*3cb0*/  MUFU.TANH R13, R13 ;  /* 0x0000000d000d7308 */ /* 0x000e620000002400 */
[----:B------:R-:W-:Y:S01]  /*3cc0*/  I2FP.F32.S32 R8, R8 ;  /* 0x0000000800087245 */ /* 0x000fe20000201400 */
[----:B------:R-:W-:Y:S01]  /*3cd0*/  FMUL.FTZ R55, R55, UR5 ;  /* 0x0000000537377c20 */ /* 0x000fe20008410000 */
[----:B------:R-:W-:Y:S01]  /*3ce0*/  I2FP.F32.S32 R30, R30 ;  /* 0x0000001e001e7245 */ /* 0x000fe20000201400 */
[----:B------:R-:W-:Y:S01]  /*3cf0*/  FMUL.FTZ R64, R64, UR5 ;  /* 0x0000000540407c20 */ /* 0x000fe20008410000 */
[----:B------:R-:W-:Y:S01]  /*3d00*/  ISETP.GE.AND P5, PT, R14, R240, PT ;  /* 0x000000f00e00720c */ /* 0x000fe20003fa6270 */
[----:B------:R-:W-:Y:S01]  /*3d10*/  FFMA.FTZ R31, R8, R0, R61 ;  /* 0x00000000081f7223 */ /* 0x000fe2000001003d */
[-C--:B------:R-:W-:Y:S01]  /*3d20*/  ISETP.GE.AND P6, PT, R14, R237.reuse, PT ;  /* 0x000000ed0e00720c */ /* 0x080fe20003fc6270 */
[----:B------:R-:W1:Y:S01]  /*3d30*/  MUFU.TANH R29, R29 ;  /* 0x0000001d001d7308 */ /* 0x000e620000002400 */
[----:B------:R-:W-:Y:S01]  /*3d40*/  I2FP.F32.S32 R14, R14 ;  /* 0x0000000e000e7245 */ /* 0x000fe20000201400 */
[-C--:B------:R-:W-:Y:S01]  /*3d50*/  FFMA.FTZ R32, R8, R0.reuse, R45 ;  /* 0x0000000008207223 */ /* 0x080fe2000001002d */
[----:B------:R-:W-:Y:S01]  /*3d60*/  FSEL R31, R31, -INF , !P4 ;  /* 0xff8000001f1f7808 */ /* 0x000fe20006000000 */
[----:B----4-:R-:W-:Y:S01]  /*3d70*/  FFMA.FTZ R37, R30, R0, R47 ;  /* 0x000000001e257223 */ /* 0x010fe2000001002f */
[----:B------:R-:W-:Y:S01]  /*3d80*/  ISETP.GE.AND P2, PT, R12, R240, PT ;  /* 0x000000f00c00720c */ /* 0x000fe20003f46270 */
[----:B--2---:R-:W-:Y:S01]  /*3d90*/  FFMA.FTZ R30, R30, R0, R41 ;  /* 0x000000001e1e7223 */ /* 0x004fe20000010029 */
[----:B------:R-:W-:Y:S01]  /*3da0*/  ISETP.GE.AND P4, PT, R12, R237, PT ;  /* 0x000000ed0c00720c */ /* 0x000fe20003f86270 */
[----:B------:R-:W2:Y:S01]  /*3db0*/  MUFU.TANH R9, R9 ;  /* 0x0000000900097308 */ /* 0x000ea20000002400 */
[----:B------:R-:W-:Y:S01]  /*3dc0*/  I2FP.F32.S32 R12, R12 ;  /* 0x0000000c000c7245 */ /* 0x000fe20000201400 */
[----:B------:R-:W-:Y:S01]  /*3dd0*/  FFMA.FTZ R27, R14, R0, R27 ;  /* 0x000000000e1b7223 */ /* 0x000fe2000001001b */
[----:B------:R-:W-:-:S02]  /*3de0*/  VIADD R8, R16, 0x18 ;  /* 0x0000001810087836 */ /* 0x000fc40000000000 */
[-C--:B---3--:R-:W-:Y:S01]  /*3df0*/  FFMA.FTZ R14, R14, R0.reuse, R43 ;  /* 0x000000000e0e7223 */ /* 0x088fe2000001002b */
[----:B------:R-:W-:Y:S01]  /*3e00*/  FSEL R32, R32, -INF , !P1 ;  /* 0xff80000020207808 */ /* 0x000fe20004800000 */
[----:B------:R-:W-:Y:S01]  /*3e10*/  FFMA.FTZ R15, R12, R0, R17 ;  /* 0x000000000c0f7223 */ /* 0x000fe20000010011 */
[----:B------:R-:W-:Y:S01]  /*3e20*/  FSEL R37, R37, -INF , !P3 ;  /* 0xff80000025257808 */ /* 0x000fe20005800000 */
[----:B------:R-:W3:Y:S01]  /*3e30*/  MUFU.TANH R21, R21 ;  /* 0x0000001500157308 */ /* 0x000ee20000002400 */
[----:B------:R-:W-:Y:S01]  /*3e40*/  ISETP.GE.AND P1, PT, R10, R240, PT ;  /* 0x000000f00a00720c */ /* 0x000fe20003f26270 */
[----:B------:R-:W-:Y:S01]  /*3e50*/  FMUL.FTZ R54, R54, UR5 ;  /* 0x0000000536367c20 */ /* 0x000fe20008410000 */
[-C--:B------:R-:W-:Y:S01]  /*3e60*/  ISETP.GE.AND P3, PT, R10, R237.reuse, PT ;  /* 0x000000ed0a00720c */ /* 0x080fe20003f66270 */
[----:B------:R-:W-:Y:S01]  /*3e70*/  FMUL.FTZ R66, R66, UR5 ;  /* 0x0000000542427c20 */ /* 0x000fe20008410000 */
[----:B------:R-:W-:Y:S01]  /*3e80*/  FSEL R30, R30, -INF , !P0 ;  /* 0xff8000001e1e7808 */ /* 0x000fe20004000000 */
[----:B-1----:R-:W-:Y:S01]  /*3e90*/  FFMA.FTZ R12, R12, R0, R19 ;  /* 0x000000000c0c7223 */ /* 0x002fe20000010013 */
[----:B------:R-:W-:Y:S01]  /*3ea0*/  FSEL R35, R27, -INF , !P5 ;  /* 0xff8000001b237808 */ /* 0x000fe20006800000 */
[----:B------:R-:W1:Y:S01]  /*3eb0*/  MUFU.TANH R11, R11 ;  /* 0x0000000b000b7308 */ /* 0x000e620000002400 */
[----:B------:R-:W-:Y:S01]  /*3ec0*/  I2FP.F32.S32 R10, R10 ;  /* 0x0000000a000a7245 */ /* 0x000fe20000201400 */
[----:B------:R-:W-:Y:S01]  /*3ed0*/  FMUL.FTZ R65, R65, UR5 ;  /* 0x0000000541417c20 */ /* 0x000fe20008410000 */
[----:B------:R-:W-:Y:S01]  /*3ee0*/  ISETP.GE.AND P0, PT, R8, R240, PT ;  /* 0x000000f00800720c */ /* 0x000fe20003f06270 */
[----:B------:R-:W-:Y:S01]  /*3ef0*/  VIADD R20, R16, 0x21 ;  /* 0x0000002110147836 */ /* 0x000fe20000000000 */
[-C--:B------:R-:W-:Y:S01]  /*3f00*/  ISETP.GE.AND P5, PT, R8, R237.reuse, PT ;  /* 0x000000ed0800720c */ /* 0x080fe20003fa6270 */
[----:B------:R-:W-:Y:S01]  /*3f10*/  FFMA.FTZ R33, R10, R0, R33 ;  /* 0x000000000a217223 */ /* 0x000fe20000010021 */
[----:B------:R-:W-:Y:S01]  /*3f20*/  I2FP.F32.S32 R8, R8 ;  /* 0x0000000800087245 */ /* 0x000fe20000201400 */
[----:B------:R-:W4:Y:S01]  /*3f30*/  MUFU.TANH R23, R23 ;  /* 0x0000001700177308 */ /* 0x000f220000002400 */
[----:B------:R-:W-:Y:S01]  /*3f40*/  FSEL R14, R14, -INF , !P6 ;  /* 0xff8000000e0e7808 */ /* 0x000fe20007000000 */
[-C--:B------:R-:W-:Y:S01]  /*3f50*/  FFMA.FTZ R10, R10, R0.reuse, R13 ;  /* 0x000000000a0a7223 */ /* 0x080fe2000001000d */
[----:B------:R-:W-:Y:S01]  /*3f60*/  FSEL R15, R15, -INF , !P2 ;  /* 0xff8000000f0f7808 */ /* 0x000fe20005000000 */
[----:B------:R-:W-:Y:S01]  /*3f70*/  FFMA.FTZ R29, R8, R0, R29 ;  /* 0x00000000081d7223 */ /* 0x000fe2000001001d */
[----:B------:R-:W-:Y:S01]  /*3f80*/  ISETP.GE.AND P6, PT, R6, R240, PT ;  /* 0x000000f00600720c */ /* 0x000fe20003fc6270 */
[----:B--2---:R-:W-:Y:S01]  /*3f90*/  FFMA.FTZ R8, R8, R0, R9 ;  /* 0x0000000008087223 */ /* 0x004fe20000010009 */
[-C--:B------:R-:W-:Y:S01]  /*3fa0*/  ISETP.GE.AND P2, PT, R6, R237.reuse, PT ;  /* 0x000000ed0600720c */ /* 0x080fe20003f46270 */
[----:B------:R-:W2:Y:S01]  /*3fb0*/  MUFU.TANH R53, R53 ;  /* 0x0000003500357308 */ /* 0x000ea20000002400 */
[----:B------:R-:W-:Y:S01]  /*3fc0*/  I2FP.F32.S32 R6, R6 ;  /* 0x0000000600067245 */ /* 0x000fe20000201400 */
[----:B------:R-:W-:Y:S01]  /*3fd0*/  FMUL.FTZ R79, R79, UR5 ;  /* 0x000000054f4f7c20 */ /* 0x000fe20008410000 */
[----:B------:R-:W-:Y:S01]  /*3fe0*/  IADD3 R22, R16, 0x20, RZ ;  /* 0x0000002010167810 */ /* 0x000fe20007ffe0ff */
[----:B------:R-:W-:Y:S01]  /*3ff0*/  FMUL.FTZ R67, R67, UR5 ;  /* 0x0000000543437c20 */ /* 0x000fe20008410000 */
[----:B------:R-:W-:Y:S01]  /*4000*/  FSEL R12, R12, -INF , !P4 ;  /* 0xff8000000c0c7808 */ /* 0x000fe20006000000 */
[CC--:B---3--:R-:W-:Y:S01]  /*4010*/  FFMA.FTZ R9, R6.reuse, R0.reuse, R21 ;  /* 0x0000000006097223 */ /* 0x0c8fe20000010015 */
[----:B-1----:R-:W-:Y:S01]  /*4020*/  FFMA.FTZ R6, R6, R0, R11 ;  /* 0x0000000006067223 */ /* 0x002fe2000001000b */
[----:B------:R-:W1:Y:S01]  /*4030*/  MUFU.TANH R55, R55 ;  /* 0x0000003700377308 */ /* 0x000e620000002400 */
[----:B------:R-:W-:Y:S01]  /*4040*/  FSEL R13, R33, -INF , !P1 ;  /* 0xff800000210d7808 */ /* 0x000fe20004800000 */
[----:B------:R-:W-:Y:S01]  /*4050*/  FMUL.FTZ R76, R76, UR5 ;  /* 0x000000054c4c7c20 */ /* 0x000fe20008410000 */
[----:B------:R-:W-:Y:S01]  /*4060*/  ISETP.GE.AND P4, PT, R22, R240, PT ;  /* 0x000000f01600720c */ /* 0x000fe20003f86270 */
[----:B------:R-:W-:Y:S01]  /*4070*/  FMUL.FTZ R78, R78, UR5 ;  /* 0x000000054e4e7c20 */ /* 0x000fe20008410000 */
[-C--:B------:R-:W-:Y:S01]  /*4080*/  ISETP.GE.AND P1, PT, R22, R237.reuse, PT ;  /* 0x000000ed1600720c */ /* 0x080fe20003f26270 */
[----:B------:R-:W-:Y:S01]  /*4090*/  FMUL.FTZ R77, R77, UR5 ;  /* 0x000000054d4d7c20 */ /* 0x000fe20008410000 */
[----:B------:R-:W-:Y:S01]  /*40a0*/  FSEL R10, R10, -INF , !P3 ;  /* 0xff8000000a0a7808 */ /* 0x000fe20005800000 */
[----:B------:R-:W3:Y:S01]  /*40b0*/  MUFU.TANH R17, R64 ;  /* 0x0000004000117308 */ /* 0x000ee20000002400 */
[----:B------:R-:W-:Y:S01]  /*40c0*/  FSEL R11, R29, -INF , !P0 ;  /* 0xff8000001d0b7808 */ /* 0x000fe20004000000 */
[----:B------:R-:W-:Y:S01]  /*40d0*/  FMUL.FTZ R73, R73, UR5 ;  /* 0x0000000549497c20 */ /* 0x000fe20008410000 */
[----:B------:R-:W-:Y:S01]  /*40e0*/  I2FP.F32.S32 R22, R22 ;  /* 0x0000001600167245 */ /* 0x000fe20000201400 */
[----:B------:R-:W-:Y:S01]  /*40f0*/  FMUL.FTZ R75, R75, UR5 ;  /* 0x000000054b4b7c20 */ /* 0x000fe20008410000 */
[----:B------:R-:W-:Y:S01]  /*4100*/  ISETP.GE.AND P3, PT, R20, R240, PT ;  /* 0x000000f01400720c */ /* 0x000fe20003f66270 */
[----:B------:R-:W-:Y:S01]  /*4110*/  FMUL.FTZ R72, R72, UR5 ;  /* 0x0000000548487c20 */ /* 0x000fe20008410000 */
[-C--:B------:R-:W-:Y:S01]  /*4120*/  ISETP.GE.AND P0, PT, R20, R237.reuse, PT ;  /* 0x000000ed1400720c */ /* 0x080fe20003f06270 */
[----:B------:R-:W3:Y:S01]  /*4130*/  MUFU.TANH R45, R54 ;  /* 0x00000036002d7308 */ /* 0x000ee20000002400 */
[----:B------:R-:W-:Y:S01]  /*4140*/  I2FP.F32.S32 R20, R20 ;  /* 0x0000001400147245 */ /* 0x000fe20000201400 */
[-C--:B----4-:R-:W-:Y:S01]  /*4150*/  FFMA.FTZ R159, R22, R0.reuse, R23 ;  /* 0x00000000169f7223 */ /* 0x090fe20000010017 */
[----:B------:R-:W-:Y:S01]  /*4160*/  FSEL R8, R8, -INF , !P5 ;  /* 0xff80000008087808 */ /* 0x000fe20006800000 */
[----:B------:R-:W-:Y:S01]  /*4170*/  FMUL.FTZ R74, R74, UR5 ;  /* 0x000000054a4a7c20 */ /* 0x000fe20008410000 */
[----:B------:R-:W-:Y:S01]  /*4180*/  FSEL R9, R9, -INF , !P6 ;  /* 0xff80000009097808 */ /* 0x000fe20007000000 */
[----:B--2---:R-:W-:Y:S01]  /*4190*/  FFMA.FTZ R53, R20, R0, R53 ;  /* 0x0000000014357223 */ /* 0x004fe20000010035 */
[C---:B------:R-:W-:Y:S01]  /*41a0*/  ISETP.GE.AND P5, PT, R18.reuse, R240, PT ;  /* 0x000000f01200720c */ /* 0x040fe20003fa6270 */
[----:B------:R-:W2:Y:S01]  /*41b0*/  MUFU.TANH R19, R66 ;  /* 0x0000004200137308 */ /* 0x000ea20000002400 */
[----:B------:R-:W-:Y:S01]  /*41c0*/  ISETP.GE.AND P6, PT, R18, R237, PT ;  /* 0x000000ed1200720c */ /* 0x000fe20003fc6270 */
[----:B-1----:R-:W-:Y:S01]  /*41d0*/  FFMA.FTZ R55, R20, R0, R55 ;  /* 0x0000000014377223 */ /* 0x002fe20000010037 */
[----:B------:R-:W-:Y:S01]  /*41e0*/  I2FP.F32.S32 R18, R18 ;  /* 0x0000001200127245 */ /* 0x000fe20000201400 */
[----:B------:R-:W-:Y:S01]  /*41f0*/  VIADD R20, R16, 0x29 ;  /* 0x0000002910147836 */ /* 0x000fe20000000000 */
[----:B------:R-:W-:Y:S01]  /*4200*/  FSEL R6, R6, -INF , !P2 ;  /* 0xff80000006067808 */ /* 0x000fe20005000000 */
[-C--:B------:R-:W-:Y:S01]  /*4210*/  FFMA.FTZ R34, R34, R0.reuse, R39 ;  /* 0x0000000022227223 */ /* 0x080fe20000010027 */
[----:B------:R-:W-:Y:S01]  /*4220*/  FSEL R159, R159, -INF , !P4 ;  /* 0xff8000009f9f7808 */ /* 0x000fe20006000000 */
[----:B------:R-:W1:Y:S01]  /*4230*/  MUFU.TANH R65, R65 ;  /* 0x0000004100417308 */ /* 0x000e620000002400 */
[-C--:B---3--:R-:W-:Y:S01]  /*4240*/  FFMA.FTZ R161, R18, R0.reuse, R17 ;  /* 0x0000000012a17223 */ /* 0x088fe20000010011 */
[----:B------:R-:W-:Y:S01]  /*4250*/  FFMA.FTZ R45, R22, R0, R45 ;  /* 0x00000000162d7223 */ /* 0x000fe2000001002d */
[----:B------:R-:W-:-:S02]  /*4260*/  IADD3 R17, R16, 0x31, RZ ;  /* 0x0000003110117810 */ /* 0x000fc40007ffe0ff */
[C---:B------:R-:W-:Y:S02]  /*4270*/  ISETP.GE.AND P2, PT, R20.reuse, R240, PT ;  /* 0x000000f01400720c */ /* 0x040fe40003f46270 */
[----:B------:R-:W-:Y:S01]  /*4280*/  ISETP.GE.AND P4, PT, R20, R237, PT ;  /* 0x000000ed1400720c */ /* 0x000fe20003f86270 */
[----:B------:R-:W3:Y:S01]  /*4290*/  MUFU.TANH R79, R79 ;  /* 0x0000004f004f7308 */ /* 0x000ee20000002400 */
[----:B--2---:R-:W-:Y:S01]  /*42a0*/  FFMA.FTZ R19, R18, R0, R19 ;  /* 0x0000000012137223 */ /* 0x004fe20000010013 */
[----:B------:R-:W-:Y:S01]  /*42b0*/  VIADD R18, R16, 0x30 ;  /* 0x0000003010127836 */ /* 0x000fe20000000000 */
[----:B------:R-:W-:Y:S02]  /*42c0*/  I2FP.F32.S32 R20, R20 ;  /* 0x0000001400147245 */ /* 0x000fe40000201400 */
[----:B------:R-:W-:Y:S02]  /*42d0*/  I2FP.F32.S32 R22, R17 ;  /* 0x0000001100167245 */ /* 0x000fe40000201400 */
[----:B------:R-:W-:Y:S01]  /*42e0*/  FSEL R180, R45, -INF , !P1 ;  /* 0xff8000002db47808 */ /* 0x000fe20004800000 */
[----:B------:R-:W2:Y:S01]  /*42f0*/  MUFU.TANH R21, R76 ;  /* 0x0000004c00157308 */ /* 0x000ea20000002400 */
[----:B------:R-:W-:Y:S01]  /*4300*/  FSEL R167, R53, -INF , !P3 ;  /* 0xff80000035a77808 */ /* 0x000fe20005800000 */
[----:B-1----:R-:W-:Y:S01]  /*4310*/  FFMA.FTZ R65, R20, R0, R65 ;  /* 0x0000000014417223 */ /* 0x002fe20000010041 */
[----:B------:R-:W-:-:S02]  /*4320*/  ISETP.GE.AND P1, PT, R18, R240, PT ;  /* 0x000000f01200720c */ /* 0x000fc40003f26270 */
[-C--:B------:R-:W-:Y:S02]  /*4330*/  ISETP.GE.AND P3, PT, R18, R237.reuse, PT ;  /* 0x000000ed1200720c */ /* 0x080fe40003f66270 */
[----:B------:R-:W-:Y:S01]  /*4340*/  FSEL R166, R55, -INF , !P0 ;  /* 0xff80000037a67808 */ /* 0x000fe20004000000 */
[----:B------:R-:W1:Y:S01]  /*4350*/  MUFU.TANH R23, R78 ;  /* 0x0000004e00177308 */ /* 0x000e620000002400 */
[----:B------:R-:W-:Y:S01]  /*4360*/  FSEL R161, R161, -INF , !P5 ;  /* 0xff800000a1a17808 */ /* 0x000fe20006800000 */
[----:B---3--:R-:W-:Y:S01]  /*4370*/  FFMA.FTZ R79, R22, R0, R79 ;  /* 0x00000000164f7223 */ /* 0x008fe2000001004f */
[----:B------:R-:W-:Y:S02]  /*4380*/  I2FP.F32.S32 R18, R18 ;  /* 0x0000001200127245 */ /* 0x000fe40000201400 */
[C---:B------:R-:W-:Y:S02]  /*4390*/  ISETP.GE.AND P0, PT, R17.reuse, R240, PT ;  /* 0x000000f01100720c */ /* 0x040fe40003f06270 */
[----:B------:R-:W-:Y:S01]  /*43a0*/  ISETP.GE.AND P5, PT, R17, R237, PT ;  /* 0x000000ed1100720c */ /* 0x000fe20003fa6270 */
[----:B------:R-:W3:Y:S01]  /*43b0*/  MUFU.TANH R67, R67 ;  /* 0x0000004300437308 */ /* 0x000ee20000002400 */
[----:B--2---:R-:W-:Y:S01]  /*43c0*/  FFMA.FTZ R21, R18, R0, R21 ;  /* 0x0000000012157223 */ /* 0x004fe20000010015 */
[----:B------:R-:W-:-:S02]  /*43d0*/  FSEL R178, R19, -INF , !P6 ;  /* 0xff80000013b27808 */ /* 0x000fc40007000000 */
[----:B------:R-:W-:Y:S02]  /*43e0*/  FSEL R163, R65, -INF , !P2 ;  /* 0xff80000041a37808 */ /* 0x000fe40005000000 */
[----:B------:R-:W-:Y:S02]  /*43f0*/  ISETP.GE.AND P6, PT, R16, R240, PT ;  /* 0x000000f01000720c */ /* 0x000fe40003fc6270 */
[----:B------:R-:W2:Y:S01]  /*4400*/  MUFU.TANH R77, R77 ;  /* 0x0000004d004d7308 */ /* 0x000ea20000002400 */
[-C--:B-1----:R-:W-:Y:S01]  /*4410*/  FFMA.FTZ R23, R18, R0.reuse, R23 ;  /* 0x0000000012177223 */ /* 0x082fe20000010017 */
[C---:B------:R-:W-:Y:S01]  /*4420*/  VIADD R18, R16.reuse, 0x38 ;  /* 0x0000003810127836 */ /* 0x040fe20000000000 */
[C---:B------:R-:W-:Y:S01]  /*4430*/  ISETP.GE.AND P2, PT, R16.reuse, R237, PT ;  /* 0x000000ed1000720c */ /* 0x040fe20003f46270 */
[----:B------:R-:W-:Y:S01]  /*4440*/  VIADD R16, R16, 0x39 ;  /* 0x0000003910107836 */ /* 0x000fe20000000000 */
[----:B------:R-:W-:Y:S02]  /*4450*/  FSEL R170, R79, -INF , !P5 ;  /* 0xff8000004faa7808 */ /* 0x000fe40006800000 */
[----:B------:R-:W-:Y:S01]  /*4460*/  ISETP.GE.AND P5, PT, R232, 0x2, PT ;  /* 0x00000002e800780c */ /* 0x000fe20003fa6270 */
[----:B------:R-:W1:Y:S01]  /*4470*/  MUFU.TANH R73, R73 ;  /* 0x0000004900497308 */ /* 0x000e620000002400 */
[----:B---3--:R-:W-:Y:S01]  /*4480*/  FFMA.FTZ R67, R20, R0, R67 ;  /* 0x0000000014437223 */ /* 0x008fe20000010043 */
[----:B------:R-:W-:-:S02]  /*4490*/  FSEL R175, R21, -INF , !P1 ;  /* 0xff80000015af7808 */ /* 0x000fc40004800000 */
[C---:B------:R-:W-:Y:S02]  /*44a0*/  ISETP.GE.AND P1, PT, R18.reuse, R237, PT ;  /* 0x000000ed1200720c */ /* 0x040fe40003f26270 */
[----:B------:R-:W-:Y:S02]  /*44b0*/  FSEL R172, R67, -INF , !P4 ;  /* 0xff80000043ac7808 */ /* 0x000fe40006000000 */
[----:B------:R-:W3:Y:S01]  /*44c0*/  MUFU.TANH R171, R72 ;  /* 0x0000004800ab7308 */ /* 0x000ee20000002400 */
[----:B------:R-:W-:Y:S01]  /*44d0*/  ISETP.GE.AND P4, PT, R18, R240, PT ;  /* 0x000000f01200720c */ /* 0x000fe20003f86270 */
[----:B--2---:R-:W-:Y:S01]  /*44e0*/  FFMA.FTZ R77, R22, R0, R77 ;  /* 0x00000000164d7223 */ /* 0x004fe2000001004d */
[----:B------:R-:W-:Y:S02]  /*44f0*/  I2FP.F32.S32 R164, R16 ;  /* 0x0000001000a47245 */ /* 0x000fe40000201400 */
[----:B------:R-:W-:Y:S02]  /*4500*/  I2FP.F32.S32 R18, R18 ;  /* 0x0000001200127245 */ /* 0x000fe40000201400 */
[----:B------:R-:W-:Y:S01]  /*4510*/  FSEL R174, R23, -INF , !P3 ;  /* 0xff80000017ae7808 */ /* 0x000fe20005800000 */
[----:B------:R-:W2:Y:S01]  /*4520*/  MUFU.TANH R17, R74 ;  /* 0x0000004a00117308 */ /* 0x000ea20000002400 */
[----:B-1----:R-:W-:Y:S01]  /*4530*/  FFMA.FTZ R169, R164, R0, R73 ;  /* 0x00000000a4a97223 */ /* 0x002fe20000010049 */
[----:B------:R-:W-:Y:S01]  /*4540*/  FSEL R173, R77, -INF , !P0 ;  /* 0xff8000004dad7808 */ /* 0x000fe20004000000 */
[----:B------:R-:W-:Y:S01]  /*4550*/  BAR.SYNC.DEFER_BLOCKING 0x0 ;  /* 0x0000000000007b1d */ /* 0x000fe20000010000 */
[----:B------:R-:W-:-:S02]  /*4560*/  ISETP.GE.AND P3, PT, R16, R240, PT ;  /* 0x000000f01000720c */ /* 0x000fc40003f66270 */
[----:B------:R-:W-:Y:S02]  /*4570*/  ISETP.GE.AND P0, PT, R16, R237, PT ;  /* 0x000000ed1000720c */ /* 0x000fe40003f06270 */
[----:B------:R-:W-:Y:S01]  /*4580*/  FSEL R33, R25, -INF , !P6 ;  /* 0xff80000019217808 */ /* 0x000fe20007000000 */
[----:B------:R-:W1:Y:S01]  /*4590*/  MUFU.TANH R75, R75 ;  /* 0x0000004b004b7308 */ /* 0x000e620000002400 */
[-C--:B---3--:R-:W-:Y:S01]  /*45a0*/  FFMA.FTZ R171, R18, R0.reuse, R171 ;  /* 0x0000000012ab7223 */ /* 0x088fe200000100ab */
[----:B------:R-:W-:Y:S02]  /*45b0*/  FSEL R34, R34, -INF , !P2 ;  /* 0xff80000022227808 */ /* 0x000fe40005000000 */
[----:B------:R-:W-:Y:S02]  /*45c0*/  FSEL R169, R169, -INF , !P3 ;  /* 0xff800000a9a97808 */ /* 0x000fe40005800000 */
[----:B------:R-:W-:Y:S01]  /*45d0*/  FSEL R171, R171, -INF , !P4 ;  /* 0xff800000abab7808 */ /* 0x000fe20006000000 */
[----:B--2---:R-:W-:-:S05]  /*45e0*/  FFMA.FTZ R168, R18, R0, R17 ;  /* 0x0000000012a87223 */ /* 0x004fca0000010011 */
[----:B------:R-:W-:Y:S01]  /*45f0*/  FSEL R168, R168, -INF , !P1 ;  /* 0xff800000a8a87808 */ /* 0x000fe20004800000 */
[----:B-1----:R-:W-:-:S05]  /*4600*/  FFMA.FTZ R164, R164, R0, R75 ;  /* 0x00000000a4a47223 */ /* 0x002fca000001004b */
[----:B------:R-:W-:Y:S01]  /*4610*/  FSEL R164, R164, -INF , !P0 ;  /* 0xff800000a4a47808 */ /* 0x000fe20004000000 */
        /* <DEDUP_REMOVED lines=10> */
[----:B------:R-:W-:Y:S02]  /*46c0*/  IMAD R7, R16, R7, R4 ;  /* 0x0000000710077224 */ /* 0x000fe400078e0204 */
[----:B------:R-:W1:Y:S01]  /*46d0*/  @!P4 LDC.64 R22, c[0x0][0x218] ;  /* 0x00008600ff16cb82 */ /* 0x000e620000000a00 */
[----:B------:R2:W-:Y:S01]  /*46e0*/  @P4 STS.128 [R223+0x6000], RZ ;  /* 0x006000ffdf004388 */ /* 0x0005e20000000c00 */
[----:B------:R-:W-:Y:S01]  /*46f0*/  IMAD.IADD R4, R39, 0x1, R7 ;  /* 0x0000000127047824 */ /* 0x000fe200078e0207 */
[----:B------:R-:W-:-:S05]  /*4700*/  IADD3 R7, P6, R216, R38, RZ ;  /* 0x00000026d8077210 */ /* 0x000fca0007fde0ff */
[----:B------:R-:W3:Y:S01]  /*4710*/  @!P3 LDC.64 R20, c[0x0][0x218] ;  /* 0x00008600ff14bb82 */ /* 0x000ee20000000a00 */
[----:B------:R-:W-:-:S07]  /*4720*/  IMAD.X R36, R207, 0x1, R4, P6 ;  /* 0x00000001cf247824 */ /* 0x000fce00030e0604 */
        /* <DEDUP_REMOVED lines=98> */
.L_x_764:
[----:B------:R-:W-:Y:S05]  /*4d50*/  BSYNC B0 ;  /* 0x0000000000007941 */ /* 0x000fea0003800000 */
.L_x_763:
[----:B------:R-:W0:Y:S02]  /*4d60*/  LDGDEPBAR ;  /* 0x00000000000079af */ /* 0x000e240000000000 */
.L_x_762:
        /* <DEDUP_REMOVED lines=77> */
[----:B------:R-:W1:Y:S01]  /*5240*/  LDSM.16.MT88.4 R12, [R198+0xc800] ;  /* 0x00c80000c60c783b */ /* 0x000e620000004200 */
[----:B------:R-:W2:Y:S01]  /*5250*/  MUFU.EX2 R155, R155 ;  /* 0x0000009b009b7308 */ /* 0x000ea20000000800 */
        /* <DEDUP_REMOVED lines=16> */
[----:B--2---:R-:W-:Y:S01]  /*5360*/  F2FP.F16.F32.PACK_AB R96, R155, R156 ;  /* 0x0000009c9b60723e */ /* 0x004fe200000000ff */
[--C-:B------:R-:W-:Y:S01]  /*5370*/  FFMA.FTZ R175, R175, UR6, -R176.reuse ;  /* 0x00000006afaf7c23 */ /* 0x100fe200080108b0 */
[----:B------:R-:W-:Y:S01]  /*5380*/  LDSM.16.MT88.4 R136, [R200+0xc800] ;  /* 0x00c80000c888783b */ /* 0x000fe20000004200 */
[--C-:B------:R-:W-:Y:S01]  /*5390*/  FFMA.FTZ R178, R173, UR6, -R176.reuse ;  /* 0x00000006adb27c23 */ /* 0x100fe200080108b0 */
[----:B------:R-:W-:Y:S01]  /*53a0*/  FFMA.FTZ R171, R171, UR6, -R176 ;  /* 0x00000006abab7c23 */ /* 0x000fe200080108b0 */
[--C-:B------:R-:W-:Y:S01]  /*53b0*/  FFMA.FTZ R169, R174, UR6, -R165.reuse ;  /* 0x00000006aea97c23 */ /* 0x100fe200080108a5 */
[----:B------:R-:W-:Y:S01]  /*53c0*/  LDSM.16.MT88.4 R28, [R196+0xc800] ;  /* 0x00c80000c41c783b */ /* 0x000fe20000004200 */
[----:B------:R-:W-:Y:S01]  /*53d0*/  MUFU.EX2 R157, R157 ;  /* 0x0000009d009d7308 */ /* 0x000fe20000000800 */
[--C-:B------:R-:W-:Y:S01]  /*53e0*/  FFMA.FTZ R170, R170, UR6, -R165.reuse ;  /* 0x00000006aaaa7c23 */ /* 0x100fe200080108a5 */
[--C-:B------:R-:W-:Y:S01]  /*53f0*/  FFMA.FTZ R168, R168, UR6, -R165.reuse ;  /* 0x00000006a8a87c23 */ /* 0x100fe200080108a5 */
[----:B------:R-:W-:Y:S01]  /*5400*/  LDSM.16.MT88.4 R24, [R198+0xe800] ;  /* 0x00e80000c618783b */ /* 0x000fe20000004200 */
        /* <DEDUP_REMOVED lines=199> */
[----:B------:R-:W1:Y:S01]  /*6080*/  S2R R3, SR_TID.X ;  /* 0x0000000000037919 */ /* 0x000e620000002100 */
[----:B------:R-:W-:Y:S01]  /*6090*/  ULDC UR4, c[0x0][0x2d0] ;  /* 0x0000b40000047ab9 */ /* 0x000fe20000000800 */
[----:B------:R-:W-:-:S04]  /*60a0*/  DEPBAR.LE SB0, 0x0 ;  /* 0x000080000000791a */ /* 0x000fc80000000000 */
[----:B------:R-:W-:Y:S01]  /*60b0*/  BAR.SYNC.DEFER_BLOCKING 0x0 ;  /* 0x0000000000007b1d */ /* 0x000fe20000010000 */
[----:B------:R-:W-:Y:S01]  /*60c0*/  ISETP.GE.AND P3, PT, R225, UR4, PT ;  /* 0x00000004e1007c0c */ /* 0x000fe2000bf66270 */
[----:B------:R-:W-:Y:S01]  /*60d0*/  IMAD.MOV.U32 R20, RZ, RZ, R234 ;  /* 0x000000ffff147224 */ /* 0x000fe200078e00ea */
[----:B------:R-:W-:Y:S01]  /*60e0*/  ISETP.GE.AND P2, PT, R224, UR4, PT ;  /* 0x00000004e0007c0c */ /* 0x000fe2000bf46270 */
[----:B------:R-:W-:-:S10]  /*60f0*/  IMAD.MOV.U32 R21, RZ, RZ, R239 ;  /* 0x000000ffff157224 */ /* 0x000fd400078e00ef */
[----:B------:R-:W2:Y:S08]  /*6100*/  @!P3 LDC.64 R10, c[0x0][0x220] ;  /* 0x00008800ff0abb82 */ /* 0x000eb00000000a00 */
[----:B------:R-:W3:Y:S01]  /*6110*/  @!P2 LDC.64 R8, c[0x0][0x220] ;  /* 0x00008800ff08ab82 */ /* 0x000ee20000000a00 */
[----:B-1----:R-:W-:-:S04]  /*6120*/  SHF.R.S32.HI R2, RZ, 0x1f, R3 ;  /* 0x0000001fff027819 */ /* 0x002fc80000011403 */
[----:B------:R-:W-:-:S03]  /*6130*/  LEA.HI R2, R2, R3, RZ, 0x3 ;  /* 0x0000000302027211 */ /* 0x000fc600078f18ff */
[----:B------:R-:W1:Y:S01]  /*6140*/  @!P2 LDC.64 R16, c[0x0][0x220] ;  /* 0x00008800ff10ab82 */ /* 0x000e620000000a00 */
[----:B------:R-:W-:-:S05]  /*6150*/  LOP3.LUT R2, R2, 0xfffffff8, RZ, 0xc0, !PT ;  /* 0xfffffff802027812 */ /* 0x000fca00078ec0ff */
[----:B------:R-:W-:-:S04]  /*6160*/  IMAD.IADD R2, R3, 0x1, -R2 ;  /* 0x0000000103027824 */ /* 0x000fc800078e0a02 */
[----:B------:R-:W-:-:S05]  /*6170*/  IMAD.SHL.U32 R2, R2, 0x8, RZ ;  /* 0x0000000802027824 */ /* 0x000fca00078e00ff */
[----:B------:R-:W-:Y:S01]  /*6180*/  ISETP.GE.AND P4, PT, R2, UR4, PT ;  /* 0x0000000402007c0c */ /* 0x000fe2000bf86270 */
[----:B------:R-:W-:-:S04]  /*6190*/  VIADD R2, R232, 0xfffffffe ;  /* 0xfffffffee8027836 */ /* 0x000fc80000000000 */
[----:B------:R-:W-:Y:S01]  /*61a0*/  IMAD R3, R217, R2, RZ ;  /* 0x00000002d9037224 */ /* 0x000fe200078e02ff */
[----:B------:R-:W-:Y:S01]  /*61b0*/  SHF.R.S32.HI R4, RZ, 0x1f, R2 ;  /* 0x0000001fff047819 */ /* 0x000fe20000011402 */
[----:B------:R-:W-:-:S04]  /*61c0*/  IMAD.WIDE.U32 R20, R2, R218, R20 ;  /* 0x000000da02147225 */ /* 0x000fc800078e0014 */
[----:B------:R-:W-:Y:S01]  /*61d0*/  IMAD R3, R4, R218, R3 ;  /* 0x000000da04037224 */ /* 0x000fe200078e0203 */
[----:B--2---:R-:W-:Y:S01]  /*61e0*/  @!P3 LEA R26, P0, R20, R10, 0x1 ;  /* 0x0000000a141ab211 */ /* 0x004fe200078008ff */
[----:B------:R-:W2:Y:S01]  /*61f0*/  @!P4 LDC.64 R12, c[0x0][0x220] ;  /* 0x00008800ff0ccb82 */ /* 0x000ea20000000a00 */
[----:B------:R-:W-:Y:S01]  /*6200*/  @P4 STS.128 [R223+0xc000], RZ ;  /* 0x00c000ffdf004388 */ /* 0x000fe20000000c00 */
[----:B------:R-:W-:-:S05]  /*6210*/  IMAD.IADD R18, R21, 0x1, R3 ;  /* 0x0000000115127824 */ /* 0x000fca00078e0203 */
[C---:B------:R-:W-:Y:S01]  /*6220*/  @!P3 LEA.HI.X R27, R20.reuse, R11, R18, 0x1, P0 ;  /* 0x0000000b141bb211 */ /* 0x040fe200000f0c12 */
[----:B------:R-:W4:Y:S01]  /*6230*/  @!P4 LDC.64 R6, c[0x0][0x220] ;  /* 0x00008800ff06cb82 */ /* 0x000f220000000a00 */
[----:B---3--:R-:W-:-:S04]  /*6240*/  @!P2 LEA R24, P0, R20, R8, 0x1 ;  /* 0x000000081418a211 */ /* 0x008fc800078008ff */
        /* <DEDUP_REMOVED lines=27> */
[----:B------:R-:W-:Y:S04]  /*6400*/  @!P2 LDGSTS.E.BYPASS.LTC128B.128 [R223+0x10000], desc[UR8][R24.64+0x100] ;  /* 0x1000010018dfafae */ /* 0x000fe8000b901d48 */
[----:B------:R-:W-:Y:S02]  /*6410*/  @P4 STS.128 [R223+0xc800], RZ ;  /* 0x00c800ffdf004388 */ /* 0x000fe40000000c00 */
[----:B------:R-:W1:Y:S01]  /*6420*/  @!P2 LDC.64 R4, c[0x0][0x220] ;  /* 0x00008800ff04ab82 */ /* 0x000e620000000a00 */
[----:B----4-:R-:W-:-:S04]  /*6430*/  @!P4 LEA R22, P1, R3, R6, 0x1 ;  /* 0x000000060316c211 */ /* 0x010fc800078208ff */
[----:B------:R-:W-:-:S03]  /*6440*/  @!P4 LEA.HI.X R23, R3, R7, R18, 0x1, P1 ;  /* 0x000000070317c211 */ /* 0x000fc600008f0c12 */
[----:B------:R-:W4:Y:S01]  /*6450*/  @!P3 LDC.64 R6, c[0x0][0x220] ;  /* 0x00008800ff06bb82 */ /* 0x000f220000000a00 */
[C---:B------:R-:W-:Y:S01]  /*6460*/  IADD3 R19, P1, R220.reuse, R3, RZ ;  /* 0x00000003dc137210 */ /* 0x040fe20007f3e0ff */
[----:B------:R-:W-:Y:S01]  /*6470*/  @!PT LDS RZ, [RZ] ;  /* 0x00000000fffff984 */ /* 0x000fe20000000800 */
[----:B------:R-:W-:Y:S01]  /*6480*/  @!PT LDS RZ, [RZ] ;  /* 0x00000000fffff984 */ /* 0x000fe20000000800 */
[----:B------:R-:W-:Y:S01]  /*6490*/  @!PT LDS RZ, [RZ] ;  /* 0x00000000fffff984 */ /* 0x000fe20000000800 */
[----:B------:R-:W-:Y:S03]  /*64a0*/  @!P4 LDGSTS.E.BYPASS.LTC128B.128 [R223+0xc800], desc[UR8][R22.64] ;  /* 0x0c80000016dfcfae */ /* 0x000fe6000b901d48 */
[----:B--2---:R-:W-:Y:S01]  /*64b0*/  @!P4 LEA R14, P0, R19, R14, 0x1 ;  /* 0x0000000e130ec211 */ /* 0x004fe200078008ff */
[----:B------:R-:W-:Y:S01]  /*64c0*/  IMAD.X R18, R219, 0x1, R18, P1 ;  /* 0x00000001db127824 */ /* 0x000fe200008e0612 */
[----:B------:R-:W-:Y:S01]  /*64d0*/  IADD3 R3, P5, R220, R19, RZ ;  /* 0x00000013dc037210 */ /* 0x000fe20007fbe0ff */
[----:B------:R-:W-:Y:S01]  /*64e0*/  @P3 STS.128 [R223+0xe800], RZ ;  /* 0x00e800ffdf003388 */ /* 0x000fe20000000c00 */
[C---:B-----5:R-:W-:Y:S02]  /*64f0*/  @!P3 LEA R12, P1, R19.reuse, R12, 0x1 ;  /* 0x0000000c130cb211 */ /* 0x060fe400078208ff */
[C---:B------:R-:W-:Y:S01]  /*6500*/  @!P4 LEA.HI.X R15, R19.reuse, R15, R18, 0x1, P0 ;  /* 0x0000000f130fc211 */ /* 0x040fe200000f0c12 */
[----:B------:R-:W-:Y:S01]  /*6510*/  @!PT LDS RZ, [RZ] ;  /* 0x00000000fffff984 */ /* 0x000fe20000000800 */
[----:B------:R-:W-:Y:S01]  /*6520*/  @!PT LDS RZ, [RZ] ;  /* 0x00000000fffff984 */ /* 0x000fe20000000800 */
[----:B------:R-:W-:Y:S01]  /*6530*/  @!PT LDS RZ, [RZ] ;  /* 0x00000000fffff984 */ /* 0x000fe20000000800 */
[----:B------:R-:W-:Y:S01]  /*6540*/  @!P3 LDGSTS.E.BYPASS.LTC128B.128 [R223+0xe800], desc[UR8][R20.64+0x80] ;  /* 0x0e80008014dfbfae */ /* 0x000fe2000b901d48 */
[----:B---3--:R-:W-:-:S02]  /*6550*/  @!P2 LEA R10, P0, R19, R10, 0x1 ;  /* 0x0000000a130aa211 */ /* 0x008fc400078008ff */
[C-C-:B------:R-:W-:Y:S01]  /*6560*/  @!P3 LEA.HI.X R13, R19.reuse, R13, R18.reuse, 0x1, P1 ;  /* 0x0000000d130db211 */ /* 0x140fe200008f0c12 */
[----:B------:R-:W-:Y:S01]  /*6570*/  @P2 STS.128 [R223+0x10800], RZ ;  /* 0x010800ffdf002388 */ /* 0x000fe20000000c00 */
[--C-:B------:R-:W-:Y:S01]  /*6580*/  @!P2 LEA.HI.X R11, R19, R11, R18.reuse, 0x1, P0 ;  /* 0x0000000b130ba211 */ /* 0x100fe200000f0c12 */
[----:B------:R-:W-:Y:S01]  /*6590*/  IMAD.X R18, R219, 0x1, R18, P5 ;  /* 0x00000001db127824 */ /* 0x000fe200028e0612 */
[C---:B-1----:R-:W-:Y:S01]  /*65a0*/  @!P4 LEA R8, P5, R3.reuse, R8, 0x1 ;  /* 0x000000080308c211 */ /* 0x042fe200078a08ff */
[----:B------:R-:W-:Y:S01]  /*65b0*/  @!PT LDS RZ, [RZ] ;  /* 0x00000000fffff984 */ /* 0x000fe20000000800 */
[----:B------:R-:W-:Y:S01]  /*65c0*/  @!PT LDS RZ, [RZ] ;  /* 0x00000000fffff984 */ /* 0x000fe20000000800 */
[----:B------:R-:W-:Y:S01]  /*65d0*/  @!PT LDS RZ, [RZ] ;  /* 0x00000000fffff984 */ /* 0x000fe20000000800 */
[----:B------:R1:W-:Y:S01]  /*65e0*/  @!P2 LDGSTS.E.BYPASS.LTC128B.128 [R223+0x10800], desc[UR8][R16.64+0x100] ;  /* 0x1080010010dfafae */ /* 0x0003e2000b901d48 */
[C---:B------:R-:W-:Y:S02]  /*65f0*/  @!P2 LEA R28, P0, R3.reuse, R4, 0x1 ;  /* 0x00000004031ca211 */ /* 0x040fe400078008ff */
[C---:B------:R-:W-:Y:S01]  /*6600*/  @!P4 LEA.HI.X R9, R3.reuse, R9, R18, 0x1, P5 ;  /* 0x000000090309c211 */ /* 0x040fe200028f0c12 */
        /* <DEDUP_REMOVED lines=34> */
[----:B-1----:R-:W4:Y:S04]  /*6830*/  LDSM.16.M88.4 R16, [R205+0x6000] ;  /* 0x00600000cd10783b */ /* 0x002f280000000200 */
[----:B--2---:R-:W-:Y:S04]  /*6840*/  LDSM.16.M88.4 R12, [R204] ;  /* 0x00000000cc0c783b */ /* 0x004fe80000000200 */
[----:B------:R-:W-:Y:S04]  /*6850*/  LDSM.16.M88.4 R20, [R203] ;  /* 0x00000000cb14783b */ /* 0x000fe80000000200 */
[----:B------:R-:W5:Y:S04]  /*6860*/  LDSM.16.M88.4 R152, [R205+0x6800] ;  /* 0x00680000cd98783b */ /* 0x000f680000000200 */
[----:B------:R-:W1:Y:S04]  /*6870*/  LDSM.16.M88.4 R144, [R205+0x7000] ;  /* 0x00700000cd90783b */ /* 0x000e680000000200 */
[----:B------:R-:W2:Y:S04]  /*6880*/  LDSM.16.M88.4 R24, [R205+0x7800] ;  /* 0x00780000cd18783b */ /* 0x000ea80000000200 */
[----:B------:R-:W-:Y:S04]  /*6890*/  LDSM.16.M88.4 R140, [R202] ;  /* 0x00000000ca8c783b */ /* 0x000fe80000000200 */
[----:B------:R-:W2:Y:S04]  /*68a0*/  LDSM.16.M88.4 R136, [R199+0x6000] ;  /* 0x00600000c788783b */ /* 0x000ea80000000200 */
[----:B------:R-:W2:Y:S04]  /*68b0*/  LDSM.16.M88.4 R176, [R195] ;  /* 0x00000000c3b0783b */ /* 0x000ea80000000200 */
[----:B---3--:R-:W3:Y:S01]  /*68c0*/  LDSM.16.M88.4 R8, [R194] ;  /* 0x00000000c208783b */ /* 0x008ee20000000200 */
[C---:B----4-:R-:W-:Y:S03]  /*68d0*/  HMMA.16816.F32 R4, R168.reuse, R16, RZ ;  /* 0x00000010a804723c */ /* 0x050fe600000018ff */
[----:B------:R-:W4:Y:S04]  /*68e0*/  LDSM.16.M88.4 R32, [R193] ;  /* 0x00000000c120783b */ /* 0x000f280000000200 */
[----:B------:R-:W-:Y:S01]  /*68f0*/  LDSM.16.M88.4 R156, [R192] ;  /* 0x00000000c09c783b */ /* 0x000fe20000000200 */
[C---:B------:R-:W-:Y:S03]  /*6900*/  HMMA.16816.F32 R16, R168.reuse, R18, RZ ;  /* 0x00000012a810723c */ /* 0x040fe600000018ff */
[----:B------:R-:W-:Y:S03]  /*6910*/  LDSM.16.M88.4 R164, [R199+0x6800] ;  /* 0x00680000c7a4783b */ /* 0x000fe60000000200 */
[C---:B-----5:R-:W-:Y:S01]  /*6920*/  HMMA.16816.F32 R28, R168.reuse, R152, RZ ;  /* 0x00000098a81c723c */ /* 0x060fe200000018ff */
[----:B------:R-:W-:Y:S04]  /*6930*/  LDSM.16.M88.4 R160, [R199+0x7800] ;  /* 0x00780000c7a0783b */ /* 0x000fe80000000200 */
[----:B------:R-:W-:Y:S01]  /*6940*/  LDSM.16.M88.4 R180, [R201+0x2000] ;  /* 0x00200000c9b4783b */ /* 0x000fe20000000200 */
[----:B-1----:R-:W-:Y:S03]  /*6950*/  HMMA.16816.F32 R148, R168, R144, RZ ;  /* 0x00000090a894723c */ /* 0x002fe600000018ff */
[----:B------:R-:W-:Y:S03]  /*6960*/  LDSM.16.M88.4 R212, [R192+0x2000] ;  /* 0x00200000c0d4783b */ /* 0x000fe60000000200 */
[----:B------:R-:W-:Y:S01]  /*6970*/  HMMA.16816.F32 R4, R12, R20, R4 ;  /* 0x000000140c04723c */ /* 0x000fe20000001804 */
[----:B------:R-:W-:Y:S04]  /*6980*/  LDSM.16.M88.4 R208, [R188] ;  /* 0x00000000bcd0783b */ /* 0x000fe80000000200 */
[----:B------:R-:W0:Y:S01]  /*6990*/  LDGDEPBAR ;  /* 0x00000000000079af */ /* 0x000e220000000000 */
[C---:B------:R-:W-:Y:S06]  /*69a0*/  HMMA.16816.F32 R152, R168.reuse, R154, RZ ;  /* 0x0000009aa898723c */ /* 0x040fec00000018ff */
[C---:B------:R-:W-:Y:S06]  /*69b0*/  HMMA.16816.F32 R144, R168.reuse, R146, RZ ;  /* 0x00000092a890723c */ /* 0x040fec00000018ff */
[C---:B--2---:R-:W-:Y:S06]  /*69c0*/  HMMA.16816.F32 R172, R168.reuse, R24, RZ ;  /* 0x00000018a8ac723c */ /* 0x044fec00000018ff */
[----:B------:R-:W-:Y:S01]  /*69d0*/  HMMA.16816.F32 R168, R168, R26, RZ ;  /* 0x0000001aa8a8723c */ /* 0x000fe200000018ff */
[----:B------:R-:W-:Y:S05]  /*69e0*/  LDSM.16.M88.4 R24, [R199+0x7000] ;  /* 0x00700000c718783b */ /* 0x000fea0000000200 */
[----:B------:R-:W-:Y:S01]  /*69f0*/  HMMA.16816.F32 R16, R12, R22, R16 ;  /* 0x000000160c10723c */ /* 0x000fe20000001810 */
[----:B------:R-:W1:Y:S05]  /*6a00*/  LDSM.16.M88.4 R20, [R201] ;  /* 0x00000000c914783b */ /* 0x000e6a0000000200 */
[----:B------:R-:W-:Y:S06]  /*6a10*/  HMMA.16816.F32 R4, R140, R136, R4 ;  /* 0x000000888c04723c */ /* 0x000fec0000001804 */
[C---:B------:R-:W-:Y:S06]  /*6a20*/  HMMA.16816.F32 R28, R12.reuse, R176, R28 ;  /* 0x000000b00c1c723c */ /* 0x040fec000000181c */
[C---:B------:R-:W-:Y:S01]  /*6a30*/  HMMA.16816.F32 R152, R12.reuse, R178, R152 ;  /* 0x000000b20c98723c */ /* 0x040fe20000001898 */
[----:B------:R-:W-:Y:S05]  /*6a40*/  LDSM.16.M88.4 R176, [R192+0x1800] ;  /* 0x00180000c0b0783b */ /* 0x000fea0000000200 */
[C---:B---3--:R-:W-:Y:S06]  /*6a50*/  HMMA.16816.F32 R148, R12.reuse, R8, R148 ;  /* 0x000000080c94723c */ /* 0x048fec0000001894 */
[C---:B------:R-:W-:Y:S01]  /*6a60*/  HMMA.16816.F32 R144, R12.reuse, R10, R144 ;  /* 0x0000000a0c90723c */ /* 0x040fe20000001890 */
[----:B------:R-:W-:Y:S05]  /*6a70*/  LDSM.16.M88.4 R8, [R192+0x800] ;  /* 0x00080000c008783b */ /* 0x000fea0000000200 */
[C---:B----4-:R-:W-:Y:S06]  /*6a80*/  HMMA.16816.F32 R172, R12.reuse, R32, R172 ;  /* 0x000000200cac723c */ /* 0x050fec00000018ac */
[----:B------:R-:W-:Y:S01]  /*6a90*/  HMMA.16816.F32 R168, R12, R34, R168 ;  /* 0x000000220ca8723c */ /* 0x000fe200000018a8 */
[----:B------:R-:W-:Y:S04]  /*6aa0*/  LDSM.16.M88.4 R32, [R206+0x2000] ;  /* 0x00200000ce20783b */ /* 0x000fe80000000200 */
[----:B------:R-:W2:Y:S01]  /*6ab0*/  LDSM.16.M88.4 R12, [R205+0x8000] ;  /* 0x00800000cd0c783b */ /* 0x000ea20000000200 */
[----:B------:R-:W-:Y:S03]  /*6ac0*/  HMMA.16816.F32 R16, R140, R138, R16 ;  /* 0x0000008a8c10723c */ /* 0x000fe60000001810 */
[----:B------:R-:W-:Y:S03]  /*6ad0*/  LDSM.16.M88.4 R136, [R192+0x1000] ;  /* 0x00100000c088783b */ /* 0x000fe60000000200 */
[----:B-1----:R-:W-:Y:S06]  /*6ae0*/  HMMA.16816.F32 R4, R20, R156, R4 ;  /* 0x0000009c1404723c */ /* 0x002fec0000001804 */
[C---:B------:R-:W-:Y:S06]  /*6af0*/  HMMA.16816.F32 R28, R140.reuse, R164, R28 ;  /* 0x000000a48c1c723c */ /* 0x040fec000000181c */
[C---:B------:R-:W-:Y:S01]  /*6b00*/  HMMA.16816.F32 R152, R140.reuse, R166, R152 ;  /* 0x000000a68c98723c */ /* 0x040fe20000001898 */
[----:B------:R-:W-:Y:S05]  /*6b10*/  LDSM.16.M88.4 R164, [R191] ;  /* 0x00000000bfa4783b */ /* 0x000fea0000000200 */
[C---:B------:R-:W-:Y:S06]  /*6b20*/  HMMA.16816.F32 R148, R140.reuse, R24, R148 ;  /* 0x000000188c94723c */ /* 0x040fec0000001894 */
[----:B------:R-:W-:Y:S01]  /*6b30*/  HMMA.16816.F32 R144, R140, R26, R144 ;  /* 0x0000001a8c90723c */ /* 0x000fe20000001890 */
[----:B------:R-:W1:Y:S05]  /*6b40*/  LDSM.16.M88.4 R24, [R204+0x2000] ;  /* 0x00200000cc18783b */ /* 0x000e6a0000000200 */
        /* <DEDUP_REMOVED lines=8> */
[----:B------:R-:W-:Y:S01]  /*6bd0*/  HMMA.16816.F32 R152, R20, R10, R152 ;  /* 0x0000000a1498723c */ /* 0x000fe20000001898 */
[----:B------:R-:W3:Y:S05]  /*6be0*/  LDSM.16.M88.4 R8, [R202+0x2000] ;  /* 0x00200000ca08783b */ /* 0x000eea0000000200 */
[----:B------:R-:W-:Y:S01]  /*6bf0*/  HMMA.16816.F32 R16, R32, R14, R16 ;  /* 0x0000000e2010723c */ /* 0x000fe20000001810 */
[----:B------:R-:W-:Y:S05]  /*6c00*/  LDSM.16.M88.4 R12, [R190] ;  /* 0x00000000be0c783b */ /* 0x000fea0000000200 */
[----:B-1----:R-:W-:Y:S06]  /*6c10*/  HMMA.16816.F32 R4, R24, R164, R4 ;  /* 0x000000a41804723c */ /* 0x002fec0000001804 */
[C---:B------:R-:W-:Y:S06]  /*6c20*/  HMMA.16816.F32 R148, R20.reuse, R136, R148 ;  /* 0x000000881494723c */ /* 0x040fec0000001894 */
[----:B------:R-:W-:Y:S01]  /*6c30*/  HMMA.16816.F32 R144, R20, R138, R144 ;  /* 0x0000008a1490723c */ /* 0x000fe20000001890 */
[----:B------:R-:W1:Y:S05]  /*6c40*/  LDSM.16.M88.4 R136, [R205+0x9800] ;  /* 0x00980000cd88783b */ /* 0x000e6a0000000200 */
[----:B------:R-:W-:Y:S01]  /*6c50*/  HMMA.16816.F32 R16, R24, R166, R16 ;  /* 0x000000a61810723c */ /* 0x000fe20000001810 */
[----:B------:R-:W-:Y:S05]  /*6c60*/  LDSM.16.M88.4 R164, [R206+0x4000] ;  /* 0x00400000cea4783b */ /* 0x000fea0000000200 */
[C---:B------:R-:W-:Y:S06]  /*6c70*/  HMMA.16816.F32 R172, R20.reuse, R176, R172 ;  /* 0x000000b014ac723c */ /* 0x040fec00000018ac */
[----:B------:R-:W-:Y:S01]  /*6c80*/  HMMA.16816.F32 R168, R20, R178, R168 ;  /* 0x000000b214a8723c */ /* 0x000fe200000018a8 */
[----:B------:R-:W4:Y:S04]  /*6c90*/  LDSM.16.M88.4 R20, [R189] ;  /* 0x00000000bd14783b */ /* 0x000f280000000200 */
[----:B------:R-:W5:Y:S01]  /*6ca0*/  LDSM.16.M88.4 R176, [R199+0x8800] ;  /* 0x00880000c7b0783b */ /* 0x000f620000000200 */
[----:B--2---:R-:W-:Y:S06]  /*6cb0*/  HMMA.16816.F32 R28, R32, R160, R28 ;  /* 0x000000a0201c723c */ /* 0x004fec000000181c */
[----:B---3--:R-:W-:Y:S06]  /*6cc0*/  HMMA.16816.F32 R4, R8, R140, R4 ;  /* 0x0000008c0804723c */ /* 0x008fec0000001804 */
[----:B------:R-:W-:Y:S01]  /*6cd0*/  HMMA.16816.F32 R152, R32, R162, R152 ;  /* 0x000000a22098723c */ /* 0x000fe20000001898 */
[----:B------:R-:W2:Y:S05]  /*6ce0*/  LDSM.16.M88.4 R160, [R205+0xa000] ;  /* 0x00a00000cda0783b */ /* 0x000eaa0000000200 */
[----:B------:R-:W-:Y:S01]  /*6cf0*/  HMMA.16816.F32 R16, R8, R142, R16 ;  /* 0x0000008e0810723c */ /* 0x000fe20000001810 */
[----:B------:R-:W-:Y:S05]  /*6d00*/  LDSM.16.M88.4 R140, [R204+0x4000] ;  /* 0x00400000cc8c783b */ /* 0x000fea0000000200 */
[C---:B------:R-:W-:Y:S06]  /*6d10*/  HMMA.16816.F32 R148, R32.reuse, R156, R148 ;  /* 0x0000009c2094723c */ /* 0x040fec0000001894 */
[C---:B------:R-:W-:Y:S01]  /*6d20*/  HMMA.16816.F32 R144, R32.reuse, R158, R144 ;  /* 0x0000009e2090723c */ /* 0x040fe20000001890 */
[----:B------:R-:W-:Y:S05]  /*6d30*/  LDSM.16.M88.4 R156, [R192+0x2800] ;  /* 0x00280000c09c783b */ /* 0x000fea0000000200 */
[C---:B-1----:R-:W-:Y:S06]  /*6d40*/  HMMA.16816.F32 R172, R32.reuse, R136, R172 ;  /* 0x0000008820ac723c */ /* 0x042fec00000018ac */
[----:B------:R-:W-:Y:S01]  /*6d50*/  HMMA.16816.F32 R168, R32, R138, R168 ;  /* 0x0000008a20a8723c */ /* 0x000fe200000018a8 */
[----:B------:R-:W1:Y:S04]  /*6d60*/  LDSM.16.M88.4 R136, [R199+0x9000] ;  /* 0x00900000c788783b */ /* 0x000e680000000200 */
[----:B------:R-:W3:Y:S01]  /*6d70*/  LDSM.16.M88.4 R32, [R187] ;  /* 0x00000000bb20783b */ /* 0x000ee20000000200 */
[----:B------:R-:W-:Y:S06]  /*6d80*/  HMMA.16816.F32 R28, R24, R12, R28 ;  /* 0x0000000c181c723c */ /* 0x000fec000000181c */
[----:B------:R-:W-:Y:S06]  /*6d90*/  HMMA.16816.F32 R4, R180, R212, R4 ;  /* 0x000000d4b404723c */ /* 0x000fec0000001804 */
[----:B------:R-:W-:Y:S01]  /*6da0*/  HMMA.16816.F32 R152, R24, R14, R152 ;  /* 0x0000000e1898723c */ /* 0x000fe20000001898 */
[----:B------:R-:W3:Y:S05]  /*6db0*/  LDSM.16.M88.4 R12, [R199+0x9800] ;  /* 0x00980000c70c783b */ /* 0x000eea0000000200 */
[----:B------:R-:W-:Y:S01]  /*6dc0*/  HMMA.16816.F32 R16, R180, R214, R16 ;  /* 0x000000d6b410723c */ /* 0x000fe20000001810 */
[----:B------:R-:W-:Y:S05]  /*6dd0*/  LDSM.16.M88.4 R212, [R205+0xa800] ;  /* 0x00a80000cdd4783b */ /* 0x000fea0000000200 */
[C---:B----4-:R-:W-:Y:S06]  /*6de0*/  HMMA.16816.F32 R148, R24.reuse, R20, R148 ;  /* 0x000000141894723c */ /* 0x050fec0000001894 */
[----:B------:R-:W-:Y:S01]  /*6df0*/  HMMA.16816.F32 R144, R24, R22, R144 ;  /* 0x000000161890723c */ /* 0x000fe20000001890 */
[----:B------:R-:W4:Y:S05]  /*6e00*/  LDSM.16.M88.4 R20, [R192+0x3000] ;  /* 0x00300000c014783b */ /* 0x000f2a0000000200 */
[----:B-----5:R-:W-:Y:S06]  /*6e10*/  HMMA.16816.F32 R28, R8, R176, R28 ;  /* 0x000000b0081c723c */ /* 0x020fec000000181c */
[----:B--2---:R-:W-:Y:S06]  /*6e20*/  HMMA.16816.F32 R4, R164, R160, R4 ;  /* 0x000000a0a404723c */ /* 0x004fec0000001804 */
[----:B------:R-:W-:Y:S01]  /*6e30*/  HMMA.16816.F32 R152, R8, R178, R152 ;  /* 0x000000b20898723c */ /* 0x000fe20000001898 */
[----:B------:R-:W-:Y:S05]  /*6e40*/  LDSM.16.M88.4 R176, [R192+0x3800] ;  /* 0x00380000c0b0783b */ /* 0x000fea0000000200 */
[C---:B------:R-:W-:Y:S06]  /*6e50*/  HMMA.16816.F32 R172, R24.reuse, R208, R172 ;  /* 0x000000d018ac723c */ /* 0x040fec00000018ac */
[----:B------:R-:W-:Y:S01]  /*6e60*/  HMMA.16816.F32 R168, R24, R210, R168 ;  /* 0x000000d218a8723c */ /* 0x000fe200000018a8 */
[----:B------:R-:W-:Y:S04]  /*6e70*/  LDSM.16.M88.4 R24, [R202+0x4000] ;  /* 0x00400000ca18783b */ /* 0x000fe80000000200 */
[----:B------:R-:W2:Y:S01]  /*6e80*/  LDSM.16.M88.4 R208, [R199+0xa000] ;  /* 0x00a00000c7d0783b */ /* 0x000ea20000000200 */
[----:B------:R-:W-:Y:S03]  /*6e90*/  HMMA.16816.F32 R16, R164, R162, R16 ;  /* 0x000000a2a410723c */ /* 0x000fe60000001810 */
[----:B------:R-:W5:Y:S03]  /*6ea0*/  LDSM.16.M88.4 R160, [R205+0xb000] ;  /* 0x00b00000cda0783b */ /* 0x000f660000000200 */
[C---:B-1----:R-:W-:Y:S06]  /*6eb0*/  HMMA.16816.F32 R148, R8.reuse, R136, R148 ;  /* 0x000000880894723c */ /* 0x042fec0000001894 */
[----:B------:R-:W-:Y:S01]  /*6ec0*/  HMMA.16816.F32 R144, R8, R138, R144 ;  /* 0x0000008a0890723c */ /* 0x000fe20000001890 */
[----:B------:R-:W1:Y:S05]  /*6ed0*/  LDSM.16.M88.4 R136, [R186] ;  /* 0x00000000ba88783b */ /* 0x000e6a0000000200 */
[----:B------:R-:W-:Y:S06]  /*6ee0*/  HMMA.16816.F32 R28, R180, R156, R28 ;  /* 0x0000009cb41c723c */ /* 0x000fec000000181c */
[----:B---3--:R-:W-:Y:S06]  /*6ef0*/  HMMA.16816.F32 R4, R140, R32, R4 ;  /* 0x000000208c04723c */ /* 0x008fec0000001804 */
[----:B------:R-:W-:Y:S01]  /*6f00*/  HMMA.16816.F32 R152, R180, R158, R152 ;  /* 0x0000009eb498723c */ /* 0x000fe20000001898 */
[----:B------:R-:W-:Y:S05]  /*6f10*/  LDSM.16.M88.4 R156, [R205+0xb800] ;  /* 0x00b80000cd9c783b */ /* 0x000fea0000000200 */
[C---:B------:R-:W-:Y:S06]  /*6f20*/  HMMA.16816.F32 R172, R8.reuse, R12, R172 ;  /* 0x0000000c08ac723c */ /* 0x040fec00000018ac */
[----:B------:R-:W-:Y:S01]  /*6f30*/  HMMA.16816.F32 R168, R8, R14, R168 ;  /* 0x0000000e08a8723c */ /* 0x000fe200000018a8 */
[----:B------:R-:W-:Y:S04]  /*6f40*/  LDSM.16.M88.4 R12, [R201+0x4000] ;  /* 0x00400000c90c783b */ /* 0x000fe80000000200 */
[----:B------:R-:W3:Y:S01]  /*6f50*/  LDSM.16.M88.4 R8, [R192+0x4000] ;  /* 0x00400000c008783b */ /* 0x000ee20000000200 */
[----:B------:R-:W-:Y:S03]  /*6f60*/  HMMA.16816.F32 R16, R140, R34, R16 ;  /* 0x000000228c10723c */ /* 0x000fe60000001810 */
[----:B------:R-:W3:Y:S03]  /*6f70*/  LDSM.16.M88.4 R32, [R185] ;  /* 0x00000000b920783b */ /* 0x000ee60000000200 */
[C---:B----4-:R-:W-:Y:S06]  /*6f80*/  HMMA.16816.F32 R148, R180.reuse, R20, R148 ;  /* 0x00000014b494723c */ /* 0x050fec0000001894 */
[----:B------:R-:W-:Y:S01]  /*6f90*/  HMMA.16816.F32 R144, R180, R22, R144 ;  /* 0x00000016b490723c */ /* 0x000fe20000001890 */
[----:B------:R-:W-:Y:S05]  /*6fa0*/  LDSM.16.M88.4 R20, [R199+0xa800] ;  /* 0x00a80000c714783b */ /* 0x000fea0000000200 */
[----:B------:R-:W-:Y:S06]  /*6fb0*/  HMMA.16816.F32 R28, R164, R212, R28 ;  /* 0x000000d4a41c723c */ /* 0x000fec000000181c */
[----:B--2---:R-:W-:Y:S06]  /*6fc0*/  HMMA.16816.F32 R4, R24, R208, R4 ;  /* 0x000000d01804723c */ /* 0x004fec0000001804 */
[----:B------:R-:W-:Y:S06]  /*6fd0*/  HMMA.16816.F32 R152, R164, R214, R152 ;  /* 0x000000d6a498723c */ /* 0x000fec0000001898 */
[C---:B------:R-:W-:Y:S06]  /*6fe0*/  HMMA.16816.F32 R172, R180.reuse, R176, R172 ;  /* 0x000000b0b4ac723c */ /* 0x040fec00000018ac */
[----:B------:R-:W-:Y:S01]  /*6ff0*/  HMMA.16816.F32 R168, R180, R178, R168 ;  /* 0x000000b2b4a8723c */ /* 0x000fe200000018a8 */
[----:B------:R-:W2:Y:S05]  /*7000*/  LDSM.16.M88.4 R176, [R184] ;  /* 0x00000000b8b0783b */ /* 0x000eaa0000000200 */
[----:B------:R-:W-:Y:S06]  /*7010*/  HMMA.16816.F32 R16, R24, R210, R16 ;  /* 0x000000d21810723c */ /* 0x000fec0000001810 */
[C---:B-----5:R-:W-:Y:S06]  /*7020*/  HMMA.16816.F32 R148, R164.reuse, R160, R148 ;  /* 0x000000a0a494723c */ /* 0x060fec0000001894 */
[----:B------:R-:W-:Y:S01]  /*7030*/  HMMA.16816.F32 R160, R164, R162, R144 ;  /* 0x000000a2a4a0723c */ /* 0x000fe20000001890 */
[----:B------:R-:W-:Y:S05]  /*7040*/  LDSM.16.M88.4 R144, [R192+0x4800] ;  /* 0x00480000c090783b */ /* 0x000fea0000000200 */
[----:B-1----:R-:W-:Y:S06]  /*7050*/  HMMA.16816.F32 R28, R140, R136, R28 ;  /* 0x000000888c1c723c */ /* 0x002fec000000181c */
[----:B---3--:R-:W-:Y:S06]  /*7060*/  HMMA.16816.F32 R4, R12, R8, R4 ;  /* 0x000000080c04723c */ /* 0x008fec0000001804 */
[----:B------:R-:W-:Y:S01]  /*7070*/  HMMA.16816.F32 R152, R140, R138, R152 ;  /* 0x0000008a8c98723c */ /* 0x000fe20000001898 */
[----:B------:R-:W1:Y:S05]  /*7080*/  LDSM.16.M88.4 R136, [R199+0xb000] ;  /* 0x00b00000c788783b */ /* 0x000e6a0000000200 */
[C---:B------:R-:W-:Y:S06]  /*7090*/  HMMA.16816.F32 R172, R164.reuse, R156, R172 ;  /* 0x0000009ca4ac723c */ /* 0x040fec00000018ac */
[----:B------:R-:W-:Y:S06]  /*70a0*/  HMMA.16816.F32 R168, R164, R158, R168 ;  /* 0x0000009ea4a8723c */ /* 0x000fec00000018a8 */
[----:B------:R-:W-:Y:S01]  /*70b0*/  HMMA.16816.F32 R16, R12, R10, R16 ;  /* 0x0000000a0c10723c */ /* 0x000fe20000001810 */
[----:B------:R-:W3:Y:S01]  /*70c0*/  LDSM.16.M88.4 R8, [R199+0xb800] ;  /* 0x00b80000c708783b */ /* 0x000ee20000000200 */
[----:B------:R-:W-:Y:S01]  /*70d0*/  FMUL.FTZ R3, R4, UR5 ;  /* 0x0000000504037c20 */ /* 0x000fe20008410000 */
[----:B------:R-:W-:-:S03]  /*70e0*/  FMUL.FTZ R157, R7, UR5 ;  /* 0x00000005079d7c20 */ /* 0x000fc60008410000 */
[C---:B------:R-:W-:Y:S02]  /*70f0*/  HMMA.16816.F32 R148, R140.reuse, R32, R148 ;  /* 0x000000208c94723c */ /* 0x040fe40000001894 */
[----:B------:R-:W-:Y:S04]  /*7100*/  MUFU.TANH R3, R3 ;  /* 0x0000000300037308 */ /* 0x000fe80000002400 */
[----:B------:R-:W-:Y:S01]  /*7110*/  HMMA.16816.F32 R160, R140, R34, R160 ;  /* 0x000000228ca0723c */ /* 0x000fe200000018a0 */
[----:B------:R-:W-:-:S03]  /*7120*/  FMUL.FTZ R33, R6, UR5 ;  /* 0x0000000506217c20 */ /* 0x000fc60008410000 */
[----:B------:R-:W-:Y:S02]  /*7130*/  MUFU.TANH R157, R157 ;  /* 0x0000009d009d7308 */ /* 0x000fe40000002400 */
[C---:B--2---:R-:W-:Y:S01]  /*7140*/  HMMA.16816.F32 R172, R140.reuse, R176, R172 ;  /* 0x000000b08cac723c */ /* 0x044fe200000018ac */
[----:B------:R-:W-:Y:S02]  /*7150*/  FMUL.FTZ R35, R5, UR5 ;  /* 0x0000000505237c20 */ /* 0x000fe40008410000 */
[----:B------:R-:W2:Y:S03]  /*7160*/  LDSM.16.M88.4 R4, [R192+0x5000] ;  /* 0x00500000c004783b */ /* 0x000ea60000000200 */
[----:B------:R-:W-:Y:S01]  /*7170*/  HMMA.16816.F32 R168, R140, R178, R168 ;  /* 0x000000b28ca8723c */ /* 0x000fe200000018a8 */
[----:B------:R-:W4:Y:S01]  /*7180*/  MUFU.TANH R35, R35 ;  /* 0x0000002300237308 */ /* 0x000f220000002400 */
[----:B------:R-:W-:Y:S01]  /*7190*/  FMUL.FTZ R16, R16, UR5 ;  /* 0x0000000510107c20 */ /* 0x000fe20008410000 */
[----:B------:R-:W-:Y:S01]  /*71a0*/  FMUL.FTZ R18, R18, UR5 ;  /* 0x0000000512127c20 */ /* 0x000fe20008410000 */
[----:B------:R-:W-:Y:S01]  /*71b0*/  FMUL.FTZ R17, R17, UR5 ;  /* 0x0000000511117c20 */ /* 0x000fe20008410000 */
[----:B------:R-:W-:Y:S01]  /*71c0*/  FMUL.FTZ R19, R19, UR5 ;  /* 0x0000000513137c20 */ /* 0x000fe20008410000 */
[C---:B------:R-:W-:Y:S03]  /*71d0*/  HMMA.16816.F32 R28, R24.reuse, R20, R28 ;  /* 0x00000014181c723c */ /* 0x040fe6000000181c */
[----:B------:R-:W-:Y:S03]  /*71e0*/  MUFU.TANH R33, R33 ;  /* 0x0000002100217308 */ /* 0x000fe60000002400 */
[----:B------:R-:W-:Y:S01]  /*71f0*/  HMMA.16816.F32 R152, R24, R22, R152 ;  /* 0x000000161898723c */ /* 0x000fe20000001898 */
[----:B------:R-:W5:Y:S01]  /*7200*/  LDSM.16.M88.4 R20, [R192+0x5800] ;  /* 0x00580000c014783b */ /* 0x000f620000000200 */
[----:B------:R-:W-:-:S04]  /*7210*/  DEPBAR.LE SB0, 0x0 ;  /* 0x000080000000791a */ /* 0x000fc80000000000 */
[C---:B-1----:R-:W-:Y:S01]  /*7220*/  HMMA.16816.F32 R148, R24.reuse, R136, R148 ;  /* 0x000000881894723c */ /* 0x042fe20000001894 */
[----:B------:R4:W-:Y:S05]  /*7230*/  MUFU.TANH R137, R18 ;  /* 0x0000001200897308 */ /* 0x0009ea0000002400 */
[C---:B------:R-:W-:Y:S03]  /*7240*/  HMMA.16816.F32 R160, R24.reuse, R138, R160 ;  /* 0x0000008a18a0723c */ /* 0x040fe600000018a0 */
[----:B------:R-:W-:Y:S03]  /*7250*/  MUFU.TANH R17, R17 ;  /* 0x0000001100117308 */ /* 0x000fe60000002400 */
[C---:B---3--:R-:W-:Y:S05]  /*7260*/  HMMA.16816.F32 R172, R24.reuse, R8, R172 ;  /* 0x0000000818ac723c */ /* 0x048fea00000018ac */
[----:B------:R-:W-:Y:S01]  /*7270*/  MUFU.TANH R19, R19 ;  /* 0x0000001300137308 */ /* 0x000fe20000002400 */
[----:B------:R-:W-:Y:S06]  /*7280*/  HMMA.16816.F32 R168, R24, R10, R168 ;  /* 0x0000000a18a8723c */ /* 0x000fec00000018a8 */
[C---:B------:R-:W-:Y:S01]  /*7290*/  HMMA.16816.F32 R28, R12.reuse, R144, R28 ;  /* 0x000000900c1c723c */ /* 0x040fe2000000181c */
[----:B------:R-:W1:Y:S05]  /*72a0*/  MUFU.TANH R145, R16 ;  /* 0x0000001000917308 */ /* 0x000e6a0000002400 */
[C---:B------:R-:W-:Y:S06]  /*72b0*/  HMMA.16816.F32 R152, R12.reuse, R146, R152 ;  /* 0x000000920c98723c */ /* 0x040fec0000001898 */
[C---:B--2---:R-:W-:Y:S06]  /*72c0*/  HMMA.16816.F32 R148, R12.reuse, R4, R148 ;  /* 0x000000040c94723c */ /* 0x044fec0000001894 */
[----:B------:R-:W-:Y:S01]  /*72d0*/  HMMA.16816.F32 R160, R12, R6, R160 ;  /* 0x000000060ca0723c */ /* 0x000fe200000018a0 */
[----:B------:R-:W-:-:S04]  /*72e0*/  IMAD R4, R2, 0x40, R227 ;  /* 0x0000004002047824 */ /* 0x000fc800078e02e3 */
[----:B------:R-:W-:Y:S01]  /*72f0*/  VIADD R10, R4, 0x1 ;  /* 0x00000001040a7836 */ /* 0x000fe20000000000 */
[C---:B-----5:R-:W-:Y:S01]  /*7300*/  HMMA.16816.F32 R172, R12.reuse, R20, R172 ;  /* 0x000000140cac723c */ /* 0x060fe200000018ac */
[----:B------:R-:W-:Y:S01]  /*7310*/  FMUL.FTZ R11, R30, UR5 ;  /* 0x000000051e0b7c20 */ /* 0x000fe20008410000 */
[----:B------:R-:W-:Y:S01]  /*7320*/  FMUL.FTZ R28, R28, UR5 ;  /* 0x000000051c1c7c20 */ /* 0x000fe20008410000 */
[----:B------:R-:W-:Y:S01]  /*7330*/  FMUL.FTZ R9, R29, UR5 ;  /* 0x000000051d097c20 */ /* 0x000fe20008410000 */
[C---:B------:R-:W-:Y:S01]  /*7340*/  ISETP.GE.AND P0, PT, R10.reuse, R240, PT ;  /* 0x000000f00a00720c */ /* 0x040fe20003f06270 */
[----:B------:R-:W-:Y:S01]  /*7350*/  FMUL.FTZ R5, R31, UR5 ;  /* 0x000000051f057c20 */ /* 0x000fe20008410000 */
[----:B------:R-:W-:Y:S01]  /*7360*/  ISETP.GE.AND P1, PT, R10, R237, PT ;  /* 0x000000ed0a00720c */ /* 0x000fe20003f26270 */
[----:B------:R-:W-:Y:S01]  /*7370*/  HMMA.16816.F32 R168, R12, R22, R168 ;  /* 0x000000160ca8723c */ /* 0x000fe200000018a8 */
[----:B------:R-:W-:Y:S01]  /*7380*/  I2FP.F32.S32 R10, R10 ;  /* 0x0000000a000a7245 */ /* 0x000fe20000201400 */
[----:B------:R-:W2:Y:S01]  /*7390*/  MUFU.TANH R139, R28 ;  /* 0x0000001c008b7308 */ /* 0x000ea20000002400 */
[----:B------:R-:W-:Y:S01]  /*73a0*/  FMUL.FTZ R7, R152, UR5 ;  /* 0x0000000598077c20 */ /* 0x000fe20008410000 */
[----:B------:R-:W-:Y:S01]  /*73b0*/  FMUL.FTZ R25, R153, UR5 ;  /* 0x0000000599197c20 */ /* 0x000fe20008410000 */
[----:B------:R-:W-:Y:S01]  /*73c0*/  FMUL.FTZ R150, R150, UR5 ;  /* 0x0000000596967c20 */ /* 0x000fe20008410000 */
[----:B----4-:R-:W-:Y:S01]  /*73d0*/  FFMA.FTZ R18, R10, R0, R35 ;  /* 0x000000000a127223 */ /* 0x010fe20000010023 */
[----:B------:R-:W-:-:S02]  /*73e0*/  VIADD R12, R4, 0x8 ;  /* 0x00000008040c7836 */ /* 0x000fc40000000000 */
[----:B------:R-:W-:Y:S01]  /*73f0*/  FFMA.FTZ R21, R10, R0, R157 ;  /* 0x000000000a157223 */ /* 0x000fe2000001009d */
[----:B------:R-:W-:Y:S01]  /*7400*/  VIADD R10, R4, 0x9 ;  /* 0x00000009040a7836 */ /* 0x000fe20000000000 */
[----:B------:R-:W3:Y:S01]  /*7410*/  MUFU.TANH R11, R11 ;  /* 0x0000000b000b7308 */ /* 0x000ee20000002400 */
[----:B------:R-:W-:Y:S01]  /*7420*/  FSEL R18, R18, -INF , !P0 ;  /* 0xff80000012127808 */ /* 0x000fe20004000000 */
[----:B------:R-:W-:Y:S01]  /*7430*/  FMUL.FTZ R13, R154, UR5 ;  /* 0x000000059a0d7c20 */ /* 0x000fe20008410000 */
[C---:B------:R-:W-:Y:S01]  /*7440*/  ISETP.GE.AND P5, PT, R12.reuse, R240, PT ;  /* 0x000000f00c00720c */ /* 0x040fe20003fa6270 */
[----:B------:R-:W-:Y:S01]  /*7450*/  FMUL.FTZ R15, R155, UR5 ;  /* 0x000000059b0f7c20 */ /* 0x000fe20008410000 */
[-C--:B------:R-:W-:Y:S01]  /*7460*/  ISETP.GE.AND P6, PT, R12, R237.reuse, PT ;  /* 0x000000ed0c00720c */ /* 0x080fe20003fc6270 */
[----:B------:R-:W-:Y:S01]  /*7470*/  FMUL.FTZ R27, R148, UR5 ;  /* 0x00000005941b7c20 */ /* 0x000fe20008410000 */
[----:B------:R-:W-:Y:S01]  /*7480*/  I2FP.F32.S32 R12, R12 ;  /* 0x0000000c000c7245 */ /* 0x000fe20000201400 */
[----:B------:R-:W4:Y:S01]  /*7490*/  MUFU.TANH R9, R9 ;  /* 0x0000000900097308 */ /* 0x000f220000002400 */
[----:B------:R-:W-:Y:S01]  /*74a0*/  FSEL R21, R21, -INF , !P1 ;  /* 0xff80000015157808 */ /* 0x000fe20004800000 */
[----:B------:R-:W-:Y:S01]  /*74b0*/  FMUL.FTZ R29, R149, UR5 ;  /* 0x00000005951d7c20 */ /* 0x000fe20008410000 */
[----:B------:R-:W-:Y:S01]  /*74c0*/  ISETP.GE.AND P0, PT, R10, R240, PT ;  /* 0x000000f00a00720c */ /* 0x000fe20003f06270 */
[-C--:B-1----:R-:W-:Y:S01]  /*74d0*/  FFMA.FTZ R22, R12, R0.reuse, R145 ;  /* 0x000000000c167223 */ /* 0x082fe20000010091 */
[-C--:B------:R-:W-:Y:S01]  /*74e0*/  ISETP.GE.AND P1, PT, R10, R237.reuse, PT ;  /* 0x000000ed0a00720c */ /* 0x080fe20003f26270 */
[----:B------:R-:W-:Y:S01]  /*74f0*/  FFMA.FTZ R23, R12, R0, R137 ;  /* 0x000000000c177223 */ /* 0x000fe20000010089 */
[----:B------:R-:W-:Y:S01]  /*7500*/  I2FP.F32.S32 R10, R10 ;  /* 0x0000000a000a7245 */ /* 0x000fe20000201400 */
[----:B------:R-:W1:Y:S01]  /*7510*/  MUFU.TANH R5, R5 ;  /* 0x0000000500057308 */ /* 0x000e620000002400 */
[----:B------:R-:W-:Y:S01]  /*7520*/  VIADD R12, R4, 0x10 ;  /* 0x00000010040c7836 */ /* 0x000fe20000000000 */
[----:B------:R-:W-:Y:S01]  /*7530*/  FSEL R22, R22, -INF , !P5 ;  /* 0xff80000016167808 */ /* 0x000fe20006800000 */
[----:B------:R-:W-:Y:S01]  /*7540*/  FMUL.FTZ R151, R151, UR5 ;  /* 0x0000000597977c20 */ /* 0x000fe20008410000 */
[CC--:B------:R-:W-:Y:S01]  /*7550*/  FFMA.FTZ R20, R10.reuse, R0.reuse, R17 ;  /* 0x000000000a147223 */ /* 0x0c0fe20000010011 */
[----:B------:R-:W-:Y:S01]  /*7560*/  FFMA.FTZ R19, R10, R0, R19 ;  /* 0x000000000a137223 */ /* 0x000fe20000010013 */
[----:B------:R-:W-:Y:S01]  /*7570*/  FSEL R23, R23, -INF , !P6 ;  /* 0xff80000017177808 */ /* 0x000fe20007000000 */
[----:B------:R-:W-:Y:S01]  /*7580*/  VIADD R10, R4, 0x11 ;  /* 0x00000011040a7836 */ /* 0x000fe20000000000 */
[C---:B------:R-:W-:Y:S01]  /*7590*/  ISETP.GE.AND P5, PT, R12.reuse, R240, PT ;  /* 0x000000f00c00720c */ /* 0x040fe20003fa6270 */
[----:B------:R-:W-:Y:S01]  /*75a0*/  MUFU.TANH R7, R7 ;  /* 0x0000000700077308 */ /* 0x000fe20000002400 */
[-C--:B------:R-:W-:Y:S01]  /*75b0*/  ISETP.GE.AND P6, PT, R12, R237.reuse, PT ;  /* 0x000000ed0c00720c */ /* 0x080fe20003fc6270 */
[----:B------:R-:W-:Y:S01]  /*75c0*/  FMUL.FTZ R162, R162, UR5 ;  /* 0x00000005a2a27c20 */ /* 0x000fe20008410000 */
[----:B------:R-:W-:Y:S01]  /*75d0*/  I2FP.F32.S32 R12, R12 ;  /* 0x0000000c000c7245 */ /* 0x000fe20000201400 */
[----:B------:R-:W-:Y:S01]  /*75e0*/  FMUL.FTZ R161, R161, UR5 ;  /* 0x00000005a1a17c20 */ /* 0x000fe20008410000 */
[----:B------:R-:W-:Y:S01]  /*75f0*/  FSEL R20, R20, -INF , !P0 ;  /* 0xff80000014147808 */ /* 0x000fe20004000000 */
[----:B------:R-:W-:Y:S01]  /*7600*/  FMUL.FTZ R163, R163, UR5 ;  /* 0x00000005a3a37c20 */ /* 0x000fe20008410000 */
[----:B------:R-:W-:Y:S01]  /*7610*/  FSEL R19, R19, -INF , !P1 ;  /* 0xff80000013137808 */ /* 0x000fe20004800000 */
[----:B------:R-:W-:Y:S01]  /*7620*/  MUFU.TANH R13, R13 ;  /* 0x0000000d000d7308 */ /* 0x000fe20000002400 */
[----:B------:R-:W-:Y:S01]  /*7630*/  ISETP.GE.AND P0, PT, R10, R240, PT ;  /* 0x000000f00a00720c */ /* 0x000fe20003f06270 */
[-C--:B--2---:R-:W-:Y:S01]  /*7640*/  FFMA.FTZ R139, R12, R0.reuse, R139 ;  /* 0x000000000c8b7223 */ /* 0x084fe2000001008b */
[----:B------:R-:W-:Y:S01]  /*7650*/  ISETP.GE.AND P1, PT, R10, R237, PT ;  /* 0x000000ed0a00720c */ /* 0x000fe20003f26270 */
[----:B---3--:R-:W-:Y:S01]  /*7660*/  FFMA.FTZ R11, R12, R0, R11 ;  /* 0x000000000c0b7223 */ /* 0x008fe2000001000b */
[----:B------:R-:W-:Y:S01]  /*7670*/  I2FP.F32.S32 R10, R10 ;  /* 0x0000000a000a7245 */ /* 0x000fe20000201400 */
[----:B------:R-:W-:-:S02]  /*7680*/  VIADD R12, R4, 0x18 ;  /* 0x00000018040c7836 */ /* 0x000fc40000000000 */
[----:B------:R-:W-:Y:S01]  /*7690*/  FMUL.FTZ R160, R160, UR5 ;  /* 0x00000005a0a07c20 */ /* 0x000fe20008410000 */
[----:B------:R-:W2:Y:S01]  /*76a0*/  MUFU.TANH R25, R25 ;  /* 0x0000001900197308 */ /* 0x000ea20000002400 */
[----:B------:R-:W-:Y:S01]  /*76b0*/  FSEL R177, R11, -INF , !P6 ;  /* 0xff8000000bb17808 */ /* 0x000fe20007000000 */
[CC--:B----4-:R-:W-:Y:S01]  /*76c0*/  FFMA.FTZ R9, R10.reuse, R0.reuse, R9 ;  /* 0x000000000a097223 */ /* 0x0d0fe20000010009 */
[----:B-1----:R-:W-:Y:S01]  /*76d0*/  FFMA.FTZ R179, R10, R0, R5 ;  /* 0x000000000ab37223 */ /* 0x002fe20000010005 */
[----:B------:R-:W-:Y:S01]  /*76e0*/  VIADD R10, R4, 0x19 ;  /* 0x00000019040a7836 */ /* 0x000fe20000000000 */
[-C--:B------:R-:W-:Y:S01]  /*76f0*/  ISETP.GE.AND P6, PT, R12, R237.reuse, PT ;  /* 0x000000ed0c00720c */ /* 0x080fe20003fc6270 */
[----:B------:R-:W-:Y:S01]  /*7700*/  FMUL.FTZ R172, R172, UR5 ;  /* 0x00000005acac7c20 */ /* 0x000fe20008410000 */
[----:B------:R-:W-:Y:S01]  /*7710*/  FSEL R148, R9, -INF , !P0 ;  /* 0xff80000009947808 */ /* 0x000fe20004000000 */
[----:B------:R-:W1:Y:S01]  /*7720*/  MUFU.TANH R15, R15 ;  /* 0x0000000f000f7308 */ /* 0x000e620000002400 */
[----:B------:R-:W-:Y:S01]  /*7730*/  FSEL R179, R179, -INF , !P1 ;  /* 0xff800000b3b37808 */ /* 0x000fe20004800000 */
[----:B------:R-:W-:Y:S01]  /*7740*/  FMUL.FTZ R174, R174, UR5 ;  /* 0x00000005aeae7c20 */ /* 0x000fe20008410000 */
[C---:B------:R-:W-:Y:S01]  /*7750*/  ISETP.GE.AND P0, PT, R10.reuse, R240, PT ;  /* 0x000000f00a00720c */ /* 0x040fe20003f06270 */
[----:B------:R-:W-:Y:S01]  /*7760*/  FMUL.FTZ R173, R173, UR5 ;  /* 0x00000005adad7c20 */ /* 0x000fe20008410000 */
[----:B------:R-:W-:Y:S01]  /*7770*/  ISETP.GE.AND P1, PT, R10, R237, PT ;  /* 0x000000ed0a00720c */ /* 0x000fe20003f26270 */
[----:B------:R-:W-:Y:S01]  /*7780*/  FMUL.FTZ R175, R175, UR5 ;  /* 0x00000005afaf7c20 */ /* 0x000fe20008410000 */
[----:B------:R-:W-:Y:S01]  /*7790*/  I2FP.F32.S32 R10, R10 ;  /* 0x0000000a000a7245 */ /* 0x000fe20000201400 */
[----:B------:R3:W-:Y:S01]  /*77a0*/  MUFU.TANH R31, R150 ;  /* 0x00000096001f7308 */ /* 0x0007e20000002400 */
[----:B------:R-:W-:Y:S01]  /*77b0*/  FMUL.FTZ R168, R168, UR5 ;  /* 0x00000005a8a87c20 */ /* 0x000fe20008410000 */
[----:B------:R-:W-:Y:S01]  /*77c0*/  FMUL.FTZ R8, R170, UR5 ;  /* 0x00000005aa087c20 */ /* 0x000fe20008410000 */
[----:B------:R-:W-:Y:S01]  /*77d0*/  FMUL.FTZ R171, R171, UR5 ;  /* 0x00000005abab7c20 */ /* 0x000fe20008410000 */
[----:B--2---:R-:W-:Y:S01]  /*77e0*/  FFMA.FTZ R25, R10, R0, R25 ;  /* 0x000000000a197223 */ /* 0x004fe20000010019 */
[----:B------:R-:W-:-:S03]  /*77f0*/  FMUL.FTZ R6, R169, UR5 ;  /* 0x00000005a9067c20 */ /* 0x000fc60008410000 */
[----:B------:R-:W-:Y:S01]  /*7800*/  MUFU.TANH R27, R27 ;  /* 0x0000001b001b7308 */ /* 0x000fe20000002400 */
[----:B-1----:R-:W-:Y:S01]  /*7810*/  FFMA.FTZ R15, R10, R0, R15 ;  /* 0x000000000a0f7223 */ /* 0x002fe2000001000f */
[----:B------:R-:W-:Y:S01]  /*7820*/  VIADD R10, R4, 0x21 ;  /* 0x00000021040a7836 */ /* 0x000fe20000000000 */
[----:B------:R-:W-:-:S03]  /*7830*/  FSEL R136, R25, -INF , !P0 ;  /* 0xff80000019887808 */ /* 0x000fc60004000000 */
[----:B------:R-:W-:Y:S02]  /*7840*/  FSEL R149, R15, -INF , !P1 ;  /* 0xff8000000f957808 */ /* 0x000fe40004800000 */
[----:B------:R-:W1:Y:S01]  /*7850*/  MUFU.TANH R29, R29 ;  /* 0x0000001d001d7308 */ /* 0x000e620000002400 */
[----:B---3--:R-:W-:Y:S02]  /*7860*/  FSEL R150, R139, -INF , !P5 ;  /* 0xff8000008b967808 */ /* 0x008fe40006800000 */
[----:B------:R-:W-:Y:S02]  /*7870*/  ISETP.GE.AND P5, PT, R12, R240, PT ;  /* 0x000000f00c00720c */ /* 0x000fe40003fa6270 */
[----:B------:R-:W-:Y:S02]  /*7880*/  I2FP.F32.S32 R12, R12 ;  /* 0x0000000c000c7245 */ /* 0x000fe40000201400 */
[C---:B------:R-:W-:Y:S01]  /*7890*/  ISETP.GE.AND P0, PT, R10.reuse, R240, PT ;  /* 0x000000f00a00720c */ /* 0x040fe20003f06270 */
[----:B------:R2:W3:Y:S01]  /*78a0*/  MUFU.TANH R35, R151 ;  /* 0x0000009700237308 */ /* 0x0004e20000002400 */
[----:B------:R-:W-:Y:S01]  /*78b0*/  ISETP.GE.AND P1, PT, R10, R237, PT ;  /* 0x000000ed0a00720c */ /* 0x000fe20003f26270 */
[CC--:B------:R-:W-:Y:S01]  /*78c0*/  FFMA.FTZ R7, R12.reuse, R0.reuse, R7 ;  /* 0x000000000c077223 */ /* 0x0c0fe20000010007 */
[----:B------:R-:W-:Y:S01]  /*78d0*/  FFMA.FTZ R13, R12, R0, R13 ;  /* 0x000000000c0d7223 */ /* 0x000fe2000001000d */
[----:B------:R-:W-:Y:S01]  /*78e0*/  VIADD R12, R4, 0x20 ;  /* 0x00000020040c7836 */ /* 0x000fe20000000000 */
[----:B------:R-:W-:-:S02]  /*78f0*/  I2FP.F32.S32 R10, R10 ;  /* 0x0000000a000a7245 */ /* 0x000fc40000201400 */
[----:B------:R-:W-:Y:S01]  /*7900*/  FSEL R138, R7, -INF , !P5 ;  /* 0xff800000078a7808 */ /* 0x000fe20006800000 */
[----:B------:R-:W4:Y:S01]  /*7910*/  MUFU.TANH R5, R162 ;  /* 0x000000a200057308 */ /* 0x000f220000002400 */
[----:B------:R-:W-:Y:S01]  /*7920*/  ISETP.GE.AND P5, PT, R12, R240, PT ;  /* 0x000000f00c00720c */ /* 0x000fe20003fa6270 */
[----:B-1----:R-:W-:-:S05]  /*7930*/  FFMA.FTZ R29, R10, R0, R29 ;  /* 0x000000000a1d7223 */ /* 0x002fca000001001d */
[----:B------:R-:W-:Y:S01]  /*7940*/  FSEL R144, R29, -INF , !P0 ;  /* 0xff8000001d907808 */ /* 0x000fe20004000000 */
[----:B------:R-:W1:Y:S01]  /*7950*/  MUFU.TANH R17, R160 ;  /* 0x000000a000117308 */ /* 0x000e620000002400 */
[----:B--2---:R-:W-:Y:S01]  /*7960*/  FSEL R151, R13, -INF , !P6 ;  /* 0xff8000000d977808 */ /* 0x004fe20007000000 */
[----:B---3--:R-:W-:Y:S01]  /*7970*/  FFMA.FTZ R35, R10, R0, R35 ;  /* 0x000000000a237223 */ /* 0x008fe20000010023 */
[-C--:B------:R-:W-:Y:S01]  /*7980*/  ISETP.GE.AND P6, PT, R12, R237.reuse, PT ;  /* 0x000000ed0c00720c */ /* 0x080fe20003fc6270 */
[----:B------:R-:W-:Y:S01]  /*7990*/  VIADD R10, R4, 0x29 ;  /* 0x00000029040a7836 */ /* 0x000fe20000000000 */
[----:B------:R-:W-:Y:S02]  /*79a0*/  I2FP.F32.S32 R12, R12 ;  /* 0x0000000c000c7245 */ /* 0x000fe40000201400 */
[----:B------:R-:W-:Y:S01]  /*79b0*/  FSEL R145, R35, -INF , !P1 ;  /* 0xff80000023917808 */ /* 0x000fe20004800000 */
[----:B------:R-:W2:Y:S01]  /*79c0*/  MUFU.TANH R161, R161 ;  /* 0x000000a100a17308 */ /* 0x000ea20000002400 */
[----:B------:R-:W-:Y:S01]  /*79d0*/  ISETP.GE.AND P0, PT, R10, R240, PT ;  /* 0x000000f00a00720c */ /* 0x000fe20003f06270 */
[CC--:B------:R-:W-:Y:S01]  /*79e0*/  FFMA.FTZ R27, R12.reuse, R0.reuse, R27 ;  /* 0x000000000c1b7223 */ /* 0x0c0fe2000001001b */
[----:B------:R-:W-:Y:S01]  /*79f0*/  FFMA.FTZ R31, R12, R0, R31 ;  /* 0x000000000c1f7223 */ /* 0x000fe2000001001f */
[----:B------:R-:W-:Y:S01]  /*7a00*/  VIADD R12, R4, 0x28 ;  /* 0x00000028040c7836 */ /* 0x000fe20000000000 */
[----:B------:R-:W-:-:S02]  /*7a10*/  ISETP.GE.AND P1, PT, R10, R237, PT ;  /* 0x000000ed0a00720c */ /* 0x000fc40003f26270 */
[----:B------:R-:W-:Y:S01]  /*7a20*/  FSEL R146, R27, -INF , !P5 ;  /* 0xff8000001b927808 */ /* 0x000fe20006800000 */
[----:B------:R-:W3:Y:S01]  /*7a30*/  MUFU.TANH R163, R163 ;  /* 0x000000a300a37308 */ /* 0x000ee20000002400 */
[----:B------:R-:W-:Y:S02]  /*7a40*/  FSEL R147, R31, -INF , !P6 ;  /* 0xff8000001f937808 */ /* 0x000fe40007000000 */
[C---:B------:R-:W-:Y:S01]  /*7a50*/  ISETP.GE.AND P5, PT, R12.reuse, R240, PT ;  /* 0x000000f00c00720c */ /* 0x040fe20003fa6270 */
[----:B------:R-:W-:Y:S01]  /*7a60*/  BAR.SYNC.DEFER_BLOCKING 0x0 ;  /* 0x0000000000007b1d */ /* 0x000fe20000010000 */
[----:B------:R-:W-:Y:S02]  /*7a70*/  ISETP.GE.AND P6, PT, R12, R237, PT ;  /* 0x000000ed0c00720c */ /* 0x000fe40003fc6270 */
[----:B------:R-:W-:Y:S02]  /*7a80*/  I2FP.F32.S32 R12, R12 ;  /* 0x0000000c000c7245 */ /* 0x000fe40000201400 */
[----:B------:R-:W-:Y:S01]  /*7a90*/  I2FP.F32.S32 R10, R10 ;  /* 0x0000000a000a7245 */ /* 0x000fe20000201400 */
[----:B------:R-:W5:Y:S02]  /*7aa0*/  MUFU.TANH R7, R172 ;  /* 0x000000ac00077308 */ /* 0x000f640000002400 */
[----:B----4-:R-:W-:Y:S01]  /*7ab0*/  FFMA.FTZ R143, R12, R0, R5 ;  /* 0x000000000c8f7223 */ /* 0x010fe20000010005 */
[----:B------:R-:W-:-:S02]  /*7ac0*/  VIADD R5, R4, 0x30 ;  /* 0x0000003004057836 */ /* 0x000fc40000000000 */
[-C--:B-1----:R-:W-:Y:S01]  /*7ad0*/  FFMA.FTZ R17, R12, R0.reuse, R17 ;  /* 0x000000000c117223 */ /* 0x082fe20000010011 */
[CC--:B--2---:R-:W-:Y:S01]  /*7ae0*/  FFMA.FTZ R140, R10.reuse, R0.reuse, R161 ;  /* 0x000000000a8c7223 */ /* 0x0c4fe200000100a1 */
[----:B---3--:R-:W-:Y:S01]  /*7af0*/  FFMA.FTZ R141, R10, R0, R163 ;  /* 0x000000000a8d7223 */ /* 0x008fe200000100a3 */
[----:B------:R5:W1:Y:S01]  /*7b00*/  MUFU.TANH R9, R174 ;  /* 0x000000ae00097308 */ /* 0x000a620000002400 */
[----:B------:R-:W-:Y:S01]  /*7b10*/  VIADD R10, R4, 0x31 ;  /* 0x00000031040a7836 */ /* 0x000fe20000000000 */
[----:B------:R-:W-:Y:S02]  /*7b20*/  I2FP.F32.S32 R12, R5 ;  /* 0x00000005000c7245 */ /* 0x000fe40000201400 */
[----:B------:R-:W-:Y:S02]  /*7b30*/  FSEL R142, R17, -INF , !P5 ;  /* 0xff800000118e7808 */ /* 0x000fe40006800000 */
[----:B------:R-:W-:Y:S02]  /*7b40*/  FSEL R143, R143, -INF , !P6 ;  /* 0xff8000008f8f7808 */ /* 0x000fe40007000000 */
[----:B------:R-:W2:Y:S01]  /*7b50*/  MUFU.TANH R173, R173 ;  /* 0x000000ad00ad7308 */ /* 0x000ea20000002400 */
[----:B------:R-:W-:-:S02]  /*7b60*/  FSEL R140, R140, -INF , !P0 ;  /* 0xff8000008c8c7808 */ /* 0x000fc40004000000 */
[----:B------:R-:W-:Y:S02]  /*7b70*/  FSEL R141, R141, -INF , !P1 ;  /* 0xff8000008d8d7808 */ /* 0x000fe40004800000 */
[CC--:B------:R-:W-:Y:S02]  /*7b80*/  ISETP.GE.AND P5, PT, R5.reuse, R240.reuse, PT ;  /* 0x000000f00500720c */ /* 0x0c0fe40003fa6270 */
[-C--:B------:R-:W-:Y:S01]  /*7b90*/  ISETP.GE.AND P6, PT, R5, R237.reuse, PT ;  /* 0x000000ed0500720c */ /* 0x080fe20003fc6270 */
[----:B------:R-:W3:Y:S01]  /*7ba0*/  MUFU.TANH R175, R175 ;  /* 0x000000af00af7308 */ /* 0x000ee20000002400 */
[----:B------:R-:W-:Y:S01]  /*7bb0*/  ISETP.GE.AND P0, PT, R10, R240, PT ;  /* 0x000000f00a00720c */ /* 0x000fe20003f06270 */
[-C--:B-----5:R-:W-:Y:S01]  /*7bc0*/  FFMA.FTZ R174, R12, R0.reuse, R7 ;  /* 0x000000000cae7223 */ /* 0x0a0fe20000010007 */
[----:B------:R-:W-:Y:S01]  /*7bd0*/  ISETP.GE.AND P1, PT, R10, R237, PT ;  /* 0x000000ed0a00720c */ /* 0x000fe20003f26270 */
[----:B-1----:R-:W-:Y:S01]  /*7be0*/  FFMA.FTZ R9, R12, R0, R9 ;  /* 0x000000000c097223 */ /* 0x002fe20000010009 */
[----:B------:R-:W-:-:S02]  /*7bf0*/  I2FP.F32.S32 R10, R10 ;  /* 0x0000000a000a7245 */ /* 0x000fc40000201400 */
[----:B------:R-:W-:Y:S01]  /*7c00*/  FSEL R174, R174, -INF , !P5 ;  /* 0xff800000aeae7808 */ /* 0x000fe20006800000 */
[----:B------:R-:W1:Y:S01]  /*7c10*/  MUFU.TANH R5, R168 ;  /* 0x000000a800057308 */ /* 0x000e620000002400 */
[----:B------:R-:W-:Y:S01]  /*7c20*/  FSEL R169, R9, -INF , !P6 ;  /* 0xff80000009a97808 */ /* 0x000fe20007000000 */
[----:B--2---:R-:W-:Y:S01]  /*7c30*/  FFMA.FTZ R170, R10, R0, R173 ;  /* 0x000000000aaa7223 */ /* 0x004fe200000100ad */
[----:B------:R-:W-:-:S04]  /*7c40*/  ISETP.GE.AND P5, PT, R4, R240, PT ;  /* 0x000000f00400720c */ /* 0x000fc80003fa6270 */
[----:B------:R-:W-:Y:S01]  /*7c50*/  FSEL R170, R170, -INF , !P0 ;  /* 0xff800000aaaa7808 */ /* 0x000fe20004000000 */
[----:B------:R2:W4:Y:S01]  /*7c60*/  MUFU.TANH R7, R8 ;  /* 0x0000000800077308 */ /* 0x0005220000002400 */
[----:B---3--:R-:W-:Y:S01]  /*7c70*/  FFMA.FTZ R167, R10, R0, R175 ;  /* 0x000000000aa77223 */ /* 0x008fe200000100af */
[----:B------:R-:W-:-:S04]  /*7c80*/  VIADD R10, R4, 0x38 ;  /* 0x00000038040a7836 */ /* 0x000fc80000000000 */
[----:B------:R-:W-:Y:S02]  /*7c90*/  FSEL R167, R167, -INF , !P1 ;  /* 0xff800000a7a77808 */ /* 0x000fe40004800000 */
[----:B------:R3:W5:Y:S01]  /*7ca0*/  MUFU.TANH R9, R6 ;  /* 0x0000000600097308 */ /* 0x0007620000002400 */
[C---:B------:R-:W-:Y:S02]  /*7cb0*/  ISETP.GE.AND P6, PT, R10.reuse, R240, PT ;  /* 0x000000f00a00720c */ /* 0x040fe40003fc6270 */
[-C--:B------:R-:W-:Y:S02]  /*7cc0*/  ISETP.GE.AND P0, PT, R10, R237.reuse, PT ;  /* 0x000000ed0a00720c */ /* 0x080fe40003f06270 */
[C---:B------:R-:W-:Y:S02]  /*7cd0*/  ISETP.GE.AND P1, PT, R4.reuse, R237, PT ;  /* 0x000000ed0400720c */ /* 0x040fe40003f26270 */
[----:B------:R-:W-:Y:S01]  /*7ce0*/  I2FP.F32.S32 R10, R10 ;  /* 0x0000000a000a7245 */ /* 0x000fe20000201400 */
[----:B------:R-:W5:Y:S01]  /*7cf0*/  MUFU.TANH R171, R171 ;  /* 0x000000ab00ab7308 */ /* 0x000f620000002400 */
[----:B--2---:R-:W-:Y:S01]  /*7d00*/  I2FP.F32.S32 R8, R4 ;  /* 0x0000000400087245 */ /* 0x004fe20000201400 */
[----:B------:R-:W-:-:S02]  /*7d10*/  VIADD R4, R4, 0x39 ;  /* 0x0000003904047836 */ /* 0x000fc40000000000 */
[CC--:B-1----:R-:W-:Y:S01]  /*7d20*/  FFMA.FTZ R5, R10.reuse, R0.reuse, R5 ;  /* 0x000000000a057223 */ /* 0x0c2fe20000010005 */
[-C--:B----4-:R-:W-:Y:S01]  /*7d30*/  FFMA.FTZ R7, R10, R0.reuse, R7 ;  /* 0x000000000a077223 */ /* 0x090fe20000010007 */
[CC--:B------:R-:W-:Y:S01]  /*7d40*/  FFMA.FTZ R3, R8.reuse, R0.reuse, R3 ;  /* 0x0000000008037223 */ /* 0x0c0fe20000010003 */
[----:B------:R-:W-:Y:S01]  /*7d50*/  FFMA.FTZ R25, R8, R0, R33 ;  /* 0x0000000008197223 */ /* 0x000fe20000010021 */
[----:B---3--:R-:W-:-:S03]  /*7d60*/  I2FP.F32.S32 R6, R4 ;  /* 0x0000000400067245 */ /* 0x008fc60000201400 */
[----:B------:R-:W-:Y:S02]  /*7d70*/  FSEL R24, R3, -INF , !P5 ;  /* 0xff80000003187808 */ /* 0x000fe40006800000 */
[----:B------:R-:W-:Y:S01]  /*7d80*/  ISETP.GE.AND P5, PT, R232, 0x3, PT ;  /* 0x00000003e800780c */ /* 0x000fe20003fa6270 */
[CC--:B-----5:R-:W-:Y:S01]  /*7d90*/  FFMA.FTZ R9, R6.reuse, R0.reuse, R9 ;  /* 0x0000000006097223 */ /* 0x0e0fe20000010009 */
[----:B------:R-:W-:Y:S02]  /*7da0*/  FSEL R168, R5, -INF , !P6 ;  /* 0xff80000005a87808 */ /* 0x000fe40007000000 */
[----:B------:R-:W-:Y:S01]  /*7db0*/  FSEL R165, R7, -INF , !P0 ;  /* 0xff80000007a57808 */ /* 0x000fe20004000000 */
[----:B------:R-:W-:Y:S01]  /*7dc0*/  FFMA.FTZ R163, R6, R0, R171 ;  /* 0x0000000006a37223 */ /* 0x000fe200000100ab */
[C---:B------:R-:W-:Y:S02]  /*7dd0*/  ISETP.GE.AND P6, PT, R4.reuse, R240, PT ;  /* 0x000000f00400720c */ /* 0x040fe40003fc6270 */
[----:B------:R-:W-:-:S02]  /*7de0*/  ISETP.GE.AND P0, PT, R4, R237, PT ;  /* 0x000000ed0400720c */ /* 0x000fc40003f06270 */
[----:B------:R-:W-:Y:S02]  /*7df0*/  FSEL R25, R25, -INF , !P1 ;  /* 0xff80000019197808 */ /* 0x000fe40004800000 */
[----:B------:R-:W-:Y:S02]  /*7e00*/  FSEL R166, R9, -INF , !P6 ;  /* 0xff80000009a67808 */ /* 0x000fe40007000000 */
[----:B------:R-:W-:Y:S01]  /*7e10*/  FSEL R163, R163, -INF , !P0 ;  /* 0xff800000a3a37808 */ /* 0x000fe20004000000 */
        /* <DEDUP_REMOVED lines=49> */
[--C-:B------:R-:W-:Y:S01]  /*8130*/  @!P3 LEA.HI.X R27, R3, R17, R28.reuse, 0x1, P0 ;  /* 0x00000011031bb211 */ /* 0x100fe200000f0c1c */
[----:B------:R2:W-:Y:S01]  /*8140*/  @P3 STS.128 [R223+0x8800], RZ ;  /* 0x008800ffdf003388 */ /* 0x0005e20000000c00 */
[----:B------:R-:W-:Y:S01]  /*8150*/  IADD3 R17, P6, R216, R3, RZ ;  /* 0x00000003d8117210 */ /* 0x000fe20007fde0ff */
[----:B------:R-:W1:Y:S02]  /*8160*/  @!P2 LDC.64 R8, c[0x0][0x218] ;  /* 0x00008600ff08ab82 */ /* 0x000e640000000a00 */
[----:B------:R-:W-:Y:S01]  /*8170*/  @!PT LDS RZ, [RZ] ;  /* 0x00000000fffff984 */ /* 0x000fe20000000800 */
[----:B------:R-:W-:Y:S01]  /*8180*/  @!PT LDS RZ, [RZ] ;  /* 0x00000000fffff984 */ /* 0x000fe20000000800 */
[----:B------:R-:W-:Y:S01]  /*8190*/  @!PT LDS RZ, [RZ] ;  /* 0x00000000fffff984 */ /* 0x000fe20000000800 */
[----:B------:R2:W-:Y:S01]  /*81a0*/  @!P3 LDGSTS.E.BYPASS.LTC128B.128 [R223+0x8800], desc[UR8][R26.64+0x80] ;  /* 0x088000801adfbfae */ /* 0x0005e2000b901d48 */
[----:B---3--:R-:W-:Y:S01]  /*81b0*/  @!P4 LEA R34, P1, R17, R12, 0x1 ;  /* 0x0000000c1122c211 */ /* 0x008fe200078208ff */
[----:B------:R-:W-:-:S02]  /*81c0*/  IMAD.X R12, R207, 0x1, R28, P6 ;  /* 0x00000001cf0c7824 */ /* 0x000fc400030e061c */
[----:B------:R2:W-:Y:S02]  /*81d0*/  @P2 STS.128 [R223+0xa800], RZ ;  /* 0x00a800ffdf002388 */ /* 0x0005e40000000c00 */
[----:B------:R-:W3:Y:S01]  /*81e0*/  @!P4 LDC.64 R6, c[0x0][0x218] ;  /* 0x00008600ff06cb82 */ /* 0x000ee20000000a00 */
[----:B----4-:R-:W-:Y:S02]  /*81f0*/  @!P2 LEA R14, P0, R3, R14, 0x1 ;  /* 0x0000000e030ea211 */ /* 0x010fe400078008ff */
[----:B------:R-:W-:Y:S02]  /*8200*/  @!P4 LEA.HI.X R35, R17, R13, R12, 0x1, P1 ;  /* 0x0000000d1123c211 */ /* 0x000fe400008f0c0c */
[----:B------:R-:W-:Y:S02]  /*8210*/  @!P2 LEA.HI.X R15, R3, R15, R28, 0x1, P0 ;  /* 0x0000000f030fa211 */ /* 0x000fe400000f0c1c */
[----:B------:R-:W-:Y:S01]  /*8220*/  IADD3 R3, P6, R216, R17, RZ ;  /* 0x00000011d8037210 */ /* 0x000fe20007fde0ff */
        /* <DEDUP_REMOVED lines=48> */
.L_x_768:
[----:B------:R-:W-:Y:S05]  /*8530*/  BSYNC B0 ;  /* 0x0000000000007941 */ /* 0x000fea0003800000 */
.L_x_767:
[----:B------:R-:W0:Y:S02]  /*8540*/  LDGDEPBAR ;  /* 0x00000000000079af */ /* 0x000e240000000000 */
.L_x_766:
[----:B------:R-:W-:Y:S01]  /*8550*/  FMNMX.FTZ R3, R133, R24, !PT ;  /* 0x0000001885037209 */ /* 0x000fe20007810000 */
[----:B--2---:R-:W-:Y:S01]  /*8560*/  LDSM.16.MT88.4 R32, [R196+0xc000] ;  /* 0x00c00000c420783b */ /* 0x004fe20000004200 */
[----:B-1----:R-:W-:Y:S02]  /*8570*/  FMNMX.FTZ R4, R132, R25, !PT ;  /* 0x0000001984047209 */ /* 0x002fe40007810000 */
        /* <DEDUP_REMOVED lines=50> */
[--C-:B------:R-:W-:Y:S01]  /*88a0*/  FFMA.FTZ R159, R24, UR6, -R171.reuse ;  /* 0x00000006189f7c23 */ /* 0x100fe200080108ab */
        /* <DEDUP_REMOVED lines=34> */
[----:B------:R-:W4:Y:S01]  /*8ad0*/  MUFU.EX2 R155, R155 ;  /* 0x0000009b009b7308 */ /* 0x000f220000000800 */
[----:B---3--:R-:W-:Y:S01]  /*8ae0*/  F2FP.F16.F32.PACK_AB R4, R157, R159 ;  /* 0x0000009f9d04723e */ /* 0x008fe200000000ff */
[--C-:B------:R-:W-:Y:S01]  /*8af0*/  FFMA.FTZ R167, R167, UR6, -R164.reuse ;  /* 0x00000006a7a77c23 */ /* 0x100fe200080108a4 */
[----:B------:R-:W-:Y:S01]  /*8b00*/  LDSM.16.MT88.4 R140, [R198+0xf000] ;  /* 0x00f00000c68c783b */ /* 0x000fe20000004200 */
[----:B------:R-:W-:-:S04]  /*8b10*/  FFMA.FTZ R165, R165, UR6, -R164 ;  /* 0x00000006a5a57c23 */ /* 0x000fc800080108a4 */
[----:B------:R-:W-:Y:S08]  /*8b20*/  MUFU.EX2 R156, R156 ;  /* 0x0000009c009c7308 */ /* 0x000ff00000000800 */
        /* <DEDUP_REMOVED lines=27> */
[----:B------:R-:W1:Y:S01]  /*8ce0*/  MUFU.EX2 R175, R175 ;  /* 0x000000af00af7308 */ /* 0x000e620000000800 */
[-C--:B------:R-:W-:Y:S01]  /*8cf0*/  FMUL.FTZ R88, R88, R162.reuse ;  /* 0x000000a258587220 */ /* 0x080fe20000410000 */
[-C--:B------:R-:W-:Y:S01]  /*8d00*/  FMUL.FTZ R89, R89, R162.reuse ;  /* 0x000000a259597220 */ /* 0x080fe20000410000 */
[-C--:B------:R-:W-:Y:S01]  /*8d10*/  FMUL.FTZ R90, R90, R161.reuse ;  /* 0x000000a15a5a7220 */ /* 0x080fe20000410000 */
[C---:B------:R-:W-:Y:S01]  /*8d20*/  HMMA.16816.F32 R16, R4.reuse, R18, R116 ;  /* 0x000000120410723c */ /* 0x040fe20000001874 */
[----:B------:R-:W3:Y:S01]  /*8d30*/  LDSM.16.MT88.4 R116, [R200+0xe000] ;  /* 0x00e00000c874783b */ /* 0x000ee20000004200 */
[-C--:B------:R-:W-:Y:S01]  /*8d40*/  FMUL.FTZ R91, R91, R161.reuse ;  /* 0x000000a15b5b7220 */ /* 0x080fe20000410000 */
[-C--:B------:R-:W-:Y:S01]  /*8d50*/  FMUL.FTZ R12, R128, R162.reuse ;  /* 0x000000a2800c7220 */ /* 0x080fe20000410000 */
[----:B------:R-:W-:Y:S01]  /*8d60*/  MUFU.EX2 R173, R173 ;  /* 0x000000ad00ad7308 */ /* 0x000fe20000000800 */
        /* <DEDUP_REMOVED lines=23> */
[C---:B------:R-:W-:Y:S01]  /*8ee0*/  HMMA.16816.F32 R12, R4.reuse, R8, R12 ;  /* 0x00000008040c723c */ /* 0x040fe2000000180c */
[----:B------:R-:W-:Y:S01]  /*8ef0*/  LDSM.16.MT88.4 R128, [R197+0xc800] ;  /* 0x00c80000c580783b */ /* 0x000fe20000004200 */
[-C--:B------:R-:W-:Y:S01]  /*8f00*/  FMUL.FTZ R92, R92, R162.reuse ;  /* 0x000000a25c5c7220 */ /* 0x080fe20000410000 */
[-C--:B------:R-:W-:Y:S01]  /*8f10*/  FMUL.FTZ R93, R93, R162.reuse ;  /* 0x000000a25d5d7220 */ /* 0x080fe20000410000 */
[-C--:B------:R-:W-:Y:S01]  /*8f20*/  FMUL.FTZ R94, R94, R161.reuse ;  /* 0x000000a15e5e7220 */ /* 0x080fe20000410000 */
[----:B------:R-:W-:Y:S01]  /*8f30*/  LDSM.16.MT88.4 R120, [R200+0xe800] ;  /* 0x00e80000c878783b */ /* 0x000fe20000004200 */
[C---:B------:R-:W-:Y:S01]  /*8f40*/  HMMA.16816.F32 R100, R4.reuse, R32, R108 ;  /* 0x000000200464723c */ /* 0x040fe2000000186c */
[----:B------:R-:W2:Y:S01]  /*8f50*/  MUFU.EX2 R180, R180 ;  /* 0x000000b400b47308 */ /* 0x000ea20000000800 */
[-C--:B------:R-:W-:Y:S01]  /*8f60*/  FMUL.FTZ R95, R95, R161.reuse ;  /* 0x000000a15f5f7220 */ /* 0x080fe20000410000 */
[----:B------:R-:W4:Y:S01]  /*8f70*/  LDSM.16.MT88.4 R108, [R197+0xe000] ;  /* 0x00e00000c56c783b */ /* 0x000f220000004200 */
[-C--:B------:R-:W-:Y:S01]  /*8f80*/  FMUL.FTZ R96, R96, R162.reuse ;  /* 0x000000a260607220 */ /* 0x080fe20000410000 */
[-C--:B------:R-:W-:Y:S01]  /*8f90*/  FMUL.FTZ R97, R97, R162.reuse ;  /* 0x000000a261617220 */ /* 0x080fe20000410000 */
[C---:B------:R-:W-:Y:S01]  /*8fa0*/  HMMA.16816.F32 R32, R4.reuse, R34, R104 ;  /* 0x000000220420723c */ /* 0x040fe20000001868 */
[-C--:B------:R-:W-:Y:S01]  /*8fb0*/  FMUL.FTZ R98, R98, R161.reuse ;  /* 0x000000a162627220 */ /* 0x080fe20000410000 */
[-C--:B------:R-:W-:Y:S01]  /*8fc0*/  FMUL.FTZ R99, R99, R161.reuse ;  /* 0x000000a163637220 */ /* 0x080fe20000410000 */
[----:B------:R-:W-:Y:S03]  /*8fd0*/  MUFU.EX2 R178, R178 ;  /* 0x000000b200b27308 */ /* 0x000fe60000000800 */
        /* <DEDUP_REMOVED lines=11> */
[C---:B---3--:R-:W-:Y:S03]  /*9090*/  HMMA.16816.F32 R40, R4.reuse, R116, R104 ;  /* 0x000000740428723c */ /* 0x048fe60000001868 */
[----:B------:R-:W3:Y:S03]  /*90a0*/  LDSM.16.MT88.4 R104, [R196+0xe000] ;  /* 0x00e00000c468783b */ /* 0x000ee60000004200 */
        /* <DEDUP_REMOVED lines=10> */
[----:B------:R-:W-:-:S03]  /*9150*/  FMUL.FTZ R47, R51, R161 ;  /* 0x000000a1332f7220 */ /* 0x000fc60000410000 */
[----:B------:R-:W5:Y:S02]  /*9160*/  MUFU.EX2 R182, R182 ;  /* 0x000000b600b67308 */ /* 0x000f640000000800 */
[C---:B------:R-:W-:Y:S06]  /*9170*/  HMMA.16816.F32 R48, R4.reuse, R112, R116 ;  /* 0x000000700430723c */ /* 0x040fec0000001874 */
        /* <DEDUP_REMOVED lines=23> */
[C---:B---3--:R-:W-:Y:S06]  /*92f0*/  HMMA.16816.F32 R64, R4.reuse, R104, R116 ;  /* 0x000000680440723c */ /* 0x048fec0000001874 */
        /* <DEDUP_REMOVED lines=11> */
[C---:B-1----:R-:W-:Y:S01]  /*93b0*/  HMMA.16816.F32 R72, R4.reuse, R112, R116 ;  /* 0x000000700448723c */ /* 0x042fe20000001874 */
[----:B------:R-:W1:Y:S05]  /*93c0*/  LDSM.16.MT88.4 R116, [R198+0xc800] ;  /* 0x00c80000c674783b */ /* 0x000e6a0000004200 */
[C---:B------:R-:W-:Y:S01]  /*93d0*/  HMMA.16816.F32 R68, R4.reuse, R114, R68 ;  /* 0x000000720444723c */ /* 0x040fe20000001844 */
[-C--:B------:R-:W-:Y:S01]  /*93e0*/  FMUL.FTZ R112, R80, R162.reuse ;  /* 0x000000a250707220 */ /* 0x080fe20000410000 */
[-C--:B------:R-:W-:Y:S01]  /*93f0*/  FMUL.FTZ R113, R81, R162.reuse ;  /* 0x000000a251717220 */ /* 0x080fe20000410000 */
[-C--:B------:R-:W-:Y:S01]  /*9400*/  FMUL.FTZ R80, R84, R162.reuse ;  /* 0x000000a254507220 */ /* 0x080fe20000410000 */
[-C--:B------:R-:W-:Y:S01]  /*9410*/  FMUL.FTZ R81, R85, R162.reuse ;  /* 0x000000a255517220 */ /* 0x080fe20000410000 */
[----:B------:R-:W1:Y:S01]  /*9420*/  MUFU.EX2 R210, R210 ;  /* 0x000000d200d27308 */ /* 0x000e620000000800 */
[----:B------:R-:W-:Y:S01]  /*9430*/  FFMA.FTZ R162, R236, R162, R159 ;  /* 0x000000a2eca27223 */ /* 0x000fe2000001009f */
[-C--:B------:R-:W-:Y:S01]  /*9440*/  FMUL.FTZ R114, R82, R161.reuse ;  /* 0x000000a152727220 */ /* 0x080fe20000410000 */
[-C--:B------:R-:W-:Y:S01]  /*9450*/  FMUL.FTZ R115, R83, R161.reuse ;  /* 0x000000a153737220 */ /* 0x080fe20000410000 */
[-C--:B------:R-:W-:Y:S01]  /*9460*/  FMUL.FTZ R82, R86, R161.reuse ;  /* 0x000000a156527220 */ /* 0x080fe20000410000 */
[-C--:B------:R-:W-:Y:S01]  /*9470*/  FMUL.FTZ R83, R87, R161.reuse ;  /* 0x000000a157537220 */ /* 0x080fe20000410000 */
[----:B------:R-:W-:Y:S01]  /*9480*/  FFMA.FTZ R161, R233, R161, R156 ;  /* 0x000000a1e9a17223 */ /* 0x000fe2000001009c */
[----:B------:R-:W-:Y:S01]  /*9490*/  FADD.FTZ R157, R157, R162 ;  /* 0x000000a29d9d7221 */ /* 0x000fe20000010000 */
[----:B------:R-:W-:Y:S01]  /*94a0*/  MUFU.EX2 R211, R211 ;  /* 0x000000d300d37308 */ /* 0x000fe20000000800 */
[----:B----4-:R-:W-:Y:S01]  /*94b0*/  HMMA.16816.F32 R76, R4, R108, R76 ;  /* 0x0000006c044c723c */ /* 0x010fe2000000184c */
[----:B------:R-:W-:Y:S01]  /*94c0*/  FADD.FTZ R154, R154, R161 ;  /* 0x000000a19a9a7221 */ /* 0x000fe20000010000 */
[----:B------:R-:W-:-:S03]  /*94d0*/  FADD.FTZ R158, R158, R157 ;  /* 0x0000009d9e9e7221 */ /* 0x000fc60000010000 */
[----:B------:R-:W-:Y:S01]  /*94e0*/  FADD.FTZ R153, R153, R154 ;  /* 0x0000009a99997221 */ /* 0x000fe20000010000 */
[C---:B------:R-:W-:Y:S01]  /*94f0*/  HMMA.16816.F32 R84, R4.reuse, R110, R112 ;  /* 0x0000006e0454723c */ /* 0x040fe20000001870 */
[----:B------:R-:W4:Y:S01]  /*9500*/  LDSM.16.MT88.4 R112, [R198+0xe800] ;  /* 0x00e80000c670783b */ /* 0x000f220000004200 */
[----:B------:R-:W4:Y:S01]  /*9510*/  MUFU.EX2 R212, R212 ;  /* 0x000000d400d47308 */ /* 0x000f220000000800 */
[----:B------:R-:W-:Y:S01]  /*9520*/  FADD.FTZ R155, R155, R158 ;  /* 0x0000009e9b9b7221 */ /* 0x000fe20000010000 */
[----:B------:R-:W-:Y:S01]  /*9530*/  FADD.FTZ R160, R160, R153 ;  /* 0x00000099a0a07221 */ /* 0x000fe20000010000 */
[----:B------:R-:W4:Y:S01]  /*9540*/  LDSM.16.MT88.4 R108, [R197+0xe800] ;  /* 0x00e80000c56c783b */ /* 0x000f220000004200 */
[C---:B---3--:R-:W-:Y:S04]  /*9550*/  HMMA.16816.F32 R80, R4.reuse, R104, R80 ;  /* 0x000000680450723c */ /* 0x048fe80000001850 */
[----:B------:R-:W-:Y:S02]  /*9560*/  MUFU.EX2 R167, R167 ;  /* 0x000000a700a77308 */ /* 0x000fe40000000800 */
[----:B------:R-:W-:Y:S01]  /*9570*/  HMMA.16816.F32 R88, R4, R106, R88 ;  /* 0x0000006a0458723c */ /* 0x000fe20000001858 */
[----:B------:R-:W-:-:S02]  /*9580*/  F2FP.F16.F32.PACK_AB R104, R175, R172 ;  /* 0x000000acaf68723e */ /* 0x000fc400000000ff */
[----:B--2---:R-:W-:-:S03]  /*9590*/  F2FP.F16.F32.PACK_AB R105, R180, R177 ;  /* 0x000000b1b469723e */ /* 0x004fc600000000ff */
        /* <DEDUP_REMOVED lines=87> */
[----:B------:R-:W-:Y:S01]  /*9b10*/  HMMA.16816.F32 R4, R96, R146, R4 ;  /* 0x000000926004723c */ /* 0x000fe20000001804 */
[----:B------:R-:W-:-:S06]  /*9b20*/  MOV R144, R2 ;  /* 0x0000000200907202 */ /* 0x000fcc0000000f00 */
        /* <DEDUP_REMOVED lines=21> */
[----:B------:R-:W-:Y:S01]  /*9c80*/  FADD.FTZ R8, R172, R155 ;  /* 0x0000009bac087221 */ /* 0x000fe20000010000 */
[----:B------:R-:W-:-:S03]  /*9c90*/  FADD.FTZ R9, R177, R160 ;  /* 0x000000a0b1097221 */ /* 0x000fc60000010000 */
[----:B------:R-:W-:Y:S01]  /*9ca0*/  FADD.FTZ R8, R175, R8 ;  /* 0x00000008af087221 */ /* 0x000fe20000010000 */
[----:B------:R-:W-:Y:S01]  /*9cb0*/  HMMA.16816.F32 R116, R96, R138, R116 ;  /* 0x0000008a6074723c */ /* 0x000fe20000001874 */
[----:B------:R-:W1:Y:S01]  /*9cc0*/  LDSM.16.MT88.4 R136, [R197+0x11800] ;  /* 0x01180000c588783b */ /* 0x000e620000004200 */
[----:B------:R-:W-:Y:S01]  /*9cd0*/  FADD.FTZ R9, R180, R9 ;  /* 0x00000009b4097221 */ /* 0x000fe20000010000 */
[----:B------:R-:W-:-:S03]  /*9ce0*/  FADD.FTZ R173, R173, R8 ;  /* 0x00000008adad7221 */ /* 0x000fc60000010000 */
        /* <DEDUP_REMOVED lines=25> */
[----:B------:R-:W-:Y:S01]  /*9e80*/  MOV R132, R3 ;  /* 0x0000000300847202 */ /* 0x000fe20000000f00 */
[----:B------:R-:W-:Y:S01]  /*9e90*/  FADD.FTZ R233, R164, R165 ;  /* 0x000000a5a4e97221 */ /* 0x000fe20000010000 */
[----:B------:R-:W-:-:S02]  /*9ea0*/  MOV R133, R152 ;  /* 0x0000009800857202 */ /* 0x000fc40000000f00 */
[----:B------:R-:W-:Y:S01]  /*9eb0*/  @P5 MOV R132, R3 ;  /* 0x0000000300845202 */ /* 0x000fe20000000f00 */
[----:B-1----:R-:W-:Y:S01]  /*9ec0*/  HMMA.16816.F32 R84, R96, R136, R84 ;  /* 0x000000886054723c */ /* 0x002fe20000001854 */
[----:B------:R-:W-:-:S05]  /*9ed0*/  @P5 MOV R133, R152 ;  /* 0x0000009800855202 */ /* 0x000fca0000000f00 */
[C---:B------:R-:W-:Y:S06]  /*9ee0*/  HMMA.16816.F32 R88, R96.reuse, R138, R88 ;  /* 0x0000008a6058723c */ /* 0x040fec0000001858 */
[C---:B--2---:R-:W-:Y:S06]  /*9ef0*/  HMMA.16816.F32 R92, R96.reuse, R16, R92 ;  /* 0x00000010605c723c */ /* 0x044fec000000185c */
[----:B------:R-:W-:Y:S01]  /*9f00*/  HMMA.16816.F32 R96, R96, R18, R4 ;  /* 0x000000126060723c */ /* 0x000fe20000001804 */
[----:B------:R-:W-:-:S08]  /*9f10*/  NOP ;  /* 0x0000000000007918 */ /* 0x000fd00000000000 */
[----:B------:R-:W-:-:S15]  /*9f20*/  @P5 BRA `(.L_x_769) ;  /* 0x0000000000045947 */ /* 0x000fde0003800000 */
.L_x_765:
[----:B------:R-:W-:-:S07]  /*9f30*/  IADD3 R232, R144, -0x1, RZ ;  /* 0xffffffff90e87810 */ /* 0x000fce0007ffe0ff */
.L_x_769:
[----:B------:R-:W-:-:S13]  /*9f40*/  ISETP.GE.AND P0, PT, R232, RZ, PT ;  /* 0x000000ffe800720c */ /* 0x000fda0003f06270 */
[----:B------:R-:W-:Y:S05]  /*9f50*/  @!P0 BRA `(.L_x_770) ;  /* 0x0000003800a88947 */ /* 0x000fea0003800000 */
[----:B------:R-:W1:Y:S01]  /*9f60*/  S2R R3, SR_TID.X ;  /* 0x0000000000037919 */ /* 0x000e620000002100 */
[----:B------:R-:W-:Y:S01]  /*9f70*/  ULDC UR4, c[0x0][0x2d0] ;  /* 0x0000b40000047ab9 */ /* 0x000fe20000000800 */
[----:B------:R-:W-:Y:S01]  /*9f80*/  MOV R235, R239 ;  /* 0x000000ef00eb7202 */ /* 0x000fe20000000f00 */
[----:B------:R-:W-:Y:S01]  /*9f90*/  ULDC UR10, c[0x0][0x2d0] ;  /* 0x0000b400000a7ab9 */ /* 0x000fe20000000800 */
[----:B------:R-:W-:Y:S01]  /*9fa0*/  ULDC UR5, c[0x0][0x39c] ;  /* 0x0000e70000057ab9 */ /* 0x000fe20000000800 */
[----:B------:R-:W-:Y:S01]  /*9fb0*/  ULDC.64 UR6, c[0x0][0x248] ;  /* 0x0000920000067ab9 */ /* 0x000fe20000000a00 */
[----:B-1----:R-:W-:-:S04]  /*9fc0*/  SHF.R.S32.HI R2, RZ, 0x1f, R3 ;  /* 0x0000001fff027819 */ /* 0x002fc80000011403 */
[----:B------:R-:W-:-:S04]  /*9fd0*/  LEA.HI R2, R2, R3, RZ, 0x3 ;  /* 0x0000000302027211 */ /* 0x000fc800078f18ff */
[----:B------:R-:W-:-:S05]  /*9fe0*/  LOP3.LUT R2, R2, 0xfffffff8, RZ, 0xc0, !PT ;  /* 0xfffffff802027812 */ /* 0x000fca00078ec0ff */
[----:B------:R-:W-:Y:S01]  /*9ff0*/  IMAD.IADD R2, R3, 0x1, -R2 ;  /* 0x0000000103027824 */ /* 0x000fe200078e0a02 */
[----:B------:R-:W-:-:S03]  /*a000*/  MOV R3, R132 ;  /* 0x0000008400037202 */ /* 0x000fc60000000f00 */
[----:B------:R-:W-:-:S05]  /*a010*/  IMAD.SHL.U32 R2, R2, 0x8, RZ ;  /* 0x0000000802027824 */ /* 0x000fca00078e00ff */
[----:B------:R-:W-:Y:S01]  /*a020*/  ISETP.GE.AND P4, PT, R2, UR4, PT ;  /* 0x0000000402007c0c */ /* 0x000fe2000bf86270 */
[----:B------:R-:W-:Y:S01]  /*a030*/  IMAD.MOV.U32 R2, RZ, RZ, R133 ;  /* 0x000000ffff027224 */ /* 0x000fe200078e0085 */
[----:B------:R-:W-:-:S11]  /*a040*/  ULDC UR4, c[0x0][0x2ec] ;  /* 0x0000bb0000047ab9 */ /* 0x000fd60000000800 */
[----:B------:R-:W1:Y:S08]  /*a050*/  @!P4 LDC.64 R214, c[0x0][0x220] ;  /* 0x00008800ffd6cb82 */ /* 0x000e700000000a00 */
[----:B------:R-:W2:Y:S08]  /*a060*/  @!P4 LDC.64 R212, c[0x0][0x220] ;  /* 0x00008800ffd4cb82 */ /* 0x000eb00000000a00 */
[----:B------:R-:W3:Y:S08]  /*a070*/  @!P4 LDC.64 R210, c[0x0][0x220] ;  /* 0x00008800ffd2cb82 */ /* 0x000ef00000000a00 */
[----:B------:R-:W4:Y:S01]  /*a080*/  @!P4 LDC.64 R208, c[0x0][0x220] ;  /* 0x00008800ffd0cb82 */ /* 0x000f220000000a00 */
[----:B------:R-:W-:Y:S05]  /*a090*/  BRA `(.L_x_771) ;  /* 0x0000000400c07947 */ /* 0x000fea0003800000 */
.L_x_773:
[----:B------:R1:W-:Y:S01]  /*a0a0*/  @P4 STS.128 [R223+0x6000], RZ ;  /* 0x006000ffdf004388 */ /* 0x0003e20000000c00 */
[----:B------:R-:W2:Y:S01]  /*a0b0*/  @!P4 LDC.64 R14, c[0x0][0x218] ;  /* 0x00008600ff0ecb82 */ /* 0x000ea20000000a00 */
[----:B------:R-:W-:Y:S04]  /*a0c0*/  VIADD R4, R232, 0xffffffff ;  /* 0xffffffffe8047836 */ /* 0x000fe80000000000 */
[----:B------:R-:W-:Y:S01]  /*a0d0*/  IMAD.WIDE.U32 R16, R4, UR6, RZ ;  /* 0x0000000604107c25 */ /* 0x000fe2000f8e00ff */
[----:B------:R-:W-:Y:S02]  /*a0e0*/  SHF.R.S32.HI R7, RZ, 0x1f, R4 ;  /* 0x0000001fff077819 */ /* 0x000fe40000011404 */
[----:B------:R-:W3:Y:S01]  /*a0f0*/  @!P3 LDC.64 R12, c[0x0][0x218] ;  /* 0x00008600ff0cbb82 */ /* 0x000ee20000000a00 */
[----:B------:R-:W-:Y:S02]  /*a100*/  LEA R31, P0, R16, R228, 0x6 ;  /* 0x000000e4101f7211 */ /* 0x000fe400078030ff */
[----:B------:R-:W-:Y:S02]  /*a110*/  IMAD R7, R7, UR6, RZ ;  /* 0x0000000607077c24 */ /* 0x000fe4000f8e02ff */
[----:B------:R-:W-:Y:S02]  /*a120*/  IADD3 R29, P6, R216, R31, RZ ;  /* 0x0000001fd81d7210 */ /* 0x000fe40007fde0ff */
[----:B------:R-:W-:Y:S01]  /*a130*/  IMAD R7, R4, UR7, R7 ;  /* 0x0000000704077c24 */ /* 0x000fe2000f8e0207 */
[----:B------:R-:W4:Y:S03]  /*a140*/  @!P2 LDC.64 R10, c[0x0][0x218] ;  /* 0x00008600ff0aab82 */ /* 0x000f260000000a00 */
[----:B------:R-:W-:Y:S05]  /*a150*/  IMAD.IADD R17, R17, 0x1, R7 ;  /* 0x0000000111117824 */ /* 0x000fea00078e0207 */
[----:B------:R-:W5:Y:S01]  /*a160*/  @!P4 LDC.64 R8, c[0x0][0x218] ;  /* 0x00008600ff08cb82 */ /* 0x000f620000000a00 */
[----:B------:R-:W-:Y:S07]  /*a170*/  LEA.HI.X R4, R16, R231, R17, 0x6, P0 ;  /* 0x000000e710047211 */ /* 0x000fee00000f3411 */
        /* <DEDUP_REMOVED lines=8> */
[----:B----4-:R-:W-:Y:S01]  /*a200*/  @!P2 LEA R132, P0, R31, R10, 0x1 ;  /* 0x0000000a1f84a211 */ /* 0x010fe200078008ff */
[----:B------:R-:W-:Y:S01]  /*a210*/  @!PT LDS RZ, [RZ] ;  /* 0x00000000fffff984 */ /* 0x000fe20000000800 */
[----:B------:R-:W-:Y:S01]  /*a220*/  @!PT LDS RZ, [RZ] ;  /* 0x00000000fffff984 */ /* 0x000fe20000000800 */
[----:B------:R-:W-:Y:S01]  /*a230*/  @!PT LDS RZ, [RZ] ;  /* 0x00000000fffff984 */ /* 0x000fe20000000800 */
[----:B------:R3:W-:Y:S01]  /*a240*/  @!P4 LDGSTS.E.BYPASS.LTC128B.128 [R223+0x6000], desc[UR8][R138.64] ;  /* 0x060000008adfcfae */ /* 0x0007e2000b901d48 */
[----:B-----5:R-:W-:Y:S02]  /*a250*/  @!P4 LEA R32, P1, R29, R8, 0x1 ;  /* 0x000000081d20c211 */ /* 0x020fe400078208ff */
        /* <DEDUP_REMOVED lines=45> */
[C---:B----4-:R-:W-:Y:S01]  /*a530*/  @!P4 LEA R10, P6, R16.reuse, R10, 0x1 ;  /* 0x0000000a100ac211 */ /* 0x050fe200078c08ff */
        /* <DEDUP_REMOVED lines=38> */
.L_x_771:
        /* <DEDUP_REMOVED lines=8> */
[----:B-1----:R-:W-:Y:S03]  /*a820*/  @!P4 LEA R248, P1, R240, R214, 0x1 ;  /* 0x000000d6f0f8c211 */ /* 0x002fe600078208ff */
[----:B------:R-:W-:Y:S01]  /*a830*/  IMAD.IADD R244, R241, 0x1, R237 ;  /* 0x00000001f1f47824 */ /* 0x000fe200078e02ed */
[----:B------:R-:W-:Y:S04]  /*a840*/  IADD3 R237, P5, R220, R240, RZ ;  /* 0x000000f0dced7210 */ /* 0x000fe80007fbe0ff */
[C-C-:B------:R-:W-:Y:S01]  /*a850*/  @!P4 LEA.HI.X R249, R240.reuse, R215, R244.reuse, 0x1, P1 ;  /* 0x000000d7f0f9c211 */ /* 0x140fe200008f0cf4 */
[----:B------:R-:W-:Y:S01]  /*a860*/  @P4 STS.128 [R223+0xc000], RZ ;  /* 0x00c000ffdf004388 */ /* 0x000fe20000000c00 */
[----:B------:R-:W1:Y:S04]  /*a870*/  @!P3 LDC.64 R238, c[0x0][0x220] ;  /* 0x00008800ffeebb82 */ /* 0x000e680000000a00 */
[----:B------:R-:W-:Y:S01]  /*a880*/  @!PT LDS RZ, [RZ] ;  /* 0x00000000fffff984 */ /* 0x000fe20000000800 */
[----:B------:R-:W-:Y:S01]  /*a890*/  @!PT LDS RZ, [RZ] ;  /* 0x00000000fffff984 */ /* 0x000fe20000000800 */
[----:B------:R-:W-:Y:S01]  /*a8a0*/  @!PT LDS RZ, [RZ] ;  /* 0x00000000fffff984 */ /* 0x000fe20000000800 */
[----:B------:R5:W-:Y:S05]  /*a8b0*/  @!P4 LDGSTS.E.BYPASS.LTC128B.128 [R223+0xc000], desc[UR8][R248.64] ;  /* 0x0c000000f8dfcfae */ /* 0x000bea000b901d48 */
[----:B------:R-:W-:Y:S01]  /*a8c0*/  @P3 STS.128 [R223+0xe000], RZ ;  /* 0x00e000ffdf003388 */ /* 0x000fe20000000c00 */
[----:B------:R-:W2:Y:S08]  /*a8d0*/  @!P2 LDC.64 R134, c[0x0][0x220] ;  /* 0x00008800ff86ab82 */ /* 0x000eb00000000a00 */
[----:B------:R-:W5:Y:S08]  /*a8e0*/  @!P3 LDC.64 R132, c[0x0][0x220] ;  /* 0x00008800ff84bb82 */ /* 0x000f700000000a00 */
[----:B------:R-:W3:Y:S01]  /*a8f0*/  @!P2 LDC.64 R242, c[0x0][0x220] ;  /* 0x00008800fff2ab82 */ /* 0x000ee20000000a00 */
[C---:B-1----:R-:W-:Y:S04]  /*a900*/  @!P3 LEA R246, P0, R240.reuse, R238, 0x1 ;  /* 0x000000eef0f6b211 */ /* 0x042fe800078008ff */
[C-C-:B------:R-:W-:Y:S02]  /*a910*/  @!P3 LEA.HI.X R247, R240.reuse, R239, R244.reuse, 0x1, P0 ;  /* 0x000000eff0f7b211 */ /* 0x140fe400000f0cf4 */
[C---:B--2---:R-:W-:Y:S01]  /*a920*/  @!P2 LEA R250, P0, R240.reuse, R134, 0x1 ;  /* 0x00000086f0faa211 */ /* 0x044fe200078008ff */
[----:B------:R-:W1:Y:S02]  /*a930*/  @!P2 LDC.64 R238, c[0x0][0x220] ;  /* 0x00008800ffeeab82 */ /* 0x000e640000000a00 */
[----:B------:R-:W-:Y:S01]  /*a940*/  @!PT LDS RZ, [RZ] ;  /* 0x00000000fffff984 */ /* 0x000fe20000000800 */
[----:B------:R-:W-:Y:S01]  /*a950*/  @!PT LDS RZ, [RZ] ;  /* 0x00000000fffff984 */ /* 0x000fe20000000800 */
[----:B------:R-:W-:Y:S01]  /*a960*/  @!PT LDS RZ, [RZ] ;  /* 0x00000000fffff984 */ /* 0x000fe20000000800 */
[----:B------:R2:W-:Y:S01]  /*a970*/  @!P3 LDGSTS.E.BYPASS.LTC128B.128 [R223+0xe000], desc[UR8][R246.64+0x80] ;  /* 0x0e000080f6dfbfae */ /* 0x0005e2000b901d48 */
[--C-:B------:R-:W-:Y:S01]  /*a980*/  @!P2 LEA.HI.X R251, R240, R135, R244.reuse, 0x1, P0 ;  /* 0x00000087f0fba211 */ /* 0x100fe200000f0cf4 */
[----:B------:R-:W-:Y:S03]  /*a990*/  IMAD.X R244, R219, 0x1, R244, P5 ;  /* 0x00000001dbf47824 */ /* 0x000fe600028e06f4 */
[----:B------:R-:W-:Y:S01]  /*a9a0*/  @P2 STS.128 [R223+0x10000], RZ ;  /* 0x010000ffdf002388 */ /* 0x000fe20000000c00 */
[C---:B-----5:R-:W-:Y:S01]  /*a9b0*/  @!P3 LEA R248, P0, R237.reuse, R132, 0x1 ;  /* 0x00000084edf8b211 */ /* 0x060fe200078008ff */
[----:B------:R-:W5:Y:S03]  /*a9c0*/  @!P3 LDC.64 R240, c[0x0][0x220] ;  /* 0x00008800fff0bb82 */ /* 0x000f660000000a00 */
[----:B------:R-:W-:Y:S01]  /*a9d0*/  @!PT LDS RZ, [RZ] ;  /* 0x00000000fffff984 */ /* 0x000fe20000000800 */
[----:B------:R-:W-:Y:S01]  /*a9e0*/  @!PT LDS RZ, [RZ] ;  /* 0x00000000fffff984 */ /* 0x000fe20000000800 */
[----:B------:R-:W-:Y:S01]  /*a9f0*/  @!PT LDS RZ, [RZ] ;  /* 0x00000000fffff984 */ /* 0x000fe20000000800 */
[----:B------:R4:W-:Y:S01]  /*aa00*/  @!P2 LDGSTS.E.BYPASS.LTC128B.128 [R223+0x10000], desc[UR8][R250.64+0x100] ;  /* 0x10000100fadfafae */ /* 0x0009e2000b901d48 */
[C-C-:B------:R-:W-:Y:S04]  /*aa10*/  @!P3 LEA.HI.X R249, R237.reuse, R133, R244.reuse, 0x1, P0 ;  /* 0x00000085edf9b211 */ /* 0x140fe800000f0cf4 */
[----:B------:R-:W-:Y:S01]  /*aa20*/  @P4 STS.128 [R223+0xc800], RZ ;  /* 0x00c800ffdf004388 */ /* 0x000fe20000000c00 */
[C---:B---3--:R-:W-:Y:S01]  /*aa30*/  @!P2 LEA R242, P0, R237.reuse, R242, 0x1 ;  /* 0x000000f2edf2a211 */ /* 0x048fe200078008ff */
[----:B------:R-:W3:Y:S03]  /*aa40*/  @!P3 LDC.64 R134, c[0x0][0x220] ;  /* 0x00008800ff86bb82 */ /* 0x000ee60000000a00 */
[C-C-:B------:R-:W-:Y:S05]  /*aa50*/  @!P2 LEA.HI.X R243, R237.reuse, R243, R244.reuse, 0x1, P0 ;  /* 0x000000f3edf3a211 */ /* 0x140fea00000f0cf4 */
[----:B------:R-:W3:Y:S01]  /*aa60*/  @!P2 LDC.64 R132, c[0x0][0x220] ;  /* 0x00008800ff84ab82 */ /* 0x000ee20000000a00 */
[C---:B--2---:R-:W-:Y:S04]  /*aa70*/  @!P4 LEA R246, P1, R237.reuse, R212, 0x1 ;  /* 0x000000d4edf6c211 */ /* 0x044fe800078208ff */
[--C-:B------:R-:W-:Y:S02]  /*aa80*/  @!P4 LEA.HI.X R247, R237, R213, R244.reuse, 0x1, P1 ;  /* 0x000000d5edf7c211 */ /* 0x100fe400008f0cf4 */
[C---:B------:R-:W-:Y:S03]  /*aa90*/  IADD3 R245, P1, R220.reuse, R237, RZ ;  /* 0x000000eddcf57210 */ /* 0x040fe60007f3e0ff */
[----:B------:R-:W-:Y:S01]  /*aaa0*/  @!PT LDS RZ, [RZ] ;  /* 0x00000000fffff984 */ /* 0x000fe20000000800 */
[----:B------:R-:W-:Y:S01]  /*aab0*/  @!PT LDS RZ, [RZ] ;  /* 0x00000000fffff984 */ /* 0x000fe20000000800 */
[----:B------:R-:W-:Y:S01]  /*aac0*/  @!PT LDS RZ, [RZ] ;  /* 0x00000000fffff984 */ /* 0x000fe20000000800 */
[----:B------:R2:W-:Y:S01]  /*aad0*/  @!P4 LDGSTS.E.BYPASS.LTC128B.128 [R223+0xc800], desc[UR8][R246.64] ;  /* 0x0c800000f6dfcfae */ /* 0x0005e2000b901d48 */
[----:B----4-:R-:W-:Y:S01]  /*aae0*/  @!P4 LEA R250, P0, R245, R210, 0x1 ;  /* 0x000000d2f5fac211 */ /* 0x010fe200078008ff */
[----:B------:R-:W-:Y:S01]  /*aaf0*/  IMAD.X R244, R219, 0x1, R244, P1 ;  /* 0x00000001dbf47824 */ /* 0x000fe200008e06f4 */
[C---:B-----5:R-:W-:Y:S02]  /*ab00*/  @!P3 LEA R240, P1, R245.reuse, R240, 0x1 ;  /* 0x000000f0f5f0b211 */ /* 0x060fe400078208ff */
[----:B------:R-:W-:Y:S01]  /*ab10*/  @P3 STS.128 [R223+0xe800], RZ ;  /* 0x00e800ffdf003388 */ /* 0x000fe20000000c00 */
[----:B------:R-:W-:Y:S02]  /*ab20*/  IADD3 R237, P6, R220, R245, RZ ;  /* 0x000000f5dced7210 */ /* 0x000fe40007fde0ff */
[C-C-:B------:R-:W-:Y:S02]  /*ab30*/  @!P4 LEA.HI.X R251, R245.reuse, R211, R244.reuse, 0x1, P0 ;  /* 0x000000d3f5fbc211 */ /* 0x140fe400000f0cf4 */
[----:B------:R-:W-:Y:S01]  /*ab40*/  @!PT LDS RZ, [RZ] ;  /* 0x00000000fffff984 */ /* 0x000fe20000000800 */
[----:B------:R-:W-:Y:S01]  /*ab50*/  @!PT LDS RZ, [RZ] ;  /* 0x00000000fffff984 */ /* 0x000fe20000000800 */
[----:B------:R-:W-:Y:S01]  /*ab60*/  @!PT LDS RZ, [RZ] ;  /* 0x00000000fffff984 */ /* 0x000fe20000000800 */
[----:B------:R-:W-:Y:S01]  /*ab70*/  @!P3 LDGSTS.E.BYPASS.LTC128B.128 [R223+0xe800], desc[UR8][R248.64+0x80] ;  /* 0x0e800080f8dfbfae */ /* 0x000fe2000b901d48 */
[C-C-:B------:R-:W-:Y:S02]  /*ab80*/  @!P3 LEA.HI.X R241, R245.reuse, R241, R244.reuse, 0x1, P1 ;  /* 0x000000f1f5f1b211 */ /* 0x140fe400008f0cf4 */
[----:B-1----:R-:W-:Y:S02]  /*ab90*/  @!P2 LEA R238, P0, R245, R238, 0x1 ;  /* 0x000000eef5eea211 */ /* 0x002fe400078008ff */
[----:B------:R-:W-:Y:S01]  /*aba0*/  @P2 STS.128 [R223+0x10800], RZ ;  /* 0x010800ffdf002388 */ /* 0x000fe20000000c00 */
[----:B---3--:R-:W-:Y:S02]  /*abb0*/  @!P3 LEA R134, P1, R237, R134, 0x1 ;  /* 0x00000086ed86b211 */ /* 0x008fe400078208ff */
[--C-:B------:R-:W-:Y:S02]  /*abc0*/  @!P2 LEA.HI.X R239, R245, R239, R244.reuse, 0x1, P0 ;  /* 0x000000eff5efa211 */ /* 0x100fe400000f0cf4 */
[----:B------:R-:W-:Y:S01]  /*abd0*/  @!PT LDS RZ, [RZ] ;  /* 0x00000000fffff984 */ /* 0x000fe20000000800 */
[----:B------:R-:W-:Y:S01]  /*abe0*/  @!PT LDS RZ, [RZ] ;  /* 0x00000000fffff984 */ /* 0x000fe20000000800 */
[----:B------:R-:W-:Y:S01]  /*abf0*/  @!PT LDS RZ, [RZ] ;  /* 0x00000000fffff984 */ /* 0x000fe20000000800 */
[----:B------:R-:W-:Y:S01]  /*ac00*/  @!P2 LDGSTS.E.BYPASS.LTC128B.128 [R223+0x10800], desc[UR8][R242.64+0x100] ;  /* 0x10800100f2dfafae */ /* 0x000fe2000b901d48 */
[----:B------:R-:W-:Y:S01]  /*ac10*/  IMAD.X R244, R219, 0x1, R244, P6 ;  /* 0x00000001dbf47824 */ /* 0x000fe200030e06f4 */
[C---:B------:R-:W-:Y:S03]  /*ac20*/  @!P2 LEA R132, P0, R237.reuse, R132, 0x1 ;  /* 0x00000084ed84a211 */ /* 0x040fe600078008ff */
[----:B------:R-:W-:Y:S01]  /*ac30*/  @P4 STS.128 [R223+0xd000], RZ ;  /* 0x00d000ffdf004388 */ /* 0x000fe20000000c00 */
[C-C-:B------:R-:W-:Y:S04]  /*ac40*/  @!P3 LEA.HI.X R135, R237.reuse, R135, R244.reuse, 0x1, P1 ;  /* 0x00000087ed87b211 */ /* 0x140fe800008f0cf4 */
[----:B------:R-:W-:Y:S01]  /*ac50*/  @!PT LDS RZ, [RZ] ;  /* 0x00000000fffff984 */ /* 0x000fe20000000800 */
[----:B------:R-:W-:Y:S01]  /*ac60*/  @!PT LDS RZ, [RZ] ;  /* 0x00000000fffff984 */ /* 0x000fe20000000800 */
[----:B------:R-:W-:Y:S01]  /*ac70*/  @!PT LDS RZ, [RZ] ;  /* 0x00000000fffff984 */ /* 0x000fe20000000800 */
[----:B------:R-:W-:Y:S01]  /*ac80*/  @!P4 LDGSTS.E.BYPASS.LTC128B.128 [R223+0xd000], desc[UR8][R250.64] ;  /* 0x0d000000fadfcfae */ /* 0x000fe2000b901d48 */
[C-C-:B------:R-:W-:Y:S02]  /*ac90*/  @!P2 LEA.HI.X R133, R237.reuse, R133, R244.reuse, 0x1, P0 ;  /* 0x00000085ed85a211 */ /* 0x140fe400000f0cf4 */
[C---:B--2---:R-:W-:Y:S02]  /*aca0*/  @!P4 LEA R246, P5, R237.reuse, R208, 0x1 ;  /* 0x000000d0edf6c211 */ /* 0x044fe400078a08ff */
[----:B------:R-:W-:Y:S02]  /*acb0*/  @P3 STS.128 [R223+0xf000], RZ ;  /* 0x00f000ffdf003388 */ /* 0x000fe40000000c00 */
[----:B------:R-:W-:Y:S03]  /*acc0*/  @!P4 LEA.HI.X R247, R237, R209, R244, 0x1, P5 ;  /* 0x000000d1edf7c211 */ /* 0x000fe600028f0cf4 */
[----:B------:R-:W-:Y:S01]  /*acd0*/  @!PT LDS RZ, [RZ] ;  /* 0x00000000fffff984 */ /* 0x000fe20000000800 */
[----:B------:R-:W-:Y:S01]  /*ace0*/  @!PT LDS RZ, [RZ] ;  /* 0x00000000fffff984 */ /* 0x000fe20000000800 */
[----:B------:R-:W-:Y:S01]  /*acf0*/  @!PT LDS RZ, [RZ] ;  /* 0x00000000fffff984 */ /* 0x000fe20000000800 */
[----:B------:R-:W-:Y:S01]  /*ad00*/  @!P3 LDGSTS.E.BYPASS.LTC128B.128 [R223+0xf000], desc[UR8][R240.64+0x80] ;  /* 0x0f000080f0dfbfae */ /* 0x000fe2000b901d48 */
[----:B------:R-:W-:Y:S04]  /*ad10*/  ISETP.GT.AND P5, PT, R232, RZ, PT ;  /* 0x000000ffe800720c */ /* 0x000fe80003fa4270 */
        /* <DEDUP_REMOVED lines=27> */
[----:B------:R-:W5:Y:S05]  /*aed0*/  LDSM.16.M88.4 R160, [R203] ;  /* 0x00000000cba0783b */ /* 0x000f6a0000000200 */
[----:B------:R-:W5:Y:S05]  /*aee0*/  LDSM.16.M88.4 R164, [R195] ;  /* 0x00000000c3a4783b */ /* 0x000f6a0000000200 */
[----:B------:R-:W5:Y:S01]  /*aef0*/  LDSM.16.M88.4 R168, [R194] ;  /* 0x00000000c2a8783b */ /* 0x000f620000000200 */
[C---:B--2---:R-:W-:Y:S04]  /*af00*/  HMMA.16816.F32 R4, R136.reuse, R140, RZ ;  /* 0x0000008c8804723c */ /* 0x044fe800000018ff */
[----:B------:R-:W2:Y:S02]  /*af10*/  LDSM.16.M88.4 R172, [R193] ;  /* 0x00000000c1ac783b */ /* 0x000ea40000000200 */
[C---:B------:R-:W-:Y:S03]  /*af20*/  HMMA.16816.F32 R8, R136.reuse, R142, RZ ;  /* 0x0000008e8808723c */ /* 0x040fe600000018ff */
[----:B------:R-:W-:Y:S03]  /*af30*/  LDSM.16.M88.4 R176, [R202] ;  /* 0x00000000cab0783b */ /* 0x000fe60000000200 */
[C---:B---3--:R-:W-:Y:S02]  /*af40*/  HMMA.16816.F32 R12, R136.reuse, R144, RZ ;  /* 0x00000090880c723c */ /* 0x048fe400000018ff */
[----:B------:R-:W3:Y:S04]  /*af50*/  LDSM.16.M88.4 R180, [R199+0x6000] ;  /* 0x00600000c7b4783b */ /* 0x000ee80000000200 */
[C---:B------:R-:W-:Y:S01]  /*af60*/  HMMA.16816.F32 R16, R136.reuse, R146, RZ ;  /* 0x000000928810723c */ /* 0x040fe200000018ff */
[----:B-1----:R-:W1:Y:S05]  /*af70*/  LDSM.16.M88.4 R132, [R199+0x6800] ;  /* 0x00680000c784783b */ /* 0x002e6a0000000200 */
[C---:B----4-:R-:W-:Y:S01]  /*af80*/  HMMA.16816.F32 R20, R136.reuse, R148, RZ ;  /* 0x000000948814723c */ /* 0x050fe200000018ff */
[----:B------:R-:W-:Y:S05]  /*af90*/  LDSM.16.M88.4 R140, [R199+0x7800] ;  /* 0x00780000c78c783b */ /* 0x000fea0000000200 */
[C---:B------:R-:W-:Y:S01]  /*afa0*/  HMMA.16816.F32 R24, R136.reuse, R150, RZ ;  /* 0x000000968818723c */ /* 0x040fe200000018ff */
[----:B------:R-:W-:Y:S05]  /*afb0*/  LDSM.16.M88.4 R144, [R201] ;  /* 0x00000000c990783b */ /* 0x000fea0000000200 */
[C---:B-----5:R-:W-:Y:S01]  /*afc0*/  HMMA.16816.F32 R28, R136.reuse, R152, RZ ;  /* 0x00000098881c723c */ /* 0x060fe200000018ff */
[----:B------:R-:W-:Y:S05]  /*afd0*/  LDSM.16.M88.4 R148, [R192] ;  /* 0x00000000c094783b */ /* 0x000fea0000000200 */
[----:B------:R-:W-:Y:S01]  /*afe0*/  HMMA.16816.F32 R32, R136, R154, RZ ;  /* 0x0000009a8820723c */ /* 0x000fe200000018ff */
[----:B------:R-:W4:Y:S05]  /*aff0*/  LDSM.16.M88.4 R136, [R199+0x7000] ;  /* 0x00700000c788783b */ /* 0x000f2a0000000200 */
[C---:B------:R-:W-:Y:S01]  /*b000*/  HMMA.16816.F32 R4, R156.reuse, R160, R4 ;  /* 0x000000a09c04723c */ /* 0x040fe20000001804 */
[----:B------:R-:W5:Y:S05]  /*b010*/  LDSM.16.M88.4 R152, [R192+0x800] ;  /* 0x00080000c098783b */ /* 0x000f6a0000000200 */
        /* <DEDUP_REMOVED lines=12> */
[----:B------:R-:W-:Y:S05]  /*b0e0*/  LDSM.16.M88.4 R172, [R204+0x2000] ;  /* 0x00200000ccac783b */ /* 0x000fea0000000200 */
[C---:B------:R-:W-:Y:S06]  /*b0f0*/  HMMA.16816.F32 R8, R176.reuse, R182, R8 ;  /* 0x000000b6b008723c */ /* 0x040fec0000001808 */
[C---:B-1----:R-:W-:Y:S06]  /*b100*/  HMMA.16816.F32 R12, R176.reuse, R132, R12 ;  /* 0x00000084b00c723c */ /* 0x042fec000000180c */
[C---:B------:R-:W-:Y:S01]  /*b110*/  HMMA.16816.F32 R16, R176.reuse, R134, R16 ;  /* 0x00000086b010723c */ /* 0x040fe20000001810 */
[----:B------:R-:W1:Y:S05]  /*b120*/  LDSM.16.M88.4 R132, [R205+0x8800] ;  /* 0x00880000cd84783b */ /* 0x000e6a0000000200 */
[C---:B----4-:R-:W-:Y:S06]  /*b130*/  HMMA.16816.F32 R20, R176.reuse, R136, R20 ;  /* 0x00000088b014723c */ /* 0x050fec0000001814 */
[C---:B------:R-:W-:Y:S01]  /*b140*/  HMMA.16816.F32 R24, R176.reuse, R138, R24 ;  /* 0x0000008ab018723c */ /* 0x040fe20000001818 */
[----:B------:R-:W3:Y:S05]  /*b150*/  LDSM.16.M88.4 R136, [R205+0x9000] ;  /* 0x00900000cd88783b */ /* 0x000eea0000000200 */
[C---:B------:R-:W-:Y:S06]  /*b160*/  HMMA.16816.F32 R28, R176.reuse, R140, R28 ;  /* 0x0000008cb01c723c */ /* 0x040fec000000181c */
[----:B------:R-:W-:Y:S01]  /*b170*/  HMMA.16816.F32 R32, R176, R142, R32 ;  /* 0x0000008eb020723c */ /* 0x000fe20000001820 */
[----:B------:R-:W4:Y:S05]  /*b180*/  LDSM.16.M88.4 R140, [R205+0x9800] ;  /* 0x00980000cd8c783b */ /* 0x000f2a0000000200 */
[C---:B------:R-:W-:Y:S01]  /*b190*/  HMMA.16816.F32 R4, R144.reuse, R148, R4 ;  /* 0x000000949004723c */ /* 0x040fe20000001804 */
[----:B------:R-:W4:Y:S05]  /*b1a0*/  LDSM.16.M88.4 R176, [R191] ;  /* 0x00000000bfb0783b */ /* 0x000f2a0000000200 */
[C---:B------:R-:W-:Y:S01]  /*b1b0*/  HMMA.16816.F32 R8, R144.reuse, R150, R8 ;  /* 0x000000969008723c */ /* 0x040fe20000001808 */
[----:B------:R-:W-:Y:S05]  /*b1c0*/  LDSM.16.M88.4 R148, [R189] ;  /* 0x00000000bd94783b */ /* 0x000fea0000000200 */
[C---:B-----5:R-:W-:Y:S06]  /*b1d0*/  HMMA.16816.F32 R12, R144.reuse, R152, R12 ;  /* 0x00000098900c723c */ /* 0x060fec000000180c */
[C---:B------:R-:W-:Y:S01]  /*b1e0*/  HMMA.16816.F32 R16, R144.reuse, R154, R16 ;  /* 0x0000009a9010723c */ /* 0x040fe20000001810 */
[----:B------:R-:W-:Y:S05]  /*b1f0*/  LDSM.16.M88.4 R152, [R188] ;  /* 0x00000000bc98783b */ /* 0x000fea0000000200 */
[C---:B--2---:R-:W-:Y:S06]  /*b200*/  HMMA.16816.F32 R20, R144.reuse, R156, R20 ;  /* 0x0000009c9014723c */ /* 0x044fec0000001814 */
[C---:B------:R-:W-:Y:S01]  /*b210*/  HMMA.16816.F32 R24, R144.reuse, R158, R24 ;  /* 0x0000009e9018723c */ /* 0x040fe20000001818 */
[----:B------:R-:W-:Y:S05]  /*b220*/  LDSM.16.M88.4 R156, [R202+0x2000] ;  /* 0x00200000ca9c783b */ /* 0x000fea0000000200 */
[C---:B------:R-:W-:Y:S06]  /*b230*/  HMMA.16816.F32 R28, R144.reuse, R160, R28 ;  /* 0x000000a0901c723c */ /* 0x040fec000000181c */
[----:B------:R-:W-:Y:S01]  /*b240*/  HMMA.16816.F32 R32, R144, R162, R32 ;  /* 0x000000a29020723c */ /* 0x000fe20000001820 */
[----:B------:R-:W2:Y:S05]  /*b250*/  LDSM.16.M88.4 R144, [R190] ;  /* 0x00000000be90783b */ /* 0x000eaa0000000200 */
[C---:B------:R-:W-:Y:S01]  /*b260*/  HMMA.16816.F32 R4, R164.reuse, R168, R4 ;  /* 0x000000a8a404723c */ /* 0x040fe20000001804 */
[----:B------:R-:W5:Y:S05]  /*b270*/  LDSM.16.M88.4 R160, [R199+0x8000] ;  /* 0x00800000c7a0783b */ /* 0x000f6a0000000200 */
[C---:B------:R-:W-:Y:S01]  /*b280*/  HMMA.16816.F32 R8, R164.reuse, R170, R8 ;  /* 0x000000aaa408723c */ /* 0x040fe20000001808 */
[----:B------:R-:W-:Y:S05]  /*b290*/  LDSM.16.M88.4 R168, [R192+0x2000] ;  /* 0x00200000c0a8783b */ /* 0x000fea0000000200 */
[C---:B-1----:R-:W-:Y:S06]  /*b2a0*/  HMMA.16816.F32 R12, R164.reuse, R132, R12 ;  /* 0x00000084a40c723c */ /* 0x042fec000000180c */
[C---:B------:R-:W-:Y:S01]  /*b2b0*/  HMMA.16816.F32 R16, R164.reuse, R134, R16 ;  /* 0x00000086a410723c */ /* 0x040fe20000001810 */
[----:B------:R-:W1:Y:S05]  /*b2c0*/  LDSM.16.M88.4 R132, [R199+0x8800] ;  /* 0x00880000c784783b */ /* 0x000e6a0000000200 */
[C---:B---3--:R-:W-:Y:S06]  /*b2d0*/  HMMA.16816.F32 R20, R164.reuse, R136, R20 ;  /* 0x00000088a414723c */ /* 0x048fec0000001814 */
[C---:B------:R-:W-:Y:S01]  /*b2e0*/  HMMA.16816.F32 R24, R164.reuse, R138, R24 ;  /* 0x0000008aa418723c */ /* 0x040fe20000001818 */
[----:B------:R-:W3:Y:S05]  /*b2f0*/  LDSM.16.M88.4 R136, [R199+0x9000] ;  /* 0x00900000c788783b */ /* 0x000eea0000000200 */
[C---:B----4-:R-:W-:Y:S06]  /*b300*/  HMMA.16816.F32 R28, R164.reuse, R140, R28 ;  /* 0x0000008ca41c723c */ /* 0x050fec000000181c */
[----:B------:R-:W-:Y:S01]  /*b310*/  HMMA.16816.F32 R32, R164, R142, R32 ;  /* 0x0000008ea420723c */ /* 0x000fe20000001820 */
[----:B------:R-:W4:Y:S05]  /*b320*/  LDSM.16.M88.4 R140, [R199+0x9800] ;  /* 0x00980000c78c783b */ /* 0x000f2a0000000200 */
[C---:B------:R-:W-:Y:S01]  /*b330*/  HMMA.16816.F32 R4, R172.reuse, R176, R4 ;  /* 0x000000b0ac04723c */ /* 0x040fe20000001804 */
[----:B------:R-:W4:Y:S05]  /*b340*/  LDSM.16.M88.4 R164, [R201+0x2000] ;  /* 0x00200000c9a4783b */ /* 0x000f2a0000000200 */
        /* <DEDUP_REMOVED lines=11> */
[C---:B-----5:R-:W-:Y:S01]  /*b400*/  HMMA.16816.F32 R4, R156.reuse, R160, R4 ;  /* 0x000000a09c04723c */ /* 0x060fe20000001804 */
[----:B------:R-:W5:Y:S05]  /*b410*/  LDSM.16.M88.4 R172, [R206+0x4000] ;  /* 0x00400000ceac783b */ /* 0x000f6a0000000200 */
[C---:B------:R-:W-:Y:S01]  /*b420*/  HMMA.16816.F32 R8, R156.reuse, R162, R8 ;  /* 0x000000a29c08723c */ /* 0x040fe20000001808 */
[----:B------:R-:W-:Y:S05]  /*b430*/  LDSM.16.M88.4 R160, [R187] ;  /* 0x00000000bba0783b */ /* 0x000fea0000000200 */
        /* <DEDUP_REMOVED lines=22> */
[C---:B-----5:R-:W-:Y:S01]  /*b5a0*/  HMMA.16816.F32 R4, R172.reuse, R176, R4 ;  /* 0x000000b0ac04723c */ /* 0x060fe20000001804 */
        /* <DEDUP_REMOVED lines=14> */
[C---:B------:R-:W-:Y:S06]  /*b690*/  HMMA.16816.F32 R8, R156.reuse, R162, R8 ;  /* 0x000000a29c08723c */ /* 0x040fec0000001808 */
[C---:B--2---:R-:W-:Y:S06]  /*b6a0*/  HMMA.16816.F32 R12, R156.reuse, R144, R12 ;  /* 0x000000909c0c723c */ /* 0x044fec000000180c */
[C---:B------:R-:W-:Y:S06]  /*b6b0*/  HMMA.16816.F32 R16, R156.reuse, R146, R16 ;  /* 0x000000929c10723c */ /* 0x040fec0000001810 */
[C---:B------:R-:W-:Y:S06]  /*b6c0*/  HMMA.16816.F32 R20, R156.reuse, R148, R20 ;  /* 0x000000949c14723c */ /* 0x040fec0000001814 */
[C---:B------:R-:W-:Y:S06]  /*b6d0*/  HMMA.16816.F32 R24, R156.reuse, R150, R24 ;  /* 0x000000969c18723c */ /* 0x040fec0000001818 */
[C---:B------:R-:W-:Y:S06]  /*b6e0*/  HMMA.16816.F32 R28, R156.reuse, R152, R28 ;  /* 0x000000989c1c723c */ /* 0x040fec000000181c */
[----:B------:R-:W-:Y:S06]  /*b6f0*/  HMMA.16816.F32 R32, R156, R154, R32 ;  /* 0x0000009a9c20723c */ /* 0x000fec0000001820 */
[C---:B-----5:R-:W-:Y:S06]  /*b700*/  HMMA.16816.F32 R4, R164.reuse, R168, R4 ;  /* 0x000000a8a404723c */ /* 0x060fec0000001804 */
[C---:B------:R-:W-:Y:S06]  /*b710*/  HMMA.16816.F32 R8, R164.reuse, R170, R8 ;  /* 0x000000aaa408723c */ /* 0x040fec0000001808 */
[C---:B-1----:R-:W-:Y:S06]  /*b720*/  HMMA.16816.F32 R12, R164.reuse, R132, R12 ;  /* 0x00000084a40c723c */ /* 0x042fec000000180c */
[C---:B------:R-:W-:Y:S01]  /*b730*/  HMMA.16816.F32 R16, R164.reuse, R134, R16 ;  /* 0x00000086a410723c */ /* 0x040fe20000001810 */
[----:B------:R-:W1:Y:S05]  /*b740*/  LDSM.16.M88.4 R132, [R192+0x4800] ;  /* 0x00480000c084783b */ /* 0x000e6a0000000200 */
[C---:B---3--:R-:W-:Y:S06]  /*b750*/  HMMA.16816.F32 R20, R164.reuse, R136, R20 ;  /* 0x00000088a414723c */ /* 0x048fec0000001814 */
[C---:B------:R-:W-:Y:S01]  /*b760*/  HMMA.16816.F32 R24, R164.reuse, R138, R24 ;  /* 0x0000008aa418723c */ /* 0x040fe20000001818 */
[----:B------:R-:W2:Y:S05]  /*b770*/  LDSM.16.M88.4 R136, [R192+0x5000] ;  /* 0x00500000c088783b */ /* 0x000eaa0000000200 */
[C---:B----4-:R-:W-:Y:S06]  /*b780*/  HMMA.16816.F32 R28, R164.reuse, R140, R28 ;  /* 0x0000008ca41c723c */ /* 0x050fec000000181c */
[----:B------:R-:W-:Y:S06]  /*b790*/  HMMA.16816.F32 R32, R164, R142, R32 ;  /* 0x0000008ea420723c */ /* 0x000fec0000001820 */
[C---:B------:R-:W-:Y:S06]  /*b7a0*/  HMMA.16816.F32 R4, R172.reuse, R176, R4 ;  /* 0x000000b0ac04723c */ /* 0x040fec0000001804 */
[C---:B------:R-:W-:Y:S06]  /*b7b0*/  HMMA.16816.F32 R8, R172.reuse, R178, R8 ;  /* 0x000000b2ac08723c */ /* 0x040fec0000001808 */
[C---:B-1----:R-:W-:Y:S06]  /*b7c0*/  HMMA.16816.F32 R12, R172.reuse, R132, R12 ;  /* 0x00000084ac0c723c */ /* 0x042fec000000180c */
[C---:B------:R-:W-:Y:S06]  /*b7d0*/  HMMA.16816.F32 R16, R172.reuse, R134, R16 ;  /* 0x00000086ac10723c */ /* 0x040fec0000001810 */
[C---:B--2---:R-:W-:Y:S05]  /*b7e0*/  HMMA.16816.F32 R20, R172.reuse, R136, R20 ;  /* 0x00000088ac14723c */ /* 0x044fea0000001814 */
[----:B------:R-:W-:Y:S01]  /*b7f0*/  FMUL.FTZ R238, R6, UR5 ;  /* 0x0000000506ee7c20 */ /* 0x000fe20008410000 */
[----:B------:R-:W-:Y:S01]  /*b800*/  FMUL.FTZ R132, R8, UR5 ;  /* 0x0000000508847c20 */ /* 0x000fe20008410000 */
[----:B------:R-:W-:Y:S01]  /*b810*/  FMUL.FTZ R240, R10, UR5 ;  /* 0x000000050af07c20 */ /* 0x000fe20008410000 */
[----:B------:R-:W-:Y:S01]  /*b820*/  FMUL.FTZ R239, R5, UR5 ;  /* 0x0000000505ef7c20 */ /* 0x000fe20008410000 */
[----:B------:R1:W2:Y:S01]  /*b830*/  MUFU.TANH R166, R238 ;  /* 0x000000ee00a67308 */ /* 0x0002a20000002400 */
[C---:B------:R-:W-:Y:S03]  /*b840*/  HMMA.16816.F32 R24, R172.reuse, R138, R24 ;  /* 0x0000008aac18723c */ /* 0x040fe60000001818 */
[----:B------:R-:W-:Y:S01]  /*b850*/  FMUL.FTZ R133, R14, UR5 ;  /* 0x000000050e857c20 */ /* 0x000fe20008410000 */
[----:B------:R-:W-:Y:S01]  /*b860*/  FMUL.FTZ R243, R11, UR5 ;  /* 0x000000050bf37c20 */ /* 0x000fe20008410000 */
[----:B------:R-:W-:Y:S01]  /*b870*/  FMUL.FTZ R242, R15, UR5 ;  /* 0x000000050ff27c20 */ /* 0x000fe20008410000 */
[----:B------:R-:W-:Y:S03]  /*b880*/  FMUL.FTZ R244, R13, UR5 ;  /* 0x000000050df47c20 */ /* 0x000fe60008410000 */
[----:B------:R-:W-:Y:S02]  /*b890*/  MUFU.TANH R167, R132 ;  /* 0x0000008400a77308 */ /* 0x000fe40000002400 */
[----:B------:R-:W-:Y:S01]  /*b8a0*/  FMUL.FTZ R245, R18, UR5 ;  /* 0x0000000512f57c20 */ /* 0x000fe20008410000 */
[----:B------:R-:W-:Y:S01]  /*b8b0*/  FMUL.FTZ R252, R16, UR5 ;  /* 0x0000000510fc7c20 */ /* 0x000fe20008410000 */
[----:B------:R-:W-:Y:S01]  /*b8c0*/  FMUL.FTZ R241, R4, UR5 ;  /* 0x0000000504f17c20 */ /* 0x000fe20008410000 */
[----:B------:R-:W-:Y:S01]  /*b8d0*/  FMUL.FTZ R237, R7, UR5 ;  /* 0x0000000507ed7c20 */ /* 0x000fe20008410000 */
[----:B------:R-:W-:Y:S04]  /*b8e0*/  FMUL.FTZ R250, R22, UR5 ;  /* 0x0000000516fa7c20 */ /* 0x000fe80008410000 */
[----:B------:R3:W4:Y:S01]  /*b8f0*/  MUFU.TANH R179, R133 ;  /* 0x0000008500b37308 */ /* 0x0007220000002400 */
[----:B-1----:R-:W-:Y:S01]  /*b900*/  FMUL.FTZ R238, R9, UR5 ;  /* 0x0000000509ee7c20 */ /* 0x002fe20008410000 */
[----:B------:R-:W-:Y:S01]  /*b910*/  LEA R9, R232, R227, 0x6 ;  /* 0x000000e3e8097211 */ /* 0x000fe200078e30ff */
[----:B------:R-:W-:Y:S01]  /*b920*/  FMUL.FTZ R249, R20, UR5 ;  /* 0x0000000514f97c20 */ /* 0x000fe20008410000 */
[----:B------:R-:W-:Y:S01]  /*b930*/  FMUL.FTZ R247, R21, UR5 ;  /* 0x0000000515f77c20 */ /* 0x000fe20008410000 */
[----:B------:R-:W-:Y:S01]  /*b940*/  FMUL.FTZ R251, R17, UR5 ;  /* 0x0000000511fb7c20 */ /* 0x000fe20008410000 */
[----:B------:R-:W-:Y:S04]  /*b950*/  FMUL.FTZ R248, R23, UR5 ;  /* 0x0000000517f87c20 */ /* 0x000fe80008410000 */
[----:B------:R1:W-:Y:S01]  /*b960*/  MUFU.TANH R170, R240 ;  /* 0x000000f000aa7308 */ /* 0x0003e20000002400 */
[----:B------:R-:W-:Y:S09]  /*b970*/  FMUL.FTZ R246, R26, UR5 ;  /* 0x000000051af67c20 */ /* 0x000ff20008410000 */
[----:B------:R-:W-:Y:S01]  /*b980*/  MUFU.TANH R239, R239 ;  /* 0x000000ef00ef7308 */ /* 0x000fe20000002400 */
[----:B---3--:R-:W3:Y:S01]  /*b990*/  LDSM.16.M88.4 R132, [R192+0x5800] ;  /* 0x00580000c084783b */ /* 0x008ee20000000200 */
[----:B------:R-:W-:Y:S08]  /*b9a0*/  DEPBAR.LE SB0, 0x0 ;  /* 0x000080000000791a */ /* 0x000ff00000000000 */
[----:B------:R-:W-:Y:S01]  /*b9b0*/  MUFU.TANH R243, R243 ;  /* 0x000000f300f37308 */ /* 0x000fe20000002400 */
[----:B------:R-:W-:Y:S01]  /*b9c0*/  BAR.SYNC.DEFER_BLOCKING 0x0 ;  /* 0x0000000000007b1d */ /* 0x000fe20000010000 */
[----:B-1----:R-:W-:Y:S08]  /*b9d0*/  FMUL.FTZ R240, R12, UR5 ;  /* 0x000000050cf07c20 */ /* 0x002ff00008410000 */
[----:B------:R1:W5:Y:S10]  /*b9e0*/  MUFU.TANH R177, R240 ;  /* 0x000000f000b17308 */ /* 0x0003740000002400 */
[----:B------:R2:W5:Y:S10]  /*b9f0*/  MUFU.TANH R178, R245 ;  /* 0x000000f500b27308 */ /* 0x0005740000002400 */
[----:B------:R4:W-:Y:S01]  /*ba00*/  MUFU.TANH R182, R242 ;  /* 0x000000f200b67308 */ /* 0x0009e20000002400 */
[----:B-1----:R-:W-:Y:S09]  /*ba10*/  FMUL.FTZ R240, R19, UR5 ;  /* 0x0000000513f07c20 */ /* 0x002ff20008410000 */
[----:B------:R1:W-:Y:S01]  /*ba20*/  MUFU.TANH R162, R240 ;  /* 0x000000f000a27308 */ /* 0x0003e20000002400 */
[C---:B---3--:R-:W-:Y:S05]  /*ba30*/  HMMA.16816.F32 R28, R172.reuse, R132, R28 ;  /* 0x00000084ac1c723c */ /* 0x048fea000000181c */
[----:B--2---:R-:W-:Y:S01]  /*ba40*/  I2FP.F32.S32 R245, R9 ;  /* 0x0000000900f57245 */ /* 0x004fe20000201400 */
[----:B------:R-:W-:Y:S03]  /*ba50*/  HMMA.16816.F32 R32, R172, R134, R32 ;  /* 0x00000086ac20723c */ /* 0x000fe60000001820 */
[----:B------:R2:W-:Y:S02]  /*ba60*/  MUFU.TANH R163, R244 ;  /* 0x000000f400a37308 */ /* 0x0005e40000002400 */
[C---:B------:R-:W-:Y:S01]  /*ba70*/  IADD3 R132, R9.reuse, 0x10, RZ ;  /* 0x0000001009847810 */ /* 0x040fe20007ffe0ff */
[----:B------:R-:W-:Y:S02]  /*ba80*/  VIADD R133, R9, 0x18 ;  /* 0x0000001809857836 */ /* 0x000fe40000000000 */
[----:B------:R-:W-:Y:S03]  /*ba90*/  FFMA.FTZ R166, R245, R0, R166 ;  /* 0x00000000f5a67223 */ /* 0x000fe600000100a6 */
[C---:B----4-:R-:W-:Y:S02]  /*baa0*/  VIADD R242, R9.reuse, 0x8 ;  /* 0x0000000809f27836 */ /* 0x050fe40000000000 */
[----:B------:R-:W3:Y:S01]  /*bab0*/  MUFU.TANH R252, R252 ;  /* 0x000000fc00fc7308 */ /* 0x000ee20000002400 */
[----:B-1----:R-:W-:Y:S01]  /*bac0*/  VIADD R240, R9, 0x1 ;  /* 0x0000000109f07836 */ /* 0x002fe20000000000 */
[----:B------:R-:W-:Y:S02]  /*bad0*/  I2FP.F32.S32 R132, R132 ;  /* 0x0000008400847245 */ /* 0x000fe40000201400 */
[----:B------:R-:W-:Y:S02]  /*bae0*/  I2FP.F32.S32 R133, R133 ;  /* 0x0000008500857245 */ /* 0x000fe40000201400 */
[----:B------:R-:W-:Y:S04]  /*baf0*/  I2FP.F32.S32 R240, R240 ;  /* 0x000000f000f07245 */ /* 0x000fe80000201400 */
[----:B------:R-:W1:Y:S01]  /*bb00*/  MUFU.TANH R241, R241 ;  /* 0x000000f100f17308 */ /* 0x000e620000002400 */
[----:B--2---:R-:W-:Y:S01]  /*bb10*/  FMUL.FTZ R244, R27, UR5 ;  /* 0x000000051bf47c20 */ /* 0x004fe20008410000 */
[CC--:B------:R-:W-:Y:S01]  /*bb20*/  FFMA.FTZ R179, R132.reuse, R0.reuse, R179 ;  /* 0x0000000084b37223 */ /* 0x0c0fe200000100b3 */
[-C--:B-----5:R-:W-:Y:S01]  /*bb30*/  FFMA.FTZ R177, R132, R0.reuse, R177 ;  /* 0x0000000084b17223 */ /* 0x0a0fe200000100b1 */
[-C--:B------:R-:W-:Y:S01]  /*bb40*/  FFMA.FTZ R21, R240, R0.reuse, R239 ;  /* 0x00000000f0157223 */ /* 0x080fe200000100ef */
[C---:B------:R-:W-:Y:S01]  /*bb50*/  VIADD R239, R9.reuse, 0x9 ;  /* 0x0000000909ef7836 */ /* 0x040fe20000000000 */
[----:B------:R-:W-:Y:S01]  /*bb60*/  IADD3 R132, R9, 0x20, RZ ;  /* 0x0000002009847810 */ /* 0x000fe20007ffe0ff */
[CC--:B------:R-:W-:Y:S03]  /*bb70*/  FFMA.FTZ R178, R133.reuse, R0.reuse, R178 ;  /* 0x0000000085b27223 */ /* 0x0c0fe600000100b2 */
[----:B------:R-:W2:Y:S01]  /*bb80*/  MUFU.TANH R237, R237 ;  /* 0x000000ed00ed7308 */ /* 0x000ea20000002400 */
[----:B---3--:R-:W-:Y:S01]  /*bb90*/  FFMA.FTZ R252, R133, R0, R252 ;  /* 0x0000000085fc7223 */ /* 0x008fe200000100fc */
[----:B------:R-:W-:Y:S01]  /*bba0*/  I2FP.F32.S32 R239, R239 ;  /* 0x000000ef00ef7245 */ /* 0x000fe20000201400 */
[----:B------:R-:W-:Y:S01]  /*bbb0*/  VIADD R133, R9, 0x19 ;  /* 0x0000001909857836 */ /* 0x000fe20000000000 */
[----:B------:R-:W-:Y:S01]  /*bbc0*/  I2FP.F32.S32 R135, R132 ;  /* 0x0000008400877245 */ /* 0x000fe20000201400 */
[----:B------:R-:W-:Y:S02]  /*bbd0*/  FMUL.FTZ R34, R34, UR5 ;  /* 0x0000000522227c20 */ /* 0x000fe40008410000 */
[-C--:B------:R-:W-:Y:S03]  /*bbe0*/  FFMA.FTZ R26, R239, R0.reuse, R243 ;  /* 0x00000000ef1a7223 */ /* 0x080fe600000100f3 */
[----:B------:R-:W3:Y:S01]  /*bbf0*/  MUFU.TANH R250, R250 ;  /* 0x000000fa00fa7308 */ /* 0x000ee20000002400 */
[----:B------:R-:W-:Y:S01]  /*bc00*/  FMUL.FTZ R243, R25, UR5 ;  /* 0x0000000519f37c20 */ /* 0x000fe20008410000 */
[----:B-1----:R-:W-:Y:S01]  /*bc10*/  FFMA.FTZ R23, R245, R0, R241 ;  /* 0x00000000f5177223 */ /* 0x002fe200000100f1 */
[----:B------:R-:W-:Y:S01]  /*bc20*/  I2FP.F32.S32 R241, R242 ;  /* 0x000000f200f17245 */ /* 0x000fe20000201400 */
[----:B------:R-:W-:Y:S01]  /*bc30*/  FMUL.FTZ R242, R30, UR5 ;  /* 0x000000051ef27c20 */ /* 0x000fe20008410000 */
[----:B------:R-:W-:Y:S01]  /*bc40*/  I2FP.F32.S32 R133, R133 ;  /* 0x0000008500857245 */ /* 0x000fe20000201400 */
[----:B------:R-:W-:Y:S01]  /*bc50*/  FMUL.FTZ R245, R24, UR5 ;  /* 0x0000000518f57c20 */ /* 0x000fe20008410000 */
[----:B------:R-:W-:Y:S03]  /*bc60*/  FMNMX.FTZ R132, R23, R2, !PT ;  /* 0x0000000217847209 */ /* 0x000fe60007810000 */
[----:B------:R-:W1:Y:S01]  /*bc70*/  MUFU.TANH R249, R249 ;  /* 0x000000f900f97308 */ /* 0x000e620000002400 */
[-C--:B--2---:R-:W-:Y:S01]  /*bc80*/  FFMA.FTZ R22, R240, R0.reuse, R237 ;  /* 0x00000000f0167223 */ /* 0x084fe200000100ed */
[CC--:B------:R-:W-:Y:S01]  /*bc90*/  FFMA.FTZ R170, R241.reuse, R0.reuse, R170 ;  /* 0x00000000f1aa7223 */ /* 0x0c0fe200000100aa */
[-C--:B------:R-:W-:Y:S01]  /*bca0*/  FFMA.FTZ R167, R241, R0.reuse, R167 ;  /* 0x00000000f1a77223 */ /* 0x080fe200000100a7 */
[----:B------:R-:W-:Y:S02]  /*bcb0*/  VIADD R237, R9, 0x11 ;  /* 0x0000001109ed7836 */ /* 0x000fe40000000000 */
[----:B------:R-:W-:Y:S01]  /*bcc0*/  FMUL.FTZ R241, R28, UR5 ;  /* 0x000000051cf17c20 */ /* 0x000fe20008410000 */
[----:B------:R-:W-:Y:S01]  /*bcd0*/  FFMA.FTZ R162, R133, R0, R162 ;  /* 0x0000000085a27223 */ /* 0x000fe200000100a2 */
[----:B------:R-:W-:Y:S02]  /*bce0*/  FMNMX.FTZ R132, R21, R132, !PT ;  /* 0x0000008415847209 */ /* 0x000fe40007810000 */
[----:B------:R-:W2:Y:S01]  /*bcf0*/  MUFU.TANH R251, R251 ;  /* 0x000000fb00fb7308 */ /* 0x000ea20000002400 */
[----:B---3--:R-:W-:Y:S01]  /*bd00*/  FFMA.FTZ R250, R135, R0, R250 ;  /* 0x0000000087fa7223 */ /* 0x008fe200000100fa */
[----:B------:R-:W-:Y:S01]  /*bd10*/  I2FP.F32.S32 R237, R237 ;  /* 0x000000ed00ed7245 */ /* 0x000fe20000201400 */
[----:B------:R-:W-:Y:S01]  /*bd20*/  FMUL.FTZ R240, R31, UR5 ;  /* 0x000000051ff07c20 */ /* 0x000fe20008410000 */
[----:B------:R-:W-:Y:S03]  /*bd30*/  FMNMX.FTZ R134, R167, R132, !PT ;  /* 0x00000084a7867209 */ /* 0x000fe60007810000 */
[-C--:B------:R-:W-:Y:S03]  /*bd40*/  FFMA.FTZ R182, R237, R0.reuse, R182 ;  /* 0x00000000edb67223 */ /* 0x080fe600000100b6 */
[----:B------:R-:W3:Y:S01]  /*bd50*/  MUFU.TANH R238, R238 ;  /* 0x000000ee00ee7308 */ /* 0x000ee20000002400 */
[-C--:B-1----:R-:W-:Y:S01]  /*bd60*/  FFMA.FTZ R249, R135, R0.reuse, R249 ;  /* 0x0000000087f97223 */ /* 0x082fe200000100f9 */
[----:B------:R-:W-:Y:S01]  /*bd70*/  FMNMX.FTZ R135, R166, R3, !PT ;  /* 0x00000003a6877209 */ /* 0x000fe20007810000 */
[-C--:B------:R-:W-:Y:S01]  /*bd80*/  FFMA.FTZ R163, R237, R0.reuse, R163 ;  /* 0x00000000eda37223 */ /* 0x080fe200000100a3 */
[----:B------:R-:W-:Y:S02]  /*bd90*/  VIADD R237, R9, 0x21 ;  /* 0x0000002109ed7836 */ /* 0x000fe40000000000 */
[----:B------:R-:W-:Y:S04]  /*bda0*/  FMNMX.FTZ R135, R22, R135, !PT ;  /* 0x0000008716877209 */ /* 0x000fe80007810000 */
[----:B------:R-:W1:Y:S01]  /*bdb0*/  MUFU.TANH R244, R244 ;  /* 0x000000f400f47308 */ /* 0x000e620000002400 */
[-C--:B--2---:R-:W-:Y:S01]  /*bdc0*/  FFMA.FTZ R251, R133, R0.reuse, R251 ;  /* 0x0000000085fb7223 */ /* 0x084fe200000100fb */
[----:B------:R-:W-:Y:S02]  /*bdd0*/  IADD3 R133, R9, 0x29, RZ ;  /* 0x0000002909857810 */ /* 0x000fe40007ffe0ff */
[----:B------:R-:W-:Y:S02]  /*bde0*/  FMNMX.FTZ R135, R170, R135, !PT ;  /* 0x00000087aa877209 */ /* 0x000fe40007810000 */
[----:B------:R-:W-:Y:S04]  /*bdf0*/  I2FP.F32.S32 R133, R133 ;  /* 0x0000008500857245 */ /* 0x000fe80000201400 */
[----:B------:R-:W2:Y:S01]  /*be00*/  MUFU.TANH R243, R243 ;  /* 0x000000f300f37308 */ /* 0x000ea20000002400 */
[----:B---3--:R-:W-:Y:S01]  /*be10*/  FFMA.FTZ R27, R239, R0, R238 ;  /* 0x00000000ef1b7223 */ /* 0x008fe200000100ee */
[----:B------:R-:W-:Y:S01]  /*be20*/  FMNMX.FTZ R132, R26, R135, !PT ;  /* 0x000000871a847209 */ /* 0x000fe20007810000 */
[----:B------:R-:W-:Y:S01]  /*be30*/  FMUL.FTZ R239, R29, UR5 ;  /* 0x000000051def7c20 */ /* 0x000fe20008410000 */
[----:B------:R-:W-:Y:S01]  /*be40*/  I2FP.F32.S32 R237, R237 ;  /* 0x000000ed00ed7245 */ /* 0x000fe20000201400 */
[----:B------:R-:W-:Y:S01]  /*be50*/  FMUL.FTZ R238, R32, UR5 ;  /* 0x0000000520ee7c20 */ /* 0x000fe20008410000 */
[----:B------:R-:W-:Y:S04]  /*be60*/  FMNMX.FTZ R134, R27, R134, !PT ;  /* 0x000000861b867209 */ /* 0x000fe80007810000 */
[----:B------:R-:W3:Y:S01]  /*be70*/  MUFU.TANH R248, R248 ;  /* 0x000000f800f87308 */ /* 0x000ee20000002400 */
[----:B-1----:R-:W-:Y:S01]  /*be80*/  FFMA.FTZ R244, R133, R0, R244 ;  /* 0x0000000085f47223 */ /* 0x002fe200000100f4 */
[----:B------:R-:W-:Y:S02]  /*be90*/  FMNMX.FTZ R132, R179, R132, !PT ;  /* 0x00000084b3847209 */ /* 0x000fe40007810000 */
[----:B------:R-:W-:Y:S01]  /*bea0*/  FMNMX.FTZ R10, R177, R134, !PT ;  /* 0x00000086b10a7209 */ /* 0x000fe20007810000 */
[----:B------:R-:W-:Y:S01]  /*beb0*/  FMUL.FTZ R134, R35, UR5 ;  /* 0x0000000523867c20 */ /* 0x000fe20008410000 */
[----:B------:R-:W-:Y:S04]  /*bec0*/  FMNMX.FTZ R132, R182, R132, !PT ;  /* 0x00000084b6847209 */ /* 0x000fe80007810000 */
[----:B------:R-:W1:Y:S01]  /*bed0*/  MUFU.TANH R247, R247 ;  /* 0x000000f700f77308 */ /* 0x000e620000002400 */
[----:B--2---:R-:W-:Y:S01]  /*bee0*/  FFMA.FTZ R243, R133, R0, R243 ;  /* 0x0000000085f37223 */ /* 0x004fe200000100f3 */
[----:B------:R-:W-:Y:S01]  /*bef0*/  VIADD R133, R9, 0x30 ;  /* 0x0000003009857836 */ /* 0x000fe20000000000 */
[----:B------:R-:W-:Y:S01]  /*bf00*/  FMNMX.FTZ R11, R163, R10, !PT ;  /* 0x0000000aa30b7209 */ /* 0x000fe20007810000 */
[----:B------:R-:W-:Y:S03]  /*bf10*/  VIADD R10, R9, 0x39 ;  /* 0x00000039090a7836 */ /* 0x000fe60000000000 */
[----:B------:R-:W-:Y:S03]  /*bf20*/  I2FP.F32.S32 R133, R133 ;  /* 0x0000008500857245 */ /* 0x000fe60000201400 */
[----:B------:R-:W2:Y:S01]  /*bf30*/  MUFU.TANH R242, R242 ;  /* 0x000000f200f27308 */ /* 0x000ea20000002400 */
[C---:B---3--:R-:W-:Y:S01]  /*bf40*/  FFMA.FTZ R248, R237.reuse, R0, R248 ;  /* 0x00000000edf87223 */ /* 0x048fe200000100f8 */
[----:B------:R-:W-:Y:S08]  /*bf50*/  I2FP.F32.S32 R5, R10 ;  /* 0x0000000a00057245 */ /* 0x000ff00000201400 */
[----:B------:R-:W3:Y:S01]  /*bf60*/  MUFU.TANH R241, R241 ;  /* 0x000000f100f17308 */ /* 0x000ee20000002400 */
[-C--:B-1----:R-:W-:Y:S01]  /*bf70*/  FFMA.FTZ R247, R237, R0.reuse, R247 ;  /* 0x00000000edf77223 */ /* 0x082fe200000100f7 */
[----:B------:R-:W-:Y:S05]  /*bf80*/  VIADD R237, R9, 0x28 ;  /* 0x0000002809ed7836 */ /* 0x000fea0000000000 */
[----:B------:R-:W-:Y:S03]  /*bf90*/  I2FP.F32.S32 R237, R237 ;  /* 0x000000ed00ed7245 */ /* 0x000fe60000201400 */
[----:B------:R-:W1:Y:S01]  /*bfa0*/  MUFU.TANH R246, R246 ;  /* 0x000000f600f67308 */ /* 0x000e620000002400 */
[CC--:B--2---:R-:W-:Y:S09]  /*bfb0*/  FFMA.FTZ R242, R133.reuse, R0.reuse, R242 ;  /* 0x0000000085f27223 */ /* 0x0c4ff200000100f2 */
[----:B------:R-:W2:Y:S01]  /*bfc0*/  MUFU.TANH R245, R245 ;  /* 0x000000f500f57308 */ /* 0x000ea20000002400 */
[----:B---3--:R-:W-:Y:S01]  /*bfd0*/  FFMA.FTZ R241, R133, R0, R241 ;  /* 0x0000000085f17223 */ /* 0x008fe200000100f1 */
[----:B------:R-:W-:Y:S02]  /*bfe0*/  FMNMX.FTZ R133, R178, R132, !PT ;  /* 0x00000084b2857209 */ /* 0x000fe40007810000 */
[----:B------:R-:W-:Y:S01]  /*bff0*/  FMNMX.FTZ R132, R252, R11, !PT ;  /* 0x0000000bfc847209 */ /* 0x000fe20007810000 */
[----:B------:R-:W-:Y:S01]  /*c000*/  VIADD R11, R9, 0x31 ;  /* 0x00000031090b7836 */ /* 0x000fe20000000000 */
[----:B------:R-:W-:Y:S04]  /*c010*/  FMNMX.FTZ R13, R162, R133, !PT ;  /* 0x00000085a20d7209 */ /* 0x000fe80007810000 */
[----:B------:R-:W3:Y:S01]  /*c020*/  MUFU.TANH R240, R240 ;  /* 0x000000f000f07308 */ /* 0x000ee20000002400 */
[----:B------:R-:W-:Y:S01]  /*c030*/  FMNMX.FTZ R132, R251, R132, !PT ;  /* 0x00000084fb847209 */ /* 0x000fe20007810000 */
[----:B-1----:R-:W-:Y:S01]  /*c040*/  FFMA.FTZ R246, R237, R0, R246 ;  /* 0x00000000edf67223 */ /* 0x002fe200000100f6 */
[----:B------:R-:W-:Y:S02]  /*c050*/  FMNMX.FTZ R13, R250, R13, !PT ;  /* 0x0000000dfa0d7209 */ /* 0x000fe40007810000 */
[----:B------:R-:W-:Y:S02]  /*c060*/  FMNMX.FTZ R132, R249, R132, !PT ;  /* 0x00000084f9847209 */ /* 0x000fe40007810000 */
[----:B------:R-:W-:Y:S03]  /*c070*/  FMNMX.FTZ R13, R248, R13, !PT ;  /* 0x0000000df80d7209 */ /* 0x000fe60007810000 */
[----:B------:R-:W1:Y:S01]  /*c080*/  MUFU.TANH R239, R239 ;  /* 0x000000ef00ef7308 */ /* 0x000e620000002400 */
[----:B--2---:R-:W-:Y:S01]  /*c090*/  FFMA.FTZ R245, R237, R0, R245 ;  /* 0x00000000edf57223 */ /* 0x004fe200000100f5 */
[----:B------:R-:W-:Y:S01]  /*c0a0*/  FMUL.FTZ R237, R33, UR5 ;  /* 0x0000000521ed7c20 */ /* 0x000fe20008410000 */
[----:B------:R-:W-:Y:S02]  /*c0b0*/  FMNMX.FTZ R132, R247, R132, !PT ;  /* 0x00000084f7847209 */ /* 0x000fe40007810000 */
[----:B------:R-:W-:Y:S02]  /*c0c0*/  IADD3 R133, R9, 0x38, RZ ;  /* 0x0000003809857810 */ /* 0x000fe40007ffe0ff */
[----:B------:R-:W-:Y:S03]  /*c0d0*/  FMNMX.FTZ R9, R246, R13, !PT ;  /* 0x0000000df6097209 */ /* 0x000fe60007810000 */
[----:B------:R-:W2:Y:S01]  /*c0e0*/  MUFU.TANH R135, R34 ;  /* 0x0000002200877308 */ /* 0x000ea20000002400 */
[----:B------:R-:W-:Y:S02]  /*c0f0*/  FMNMX.FTZ R132, R245, R132, !PT ;  /* 0x00000084f5847209 */ /* 0x000fe40007810000 */
[----:B------:R-:W-:Y:S02]  /*c100*/  I2FP.F32.S32 R11, R11 ;  /* 0x0000000b000b7245 */ /* 0x000fe40000201400 */
[----:B------:R-:W-:Y:S02]  /*c110*/  FMNMX.FTZ R9, R244, R9, !PT ;  /* 0x00000009f4097209 */ /* 0x000fe40007810000 */
[----:B------:R-:W-:Y:S03]  /*c120*/  FMNMX.FTZ R132, R243, R132, !PT ;  /* 0x00000084f3847209 */ /* 0x000fe60007810000 */
[----:B------:R-:W4:Y:S01]  /*c130*/  MUFU.TANH R238, R238 ;  /* 0x000000ee00ee7308 */ /* 0x000f220000002400 */
[----:B------:R-:W-:Y:S01]  /*c140*/  I2FP.F32.S32 R133, R133 ;  /* 0x0000008500857245 */ /* 0x000fe20000201400 */
[CC--:B---3--:R-:W-:Y:S01]  /*c150*/  FFMA.FTZ R240, R11.reuse, R0.reuse, R240 ;  /* 0x000000000bf07223 */ /* 0x0c8fe200000100f0 */
[----:B-1----:R-:W-:Y:S01]  /*c160*/  FFMA.FTZ R239, R11, R0, R239 ;  /* 0x000000000bef7223 */ /* 0x002fe200000100ef */
[----:B------:R-:W-:Y:S02]  /*c170*/  FMNMX.FTZ R9, R242, R9, !PT ;  /* 0x00000009f2097209 */ /* 0x000fe40007810000 */
[----:B------:R-:W-:Y:S04]  /*c180*/  FMNMX.FTZ R132, R241, R132, !PT ;  /* 0x00000084f1847209 */ /* 0x000fe80007810000 */
[----:B------:R-:W1:Y:S01]  /*c190*/  MUFU.TANH R134, R134 ;  /* 0x0000008600867308 */ /* 0x000e620000002400 */
[----:B------:R-:W-:Y:S01]  /*c1a0*/  FMNMX.FTZ R4, R240, R9, !PT ;  /* 0x00000009f0047209 */ /* 0x000fe20007810000 */
[CC--:B--2---:R-:W-:Y:S08]  /*c1b0*/  FFMA.FTZ R135, R133.reuse, R0.reuse, R135 ;  /* 0x0000000085877223 */ /* 0x0c4ff00000010087 */
[----:B------:R-:W2:Y:S01]  /*c1c0*/  MUFU.TANH R237, R237 ;  /* 0x000000ed00ed7308 */ /* 0x000ea20000002400 */
[----:B----4-:R-:W-:Y:S01]  /*c1d0*/  FFMA.FTZ R238, R133, R0, R238 ;  /* 0x0000000085ee7223 */ /* 0x010fe200000100ee */
[----:B------:R-:W-:Y:S04]  /*c1e0*/  FMNMX.FTZ R133, R239, R132, !PT ;  /* 0x00000084ef857209 */ /* 0x000fe80007810000 */
[----:B------:R-:W-:Y:S01]  /*c1f0*/  FMNMX.FTZ R132, R238, R133, !PT ;  /* 0x00000085ee847209 */ /* 0x000fe20007810000 */
[CC--:B-1----:R-:W-:Y:S01]  /*c200*/  FFMA.FTZ R134, R5.reuse, R0.reuse, R134 ;  /* 0x0000000005867223 */ /* 0x0c2fe20000010086 */
[----:B--2---:R-:W-:Y:S01]  /*c210*/  FFMA.FTZ R237, R5, R0, R237 ;  /* 0x0000000005ed7223 */ /* 0x004fe200000100ed */
[----:B------:R-:W-:Y:S04]  /*c220*/  FMNMX.FTZ R5, R135, R4, !PT ;  /* 0x0000000487057209 */ /* 0x000fe80007810000 */
[----:B------:R-:W-:Y:S02]  /*c230*/  FMNMX.FTZ R5, R134, R5, !PT ;  /* 0x0000000586057209 */ /* 0x000fe40007810000 */
[----:B------:R-:W-:Y:S01]  /*c240*/  FMNMX.FTZ R25, R237, R132, !PT ;  /* 0x00000084ed197209 */ /* 0x000fe20007810000 */
[----:B------:R-:W-:Y:S06]  /*c250*/  @P5 BRA `(.L_x_773) ;  /* 0xffffffdc00905947 */ /* 0x000fec000383ffff */
.L_x_772:
[----:B------:R-:W1:Y:S01]  /*c260*/  SHFL.BFLY PT, R4, R5, 0x2, 0x1f ;  /* 0x0c401f0005047f89 */ /* 0x000e6200000e0000 */
[----:B------:R-:W-:Y:S07]  /*c270*/  IADD3 R232, R232, -0x1, RZ ;  /* 0xffffffffe8e87810 */ /* 0x000fee0007ffe0ff */
[----:B---3--:R-:W2:Y:S08]  /*c280*/  SHFL.BFLY PT, R8, R25, 0x2, 0x1f ;  /* 0x0c401f0019087f89 */ /* 0x008eb000000e0000 */
        /* <DEDUP_REMOVED lines=32> */
[----:B------:R-:W2:Y:S01]  /*c490*/  LDSM.16.MT88.4 R24, [R198+0xc000] ;  /* 0x00c00000c618783b */ /* 0x000ea20000004200 */
[--C-:B------:R-:W-:Y:S01]  /*c4a0*/  FFMA.FTZ R176, R177, UR4, -R144.reuse ;  /* 0x00000004b1b07c23 */ /* 0x100fe20008010890 */
[--C-:B------:R-:W-:Y:S01]  /*c4b0*/  FFMA.FTZ R175, R162, UR4, -R145.reuse ;  /* 0x00000004a2af7c23 */ /* 0x100fe20008010891 */
[--C-:B------:R-:W-:Y:S01]  /*c4c0*/  FFMA.FTZ R177, R163, UR4, -R144.reuse ;  /* 0x00000004a3b17c23 */ /* 0x100fe20008010890 */
[--C-:B------:R-:W-:Y:S01]  /*c4d0*/  FFMA.FTZ R247, R247, UR4, -R144.reuse ;  /* 0x00000004f7f77c23 */ /* 0x100fe20008010890 */
[--C-:B------:R-:W-:Y:S01]  /*c4e0*/  FFMA.FTZ R245, R245, UR4, -R144.reuse ;  /* 0x00000004f5f57c23 */ /* 0x100fe20008010890 */
[--C-:B------:R-:W-:Y:S03]  /*c4f0*/  FFMA.FTZ R239, R239, UR4, -R144.reuse ;  /* 0x00000004efef7c23 */ /* 0x100fe60008010890 */
[----:B------:R-:W3:Y:S01]  /*c500*/  MUFU.EX2 R3, R5 ;  /* 0x0000000500037308 */ /* 0x000ee20000000800 */
[----:B------:R-:W-:Y:S01]  /*c510*/  LDSM.16.MT88.4 R160, [R200+0x11800] ;  /* 0x01180000c8a0783b */ /* 0x000fe20000004200 */
        /* <DEDUP_REMOVED lines=13> */
[C---:B------:R-:W-:Y:S03]  /*c5f0*/  FMUL.FTZ R22, R2.reuse, R114 ;  /* 0x0000007202167220 */ /* 0x040fe60000410000 */
[----:B------:R-:W1:Y:S01]  /*c600*/  MUFU.EX2 R166, R166 ;  /* 0x000000a600a67308 */ /* 0x000e620000000800 */
[C---:B---3--:R-:W-:Y:S01]  /*c610*/  FMUL.FTZ R4, R3.reuse, R128 ;  /* 0x0000008003047220 */ /* 0x048fe20000410000 */
[C---:B------:R-:W-:Y:S01]  /*c620*/  FMUL.FTZ R5, R3.reuse, R129 ;  /* 0x0000008103057220 */ /* 0x040fe20000410000 */
[C---:B------:R-:W-:Y:S01]  /*c630*/  FMUL.FTZ R8, R3.reuse, R124 ;  /* 0x0000007c03087220 */ /* 0x040fe20000410000 */
[C---:B------:R-:W-:Y:S01]  /*c640*/  FMUL.FTZ R9, R3.reuse, R125 ;  /* 0x0000007d03097220 */ /* 0x040fe20000410000 */
[C---:B------:R-:W-:Y:S01]  /*c650*/  FMUL.FTZ R12, R3.reuse, R120 ;  /* 0x00000078030c7220 */ /* 0x040fe20000410000 */
[C---:B------:R-:W-:Y:S01]  /*c660*/  FMUL.FTZ R13, R3.reuse, R121 ;  /* 0x00000079030d7220 */ /* 0x040fe20000410000 */
[C---:B------:R-:W-:Y:S03]  /*c670*/  FMUL.FTZ R23, R2.reuse, R115 ;  /* 0x0000007302177220 */ /* 0x040fe60000410000 */
[----:B------:R-:W-:Y:S01]  /*c680*/  MUFU.EX2 R165, R165 ;  /* 0x000000a500a57308 */ /* 0x000fe20000000800 */
[----:B------:R-:W3:Y:S01]  /*c690*/  LDSM.16.MT88.4 R120, [R200+0xe000] ;  /* 0x00e00000c878783b */ /* 0x000ee20000004200 */
[C---:B------:R-:W-:Y:S01]  /*c6a0*/  FMUL.FTZ R20, R3.reuse, R112 ;  /* 0x0000007003147220 */ /* 0x040fe20000410000 */
[C---:B------:R-:W-:Y:S01]  /*c6b0*/  FMUL.FTZ R21, R3.reuse, R113 ;  /* 0x0000007103157220 */ /* 0x040fe20000410000 */
[C---:B------:R-:W-:Y:S01]  /*c6c0*/  FMUL.FTZ R30, R2.reuse, R106 ;  /* 0x0000006a021e7220 */ /* 0x040fe20000410000 */
[----:B------:R-:W-:Y:S01]  /*c6d0*/  FMUL.FTZ R31, R2, R107 ;  /* 0x0000006b021f7220 */ /* 0x000fe20000410000 */
[C---:B------:R-:W-:Y:S01]  /*c6e0*/  FMUL.FTZ R28, R3.reuse, R104 ;  /* 0x00000068031c7220 */ /* 0x040fe20000410000 */
[C---:B------:R-:W-:Y:S03]  /*c6f0*/  FMUL.FTZ R29, R3.reuse, R105 ;  /* 0x00000069031d7220 */ /* 0x040fe60000410000 */
[----:B------:R-:W4:Y:S01]  /*c700*/  MUFU.EX2 R164, R164 ;  /* 0x000000a400a47308 */ /* 0x000f220000000800 */
[----:B-1----:R-:W-:Y:S01]  /*c710*/  F2FP.F16.F32.PACK_AB R129, R166, R171 ;  /* 0x000000aba681723e */ /* 0x002fe200000000ff */
[----:B------:R-:W1:Y:S01]  /*c720*/  LDSM.16.MT88.4 R104, [R198+0xe000] ;  /* 0x00e00000c668783b */ /* 0x000e620000004200 */
[C---:B------:R-:W-:Y:S01]  /*c730*/  FMUL.FTZ R38, R2.reuse, R38 ;  /* 0x0000002602267220 */ /* 0x040fe20000410000 */
[C---:B------:R-:W-:Y:S01]  /*c740*/  FMUL.FTZ R39, R2.reuse, R39 ;  /* 0x0000002702277220 */ /* 0x040fe20000410000 */
[C---:B------:R-:W-:Y:S01]  /*c750*/  FMUL.FTZ R36, R3.reuse, R36 ;  /* 0x0000002403247220 */ /* 0x040fe20000410000 */
[C---:B------:R-:W-:Y:S01]  /*c760*/  FMUL.FTZ R37, R3.reuse, R37 ;  /* 0x0000002503257220 */ /* 0x040fe20000410000 */
[C---:B------:R-:W-:Y:S03]  /*c770*/  FMUL.FTZ R42, R2.reuse, R42 ;  /* 0x0000002a022a7220 */ /* 0x040fe60000410000 */
[----:B------:R-:W-:Y:S01]  /*c780*/  MUFU.EX2 R170, R170 ;  /* 0x000000aa00aa7308 */ /* 0x000fe20000000800 */
[C---:B------:R-:W-:Y:S01]  /*c790*/  FMUL.FTZ R43, R2.reuse, R43 ;  /* 0x0000002b022b7220 */ /* 0x040fe20000410000 */
[----:B------:R-:W-:Y:S01]  /*c7a0*/  LDSM.16.MT88.4 R112, [R200+0x10000] ;  /* 0x01000000c870783b */ /* 0x000fe20000004200 */
[C---:B------:R-:W-:Y:S01]  /*c7b0*/  FMUL.FTZ R40, R3.reuse, R40 ;  /* 0x0000002803287220 */ /* 0x040fe20000410000 */
[C---:B------:R-:W-:Y:S01]  /*c7c0*/  FMUL.FTZ R41, R3.reuse, R41 ;  /* 0x0000002903297220 */ /* 0x040fe20000410000 */
[C---:B------:R-:W-:Y:S01]  /*c7d0*/  FMUL.FTZ R46, R2.reuse, R46 ;  /* 0x0000002e022e7220 */ /* 0x040fe20000410000 */
[----:B------:R-:W-:Y:S01]  /*c7e0*/  FMUL.FTZ R47, R2, R47 ;  /* 0x0000002f022f7220 */ /* 0x000fe20000410000 */
[C---:B------:R-:W-:Y:S03]  /*c7f0*/  FMUL.FTZ R44, R3.reuse, R44 ;  /* 0x0000002c032c7220 */ /* 0x040fe60000410000 */
[----:B------:R-:W5:Y:S01]  /*c800*/  MUFU.EX2 R169, R169 ;  /* 0x000000a900a97308 */ /* 0x000f620000000800 */
[----:B----4-:R-:W-:Y:S01]  /*c810*/  F2FP.F16.F32.PACK_AB R131, R164, R165 ;  /* 0x000000a5a483723e */ /* 0x010fe200000000ff */
[----:B------:R-:W-:Y:S01]  /*c820*/  LDSM.16.MT88.4 R124, [R200+0xe800] ;  /* 0x00e80000c87c783b */ /* 0x000fe20000004200 */
[C---:B------:R-:W-:Y:S01]  /*c830*/  FMUL.FTZ R45, R3.reuse, R45 ;  /* 0x0000002d032d7220 */ /* 0x040fe20000410000 */
[C---:B------:R-:W-:Y:S01]  /*c840*/  FMUL.FTZ R50, R2.reuse, R50 ;  /* 0x0000003202327220 */ /* 0x040fe20000410000 */
[C---:B------:R-:W-:Y:S01]  /*c850*/  FMUL.FTZ R51, R2.reuse, R51 ;  /* 0x0000003302337220 */ /* 0x040fe20000410000 */
[C---:B------:R-:W-:Y:S01]  /*c860*/  FMUL.FTZ R48, R3.reuse, R48 ;  /* 0x0000003003307220 */ /* 0x040fe20000410000 */
[C---:B------:R-:W-:Y:S03]  /*c870*/  FMUL.FTZ R49, R3.reuse, R49 ;  /* 0x0000003103317220 */ /* 0x040fe60000410000 */
[----:B------:R-:W-:Y:S01]  /*c880*/  MUFU.EX2 R168, R168 ;  /* 0x000000a800a87308 */ /* 0x000fe20000000800 */
[C---:B------:R-:W-:Y:S01]  /*c890*/  FMUL.FTZ R54, R2.reuse, R54 ;  /* 0x0000003602367220 */ /* 0x040fe20000410000 */
[C---:B------:R-:W-:Y:S01]  /*c8a0*/  FMUL.FTZ R55, R2.reuse, R55 ;  /* 0x0000003702377220 */ /* 0x040fe20000410000 */
[C---:B------:R-:W-:Y:S01]  /*c8b0*/  FMUL.FTZ R52, R3.reuse, R52 ;  /* 0x0000003403347220 */ /* 0x040fe20000410000 */
[C---:B------:R-:W-:Y:S01]  /*c8c0*/  FMUL.FTZ R53, R3.reuse, R53 ;  /* 0x0000003503357220 */ /* 0x040fe20000410000 */
[C---:B------:R-:W-:Y:S01]  /*c8d0*/  FMUL.FTZ R58, R2.reuse, R58 ;  /* 0x0000003a023a7220 */ /* 0x040fe20000410000 */
[C---:B------:R-:W-:Y:S01]  /*c8e0*/  FMUL.FTZ R59, R2.reuse, R59 ;  /* 0x0000003b023b7220 */ /* 0x040fe20000410000 */
[----:B------:R-:W-:Y:S03]  /*c8f0*/  FMUL.FTZ R56, R3, R56 ;  /* 0x0000003803387220 */ /* 0x000fe60000410000 */
[----:B------:R-:W4:Y:S01]  /*c900*/  MUFU.EX2 R167, R167 ;  /* 0x000000a700a77308 */ /* 0x000f220000000800 */
[----:B-----5:R-:W-:Y:S01]  /*c910*/  F2FP.F16.F32.PACK_AB R128, R169, R170 ;  /* 0x000000aaa980723e */ /* 0x020fe200000000ff */
        /* <DEDUP_REMOVED lines=15> */
[----:B----4-:R-:W-:Y:S01]  /*ca10*/  F2FP.F16.F32.PACK_AB R130, R167, R168 ;  /* 0x000000a8a782723e */ /* 0x010fe200000000ff */
[C---:B------:R-:W-:Y:S01]  /*ca20*/  FMUL.FTZ R72, R3.reuse, R72 ;  /* 0x0000004803487220 */ /* 0x040fe20000410000 */
[C---:B------:R-:W-:Y:S01]  /*ca30*/  FMUL.FTZ R73, R3.reuse, R73 ;  /* 0x0000004903497220 */ /* 0x040fe20000410000 */
[C---:B------:R-:W-:Y:S01]  /*ca40*/  FMUL.FTZ R78, R2.reuse, R78 ;  /* 0x0000004e024e7220 */ /* 0x040fe20000410000 */
[C---:B------:R-:W-:Y:S01]  /*ca50*/  FMUL.FTZ R79, R2.reuse, R79 ;  /* 0x0000004f024f7220 */ /* 0x040fe20000410000 */
[C---:B------:R-:W-:Y:S01]  /*ca60*/  FMUL.FTZ R76, R3.reuse, R76 ;  /* 0x0000004c034c7220 */ /* 0x040fe20000410000 */
[C---:B------:R-:W-:Y:S01]  /*ca70*/  FMUL.FTZ R77, R3.reuse, R77 ;  /* 0x0000004d034d7220 */ /* 0x040fe20000410000 */
[C---:B------:R-:W-:Y:S01]  /*ca80*/  HMMA.16816.F32 R4, R128.reuse, R16, R4 ;  /* 0x000000108004723c */ /* 0x040fe20000001804 */
[----:B------:R-:W-:Y:S04]  /*ca90*/  MUFU.EX2 R172, R172 ;  /* 0x000000ac00ac7308 */ /* 0x000fe80000000800 */
[C---:B------:R-:W-:Y:S01]  /*caa0*/  FMUL.FTZ R82, R2.reuse, R82 ;  /* 0x0000005202527220 */ /* 0x040fe20000410000 */
[C---:B------:R-:W-:Y:S05]  /*cab0*/  HMMA.16816.F32 R8, R128.reuse, R18, R8 ;  /* 0x000000128008723c */ /* 0x040fea0000001808 */
[----:B------:R-:W-:Y:S01]  /*cac0*/  MUFU.EX2 R174, R174 ;  /* 0x000000ae00ae7308 */ /* 0x000fe20000000800 */
[C---:B------:R-:W-:Y:S01]  /*cad0*/  FMUL.FTZ R16, R3.reuse, R116 ;  /* 0x0000007403107220 */ /* 0x040fe20000410000 */
[C---:B--2---:R-:W-:Y:S04]  /*cae0*/  HMMA.16816.F32 R12, R128.reuse, R24, R12 ;  /* 0x00000018800c723c */ /* 0x044fe8000000180c */
[C---:B------:R-:W-:Y:S01]  /*caf0*/  FMUL.FTZ R18, R2.reuse, R118 ;  /* 0x0000007602127220 */ /* 0x040fe20000410000 */
[C---:B------:R-:W-:Y:S01]  /*cb00*/  FMUL.FTZ R19, R2.reuse, R119 ;  /* 0x0000007702137220 */ /* 0x040fe20000410000 */
[C---:B------:R-:W-:Y:S01]  /*cb10*/  FMUL.FTZ R17, R3.reuse, R117 ;  /* 0x0000007503117220 */ /* 0x040fe20000410000 */
[C---:B------:R-:W-:Y:S01]  /*cb20*/  FMUL.FTZ R24, R3.reuse, R108 ;  /* 0x0000006c03187220 */ /* 0x040fe20000410000 */
[----:B------:R-:W-:Y:S01]  /*cb30*/  LDSM.16.MT88.4 R116, [R197+0xc800] ;  /* 0x00c80000c574783b */ /* 0x000fe20000004200 */
[----:B------:R-:W-:Y:S02]  /*cb40*/  MUFU.EX2 R175, R175 ;  /* 0x000000af00af7308 */ /* 0x000fe40000000800 */
[C---:B------:R-:W-:Y:S01]  /*cb50*/  FMUL.FTZ R25, R3.reuse, R109 ;  /* 0x0000006d03197220 */ /* 0x040fe20000410000 */
[C---:B------:R-:W-:Y:S01]  /*cb60*/  FMUL.FTZ R83, R2.reuse, R83 ;  /* 0x0000005302537220 */ /* 0x040fe20000410000 */
[C---:B------:R-:W-:Y:S01]  /*cb70*/  FMUL.FTZ R80, R3.reuse, R80 ;  /* 0x0000005003507220 */ /* 0x040fe20000410000 */
[C---:B------:R-:W-:Y:S03]  /*cb80*/  HMMA.16816.F32 R16, R128.reuse, R26, R16 ;  /* 0x0000001a8010723c */ /* 0x040fe60000001810 */
[C---:B------:R-:W-:Y:S01]  /*cb90*/  FMUL.FTZ R81, R3.reuse, R81 ;  /* 0x0000005103517220 */ /* 0x040fe20000410000 */
[C---:B------:R-:W-:Y:S01]  /*cba0*/  FMUL.FTZ R86, R2.reuse, R86 ;  /* 0x0000005602567220 */ /* 0x040fe20000410000 */
[C---:B------:R-:W-:Y:S01]  /*cbb0*/  FMUL.FTZ R87, R2.reuse, R87 ;  /* 0x0000005702577220 */ /* 0x040fe20000410000 */
[C---:B------:R-:W-:Y:S01]  /*cbc0*/  HMMA.16816.F32 R20, R128.reuse, R32, R20 ;  /* 0x000000208014723c */ /* 0x040fe20000001814 */
[----:B------:R-:W-:Y:S04]  /*cbd0*/  MUFU.EX2 R176, R176 ;  /* 0x000000b000b07308 */ /* 0x000fe80000000800 */
[C---:B------:R-:W-:Y:S01]  /*cbe0*/  FMUL.FTZ R26, R2.reuse, R110 ;  /* 0x0000006e021a7220 */ /* 0x040fe20000410000 */
[----:B------:R-:W-:Y:S01]  /*cbf0*/  FMUL.FTZ R27, R2, R111 ;  /* 0x0000006f021b7220 */ /* 0x000fe20000410000 */
[C---:B------:R-:W-:Y:S01]  /*cc00*/  FMUL.FTZ R32, R3.reuse, R100 ;  /* 0x0000006403207220 */ /* 0x040fe20000410000 */
[----:B------:R-:W2:Y:S03]  /*cc10*/  LDSM.16.MT88.4 R108, [R197+0xe000] ;  /* 0x00e00000c56c783b */ /* 0x000ea60000004200 */
[----:B------:R-:W-:Y:S01]  /*cc20*/  MUFU.EX2 R177, R177 ;  /* 0x000000b100b17308 */ /* 0x000fe20000000800 */
[C---:B------:R-:W-:Y:S01]  /*cc30*/  FMUL.FTZ R33, R3.reuse, R101 ;  /* 0x0000006503217220 */ /* 0x040fe20000410000 */
[C---:B------:R-:W-:Y:S01]  /*cc40*/  FMUL.FTZ R84, R3.reuse, R84 ;  /* 0x0000005403547220 */ /* 0x040fe20000410000 */
[C---:B------:R-:W-:Y:S03]  /*cc50*/  HMMA.16816.F32 R24, R128.reuse, R34, R24 ;  /* 0x000000228018723c */ /* 0x040fe60000001818 */
[C---:B------:R-:W-:Y:S01]  /*cc60*/  FMUL.FTZ R85, R3.reuse, R85 ;  /* 0x0000005503557220 */ /* 0x040fe20000410000 */
[--C-:B------:R-:W-:Y:S01]  /*cc70*/  FFMA.FTZ R173, R182, UR4, -R145.reuse ;  /* 0x00000004b6ad7c23 */ /* 0x100fe20008010891 */
[C---:B------:R-:W-:Y:S01]  /*cc80*/  FMUL.FTZ R90, R2.reuse, R90 ;  /* 0x0000005a025a7220 */ /* 0x040fe20000410000 */
[C---:B------:R-:W-:Y:S01]  /*cc90*/  HMMA.16816.F32 R28, R128.reuse, R136, R28 ;  /* 0x00000088801c723c */ /* 0x040fe2000000181c */
[----:B------:R-:W-:Y:S04]  /*cca0*/  MUFU.EX2 R178, R178 ;  /* 0x000000b200b27308 */ /* 0x000fe80000000800 */
[C---:B------:R-:W-:Y:S01]  /*ccb0*/  FMUL.FTZ R34, R2.reuse, R102 ;  /* 0x0000006602227220 */ /* 0x040fe20000410000 */
[C---:B------:R-:W-:Y:S01]  /*ccc0*/  FMUL.FTZ R35, R2.reuse, R103 ;  /* 0x0000006702237220 */ /* 0x040fe20000410000 */
[C---:B------:R-:W-:Y:S01]  /*ccd0*/  FMUL.FTZ R91, R2.reuse, R91 ;  /* 0x0000005b025b7220 */ /* 0x040fe20000410000 */
[----:B------:R-:W4:Y:S03]  /*cce0*/  LDSM.16.MT88.4 R100, [R196+0xe000] ;  /* 0x00e00000c464783b */ /* 0x000f260000004200 */
[----:B------:R-:W5:Y:S01]  /*ccf0*/  MUFU.EX2 R173, R173 ;  /* 0x000000ad00ad7308 */ /* 0x000f620000000800 */
[C---:B------:R-:W-:Y:S01]  /*cd00*/  FMUL.FTZ R88, R3.reuse, R88 ;  /* 0x0000005803587220 */ /* 0x040fe20000410000 */
[C---:B------:R-:W-:Y:S01]  /*cd10*/  FMUL.FTZ R89, R3.reuse, R89 ;  /* 0x0000005903597220 */ /* 0x040fe20000410000 */
[C---:B------:R-:W-:Y:S02]  /*cd20*/  HMMA.16816.F32 R32, R128.reuse, R138, R32 ;  /* 0x0000008a8020723c */ /* 0x040fe40000001820 */
[----:B------:R-:W-:Y:S05]  /*cd30*/  LDSM.16.MT88.4 R136, [R198+0xe800] ;  /* 0x00e80000c688783b */ /* 0x000fea0000004200 */
[----:B------:R-:W5:Y:S01]  /*cd40*/  MUFU.EX2 R179, R179 ;  /* 0x000000b300b37308 */ /* 0x000f620000000800 */
[C---:B------:R-:W-:Y:S01]  /*cd50*/  FMUL.FTZ R94, R2.reuse, R94 ;  /* 0x0000005e025e7220 */ /* 0x040fe20000410000 */
[C---:B---3--:R-:W-:Y:S03]  /*cd60*/  HMMA.16816.F32 R36, R128.reuse, R120, R36 ;  /* 0x000000788024723c */ /* 0x048fe60000001824 */
[C---:B------:R-:W-:Y:S03]  /*cd70*/  FMUL.FTZ R95, R2.reuse, R95 ;  /* 0x0000005f025f7220 */ /* 0x040fe60000410000 */
[C---:B------:R-:W-:Y:S01]  /*cd80*/  HMMA.16816.F32 R40, R128.reuse, R122, R40 ;  /* 0x0000007a8028723c */ /* 0x040fe20000001828 */
[----:B------:R-:W-:Y:S01]  /*cd90*/  LDSM.16.MT88.4 R120, [R196+0xc800] ;  /* 0x00c80000c478783b */ /* 0x000fe20000004200 */
[----:B------:R-:W-:Y:S03]  /*cda0*/  MUFU.EX2 R247, R247 ;  /* 0x000000f700f77308 */ /* 0x000fe60000000800 */
[C---:B------:R-:W-:Y:S01]  /*cdb0*/  FMUL.FTZ R92, R3.reuse, R92 ;  /* 0x0000005c035c7220 */ /* 0x040fe20000410000 */
[C---:B-1----:R-:W-:Y:S06]  /*cdc0*/  HMMA.16816.F32 R44, R128.reuse, R104, R44 ;  /* 0x00000068802c723c */ /* 0x042fec000000182c */
[----:B------:R-:W-:Y:S01]  /*cdd0*/  MUFU.EX2 R245, R245 ;  /* 0x000000f500f57308 */ /* 0x000fe20000000800 */
[C---:B------:R-:W-:Y:S01]  /*cde0*/  FMUL.FTZ R93, R3.reuse, R93 ;  /* 0x0000005d035d7220 */ /* 0x040fe20000410000 */
[C---:B------:R-:W-:Y:S01]  /*cdf0*/  HMMA.16816.F32 R48, R128.reuse, R106, R48 ;  /* 0x0000006a8030723c */ /* 0x040fe20000001830 */
[----:B------:R-:W1:Y:S02]  /*ce00*/  LDSM.16.MT88.4 R104, [R198+0x10000] ;  /* 0x01000000c668783b */ /* 0x000e640000004200 */
[C---:B------:R-:W-:Y:S03]  /*ce10*/  FMUL.FTZ R98, R2.reuse, R98 ;  /* 0x0000006202627220 */ /* 0x040fe60000410000 */
[C---:B--2---:R-:W-:Y:S02]  /*ce20*/  HMMA.16816.F32 R52, R128.reuse, R108, R52 ;  /* 0x0000006c8034723c */ /* 0x044fe40000001834 */
[----:B------:R-:W-:Y:S03]  /*ce30*/  MUFU.EX2 R239, R239 ;  /* 0x000000ef00ef7308 */ /* 0x000fe60000000800 */
[----:B------:R-:W-:Y:S01]  /*ce40*/  FMUL.FTZ R99, R2, R99 ;  /* 0x0000006302637220 */ /* 0x000fe20000410000 */
[C---:B------:R-:W-:Y:S01]  /*ce50*/  HMMA.16816.F32 R56, R128.reuse, R110, R56 ;  /* 0x0000006e8038723c */ /* 0x040fe20000001838 */
[----:B------:R-:W-:Y:S05]  /*ce60*/  LDSM.16.MT88.4 R108, [R200+0xc800] ;  /* 0x00c80000c86c783b */ /* 0x000fea0000004200 */
[----:B------:R-:W-:Y:S01]  /*ce70*/  MUFU.EX2 R238, R238 ;  /* 0x000000ee00ee7308 */ /* 0x000fe20000000800 */
[C---:B------:R-:W-:Y:S01]  /*ce80*/  FMUL.FTZ R96, R3.reuse, R96 ;  /* 0x0000006003607220 */ /* 0x040fe20000410000 */
[C---:B----4-:R-:W-:Y:S03]  /*ce90*/  HMMA.16816.F32 R60, R128.reuse, R100, R60 ;  /* 0x00000064803c723c */ /* 0x050fe6000000183c */
[----:B------:R-:W-:Y:S03]  /*cea0*/  FMUL.FTZ R97, R3, R97 ;  /* 0x0000006103617220 */ /* 0x000fe60000410000 */
[C---:B------:R-:W-:Y:S01]  /*ceb0*/  HMMA.16816.F32 R64, R128.reuse, R102, R64 ;  /* 0x000000668040723c */ /* 0x040fe20000001840 */
[----:B------:R-:W2:Y:S01]  /*cec0*/  LDSM.16.MT88.4 R100, [R197+0x10000] ;  /* 0x01000000c564783b */ /* 0x000ea20000004200 */
[----:B------:R-:W-:Y:S03]  /*ced0*/  MUFU.EX2 R237, R237 ;  /* 0x000000ed00ed7308 */ /* 0x000fe60000000800 */
[--C-:B------:R-:W-:Y:S01]  /*cee0*/  FFMA.FTZ R182, R246, UR4, -R145.reuse ;  /* 0x00000004f6b67c23 */ /* 0x100fe20008010891 */
[C---:B------:R-:W-:Y:S05]  /*cef0*/  HMMA.16816.F32 R68, R128.reuse, R112, R68 ;  /* 0x000000708044723c */ /* 0x040fea0000001844 */
[--C-:B------:R-:W-:Y:S01]  /*cf00*/  FFMA.FTZ R246, R243, UR4, -R144.reuse ;  /* 0x00000004f3f67c23 */ /* 0x100fe20008010890 */
[C---:B------:R-:W-:Y:S01]  /*cf10*/  HMMA.16816.F32 R72, R128.reuse, R114, R72 ;  /* 0x000000728048723c */ /* 0x040fe20000001848 */
[----:B------:R-:W-:Y:S01]  /*cf20*/  LDSM.16.MT88.4 R112, [R198+0xc800] ;  /* 0x00c80000c670783b */ /* 0x000fe20000004200 */
[----:B------:R-:W-:Y:S03]  /*cf30*/  MUFU.EX2 R182, R182 ;  /* 0x000000b600b67308 */ /* 0x000fe60000000800 */
[--C-:B------:R-:W-:Y:S01]  /*cf40*/  FFMA.FTZ R183, R244, UR4, -R145.reuse ;  /* 0x00000004f4b77c23 */ /* 0x100fe20008010891 */
[C---:B-1----:R-:W-:Y:S06]  /*cf50*/  HMMA.16816.F32 R76, R128.reuse, R104, R76 ;  /* 0x00000068804c723c */ /* 0x042fec000000184c */
[----:B------:R-:W-:Y:S01]  /*cf60*/  MUFU.EX2 R246, R246 ;  /* 0x000000f600f67308 */ /* 0x000fe20000000800 */
[--C-:B------:R-:W-:Y:S01]  /*cf70*/  FFMA.FTZ R244, R249, UR4, -R144.reuse ;  /* 0x00000004f9f47c23 */ /* 0x100fe20008010890 */
[C---:B------:R-:W-:Y:S01]  /*cf80*/  HMMA.16816.F32 R80, R128.reuse, R106, R80 ;  /* 0x0000006a8050723c */ /* 0x040fe20000001850 */
[----:B------:R-:W1:Y:S02]  /*cf90*/  LDSM.16.MT88.4 R104, [R196+0x10000] ;  /* 0x01000000c468783b */ /* 0x000e640000004200 */
[--C-:B------:R-:W-:Y:S01]  /*cfa0*/  FFMA.FTZ R180, R250, UR4, -R145.reuse ;  /* 0x00000004fab47c23 */ /* 0x100fe20008010891 */
[--C-:B------:R-:W-:Y:S01]  /*cfb0*/  FFMA.FTZ R181, R248, UR4, -R145.reuse ;  /* 0x00000004f8b57c23 */ /* 0x100fe20008010891 */
[--C-:B------:R-:W-:Y:S01]  /*cfc0*/  FFMA.FTZ R243, R240, UR4, -R145.reuse ;  /* 0x00000004f0f37c23 */ /* 0x100fe20008010891 */
[----:B------:R-:W-:Y:S02]  /*cfd0*/  FFMA.FTZ R240, R241, UR4, -R144 ;  /* 0x00000004f1f07c23 */ /* 0x000fe40008010890 */
[----:B------:R-:W-:Y:S03]  /*cfe0*/  MUFU.EX2 R183, R183 ;  /* 0x000000b700b77308 */ /* 0x000fe60000000800 */
[--C-:B------:R-:W-:Y:S01]  /*cff0*/  FFMA.FTZ R242, R242, UR4, -R145.reuse ;  /* 0x00000004f2f27c23 */ /* 0x100fe20008010891 */
[--C-:B------:R-:W-:Y:S01]  /*d000*/  FFMA.FTZ R135, R135, UR4, -R145.reuse ;  /* 0x0000000487877c23 */ /* 0x100fe20008010891 */
[----:B------:R-:W-:Y:S01]  /*d010*/  FFMA.FTZ R145, R134, UR4, -R145 ;  /* 0x0000000486917c23 */ /* 0x000fe20008010891 */
[----:B------:R-:W-:Y:S01]  /*d020*/  FFMA.FTZ R171, R2, R233, R171 ;  /* 0x000000e902ab7223 */ /* 0x000fe200000100ab */
[----:B------:R-:W-:Y:S01]  /*d030*/  MOV R2, R133 ;  /* 0x0000008500027202 */ /* 0x000fe20000000f00 */
[----:B------:R-:W-:Y:S01]  /*d040*/  FFMA.FTZ R170, R3, R236, R170 ;  /* 0x000000ec03aa7223 */ /* 0x000fe200000100aa */
[C---:B--2---:R-:W-:Y:S01]  /*d050*/  HMMA.16816.F32 R84, R128.reuse, R100, R84 ;  /* 0x000000648054723c */ /* 0x044fe20000001854 */
[----:B------:R2:W-:Y:S02]  /*d060*/  MUFU.EX2 R134, R145 ;  /* 0x0000009100867308 */ /* 0x0005e40000000800 */
[----:B------:R-:W-:Y:S01]  /*d070*/  FADD.FTZ R166, R166, R171 ;  /* 0x000000aba6a67221 */ /* 0x000fe20000010000 */
[----:B------:R-:W-:Y:S02]  /*d080*/  FADD.FTZ R169, R169, R170 ;  /* 0x000000aaa9a97221 */ /* 0x000fe40000010000 */
[C---:B------:R-:W-:Y:S05]  /*d090*/  HMMA.16816.F32 R88, R128.reuse, R102, R88 ;  /* 0x000000668058723c */ /* 0x040fea0000001858 */
[----:B------:R-:W-:Y:S01]  /*d0a0*/  MUFU.EX2 R180, R180 ;  /* 0x000000b400b47308 */ /* 0x000fe20000000800 */
[----:B-----5:R-:W-:Y:S01]  /*d0b0*/  F2FP.F16.F32.PACK_AB R101, R173, R172 ;  /* 0x000000acad65723e */ /* 0x020fe200000000ff */
[----:B------:R-:W-:Y:S01]  /*d0c0*/  FADD.FTZ R3, R165, R166 ;  /* 0x000000a6a5037221 */ /* 0x000fe20000010000 */
[----:B------:R-:W-:Y:S03]  /*d0d0*/  F2FP.F16.F32.PACK_AB R103, R175, R174 ;  /* 0x000000aeaf67723e */ /* 0x000fe600000000ff */
[----:B------:R-:W-:Y:S01]  /*d0e0*/  FADD.FTZ R168, R168, R169 ;  /* 0x000000a9a8a87221 */ /* 0x000fe20000010000 */
[----:B------:R-:W-:Y:S01]  /*d0f0*/  F2FP.F16.F32.PACK_AB R100, R177, R176 ;  /* 0x000000b0b164723e */ /* 0x000fe200000000ff */
[----:B--2---:R-:W-:Y:S01]  /*d100*/  LDSM.16.MT88.4 R144, [R200+0xf800] ;  /* 0x00f80000c890783b */ /* 0x004fe20000004200 */
[----:B------:R-:W-:Y:S01]  /*d110*/  F2FP.F16.F32.PACK_AB R102, R179, R178 ;  /* 0x000000b2b366723e */ /* 0x000fe200000000ff */
[----:B------:R-:W2:Y:S01]  /*d120*/  MUFU.EX2 R181, R181 ;  /* 0x000000b500b57308 */ /* 0x000ea20000000800 */
[----:B------:R-:W-:Y:S01]  /*d130*/  FADD.FTZ R3, R164, R3 ;  /* 0x00000003a4037221 */ /* 0x000fe20000010000 */
[----:B------:R-:W-:Y:S01]  /*d140*/  FADD.FTZ R167, R167, R168 ;  /* 0x000000a8a7a77221 */ /* 0x000fe20000010000 */
[C---:B-1----:R-:W-:Y:S03]  /*d150*/  HMMA.16816.F32 R92, R128.reuse, R104, R92 ;  /* 0x00000068805c723c */ /* 0x042fe6000000185c */
[----:B------:R-:W-:Y:S04]  /*d160*/  FADD.FTZ R172, R172, R3 ;  /* 0x00000003acac7221 */ /* 0x000fe80000010000 */
[----:B------:R-:W1:Y:S01]  /*d170*/  MUFU.EX2 R244, R244 ;  /* 0x000000f400f47308 */ /* 0x000e620000000800 */
[----:B------:R-:W-:Y:S01]  /*d180*/  MOV R3, R132 ;  /* 0x0000008400037202 */ /* 0x000fe20000000f00 */
[----:B------:R-:W-:Y:S01]  /*d190*/  HMMA.16816.F32 R96, R128, R106, R96 ;  /* 0x0000006a8060723c */ /* 0x000fe20000001860 */
[----:B------:R-:W3:Y:S02]  /*d1a0*/  LDSM.16.MT88.4 R104, [R196+0xe800] ;  /* 0x00e80000c468783b */ /* 0x000ee40000004200 */
[----:B------:R-:W-:Y:S03]  /*d1b0*/  FADD.FTZ R176, R176, R167 ;  /* 0x000000a7b0b07221 */ /* 0x000fe60000010000 */
[C---:B------:R-:W-:Y:S02]  /*d1c0*/  HMMA.16816.F32 R4, R100.reuse, R108, R4 ;  /* 0x0000006c6404723c */ /* 0x040fe40000001804 */
[----:B------:R-:W-:Y:S01]  /*d1d0*/  MUFU.EX2 R242, R242 ;  /* 0x000000f200f27308 */ /* 0x000fe20000000800 */
[----:B------:R-:W-:Y:S02]  /*d1e0*/  LDSM.16.MT88.4 R128, [R196+0xd000] ;  /* 0x00d00000c480783b */ /* 0x000fe40000004200 */
[----:B------:R-:W-:Y:S01]  /*d1f0*/  FADD.FTZ R173, R173, R172 ;  /* 0x000000acadad7221 */ /* 0x000fe20000010000 */
[C---:B------:R-:W-:Y:S06]  /*d200*/  HMMA.16816.F32 R8, R100.reuse, R110, R8 ;  /* 0x0000006e6408723c */ /* 0x040fec0000001808 */
[----:B------:R-:W4:Y:S01]  /*d210*/  MUFU.EX2 R243, R243 ;  /* 0x000000f300f37308 */ /* 0x000f220000000800 */
[----:B------:R-:W5:Y:S01]  /*d220*/  LDSM.16.MT88.4 R108, [R200+0x10800] ;  /* 0x01080000c86c783b */ /* 0x000f620000004200 */
[C---:B------:R-:W-:Y:S08]  /*d230*/  HMMA.16816.F32 R12, R100.reuse, R112, R12 ;  /* 0x00000070640c723c */ /* 0x040ff0000000180c */
[----:B------:R-:W4:Y:S01]  /*d240*/  MUFU.EX2 R135, R135 ;  /* 0x0000008700877308 */ /* 0x000f220000000800 */
[C---:B------:R-:W-:Y:S01]  /*d250*/  HMMA.16816.F32 R16, R100.reuse, R114, R16 ;  /* 0x000000726410723c */ /* 0x040fe20000001810 */
[----:B------:R-:W1:Y:S02]  /*d260*/  LDSM.16.MT88.4 R112, [R198+0x10800] ;  /* 0x01080000c670783b */ /* 0x000e640000004200 */
[----:B------:R-:W-:Y:S03]  /*d270*/  FADD.FTZ R177, R177, R176 ;  /* 0x000000b0b1b17221 */ /* 0x000fe60000010000 */
[C---:B------:R-:W-:Y:S03]  /*d280*/  HMMA.16816.F32 R20, R100.reuse, R116, R20 ;  /* 0x000000746414723c */ /* 0x040fe60000001814 */
[----:B------:R-:W4:Y:S02]  /*d290*/  MUFU.EX2 R240, R240 ;  /* 0x000000f000f07308 */ /* 0x000f240000000800 */
[----:B------:R-:W-:Y:S01]  /*d2a0*/  FADD.FTZ R174, R174, R173 ;  /* 0x000000adaeae7221 */ /* 0x000fe20000010000 */
[C---:B------:R-:W-:Y:S01]  /*d2b0*/  HMMA.16816.F32 R24, R100.reuse, R118, R24 ;  /* 0x000000766418723c */ /* 0x040fe20000001818 */
[----:B------:R-:W4:Y:S04]  /*d2c0*/  LDSM.16.MT88.4 R116, [R197+0x10800] ;  /* 0x01080000c574783b */ /* 0x000f280000004200 */
[----:B------:R-:W-:Y:S01]  /*d2d0*/  FADD.FTZ R178, R178, R177 ;  /* 0x000000b1b2b27221 */ /* 0x000fe20000010000 */
[C---:B------:R-:W-:Y:S05]  /*d2e0*/  HMMA.16816.F32 R28, R100.reuse, R120, R28 ;  /* 0x00000078641c723c */ /* 0x040fea000000181c */
[----:B------:R-:W-:Y:S01]  /*d2f0*/  FADD.FTZ R175, R175, R174 ;  /* 0x000000aeafaf7221 */ /* 0x000fe20000010000 */
[C---:B------:R-:W-:Y:S01]  /*d300*/  HMMA.16816.F32 R32, R100.reuse, R122, R32 ;  /* 0x0000007a6420723c */ /* 0x040fe20000001820 */
[----:B------:R-:W-:Y:S04]  /*d310*/  LDSM.16.MT88.4 R120, [R200+0xd000] ;  /* 0x00d00000c878783b */ /* 0x000fe80000004200 */
[----:B------:R-:W-:Y:S01]  /*d320*/  FADD.FTZ R179, R179, R178 ;  /* 0x000000b2b3b37221 */ /* 0x000fe20000010000 */
        /* <DEDUP_REMOVED lines=12> */
[C---:B-----5:R-:W-:Y:S06]  /*d3f0*/  HMMA.16816.F32 R68, R100.reuse, R108, R68 ;  /* 0x0000006c6444723c */ /* 0x060fec0000001844 */
[C---:B------:R-:W-:Y:S05]  /*d400*/  HMMA.16816.F32 R72, R100.reuse, R110, R72 ;  /* 0x0000006e6448723c */ /* 0x040fea0000001848 */
[----:B--2---:R-:W-:Y:S01]  /*d410*/  F2FP.F16.F32.PACK_AB R109, R181, R180 ;  /* 0x000000b4b56d723e */ /* 0x004fe200000000ff */
[C---:B-1----:R-:W-:Y:S05]  /*d420*/  HMMA.16816.F32 R76, R100.reuse, R112, R76 ;  /* 0x00000070644c723c */ /* 0x042fea000000184c */
[----:B------:R-:W-:Y:S01]  /*d430*/  F2FP.F16.F32.PACK_AB R111, R183, R182 ;  /* 0x000000b6b76f723e */ /* 0x000fe200000000ff */
[C---:B------:R-:W-:Y:S01]  /*d440*/  HMMA.16816.F32 R80, R100.reuse, R114, R80 ;  /* 0x000000726450723c */ /* 0x040fe20000001850 */
[----:B------:R-:W1:Y:S04]  /*d450*/  LDSM.16.MT88.4 R112, [R197+0xd000] ;  /* 0x00d00000c570783b */ /* 0x000e680000004200 */
[----:B------:R-:W-:Y:S01]  /*d460*/  F2FP.F16.F32.PACK_AB R108, R247, R244 ;  /* 0x000000f4f76c723e */ /* 0x000fe200000000ff */
[C---:B----4-:R-:W-:Y:S05]  /*d470*/  HMMA.16816.F32 R84, R100.reuse, R116, R84 ;  /* 0x000000746454723c */ /* 0x050fea0000001854 */
[----:B------:R-:W-:Y:S01]  /*d480*/  F2FP.F16.F32.PACK_AB R110, R246, R245 ;  /* 0x000000f5f66e723e */ /* 0x000fe200000000ff */
[C---:B------:R-:W-:Y:S01]  /*d490*/  HMMA.16816.F32 R88, R100.reuse, R118, R88 ;  /* 0x000000766458723c */ /* 0x040fe20000001858 */
[----:B------:R-:W2:Y:S04]  /*d4a0*/  LDSM.16.MT88.4 R116, [R198+0xf000] ;  /* 0x00f00000c674783b */ /* 0x000ea80000004200 */
[----:B------:R-:W-:Y:S01]  /*d4b0*/  FADD.FTZ R180, R180, R175 ;  /* 0x000000afb4b47221 */ /* 0x000fe20000010000 */
[C---:B---3--:R-:W-:Y:S05]  /*d4c0*/  HMMA.16816.F32 R92, R100.reuse, R104, R92 ;  /* 0x00000068645c723c */ /* 0x048fea000000185c */
[----:B------:R-:W-:Y:S01]  /*d4d0*/  FADD.FTZ R244, R244, R179 ;  /* 0x000000b3f4f47221 */ /* 0x000fe20000010000 */
[----:B------:R-:W-:Y:S01]  /*d4e0*/  HMMA.16816.F32 R96, R100, R106, R96 ;  /* 0x0000006a6460723c */ /* 0x000fe20000001860 */
[----:B------:R-:W3:Y:S04]  /*d4f0*/  LDSM.16.MT88.4 R100, [R196+0xf000] ;  /* 0x00f00000c464783b */ /* 0x000ee80000004200 */
[----:B------:R-:W-:Y:S01]  /*d500*/  FADD.FTZ R181, R181, R180 ;  /* 0x000000b4b5b57221 */ /* 0x000fe20000010000 */
[C---:B------:R-:W-:Y:S03]  /*d510*/  HMMA.16816.F32 R4, R108.reuse, R120, R4 ;  /* 0x000000786c04723c */ /* 0x040fe60000001804 */
[----:B------:R-:W4:Y:S02]  /*d520*/  LDSM.16.MT88.4 R104, [R200+0x11000] ;  /* 0x01100000c868783b */ /* 0x000f240000004200 */
[----:B------:R-:W-:Y:S01]  /*d530*/  FADD.FTZ R244, R247, R244 ;  /* 0x000000f4f7f47221 */ /* 0x000fe20000010000 */
[C---:B------:R-:W-:Y:S05]  /*d540*/  HMMA.16816.F32 R8, R108.reuse, R122, R8 ;  /* 0x0000007a6c08723c */ /* 0x040fea0000001808 */
[----:B------:R-:W-:Y:S01]  /*d550*/  LDSM.16.MT88.4 R120, [R196+0x11000] ;  /* 0x01100000c478783b */ /* 0x000fe20000004200 */
        /* <DEDUP_REMOVED lines=10> */
[C---:B------:R-:W-:Y:S06]  /*d600*/  HMMA.16816.F32 R28, R108.reuse, R128, R28 ;  /* 0x000000806c1c723c */ /* 0x040fec000000181c */
[C---:B------:R-:W-:Y:S06]  /*d610*/  HMMA.16816.F32 R32, R108.reuse, R130, R32 ;  /* 0x000000826c20723c */ /* 0x040fec0000001820 */
[C---:B------:R-:W-:Y:S06]  /*d620*/  HMMA.16816.F32 R36, R108.reuse, R136, R36 ;  /* 0x000000886c24723c */ /* 0x040fec0000001824 */
[C---:B------:R-:W-:Y:S05]  /*d630*/  HMMA.16816.F32 R40, R108.reuse, R138, R40 ;  /* 0x0000008a6c28723c */ /* 0x040fea0000001828 */
[----:B------:R-:W-:Y:S01]  /*d640*/  F2FP.F16.F32.PACK_AB R137, R243, R242 ;  /* 0x000000f2f389723e */ /* 0x000fe200000000ff */
[C---:B--2---:R-:W-:Y:S05]  /*d650*/  HMMA.16816.F32 R44, R108.reuse, R116, R44 ;  /* 0x000000746c2c723c */ /* 0x044fea000000182c */
        /* <DEDUP_REMOVED lines=14> */
[C---:B----4-:R-:W-:Y:S05]  /*d740*/  HMMA.16816.F32 R68, R108.reuse, R104, R68 ;  /* 0x000000686c44723c */ /* 0x050fea0000001844 */
[----:B------:R-:W-:Y:S01]  /*d750*/  FADD.FTZ R239, R239, R240 ;  /* 0x000000f0efef7221 */ /* 0x000fe20000010000 */
[C---:B------:R-:W-:Y:S01]  /*d760*/  HMMA.16816.F32 R72, R108.reuse, R106, R72 ;  /* 0x0000006a6c48723c */ /* 0x040fe20000001848 */
[----:B------:R-:W4:Y:S04]  /*d770*/  LDSM.16.MT88.4 R104, [R197+0xd800] ;  /* 0x00d80000c568783b */ /* 0x000f280000004200 */
[----:B------:R-:W-:Y:S01]  /*d780*/  FADD.FTZ R135, R135, R242 ;  /* 0x000000f287877221 */ /* 0x000fe20000010000 */
[C---:B-1----:R-:W-:Y:S05]  /*d790*/  HMMA.16816.F32 R76, R108.reuse, R112, R76 ;  /* 0x000000706c4c723c */ /* 0x042fea000000184c */
[----:B------:R-:W-:Y:S01]  /*d7a0*/  FADD.FTZ R236, R238, R239 ;  /* 0x000000efeeec7221 */ /* 0x000fe20000010000 */
[C---:B------:R-:W-:Y:S05]  /*d7b0*/  HMMA.16816.F32 R80, R108.reuse, R114, R80 ;  /* 0x000000726c50723c */ /* 0x040fea0000001850 */
[----:B------:R-:W-:Y:S01]  /*d7c0*/  FADD.FTZ R233, R134, R135 ;  /* 0x0000008786e97221 */ /* 0x000fe20000010000 */
[C---:B--2---:R-:W-:Y:S05]  /*d7d0*/  HMMA.16816.F32 R84, R108.reuse, R116, R84 ;  /* 0x000000746c54723c */ /* 0x044fea0000001854 */
[----:B------:R-:W-:Y:S01]  /*d7e0*/  FADD.FTZ R236, R237, R236 ;  /* 0x000000ecedec7221 */ /* 0x000fe20000010000 */
[C---:B------:R-:W-:Y:S06]  /*d7f0*/  HMMA.16816.F32 R88, R108.reuse, R118, R88 ;  /* 0x000000766c58723c */ /* 0x040fec0000001858 */
[C---:B------:R-:W-:Y:S06]  /*d800*/  HMMA.16816.F32 R92, R108.reuse, R120, R92 ;  /* 0x000000786c5c723c */ /* 0x040fec000000185c */
        /* <DEDUP_REMOVED lines=8> */
[C---:B----4-:R-:W-:Y:S06]  /*d890*/  HMMA.16816.F32 R112, R136.reuse, R104, R20 ;  /* 0x000000688870723c */ /* 0x050fec0000001814 */
        /* <DEDUP_REMOVED lines=18> */
[----:B------:R-:W-:Y:S01]  /*d9c0*/  HMMA.16816.F32 R96, R136, R18, R96 ;  /* 0x000000128860723c */ /* 0x000fe20000001860 */
[----:B------:R-:W-:Y:S11]  /*d9d0*/  @!UPT UIADD3 URZ, URZ, URZ, URZ ;  /* 0x0000003f3f3ff290 */ /* 0x000ff6000fffe03f */
[----:B------:R-:W-:Y:S01]  /*d9e0*/  @!UPT UIADD3 URZ, URZ, URZ, URZ ;  /* 0x0000003f3f3ff290 */ /* 0x000fe2000fffe03f */
[----:B------:R-:W-:Y:S11]  /*d9f0*/  @P5 BRA `(.L_x_771) ;  /* 0xffffffcc00685947 */ /* 0x000ff6000383ffff */
.L_x_770:
        /* <DEDUP_REMOVED lines=13> */
[CC--:B------:R-:W-:Y:S02]  /*dad0*/  LEA.HI R3, R0.reuse, R11.reuse, RZ, 0x5 ;  /* 0x0000000b00037211 */ /* 0x0c0fe400078f28ff */
[----:B------:R-:W-:Y:S02]  /*dae0*/  LOP3.LUT R6, R7, 0x3ffffffc, RZ, 0xc0, !PT ;  /* 0x3ffffffc07067812 */ /* 0x000fe400078ec0ff */
[-C--:B------:R-:W-:Y:S02]  /*daf0*/  LEA.HI R0, R0, R11.reuse, RZ, 0x3 ;  /* 0x0000000b00007211 */ /* 0x080fe400078f18ff */
[----:B------:R-:W-:Y:S01]  /*db00*/  IADD3 R6, -R6, R11, RZ ;  /* 0x0000000b06067210 */ /* 0x000fe20007ffe1ff */
[----:B-1----:R-:W-:Y:S01]  /*db10*/  FADD.FTZ R5, R2, R5 ;  /* 0x0000000502057221 */ /* 0x002fe20000010000 */
[----:B------:R-:W-:-:S02]  /*db20*/  LOP3.LUT R2, R3, 0xffffffe0, RZ, 0xc0, !PT ;  /* 0xffffffe003027812 */ /* 0x000fc400078ec0ff */
[----:B------:R-:W-:Y:S01]  /*db30*/  SHF.R.S32.HI R3, RZ, 0x5, R3 ;  /* 0x00000005ff037819 */ /* 0x000fe20000011403 */
[----:B--2---:R-:W-:Y:S01]  /*db40*/  FADD.FTZ R4, R9, R4 ;  /* 0x0000000409047221 */ /* 0x004fe20000010000 */
[----:B------:R-:W-:Y:S02]  /*db50*/  FSETP.NE.FTZ.AND P4, PT, R5, RZ, PT ;  /* 0x000000ff0500720b */ /* 0x000fe40003f95000 */
[----:B------:R-:W-:Y:S02]  /*db60*/  MOV R9, 0x3f800000 ;  /* 0x3f80000000097802 */ /* 0x000fe40000000f00 */
[----:B------:R-:W-:Y:S02]  /*db70*/  FSETP.NE.FTZ.AND P3, PT, R4, RZ, PT ;  /* 0x000000ff0400720b */ /* 0x000fe40003f75000 */
[----:B------:R-:W-:Y:S02]  /*db80*/  IADD3 R2, -R2, R11, RZ ;  /* 0x0000000b02027210 */ /* 0x000fe40007ffe1ff */
[----:B------:R-:W-:-:S05]  /*db90*/  LEA R6, R3, R6, 0x9 ;  /* 0x0000000603067211 */ /* 0x000fca00078e48ff */
        /* <DEDUP_REMOVED lines=104> */
[----:B------:R-:W-:-:S02]  /*e220*/  LOP3.LUT R8, R8, 0x1c0, RZ, 0xc0, !PT ;  /* 0x000001c008087812 */ /* 0x000fc400078ec0ff */
[----:B------:R-:W-:Y:S02]  /*e230*/  LOP3.LUT R9, R7, 0x1, RZ, 0xc0, !PT ;  /* 0x0000000107097812 */ /* 0x000fe400078ec0ff */
[----:B------:R-:W-:Y:S02]  /*e240*/  LEA.HI R11, R8, R8, RZ, 0x1d ;  /* 0x00000008080b7211 */ /* 0x000fe400078fe8ff */
[----:B------:R-:W-:Y:S02]  /*e250*/  ISETP.NE.U32.AND P5, PT, R9, 0x1, PT ;  /* 0x000000010900780c */ /* 0x000fe40003fa5070 */
[----:B------:R-:W-:Y:S02]  /*e260*/  LEA R6, R6, R11, 0x1 ;  /* 0x0000000b06067211 */ /* 0x000fe400078e08ff */
[----:B------:R-:W-:Y:S02]  /*e270*/  R2P PR, R7, 0x6 ;  /* 0x0000000607007804 */ /* 0x000fe40000000000 */
[----:B------:R-:W-:-:S02]  /*e280*/  ISETP.NE.AND P0, PT, R221, -0x1, PT ;  /* 0xffffffffdd00780c */ /* 0x000fc40003f05270 */
[----:B------:R-:W-:Y:S02]  /*e290*/  LEA R9, R6, UR4, 0x1 ;  /* 0x0000000406097c11 */ /* 0x000fe4000f8e08ff */
[----:B------:R-:W-:Y:S02]  /*e2a0*/  MOV R6, 0x20 ;  /* 0x0000002000067802 */ /* 0x000fe40000000f00 */
[----:B------:R-:W-:Y:S02]  /*e2b0*/  MOV R8, 0x40 ;  /* 0x0000004000087802 */ /* 0x000fe40000000f00 */
[C---:B------:R-:W-:Y:S02]  /*e2c0*/  IADD3 R11, R9.reuse, -0x10, RZ ;  /* 0xfffffff0090b7810 */ /* 0x040fe40007ffe0ff */
[----:B------:R-:W-:Y:S02]  /*e2d0*/  SEL R6, R6, 0xffffffe0, !P1 ;  /* 0xffffffe006067807 */ /* 0x000fe40004800000 */
[----:B------:R-:W-:-:S02]  /*e2e0*/  @P5 IADD3 R11, R9, 0x10, RZ ;  /* 0x00000010090b5810 */ /* 0x000fc40007ffe0ff */
[----:B------:R-:W-:Y:S02]  /*e2f0*/  F2FP.F16.F32.PACK_AB R128, R129, R128 ;  /* 0x000000808180723e */ /* 0x000fe400000000ff */
[----:B------:R-:W-:Y:S02]  /*e300*/  F2FP.F16.F32.PACK_AB R130, R131, R130 ;  /* 0x000000828382723e */ /* 0x000fe400000000ff */
[----:B------:R-:W-:Y:S01]  /*e310*/  SEL R8, R8, 0xffffffc0, !P2 ;  /* 0xffffffc008087807 */ /* 0x000fe20005000000 */
[----:B------:R1:W-:Y:S01]  /*e320*/  STS [R9], R128 ;  /* 0x0000008009007388 */ /* 0x0003e20000000800 */
[----:B------:R-:W-:Y:S02]  /*e330*/  F2FP.F16.F32.PACK_AB R124, R125, R124 ;  /* 0x0000007c7d7c723e */ /* 0x000fe400000000ff */
[----:B------:R-:W-:Y:S01]  /*e340*/  F2FP.F16.F32.PACK_AB R126, R127, R126 ;  /* 0x0000007e7f7e723e */ /* 0x000fe200000000ff */
[----:B------:R1:W-:Y:S01]  /*e350*/  STS [R9+0x400], R130 ;  /* 0x0004008209007388 */ /* 0x0003e20000000800 */
[----:B------:R-:W-:-:S02]  /*e360*/  F2FP.F16.F32.PACK_AB R120, R121, R120 ;  /* 0x000000787978723e */ /* 0x000fc400000000ff */
[----:B------:R-:W-:Y:S01]  /*e370*/  F2FP.F16.F32.PACK_AB R122, R123, R122 ;  /* 0x0000007a7b7a723e */ /* 0x000fe200000000ff */
[----:B------:R1:W-:Y:S01]  /*e380*/  STS [R11], R124 ;  /* 0x0000007c0b007388 */ /* 0x0003e20000000800 */
[----:B------:R-:W-:Y:S02]  /*e390*/  IADD3 R13, R9, R6, RZ ;  /* 0x00000006090d7210 */ /* 0x000fe40007ffe0ff */
[----:B------:R-:W-:Y:S01]  /*e3a0*/  IADD3 R15, R6, R11, RZ ;  /* 0x0000000b060f7210 */ /* 0x000fe20007ffe0ff */
[----:B------:R1:W-:Y:S01]  /*e3b0*/  STS [R11+0x400], R126 ;  /* 0x0004007e0b007388 */ /* 0x0003e20000000800 */
[----:B------:R-:W-:Y:S01]  /*e3c0*/  F2FP.F16.F32.PACK_AB R116, R117, R116 ;  /* 0x000000747574723e */ /* 0x000fe200000000ff */
[----:B------:R-:W2:Y:S01]  /*e3d0*/  @P0 LDC.64 R6, c[0x0][0x298] ;  /* 0x0000a600ff060b82 */ /* 0x000ea20000000a00 */
[----:B------:R-:W-:Y:S01]  /*e3e0*/  F2FP.F16.F32.PACK_AB R118, R119, R118 ;  /* 0x000000767776723e */ /* 0x000fe200000000ff */
[----:B------:R1:W-:Y:S01]  /*e3f0*/  STS [R13], R120 ;  /* 0x000000780d007388 */ /* 0x0003e20000000800 */
[----:B------:R-:W-:-:S02]  /*e400*/  F2FP.F16.F32.PACK_AB R112, R113, R112 ;  /* 0x000000707170723e */ /* 0x000fc400000000ff */
[----:B------:R-:W-:Y:S01]  /*e410*/  F2FP.F16.F32.PACK_AB R114, R115, R114 ;  /* 0x000000727372723e */ /* 0x000fe200000000ff */
[----:B------:R1:W-:Y:S01]  /*e420*/  STS [R13+0x400], R122 ;  /* 0x0004007a0d007388 */ /* 0x0003e20000000800 */
[----:B------:R-:W-:Y:S02]  /*e430*/  IADD3 R17, R9, R8, RZ ;  /* 0x0000000809117210 */ /* 0x000fe40007ffe0ff */
[----:B------:R-:W-:Y:S01]  /*e440*/  F2FP.F16.F32.PACK_AB R108, R109, R108 ;  /* 0x0000006c6d6c723e */ /* 0x000fe200000000ff */
[----:B------:R1:W-:Y:S01]  /*e450*/  STS [R15], R116 ;  /* 0x000000740f007388 */ /* 0x0003e20000000800 */
[----:B------:R-:W-:Y:S02]  /*e460*/  F2FP.F16.F32.PACK_AB R110, R111, R110 ;  /* 0x0000006e6f6e723e */ /* 0x000fe400000000ff */
[----:B------:R-:W-:Y:S01]  /*e470*/  IADD3 R19, R8, R11, RZ ;  /* 0x0000000b08137210 */ /* 0x000fe20007ffe0ff */
[----:B------:R1:W-:Y:S01]  /*e480*/  STS [R15+0x400], R118 ;  /* 0x000400760f007388 */ /* 0x0003e20000000800 */
[----:B------:R-:W-:-:S02]  /*e490*/  F2FP.F16.F32.PACK_AB R104, R105, R104 ;  /* 0x000000686968723e */ /* 0x000fc400000000ff */
[----:B------:R-:W-:Y:S01]  /*e4a0*/  F2FP.F16.F32.PACK_AB R106, R107, R106 ;  /* 0x0000006a6b6a723e */ /* 0x000fe200000000ff */
[----:B------:R1:W-:Y:S01]  /*e4b0*/  STS [R17], R112 ;  /* 0x0000007011007388 */ /* 0x0003e20000000800 */
[----:B------:R-:W-:Y:S02]  /*e4c0*/  IADD3 R21, R13, R8, RZ ;  /* 0x000000080d157210 */ /* 0x000fe40007ffe0ff */
[----:B------:R-:W-:Y:S01]  /*e4d0*/  F2FP.F16.F32.PACK_AB R100, R101, R100 ;  /* 0x000000646564723e */ /* 0x000fe200000000ff */
[----:B------:R1:W-:Y:S01]  /*e4e0*/  STS [R17+0x400], R114 ;  /* 0x0004007211007388 */ /* 0x0003e20000000800 */
[----:B------:R-:W-:Y:S01]  /*e4f0*/  F2FP.F16.F32.PACK_AB R102, R103, R102 ;  /* 0x000000666766723e */ /* 0x000fe200000000ff */
[----:B--2---:R-:W-:Y:S01]  /*e500*/  @P0 IMAD.WIDE.U32 R22, R221, R6, RZ ;  /* 0x00000006dd160225 */ /* 0x004fe200078e00ff */
[----:B------:R-:W-:Y:S01]  /*e510*/  F2FP.F16.F32.PACK_AB R36, R37, R36 ;  /* 0x000000242524723e */ /* 0x000fe200000000ff */
[----:B------:R1:W-:Y:S01]  /*e520*/  STS [R19], R108 ;  /* 0x0000006c13007388 */ /* 0x0003e20000000800 */
[----:B------:R-:W-:Y:S01]  /*e530*/  F2FP.F16.F32.PACK_AB R38, R39, R38 ;  /* 0x000000262726723e */ /* 0x000fe200000000ff */
[----:B------:R-:W-:Y:S01]  /*e540*/  @P0 IMAD R7, R221, R7, R23 ;  /* 0x00000007dd070224 */ /* 0x000fe200078e0217 */
[----:B------:R-:W-:Y:S01]  /*e550*/  F2FP.F16.F32.PACK_AB R40, R41, R40 ;  /* 0x000000282928723e */ /* 0x000fe200000000ff */
[----:B------:R1:W-:Y:S01]  /*e560*/  STS [R19+0x400], R110 ;  /* 0x0004006e13007388 */ /* 0x0003e20000000800 */
[----:B------:R-:W-:-:S02]  /*e570*/  F2FP.F16.F32.PACK_AB R42, R43, R42 ;  /* 0x0000002a2b2a723e */ /* 0x000fc400000000ff */
[----:B------:R-:W-:Y:S01]  /*e580*/  F2FP.F16.F32.PACK_AB R44, R45, R44 ;  /* 0x0000002c2d2c723e */ /* 0x000fe200000000ff */
[----:B------:R1:W-:Y:S01]  /*e590*/  STS [R21], R104 ;  /* 0x0000006815007388 */ /* 0x0003e20000000800 */
[----:B------:R-:W-:Y:S02]  /*e5a0*/  F2FP.F16.F32.PACK_AB R46, R47, R46 ;  /* 0x0000002e2f2e723e */ /* 0x000fe400000000ff */
[----:B------:R-:W-:Y:S01]  /*e5b0*/  F2FP.F16.F32.PACK_AB R48, R49, R48 ;  /* 0x000000303130723e */ /* 0x000fe200000000ff */
[----:B------:R1:W-:Y:S01]  /*e5c0*/  STS [R21+0x400], R106 ;  /* 0x0004006a15007388 */ /* 0x0003e20000000800 */
        /* <DEDUP_REMOVED lines=26> */
.L_x_774:
        /* <DEDUP_REMOVED lines=23> */
.L_x_775:
[----:B------:R-:W-:Y:S01]  /*e8e0*/  ISETP.NE.AND P5, PT, RZ, UR4, PT ;  /* 0x00000004ff007c0c */ /* 0x000fe2000bfa5270 */
[----:B------:R-:W1:Y:S01]  /*e8f0*/  S2R R6, SR_TID.X ;  /* 0x0000000000067919 */ /* 0x000e620000002100 */
[----:B------:R-:W-:Y:S01]  /*e900*/  PLOP3.LUT P0, PT, PT, PT, PT, 0x8, 0x0 ;  /* 0x000000000000781c */ /* 0x000fe20003f0e170 */
[----:B------:R-:W2:Y:S01]  /*e910*/  @P4 LDC R28, c[0x0][0x2e8] ;  /* 0x0000ba00ff1c4b82 */ /* 0x000ea20000000800 */
[----:B------:R-:W-:Y:S01]  /*e920*/  SHF.R.S32.HI R30, RZ, 0x1f, R3 ;  /* 0x0000001fff1e7819 */ /* 0x000fe20000011403 */
[----:B------:R-:W-:Y:S01]  /*e930*/  STS [R25], R100 ;  /* 0x0000006419007388 */ /* 0x000fe20000000800 */
[----:B------:R-:W3:Y:S01]  /*e940*/  @P4 MUFU.LG2 R5, R5 ;  /* 0x0000000500054308 */ /* 0x000ee20000000c00 */
[----:B------:R-:W-:Y:S01]  /*e950*/  BSSY B0, `(.L_x_776) ;  /* 0x0000068000007945 */ /* 0x000fe20003800000 */
[----:B------:R-:W-:Y:S01]  /*e960*/  LEA.HI R30, R30, R3, RZ, 0x2 ;  /* 0x000000031e1e7211 */ /* 0x000fe200078f10ff */
[----:B------:R-:W-:Y:S03]  /*e970*/  STS [R25+0x400], R102 ;  /* 0x0004006619007388 */ /* 0x000fe60000000800 */
[----:B------:R-:W-:Y:S01]  /*e980*/  LOP3.LUT R30, R30, 0xffffffc, RZ, 0xc0, !PT ;  /* 0x0ffffffc1e1e7812 */ /* 0x000fe200078ec0ff */
[----:B------:R-:W-:Y:S01]  /*e990*/  STS [R9+0x2000], R36 ;  /* 0x0020002409007388 */ /* 0x000fe20000000800 */
[----:B------:R-:W4:Y:S01]  /*e9a0*/  @!P5 LDC R8, c[0x0][0x2c4] ;  /* 0x0000b100ff08db82 */ /* 0x000f220000000800 */
[----:B------:R-:W-:Y:S01]  /*e9b0*/  @!P5 PLOP3.LUT P0, PT, P1, PT, PT, 0x80, 0x0 ;  /* 0x000000000000d81c */ /* 0x000fe20000f0f070 */
[----:B------:R-:W-:Y:S01]  /*e9c0*/  @P5 IMAD.MOV.U32 R35, RZ, RZ, 0x1 ;  /* 0x00000001ff235424 */ /* 0x000fe200078e00ff */
[----:B------:R-:W-:Y:S01]  /*e9d0*/  STS [R9+0x2400], R38 ;  /* 0x0024002609007388 */ /* 0x000fe20000000800 */
[----:B------:R-:W5:Y:S01]  /*e9e0*/  @P3 MUFU.LG2 R4, R4 ;  /* 0x0000000400043308 */ /* 0x000f620000000c00 */
[----:B------:R-:W-:-:S02]  /*e9f0*/  IMAD.IADD R30, R3, 0x1, -R30 ;  /* 0x00000001031e7824 */ /* 0x000fc400078e0a1e */
[----:B------:R-:W-:Y:S01]  /*ea00*/  STS [R11+0x2000], R40 ;  /* 0x002000280b007388 */ /* 0x000fe20000000800 */
[----:B------:R-:W3:Y:S03]  /*ea10*/  @!P5 LDC R29, c[0x0][0x270] ;  /* 0x00009c00ff1ddb82 */ /* 0x000ee60000000800 */
[----:B------:R-:W-:Y:S04]  /*ea20*/  STS [R11+0x2400], R42 ;  /* 0x0024002a0b007388 */ /* 0x000fe80000000800 */
[----:B------:R-:W-:Y:S01]  /*ea30*/  STS [R13+0x2000], R44 ;  /* 0x0020002c0d007388 */ /* 0x000fe20000000800 */
[----:B------:R-:W2:Y:S03]  /*ea40*/  @P5 LDC R23, c[0x0][0x2c0] ;  /* 0x0000b000ff175b82 */ /* 0x000ea60000000800 */
[----:B------:R-:W-:Y:S04]  /*ea50*/  STS [R13+0x2400], R46 ;  /* 0x0024002e0d007388 */ /* 0x000fe80000000800 */
[----:B------:R-:W-:Y:S01]  /*ea60*/  STS [R15+0x2000], R48 ;  /* 0x002000300f007388 */ /* 0x000fe20000000800 */
[----:B----4-:R-:W3:Y:S01]  /*ea70*/  @P0 LDC R8, c[0x0][0x2e4] ;  /* 0x0000b900ff080b82 */ /* 0x010ee20000000800 */
[----:B------:R-:W-:-:S02]  /*ea80*/  LOP3.LUT P0, RZ, R2, 0x3, RZ, 0xc0, !PT ;  /* 0x0000000302ff7812 */ /* 0x000fc4000780c0ff */
[----:B------:R-:W-:Y:S04]  /*ea90*/  STS [R15+0x2400], R50 ;  /* 0x002400320f007388 */ /* 0x000fe80000000800 */
[----:B------:R-:W-:Y:S04]  /*eaa0*/  STS [R17+0x2000], R52 ;  /* 0x0020003411007388 */ /* 0x000fe80000000800 */
[----:B------:R-:W-:Y:S04]  /*eab0*/  STS [R17+0x2400], R54 ;  /* 0x0024003611007388 */ /* 0x000fe80000000800 */
[----:B------:R-:W-:Y:S01]  /*eac0*/  STS [R19+0x2000], R56 ;  /* 0x0020003813007388 */ /* 0x000fe20000000800 */
[----:B------:R-:W-:-:S03]  /*ead0*/  @!P5 IMAD.MOV.U32 R23, RZ, RZ, 0x1 ;  /* 0x00000001ff17d424 */ /* 0x000fc600078e00ff */
[----:B------:R-:W-:Y:S04]  /*eae0*/  STS [R19+0x2400], R58 ;  /* 0x0024003a13007388 */ /* 0x000fe80000000800 */
[----:B------:R-:W-:Y:S01]  /*eaf0*/  STS [R21+0x2000], R60 ;  /* 0x0020003c15007388 */ /* 0x000fe20000000800 */
[----:B---3--:R-:W-:-:S03]  /*eb00*/  @!P5 IMAD R35, R8, R29, RZ ;  /* 0x0000001d0823d224 */ /* 0x008fc600078e02ff */
        /* <DEDUP_REMOVED lines=11> */
[----:B-1----:R-:W-:-:S03]  /*ebc0*/  SHF.R.S32.HI R9, RZ, 0x1f, R6 ;  /* 0x0000001fff097819 */ /* 0x002fc60000011406 */
[----:B------:R-:W-:Y:S04]  /*ebd0*/  STS [R17+0x4000], R84 ;  /* 0x0040005411007388 */ /* 0x000fe80000000800 */
[----:B------:R-:W-:Y:S01]  /*ebe0*/  STS [R17+0x4400], R86 ;  /* 0x0044005611007388 */ /* 0x000fe20000000800 */
[----:B---3--:R-:W1:Y:S03]  /*ebf0*/  @P5 LDC.64 R10, c[0x0][0x2c0] ;  /* 0x0000b000ff0a5b82 */ /* 0x008e660000000a00 */
[----:B------:R-:W-:Y:S04]  /*ec00*/  STS [R19+0x4000], R88 ;  /* 0x0040005813007388 */ /* 0x000fe80000000800 */
[----:B------:R-:W-:Y:S01]  /*ec10*/  STS [R19+0x4400], R90 ;  /* 0x0044005a13007388 */ /* 0x000fe20000000800 */
[----:B----4-:R-:W-:-:S02]  /*ec20*/  LEA.HI R13, R9, R6, RZ, 0x5 ;  /* 0x00000006090d7211 */ /* 0x010fc400078f28ff */
[----:B------:R-:W-:Y:S01]  /*ec30*/  LEA.HI R9, R9, R6, RZ, 0x3 ;  /* 0x0000000609097211 */ /* 0x000fe200078f18ff */
[----:B------:R-:W-:Y:S01]  /*ec40*/  STS [R21+0x4000], R92 ;  /* 0x0040005c15007388 */ /* 0x000fe20000000800 */
[----:B------:R-:W-:Y:S02]  /*ec50*/  LOP3.LUT R13, R13, 0xffffffe0, RZ, 0xc0, !PT ;  /* 0xffffffe00d0d7812 */ /* 0x000fe400078ec0ff */
[----:B------:R-:W-:Y:S01]  /*ec60*/  LOP3.LUT R33, R9, 0xfffffff8, RZ, 0xc0, !PT ;  /* 0xfffffff809217812 */ /* 0x000fe200078ec0ff */
[----:B------:R3:W-:Y:S04]  /*ec70*/  STS [R21+0x4400], R94 ;  /* 0x0044005e15007388 */ /* 0x0007e80000000800 */
[----:B------:R-:W-:Y:S01]  /*ec80*/  STS [R25+0x4000], R96 ;  /* 0x0040006019007388 */ /* 0x000fe20000000800 */
[----:B------:R-:W-:-:S03]  /*ec90*/  IMAD.IADD R33, R6, 0x1, -R33 ;  /* 0x0000000106217824 */ /* 0x000fc600078e0a21 */
[----:B------:R4:W-:Y:S01]  /*eca0*/  STS [R25+0x4400], R98 ;  /* 0x0044006219007388 */ /* 0x0009e20000000800 */
[----:B-1----:R-:W-:Y:S01]  /*ecb0*/  @P5 IMAD R11, R11, R10, RZ ;  /* 0x0000000a0b0b5224 */ /* 0x002fe200078e02ff */
[----:B------:R-:W-:Y:S01]  /*ecc0*/  @!P5 MOV R11, R8 ;  /* 0x00000008000bd202 */ /* 0x000fe20000000f00 */
[----:B------:R-:W-:Y:S01]  /*ecd0*/  @P4 FMUL.FTZ R10, R5, 0.69314718246459960938 ;  /* 0x3f317218050a4820 */ /* 0x000fe20000410000 */
[----:B------:R-:W-:Y:S01]  /*ece0*/  BAR.SYNC.DEFER_BLOCKING 0x0 ;  /* 0x0000000000007b1d */ /* 0x000fe20000010000 */
[----:B-----5:R-:W-:-:S05]  /*ecf0*/  @P3 FMUL.FTZ R5, R4, 0.69314718246459960938 ;  /* 0x3f31721804053820 */ /* 0x020fca0000410000 */
[----:B------:R-:W1:Y:S01]  /*ed00*/  S2R R24, SR_CTAID.Y ;  /* 0x0000000000187919 */ /* 0x000e620000002600 */
[----:B------:R-:W5:Y:S01]  /*ed10*/  S2R R31, SR_CTAID.X ;  /* 0x00000000001f7919 */ /* 0x000f620000002500 */
[----:B---3--:R-:W-:Y:S02]  /*ed20*/  IMAD.IADD R21, R6, 0x1, -R13 ;  /* 0x0000000106157824 */ /* 0x008fe400078e0a0d */
[----:B------:R-:W-:Y:S01]  /*ed30*/  IMAD.MOV.U32 R6, RZ, RZ, 0x7f800000 ;  /* 0x7f800000ff067424 */ /* 0x000fe200078e00ff */
[----:B------:R-:W3:Y:S01]  /*ed40*/  S2R R20, SR_CTAID.Z ;  /* 0x0000000000147919 */ /* 0x000ee20000002700 */
[----:B--2---:R-:W-:Y:S01]  /*ed50*/  @P4 FFMA.FTZ R6, R133, R28, R10 ;  /* 0x0000001c85064223 */ /* 0x004fe2000001000a */
[----:B------:R-:W-:Y:S02]  /*ed60*/  SHF.R.S32.HI R2, RZ, 0x1f, R21 ;  /* 0x0000001fff027819 */ /* 0x000fe40000011415 */
[----:B------:R-:W-:Y:S01]  /*ed70*/  MOV R10, 0x7f800000 ;  /* 0x7f800000000a7802 */ /* 0x000fe20000000f00 */
[----:B----4-:R-:W2:Y:S01]  /*ed80*/  @P3 LDC R25, c[0x0][0x2e8] ;  /* 0x0000ba00ff193b82 */ /* 0x010ea20000000800 */
[----:B------:R-:W-:Y:S01]  /*ed90*/  LEA.HI R2, R2, R21, RZ, 0x2 ;  /* 0x0000001502027211 */ /* 0x000fe200078f10ff */
[----:B------:R4:W2:Y:S03]  /*eda0*/  LDS.128 R16, [R223+0x1800] ;  /* 0x00180000df107984 */ /* 0x0008a60000000c00 */
[----:B------:R-:W-:Y:S01]  /*edb0*/  SHF.R.S32.HI R3, RZ, 0x2, R2 ;  /* 0x00000002ff037819 */ /* 0x000fe20000011402 */
[----:B------:R4:W2:Y:S04]  /*edc0*/  LDS.128 R12, [R223+0x3800] ;  /* 0x00380000df0c7984 */ /* 0x0008a80000000c00 */
[----:B------:R-:W-:-:S02]  /*edd0*/  IMAD R8, R30, 0x10, R3 ;  /* 0x000000101e087824 */ /* 0x000fc400078e0203 */
[----:B-1----:R-:W-:Y:S02]  /*ede0*/  IMAD R24, R24, R35, RZ ;  /* 0x0000002318187224 */ /* 0x002fe400078e02ff */
[----:B-----5:R-:W-:-:S03]  /*edf0*/  IMAD R2, R31, R23, RZ ;  /* 0x000000171f027224 */ /* 0x020fc600078e02ff */
[----:B------:R-:W-:Y:S01]  /*ee00*/  SEL R24, R24, RZ, !P2 ;  /* 0x000000ff18187207 */ /* 0x000fe20005000000 */
[----:B--2---:R-:W-:Y:S01]  /*ee10*/  @P3 FFMA.FTZ R10, R132, R25, R5 ;  /* 0x00000019840a3223 */ /* 0x004fe20000010005 */
[----:B------:R-:W-:Y:S02]  /*ee20*/  IMAD.SHL.U32 R25, R33, 0x8, RZ ;  /* 0x0000000821197824 */ /* 0x000fe400078e00ff */
[----:B------:R-:W-:Y:S02]  /*ee30*/  IMAD.SHL.U32 R2, R2, 0x40, RZ ;  /* 0x0000004002027824 */ /* 0x000fe400078e00ff */
[----:B---3--:R-:W-:-:S03]  /*ee40*/  IMAD R11, R20, R11, R24 ;  /* 0x0000000b140b7224 */ /* 0x008fc600078e0218 */
[----:B------:R-:W-:Y:S02]  /*ee50*/  SHF.R.S32.HI R3, RZ, 0x1f, R2 ;  /* 0x0000001fff037819 */ /* 0x000fe40000011402 */
[--C-:B------:R-:W-:Y:S02]  /*ee60*/  IADD3 R21, P2, P1, R2, R26, R11.reuse ;  /* 0x0000001a02157210 */ /* 0x100fe4000795e00b */
[----:B------:R-:W-:Y:S01]  /*ee70*/  SHF.R.S32.HI R26, RZ, 0x1f, R11 ;  /* 0x0000001fff1a7819 */ /* 0x000fe2000001140b */
[----:B------:R-:W-:-:S03]  /*ee80*/  IMAD R11, R31, -0x40, R226 ;  /* 0xffffffc01f0b7824 */ /* 0x000fc600078e02e2 */
        /* <DEDUP_REMOVED lines=20> */
.L_x_777:
[----:B------:R-:W-:Y:S05]  /*efd0*/  BSYNC B0 ;  /* 0x0000000000007941 */ /* 0x000fea0003800000 */
.L_x_776:
[----:B-1----:R-:W-:Y:S01]  /*efe0*/  SHF.R.S32.HI R2, RZ, 0x1f, R25 ;  /* 0x0000001fff027819 */ /* 0x002fe20000011419 */
[----:B------:R-:W-:Y:S01]  /*eff0*/  ULDC.64 UR4, c[0x0][0x2a0] ;  /* 0x0000a80000047ab9 */ /* 0x000fe20000000a00 */
[----:B------:R-:W-:Y:S01]  /*f000*/  IADD3 R22, P1, R25, R22, RZ ;  /* 0x0000001619167210 */ /* 0x000fe20007f3e0ff */
[----:B------:R-:W-:Y:S01]  /*f010*/  BSSY B0, `(.L_x_778) ;  /* 0x0000026000007945 */ /* 0x000fe20003800000 */
[----:B------:R-:W-:Y:S02]  /*f020*/  SHF.R.S32.HI R4, RZ, 0x3, R0 ;  /* 0x00000003ff047819 */ /* 0x000fe40000011400 */
[----:B------:R-:W-:Y:S01]  /*f030*/  LEA.HI.SX32 R6, R0, 0x10, 0x1d ;  /* 0x0000001000067811 */ /* 0x000fe200078feaff */
[----:B------:R-:W-:Y:S01]  /*f040*/  IMAD.X R23, R2, 0x1, R7, P1 ;  /* 0x0000000102177824 */ /* 0x000fe200008e0607 */
[----:B------:R-:W-:Y:S02]  /*f050*/  SHF.R.S32.HI R2, RZ, 0x1f, R20 ;  /* 0x0000001fff027819 */ /* 0x000fe40000011414 */
[----:B------:R-:W-:-:S02]  /*f060*/  ISETP.GE.AND P0, PT, R4, R11, PT ;  /* 0x0000000b0400720c */ /* 0x000fc40003f06270 */
[----:B------:R-:W-:Y:S01]  /*f070*/  LEA.HI.SX32 R4, R0, 0x20, 0x1d ;  /* 0x0000002000047811 */ /* 0x000fe200078feaff */
[----:B------:R-:W-:Y:S01]  /*f080*/  IMAD R29, R2, UR4, RZ ;  /* 0x00000004021d7c24 */ /* 0x000fe2000f8e02ff */
[----:B------:R-:W-:Y:S01]  /*f090*/  LEA.HI.SX32 R0, R0, 0x30, 0x1d ;  /* 0x0000003000007811 */ /* 0x000fe200078feaff */
[----:B------:R-:W-:Y:S01]  /*f0a0*/  IMAD.WIDE.U32 R2, R20, UR4, R22 ;  /* 0x0000000414027c25 */ /* 0x000fe2000f8e0016 */
[-C--:B------:R-:W-:Y:S02]  /*f0b0*/  ISETP.GE.AND P3, PT, R6, R11.reuse, PT ;  /* 0x0000000b0600720c */ /* 0x080fe40003f66270 */
[----:B------:R-:W-:Y:S01]  /*f0c0*/  SHF.R.S32.HI R26, RZ, 0x3, R9 ;  /* 0x00000003ff1a7819 */ /* 0x000fe20000011409 */
[----:B------:R-:W-:Y:S01]  /*f0d0*/  IMAD R29, R20, UR5, R29 ;  /* 0x00000005141d7c24 */ /* 0x000fe2000f8e021d */
[-C--:B------:R-:W-:Y:S01]  /*f0e0*/  ISETP.GE.AND P2, PT, R4, R11.reuse, PT ;  /* 0x0000000b0400720c */ /* 0x080fe20003f46270 */
[----:B------:R1:W2:Y:S01]  /*f0f0*/  LDS.128 R20, [R223] ;  /* 0x00000000df147984 */ /* 0x0002a20000000c00 */
[----:B------:R-:W-:Y:S01]  /*f100*/  ISETP.GE.AND P1, PT, R0, R11, PT ;  /* 0x0000000b0000720c */ /* 0x000fe20003f26270 */
[----:B------:R-:W-:Y:S01]  /*f110*/  IMAD.IADD R29, R3, 0x1, R29 ;  /* 0x00000001031d7824 */ /* 0x000fe200078e021d */
[--C-:B------:R-:W-:Y:S01]  /*f120*/  SHF.R.S32.HI R27, RZ, 0x1f, R26.reuse ;  /* 0x0000001fff1b7819 */ /* 0x100fe2000001141a */
[----:B------:R1:W3:Y:S04]  /*f130*/  LDS.128 R8, [R223+0x2000] ;  /* 0x00200000df087984 */ /* 0x0002e80000000c00 */
[----:B------:R1:W4:Y:S01]  /*f140*/  LDS.128 R4, [R223+0x4000] ;  /* 0x00400000df047984 */ /* 0x0003220000000c00 */
[----:B------:R-:W-:Y:S01]  /*f150*/  IMAD.WIDE R26, R222, 0x40, R26 ;  /* 0x00000040de1a7825 */ /* 0x000fe200078e021a */
        /* <DEDUP_REMOVED lines=14> */
[----:B--2---:R2:W-:Y:S04]  /*f240*/  @!P6 STG.E.128 desc[UR8][R30.64], R20 ;  /* 0x000000141e00e986 */ /* 0x0045e8000c101d08 */
[----:B---3--:R2:W-:Y:S04]  /*f250*/  @!P5 STG.E.128 desc[UR8][R30.64+0x80], R8 ;  /* 0x000080081e00d986 */ /* 0x0085e8000c101d08 */
[----:B----4-:R2:W-:Y:S02]  /*f260*/  @!P4 STG.E.128 desc[UR8][R30.64+0x100], R4 ;  /* 0x000100041e00c986 */ /* 0x0105e4000c101d08 */
.L_x_779:
[----:B------:R-:W-:Y:S05]  /*f270*/  BSYNC B0 ;  /* 0x0000000000007941 */ /* 0x000fea0003800000 */
.L_x_778:
[----:B--2---:R2:W1:Y:S01]  /*f280*/  LDS.128 R20, [R223+0x800] ;  /* 0x00080000df147984 */ /* 0x0044620000000c00 */
[----:B------:R-:W-:Y:S03]  /*f290*/  BSSY B0, `(.L_x_780) ;  /* 0x0000017000007945 */ /* 0x000fe60003800000 */
[----:B---3--:R2:W3:Y:S04]  /*f2a0*/  LDS.128 R8, [R223+0x2800] ;  /* 0x00280000df087984 */ /* 0x0084e80000000c00 */
        /* <DEDUP_REMOVED lines=19> */
[----:B---3--:R1:W-:Y:S04]  /*f3e0*/  @!P3 STG.E.128 desc[UR8][R30.64+0x80], R8 ;  /* 0x000080081e00b986 */ /* 0x0083e8000c101d08 */
[----:B----4-:R1:W-:Y:S02]  /*f3f0*/  @!P0 STG.E.128 desc[UR8][R30.64+0x100], R4 ;  /* 0x000100041e008986 */ /* 0x0103e4000c101d08 */
.L_x_781:
[----:B------:R-:W-:Y:S05]  /*f400*/  BSYNC B0 ;  /* 0x0000000000007941 */ /* 0x000fea0003800000 */
.L_x_780:
[----:B-1----:R1:W1:Y:S01]  /*f410*/  LDS.128 R20, [R223+0x1000] ;  /* 0x00100000df147984 */ /* 0x0022620000000c00 */
[----:B------:R-:W-:Y:S03]  /*f420*/  BSSY B0, `(.L_x_782) ;  /* 0x0000017000007945 */ /* 0x000fe60003800000 */
[----:B---3--:R3:W1:Y:S04]  /*f430*/  LDS.128 R8, [R223+0x3000] ;  /* 0x00300000df087984 */ /* 0x0086680000000c00 */
        /* <DEDUP_REMOVED lines=21> */
.L_x_783:
[----:B------:R-:W-:Y:S05]  /*f590*/  BSYNC B0 ;  /* 0x0000000000007941 */ /* 0x000fea0003800000 */
.L_x_782:
        /* <DEDUP_REMOVED lines=23> */
.L_x_735:
[----:B------:R-:W1:Y:S01]  /*f710*/  LDC.U8 R8, c[0x0][0x3d9] ;  /* 0x0000f640ff087b82 */ /* 0x000e620000000000 */
[----:B------:R-:W-:Y:S01]  /*f720*/  ISETP.NE.AND P3, PT, R221, -0x1, PT ;  /* 0xffffffffdd00780c */ /* 0x000fe20003f65270 */
[----:B------:R-:W-:Y:S01]  /*f730*/  ULDC.64 UR4, c[0x0][0x2a0] ;  /* 0x0000a80000047ab9 */ /* 0x000fe20000000a00 */
[----:B------:R-:W-:Y:S01]  /*f740*/  SHF.R.S32.HI R7, RZ, 0x1f, R102 ;  /* 0x0000001fff077819 */ /* 0x000fe20000011466 */
[----:B------:R-:W-:Y:S01]  /*f750*/  BSSY B0, `(.L_x_784) ;  /* 0x000003b000007945 */ /* 0x000fe20003800000 */
[----:B------:R-:W-:Y:S02]  /*f760*/  IADD3 R226, -R107, R226, RZ ;  /* 0x000000e26be27210 */ /* 0x000fe40007ffe1ff */
[----:B------:R-:W-:Y:S01]  /*f770*/  LEA.HI R14, R7, R102, RZ, 0x3 ;  /* 0x00000066070e7211 */ /* 0x000fe200078f18ff */
[----:B------:R-:W2:Y:S01]  /*f780*/  LDC.U8 R6, c[0x0][0x3d8] ;  /* 0x0000f600ff067b82 */ /* 0x000ea20000000000 */
[----:B------:R-:W-:-:S05]  /*f790*/  SHF.R.S32.HI R25, RZ, 0x1f, R20 ;  /* 0x0000001fff197819 */ /* 0x000fca0000011414 */
[----:B------:R-:W-:Y:S01]  /*f7a0*/  @!P3 SHF.R.S32.HI R9, RZ, 0x1f, R18 ;  /* 0x0000001fff09b819 */ /* 0x000fe20000011412 */
[----:B------:R-:W-:Y:S01]  /*f7b0*/  IMAD R25, R25, UR4, RZ ;  /* 0x0000000419197c24 */ /* 0x000fe2000f8e02ff */
[----:B------:R-:W3:Y:S03]  /*f7c0*/  @P3 LDC.64 R4, c[0x0][0x298] ;  /* 0x0000a600ff043b82 */ /* 0x000ee60000000a00 */
[----:B------:R-:W-:Y:S01]  /*f7d0*/  IMAD R25, R20, UR5, R25 ;  /* 0x0000000514197c24 */ /* 0x000fe2000f8e0219 */
[----:B-1----:R-:W-:-:S04]  /*f7e0*/  ISETP.NE.AND P0, PT, R8, RZ, PT ;  /* 0x000000ff0800720c */ /* 0x002fc80003f05270 */
[----:B------:R-:W1:Y:S01]  /*f7f0*/  @!P3 LDC.64 R2, c[0x0][0x290] ;  /* 0x0000a400ff02bb82 */ /* 0x000e620000000a00 */
[C---:B--2---:R-:W-:Y:S02]  /*f800*/  ISETP.NE.AND P2, PT, R6.reuse, RZ, PT ;  /* 0x000000ff0600720c */ /* 0x044fe40003f45270 */
[----:B------:R-:W-:Y:S02]  /*f810*/  ISETP.NE.AND P1, PT, R6, RZ, !P0 ;  /* 0x000000ff0600720c */ /* 0x000fe40004725270 */
[----:B------:R-:W-:-:S04]  /*f820*/  ISETP.NE.OR P2, PT, R8, RZ, !P2 ;  /* 0x000000ff0800720c */ /* 0x000fc80005745670 */
[----:B------:R-:W2:Y:S01]  /*f830*/  @!P0 LDC R0, c[0x0][0x2c4] ;  /* 0x0000b100ff008b82 */ /* 0x000ea20000000800 */
[----:B---3--:R-:W-:-:S04]  /*f840*/  @P3 IMAD.WIDE.U32 R22, R221, R4, RZ ;  /* 0x00000004dd163225 */ /* 0x008fc800078e00ff */
[----:B------:R-:W-:Y:S01]  /*f850*/  @P3 IMAD R11, R221, R5, R23 ;  /* 0x00000005dd0b3224 */ /* 0x000fe200078e0217 */
[----:B------:R-:W-:Y:S02]  /*f860*/  LOP3.LUT R5, R14, 0xfffffff8, RZ, 0xc0, !PT ;  /* 0xfffffff80e057812 */ /* 0x000fe400078ec0ff */
[----:B------:R-:W-:Y:S01]  /*f870*/  SHF.R.S32.HI R14, RZ, 0x3, R14 ;  /* 0x00000003ff0e7819 */ /* 0x000fe2000001140e */
[-C--:B-1----:R-:W-:Y:S02]  /*f880*/  @!P3 IMAD R9, R9, R2.reuse, RZ ;  /* 0x000000020909b224 */ /* 0x082fe400078e02ff */
[----:B------:R-:W-:Y:S01]  /*f890*/  @!P3 IMAD.WIDE.U32 R6, R18, R2, RZ ;  /* 0x000000021206b225 */ /* 0x000fe200078e00ff */
[----:B------:R-:W-:-:S03]  /*f8a0*/  SHF.R.S32.HI R15, RZ, 0x1f, R14 ;  /* 0x0000001fff0f7819 */ /* 0x000fc6000001140e */
[----:B------:R-:W-:Y:S02]  /*f8b0*/  IMAD.IADD R102, R102, 0x1, -R5 ;  /* 0x0000000166667824 */ /* 0x000fe400078e0a05 */
[----:B------:R-:W-:Y:S01]  /*f8c0*/  @!P3 IMAD R3, R18, R3, R9 ;  /* 0x000000031203b224 */ /* 0x000fe200078e0209 */
[----:B------:R-:W1:Y:S01]  /*f8d0*/  @!P0 LDC R5, c[0x0][0x270] ;  /* 0x00009c00ff058b82 */ /* 0x000e620000000800 */
[----:B------:R-:W-:Y:S02]  /*f8e0*/  @!P3 IMAD.MOV.U32 R22, RZ, RZ, R6 ;  /* 0x000000ffff16b224 */ /* 0x000fe400078e0006 */
[----:B------:R-:W-:Y:S02]  /*f8f0*/  IMAD.SHL.U32 R4, R102, 0x8, RZ ;  /* 0x0000000866047824 */ /* 0x000fe400078e00ff */
[----:B------:R-:W-:Y:S02]  /*f900*/  @!P3 IMAD.IADD R11, R7, 0x1, R3 ;  /* 0x00000001070bb824 */ /* 0x000fe400078e0203 */
[----:B------:R-:W-:Y:S01]  /*f910*/  VIADD R9, R14, 0x10 ;  /* 0x000000100e097836 */ /* 0x000fe20000000000 */
[----:B--2---:R-:W2:Y:S01]  /*f920*/  @P1 LDC R0, c[0x0][0x2e4] ;  /* 0x0000b900ff001b82 */ /* 0x004ea20000000800 */
[----:B------:R-:W-:Y:S01]  /*f930*/  IADD3 R22, P1, R4, R22, RZ ;  /* 0x0000001604167210 */ /* 0x000fe20007f3e0ff */
[----:B------:R-:W-:Y:S01]  /*f940*/  IMAD.WIDE R222, R222, 0x40, R14 ;  /* 0x00000040dede7825 */ /* 0x000fe200078e020e */
[----:B------:R-:W-:-:S02]  /*f950*/  IADD3 R8, R4, 0x80, RZ ;  /* 0x0000008004087810 */ /* 0x000fc40007ffe0ff */
[C---:B------:R-:W-:Y:S01]  /*f960*/  LEA.HI.X.SX32 R23, R4.reuse, R11, 0x1, P1 ;  /* 0x0000000b04177211 */ /* 0x040fe200008f0eff */
[----:B------:R-:W-:Y:S01]  /*f970*/  VIADD R10, R4, 0x40 ;  /* 0x00000040040a7836 */ /* 0x000fe20000000000 */
[-C--:B------:R-:W-:Y:S01]  /*f980*/  ISETP.GE.AND P1, PT, R14, R226.reuse, PT ;  /* 0x000000e20e00720c */ /* 0x080fe20003f26270 */
[----:B------:R-:W3:Y:S01]  /*f990*/  @P0 LDC R6, c[0x0][0x2c0] ;  /* 0x0000b000ff060b82 */ /* 0x000ee20000000800 */
[----:B------:R-:W-:Y:S01]  /*f9a0*/  ISETP.GE.AND P3, PT, R9, R226, PT ;  /* 0x000000e20900720c */ /* 0x000fe20003f66270 */
[----:B------:R-:W-:-:S04]  /*f9b0*/  IMAD.WIDE.U32 R22, R20, UR4, R22 ;  /* 0x0000000414167c25 */ /* 0x000fc8000f8e0016 */
[----:B------:R-:W-:Y:S02]  /*f9c0*/  IMAD.IADD R25, R25, 0x1, R23 ;  /* 0x0000000119197824 */ /* 0x000fe400078e0217 */
[----:B------:R-:W4:Y:S08]  /*f9d0*/  @P0 LDC.64 R2, c[0x0][0x2c0] ;  /* 0x0000b000ff020b82 */ /* 0x000f300000000a00 */
[----:B------:R-:W1:Y:S01]  /*f9e0*/  @!P2 LDC R7, c[0x0][0x2c4] ;  /* 0x0000b100ff07ab82 */ /* 0x000e620000000800 */
        /* <DEDUP_REMOVED lines=17> */
.L_x_785:
[----:B------:R-:W-:Y:S05]  /*fb00*/  BSYNC B0 ;  /* 0x0000000000007941 */ /* 0x000fea0003800000 */
.L_x_784:
[----:B------:R-:W-:Y:S01]  /*fb10*/  BSSY B0, `(.L_x_786) ;  /* 0x0000018000007945 */ /* 0x000fe20003800000 */
[----:B------:R-:W-:Y:S01]  /*fb20*/  ISETP.NE.OR P1, PT, R221, -0x1, P2 ;  /* 0xffffffffdd00780c */ /* 0x000fe20001725670 */
[----:B-1----:R-:W-:Y:S01]  /*fb30*/  @P0 IMAD.MOV.U32 R17, RZ, RZ, 0x1 ;  /* 0x00000001ff110424 */ /* 0x002fe200078e00ff */
        /* <DEDUP_REMOVED lines=21> */
.L_x_787:
[----:B------:R-:W-:Y:S05]  /*fc90*/  BSYNC B0 ;  /* 0x0000000000007941 */ /* 0x000fea0003800000 */
.L_x_786:
[----:B------:R-:W-:Y:S01]  /*fca0*/  ISETP.GE.AND P4, PT, R11, R226, PT ;  /* 0x000000e20b00720c */ /* 0x000fe20003f86270 */
[----:B--2---:R-:W-:Y:S01]  /*fcb0*/  @!P0 IMAD R17, R0, R5, RZ ;  /* 0x0000000500118224 */ /* 0x004fe200078e02ff */
[----:B------:R-:W-:Y:S01]  /*fcc0*/  BSSY B0, `(.L_x_788) ;  /* 0x000001b000007945 */ /* 0x000fe20003800000 */
[----:B----4-:R-:W-:Y:S01]  /*fcd0*/  @P0 IMAD R3, R3, R2, RZ ;  /* 0x0000000203030224 */ /* 0x010fe200078e02ff */
        /* <DEDUP_REMOVED lines=25> */
.L_x_789:
[----:B------:R-:W-:Y:S05]  /*fe70*/  BSYNC B0 ;  /* 0x0000000000007941 */ /* 0x000fea0003800000 */
.L_x_788:
[-C--:B------:R-:W-:Y:S01]  /*fe80*/  ISETP.GE.AND P1, PT, R5, R226.reuse, PT ;  /* 0x000000e20500720c */ /* 0x080fe20003f26270 */
[----:B---3--:R-:W-:Y:S01]  /*fe90*/  @!P0 IMAD.MOV.U32 R6, RZ, RZ, 0x1 ;  /* 0x00000001ff068424 */ /* 0x008fe200078e00ff */
[----:B------:R-:W-:Y:S01]  /*fea0*/  SEL R17, R17, RZ, P2 ;  /* 0x000000ff11117207 */ /* 0x000fe20001000000 */
[----:B------:R-:W-:Y:S01]  /*feb0*/  BSSY B0, `(.L_x_790) ;  /* 0x000001d000007945 */ /* 0x000fe20003800000 */
[----:B------:R-:W-:Y:S01]  /*fec0*/  ISETP.GE.OR P6, PT, R14, R226, P3 ;  /* 0x000000e20e00720c */ /* 0x000fe20001fc6670 */
[----:B------:R-:W-:Y:S01]  /*fed0*/  IMAD R12, R107, R6, RZ ;  /* 0x000000066b0c7224 */ /* 0x000fe200078e02ff */
[-C--:B------:R-:W-:Y:S01]  /*fee0*/  ISETP.GE.OR P5, PT, R9, R226.reuse, P3 ;  /* 0x000000e20900720c */ /* 0x080fe20001fa6670 */
[----:B------:R-:W-:Y:S01]  /*fef0*/  IMAD R3, R20, R3, R17 ;  /* 0x0000000314037224 */ /* 0x000fe200078e0211 */
[----:B------:R-:W-:Y:S02]  /*ff00*/  ISETP.GE.OR P4, PT, R11, R226, P3 ;  /* 0x000000e20b00720c */ /* 0x000fe40001f86670 */
[----:B------:R-:W-:-:S02]  /*ff10*/  CS2R R16, SRZ ;  /* 0x0000000000107805 */ /* 0x000fc4000001ff00 */
[----:B------:R-:W-:Y:S02]  /*ff20*/  ISETP.GE.OR P3, PT, R5, R226, P3 ;  /* 0x000000e20500720c */ /* 0x000fe40001f66670 */
[----:B------:R-:W-:Y:S01]  /*ff30*/  @!P2 SHF.R.S32.HI R2, RZ, 0x1f, R221 ;  /* 0x0000001fff02a819 */ /* 0x000fe200000114dd */
[----:B------:R-:W-:Y:S10]  /*ff40*/  @P1 BRA `(.L_x_791) ;  /* 0x00000000004c1947 */ /* 0x000ff40003800000 */
[----:B------:R-:W-:Y:S01]  /*ff50*/  IADD3 R0, P0, R222, 0x30, RZ ;  /* 0x00000030de007810 */ /* 0x000fe20007f1e0ff */
[----:B------:R-:W-:Y:S01]  /*ff60*/  ULDC.64 UR4, c[0x0][0x298] ;  /* 0x0000a60000047ab9 */ /* 0x000fe20000000a00 */
[----:B--2---:R-:W-:Y:S01]  /*ff70*/  MOV R19, R25 ;  /* 0x0000001900137202 */ /* 0x004fe20000000f00 */
        /* <DEDUP_REMOVED lines=16> */
.L_x_791:
[----:B------:R-:W-:Y:S05]  /*10080*/  BSYNC B0 ;  /* 0x0000000000007941 */ /* 0x000fea0003800000 */
.L_x_790:
[----:B------:R-:W-:Y:S01]  /*10090*/  @!P2 IMAD.MOV.U32 R16, RZ, RZ, R221 ;  /* 0x000000ffff10a224 */ /* 0x000fe200078e00dd */
[----:B------:R-:W-:Y:S01]  /*100a0*/  SHF.R.S32.HI R7, RZ, 0x1f, R12 ;  /* 0x0000001fff077819 */ /* 0x000fe2000001140c */
        /* <DEDUP_REMOVED lines=14> */
.L_x_793:
[----:B------:R-:W-:Y:S05]  /*10190*/  BSYNC B0 ;  /* 0x0000000000007941 */ /* 0x000fea0003800000 */
.L_x_792:
[----:B------:R-:W-:Y:S04]  /*101a0*/  BSSY B0, `(.L_x_794) ;  /* 0x000000a000007945 */ /* 0x000fe80003800000 */
[----:B------:R-:W-:Y:S05]  /*101b0*/  @P5 BRA `(.L_x_795) ;  /* 0x0000000000205947 */ /* 0x000fea0003800000 */
[----:B------:R-:W-:Y:S01]  /*101c0*/  IMAD R9, R9, R6, RZ ;  /* 0x0000000609097224 */ /* 0x000fe200078e02ff */
[----:B------:R-:W-:Y:S01]  /*101d0*/  ULDC.64 UR4, c[0x0][0x2b0] ;  /* 0x0000ac0000047ab9 */ /* 0x000fe20000000a00 */
[----:B----4-:R-:W-:-:S03]  /*101e0*/  IMAD.MOV.U32 R7, RZ, RZ, 0x7f800000 ;  /* 0x7f800000ff077424 */ /* 0x010fc600078e00ff */
[----:B------:R-:W-:-:S04]  /*101f0*/  IADD3 R3, P0, R9, R12, RZ ;  /* 0x0000000c09037210 */ /* 0x000fc80007f1e0ff */
[----:B------:R-:W-:Y:S02]  /*10200*/  LEA.HI.X.SX32 R0, R9, R16, 0x1, P0 ;  /* 0x0000001009007211 */ /* 0x000fe400000f0eff */
[----:B------:R-:W-:-:S04]  /*10210*/  LEA R2, P0, R3, UR4, 0x2 ;  /* 0x0000000403027c11 */ /* 0x000fc8000f8010ff */
[----:B------:R-:W-:-:S05]  /*10220*/  LEA.HI.X R3, R3, UR5, R0, 0x2, P0 ;  /* 0x0000000503037c11 */ /* 0x000fca00080f1400 */
[----:B------:R4:W-:Y:S04]  /*10230*/  STG.E desc[UR8][R2.64], R7 ;  /* 0x0000000702007986 */ /* 0x0009e8000c101908 */
.L_x_795:
[----:B------:R-:W-:Y:S05]  /*10240*/  BSYNC B0 ;  /* 0x0000000000007941 */ /* 0x000fea0003800000 */
.L_x_794:
        /* <DEDUP_REMOVED lines=10> */
.L_x_797:
[----:B------:R-:W-:Y:S05]  /*102f0*/  BSYNC B0 ;  /* 0x0000000000007941 */ /* 0x000fea0003800000 */
.L_x_796:
[----:B------:R-:W-:Y:S05]  /*10300*/  @P3 EXIT ;  /* 0x000000000000394d */ /* 0x000fea0003800000 */
[----:B------:R-:W-:Y:S01]  /*10310*/  IMAD R5, R5, R6, RZ ;  /* 0x0000000605057224 */ /* 0x000fe200078e02ff */
[----:B------:R-:W-:-:S04]  /*10320*/  ULDC.64 UR4, c[0x0][0x2b0] ;  /* 0x0000ac0000047ab9 */ /* 0x000fc80000000a00 */
[----:B------:R-:W-:-:S04]  /*10330*/  IADD3 R12, P0, R5, R12, RZ ;  /* 0x0000000c050c7210 */ /* 0x000fc80007f1e0ff */
[----:B------:R-:W-:Y:S02]  /*10340*/  LEA.HI.X.SX32 R5, R5, R16, 0x1, P0 ;  /* 0x0000001005057211 */ /* 0x000fe400000f0eff */
[----:B----4-:R-:W-:-:S04]  /*10350*/  LEA R2, P0, R12, UR4, 0x2 ;  /* 0x000000040c027c11 */ /* 0x010fc8000f8010ff */
[----:B------:R-:W-:Y:S01]  /*10360*/  LEA.HI.X R3, R12, UR5, R5, 0x2, P0 ;  /* 0x000000050c037c11 */ /* 0x000fe200080f1405 */
[----:B------:R-:W-:-:S05]  /*10370*/  IMAD.MOV.U32 R5, RZ, RZ, 0x7f800000 ;  /* 0x7f800000ff057424 */ /* 0x000fca00078e00ff */
[----:B------:R-:W-:Y:S01]  /*10380*/  STG.E desc[UR8][R2.64], R5 ;  /* 0x0000000502007986 */ /* 0x000fe2000c101908 */
[----:B------:R-:W-:Y:S05]  /*10390*/  EXIT ;  /* 0x000000000000794d */ /* 0x000fea0003800000 */
.L_x_798:
        /* <DEDUP_REMOVED lines=14> */
.L_x_812:


//--------------------- .nv.shared._ZN5flash16flash_fwd_kernelI23Flash_fwd_kernel_traitsILi192ELi128ELi64ELi8ELb0ELb0EN7cutlass6half_tE19Flash_kernel_traitsILi192ELi128ELi64ELi8ES3_EELb0ELb1ELb0ELb0ELb0ELb1ELb0ELb0EEEvNS_16Flash_fwd_paramsE --------------------------
	.section	.nv.shared._ZN5flash16flash_fwd_kernelI23Flash_fwd_kernel_traitsILi192ELi128ELi64ELi8ELb0ELb0EN7cutlass6half_tE19Flash_kernel_traitsILi192ELi128ELi64ELi8ES3_EELb0ELb1ELb0ELb0ELb0ELb1ELb0ELb0EEEvNS_16Flash_fwd_paramsE,"aw",@nobits
	.sectionflags	@""
	.align	16
	.zero		1024


//--------------------- .nv.shared.reserved.0     --------------------------
	.section	.nv.shared.reserved.0,"aw",@nobits
	.weak		__nv_reservedSMEM_offset_0_alias
	.size		__nv_reservedSMEM_offset_0_alias, 0, 0
	.other		__nv_reservedSMEM_offset_0_alias,@"STO_CUDA_RESERVED_SHARED STV_DEFAULT"
__nv_reservedSMEM_offset_0_alias:
	.zero		0


//--------------------- .nv.global                --------------------------
	.section	.nv.global,"aw",@nobits
.nv.global:
	.type		_ZN73_INTERNAL_0a557355_37_flash_fwd_hdim192_fp16_causal_sm80_cu_9949e2e8_33094cute1_E,@object
	.size		_ZN73_INTERNAL_0a557355_37_flash_fwd_hdim192_fp16_causal_sm80_cu_9949e2e8_33094cute1_E,(_ZN73_INTERNAL_0a557355_37_flash_fwd_hdim192_fp16_causal_sm80_cu_9949e2e8_33094cuda3std3__45__cpo6cbeginE - _ZN73_INTERNAL_0a557355_37_flash_fwd_hdim192_fp16_causal_sm80_cu_9949e2e8_33094cute1_E)
_ZN73_INTERNAL_0a557355_37_flash_fwd_hdim192_fp16_causal_sm80_cu_9949e2e8_33094cute1_E:
	.zero		1
	.type		_ZN73_INTERNAL_0a557355_37_flash_fwd_hdim192_fp16_causal_sm80_cu_9949e2e8_33094cuda3std3__45__cpo6cbeginE,@object
	.size		_ZN73_INTERNAL_0a557355_37_flash_fwd_hdim192_fp16_causal_sm80_cu_9949e2e8_33094cuda3std3__45__cpo6cbeginE,(_ZN73_INTERNAL_0a557355_37_flash_fwd_hdim192_fp16_causal_sm80_cu_9949e2e8_33094cuda3std3__48in_placeE - _ZN73_INTERNAL_0a557355_37_flash_fwd_hdim192_fp16_causal_sm80_cu_9949e2e8_33094cuda3std3__45__cpo6cbeginE)
_ZN73_INTERNAL_0a557355_37_flash_fwd_hdim192_fp16_causal_sm80_cu_9949e2e8_33094cuda3std3__45__cpo6cbeginE:
	.zero		1
	.type		_ZN73_INTERNAL_0a557355_37_flash_fwd_hdim192_fp16_causal_sm80_cu_9949e2e8_33094cuda3std3__48in_placeE,@object
	.size		_ZN73_INTERNAL_0a557355_37_flash_fwd_hdim192_fp16_causal_sm80_cu_9949e2e8_33094cuda3std3__48in_placeE,(_ZN73_INTERNAL_0a557355_37_flash_fwd_hdim192_fp16_causal_sm80_cu_9949e2e8_33094cuda3std6ranges3__45__cpo9iter_moveE - _ZN73_INTERNAL_0a557355_37_flash_fwd_hdim192_fp16_causal_sm80_cu_9949e2e8_33094cuda3std3__48in_placeE)
_ZN73_INTERNAL_0a557355_37_flash_fwd_hdim192_fp16_causal_sm80_cu_9949e2e8_33094cuda3std3__48in_placeE:
	.zero		1
	.type		_ZN73_INTERNAL_0a557355_37_flash_fwd_hdim192_fp16_causal_sm80_cu_9949e2e8_33094cuda3std6ranges3__45__cpo9iter_moveE,@object
	.size		_ZN73_INTERNAL_0a557355_37_flash_fwd_hdim192_fp16_causal_sm80_cu_9949e2e8_33094cuda3std6ranges3__45__cpo9iter_moveE,(_ZN73_INTERNAL_0a557355_37_flash_fwd_hdim192_fp16_causal_sm80_cu_9949e2e8_33094cuda3std3__45__cpo5beginE - _ZN73_INTERNAL_0a557355_37_flash_fwd_hdim192_fp16_causal_sm80_cu_9949e2e8_33094cuda3std6ranges3__45__cpo9iter_moveE)
_ZN73_INTERNAL_0a557355_37_flash_fwd_hdim192_fp16_causal_sm80_cu_9949e2e8_33094cuda3std6ranges3__45__cpo9iter_moveE:
	.zero		1
	.type		_ZN73_INTERNAL_0a557355_37_flash_fwd_hdim192_fp16_causal_sm80_cu_9949e2e8_33094cuda3std3__45__cpo5beginE,@object
	.size		_ZN73_INTERNAL_0a557355_37_flash_fwd_hdim192_fp16_causal_sm80_cu_9949e2e8_33094cuda3std3__45__cpo5beginE,(_ZN73_INTERNAL_0a557355_37_flash_fwd_hdim192_fp16_causal_sm80_cu_9949e2e8_33094cuda3std3__475_GLOBAL__N__0a557355_37_flash_fwd_hdim192_fp16_causal_sm80_cu_9949e2e8_33096ignoreE - _ZN73_INTERNAL_0a557355_37_flash_fwd_hdim192_fp16_causal_sm80_cu_9949e2e8_33094cuda3std3__45__cpo5beginE)
_ZN73_INTERNAL_0a557355_37_flash_fwd_hdim192_fp16_causal_sm80_cu_9949e2e8_33094cuda3std3__45__cpo5beginE:
	.zero		1
	.type		_ZN73_INTERNAL_0a557355_37_flash_fwd_hdim192_fp16_causal_sm80_cu_9949e2e8_33094cuda3std3__475_GLOBAL__N__0a557355_37_flash_fwd_hdim192_fp16_causal_sm80_cu_9949e2e8_33096ignoreE,@object
	.size		_ZN73_INTERNAL_0a557355_37_flash_fwd_hdim192_fp16_causal_sm80_cu_9949e2e8_33094cuda3std3__475_GLOBAL__N__0a557355_37_flash_fwd_hdim192_fp16_causal_sm80_cu_9949e2e8_33096ignoreE,(_ZN73_INTERNAL_0a557355_37_flash_fwd_hdim192_fp16_causal_sm80_cu_9949e2e8_33094cute7productE - _ZN73_INTERNAL_0a557355_37_flash_fwd_hdim192_fp16_causal_sm80_cu_9949e2e8_33094cuda3std3__475_GLOBAL__N__0a557355_37_flash_fwd_hdim192_fp16_causal_sm80_cu_9949e2e8_33096ignoreE)
_ZN73_INTERNAL_0a557355_37_flash_fwd_hdim192_fp16_causal_sm80_cu_9949e2e8_33094cuda3std3__475_GLOBAL__N__0a557355_37_flash_fwd_hdim192_fp16_causal_sm80_cu_9949e2e8_33096ignoreE:
	.zero		1
	.type		_ZN73_INTERNAL_0a557355_37_flash_fwd_hdim192_fp16_causal_sm80_cu_9949e2e8_33094cute7productE,@object
	.size		_ZN73_INTERNAL_0a557355_37_flash_fwd_hdim192_fp16_causal_sm80_cu_9949e2e8_33094cute7productE,(_ZN73_INTERNAL_0a557355_37_flash_fwd_hdim192_fp16_causal_sm80_cu_9949e2e8_33094cuda3std3__45__cpo3endE - _ZN73_INTERNAL_0a557355_37_flash_fwd_hdim192_fp16_causal_sm80_cu_9949e2e8_33094cute7productE)
_ZN73_INTERNAL_0a557355_37_flash_fwd_hdim192_fp16_causal_sm80_cu_9949e2e8_33094cute7productE:
	.zero		1
	.type		_ZN73_INTERNAL_0a557355_37_flash_fwd_hdim192_fp16_causal_sm80_cu_9949e2e8_33094cuda3std3__45__cpo3endE,@object
	.size		_ZN73_INTERNAL_0a557355_37_flash_fwd_hdim192_fp16_causal_sm80_cu_9949e2e8_33094cuda3std3__45__cpo3endE,(_ZN73_INTERNAL_0a557355_37_flash_fwd_hdim192_fp16_causal_sm80_cu_9949e2e8_33094cuda3std3__419piecewise_constructE - _ZN73_INTERNAL_0a557355_37_flash_fwd_hdim192_fp16_causal_sm80_cu_9949e2e8_33094cuda3std3__45__cpo3endE)
_ZN73_INTERNAL_0a557355_37_flash_fwd_hdim192_fp16_causal_sm80_cu_9949e2e8_33094cuda3std3__45__cpo3endE:
	.zero		1
	.type		_ZN73_INTERNAL_0a557355_37_flash_fwd_hdim192_fp16_causal_sm80_cu_9949e2e8_33094cuda3std3__419piecewise_constructE,@object
	.size		_ZN73_INTERNAL_0a557355_37_flash_fwd_hdim192_fp16_causal_sm80_cu_9949e2e8_33094cuda3std3__419piecewise_constructE,(_ZN73_INTERNAL_0a557355_37_flash_fwd_hdim192_fp16_causal_sm80_cu_9949e2e8_33094cuda3std3__45__cpo4cendE - _ZN73_INTERNAL_0a557355_37_flash_fwd_hdim192_fp16_causal_sm80_cu_9949e2e8_33094cuda3std3__419piecewise_constructE)
_ZN73_INTERNAL_0a557355_37_flash_fwd_hdim192_fp16_causal_sm80_cu_9949e2e8_33094cuda3std3__419piecewise_constructE:
	.zero		1
	.type		_ZN73_INTERNAL_0a557355_37_flash_fwd_hdim192_fp16_causal_sm80_cu_9949e2e8_33094cuda3std3__45__cpo4cendE,@object
	.size		_ZN73_INTERNAL_0a557355_37_flash_fwd_hdim192_fp16_causal_sm80_cu_9949e2e8_33094cuda3std3__45__cpo4cendE,(_ZN73_INTERNAL_0a557355_37_flash_fwd_hdim192_fp16_causal_sm80_cu_9949e2e8_33094cuda3std6ranges3__45__cpo4swapE - _ZN73_INTERNAL_0a557355_37_flash_fwd_hdim192_fp16_causal_sm80_cu_9949e2e8_33094cuda3std3__45__cpo4cendE)
_ZN73_INTERNAL_0a557355_37_flash_fwd_hdim192_fp16_causal_sm80_cu_9949e2e8_33094cuda3std3__45__cpo4cendE:
	.zero		1
	.type		_ZN73_INTERNAL_0a557355_37_flash_fwd_hdim192_fp16_causal_sm80_cu_9949e2e8_33094cuda3std6ranges3__45__cpo4swapE,@object
	.size		_ZN73_INTERNAL_0a557355_37_flash_fwd_hdim192_fp16_causal_sm80_cu_9949e2e8_33094cuda3std6ranges3__45__cpo4swapE,(.L_7 - _ZN73_INTERNAL_0a557355_37_flash_fwd_hdim192_fp16_causal_sm80_cu_9949e2e8_33094cuda3std6ranges3__45__cpo4swapE)
_ZN73_INTERNAL_0a557355_37_flash_fwd_hdim192_fp16_causal_sm80_cu_9949e2e8_33094cuda3std6ranges3__45__cpo4swapE:
	.zero		1
.L_7:


//--------------------- .nv.shared._ZN5flash16flash_fwd_kernelI23Flash_fwd_kernel_traitsILi192ELi128ELi64ELi8ELb0ELb0EN7cutlass6half_tE19Flash_kernel_traitsILi192ELi128ELi64ELi8ES3_EELb0ELb1ELb0ELb0ELb0ELb1ELb1ELb0EEEvNS_16Flash_fwd_paramsE --------------------------
	.section	.nv.shared._ZN5flash16flash_fwd_kernelI23Flash_fwd_kernel_traitsILi192ELi128ELi64ELi8ELb0ELb0EN7cutlass6half_tE19Flash_kernel_traitsILi192ELi128ELi64ELi8ES3_EELb0ELb1ELb0ELb0ELb0ELb1ELb1ELb0EEEvNS_16Flash_fwd_paramsE,"aw",@nobits
	.sectionflags	@""
	.align	16
	.zero		1024


//--------------------- .nv.shared._ZN5flash16flash_fwd_kernelI23Flash_fwd_kernel_traitsILi192ELi128ELi64ELi8ELb0ELb0EN7cutlass6half_tE19Flash_kernel_traitsILi192ELi128ELi64ELi8ES3_EELb0ELb1ELb0ELb0ELb0ELb0ELb0ELb0EEEvNS_16Flash_fwd_paramsE --------------------------
	.section	.nv.shared._ZN5flash16flash_fwd_kernelI23Flash_fwd_kernel_traitsILi192ELi128ELi64ELi8ELb0ELb0EN7cutlass6half_tE19Flash_kernel_traitsILi192ELi128ELi64ELi8ES3_EELb0ELb1ELb0ELb0ELb0ELb0ELb0ELb0EEEvNS_16Flash_fwd_paramsE,"aw",@nobits
	.sectionflags	@""
	.align	16
	.zero		1024


//--------------------- .nv.shared._ZN5flash16flash_fwd_kernelI23Flash_fwd_kernel_traitsILi192ELi128ELi64ELi8ELb0ELb0EN7cutlass6half_tE19Flash_kernel_traitsILi192ELi128ELi64ELi8ES3_EELb0ELb1ELb0ELb0ELb0ELb0ELb1ELb0EEEvNS_16Flash_fwd_paramsE --------------------------
	.section	.nv.shared._ZN5flash16flash_fwd_kernelI23Flash_fwd_kernel_traitsILi192ELi128ELi64ELi8ELb0ELb0EN7cutlass6half_tE19Flash_kernel_traitsILi192ELi128ELi64ELi8ES3_EELb0ELb1ELb0ELb0ELb0ELb0ELb1ELb0EEEvNS_16Flash_fwd_paramsE,"aw",@nobits
	.sectionflags	@""
	.align	16
	.zero		1024


//--------------------- .nv.shared._ZN5flash16flash_fwd_kernelI23Flash_fwd_kernel_traitsILi192ELi128ELi64ELi8ELb0ELb0EN7cutlass6half_tE19Flash_kernel_traitsILi192ELi128ELi64ELi8ES3_EELb0ELb1ELb0ELb1ELb0ELb0ELb0ELb0EEEvNS_16Flash_fwd_paramsE --------------------------
	.section	.nv.shared._ZN5flash16flash_fwd_kernelI23Flash_fwd_kernel_traitsILi192ELi128ELi64ELi8ELb0ELb0EN7cutlass6half_tE19Flash_kernel_traitsILi192ELi128ELi64ELi8ES3_EELb0ELb1ELb0ELb1ELb0ELb0ELb0ELb0EEEvNS_16Flash_fwd_paramsE,"aw",@nobits
	.sectionflags	@""
	.align	16
	.zero		1024


//--------------------- .nv.shared._ZN5flash16flash_fwd_kernelI23Flash_fwd_kernel_traitsILi192ELi128ELi64ELi8ELb0ELb0EN7cutlass6half_tE19Flash_kernel_traitsILi192ELi128ELi64ELi8ES3_EELb0ELb1ELb0ELb1ELb0ELb0ELb1ELb0EEEvNS_16Flash_fwd_paramsE --------------------------
	.section	.nv.shared._ZN5flash16flash_fwd_kernelI23Flash_fwd_kernel_traitsILi192ELi128ELi64ELi8ELb0ELb0EN7cutlass6half_tE19Flash_kernel_traitsILi192ELi128ELi64ELi8ES3_EELb0ELb1ELb0ELb1ELb0ELb0ELb1ELb0EEEvNS_16Flash_fwd_paramsE,"aw",@nobits
	.sectionflags	@""
	.align	16
	.zero		1024


//--------------------- .nv.shared._ZN5flash16flash_fwd_kernelI23Flash_fwd_kernel_traitsILi192ELi64ELi64ELi4ELb0ELb0EN7cutlass6half_tE19Flash_kernel_traitsILi192ELi64ELi64ELi4ES3_EELb1ELb1ELb0ELb0ELb0ELb0ELb0ELb0EEEvNS_16Flash_fwd_paramsE --------------------------
	.section	.nv.shared._ZN5flash16flash_fwd_kernelI23Flash_fwd_kernel_traitsILi192ELi64ELi64ELi4ELb0ELb0EN7cutlass6half_tE19Flash_kernel_traitsILi192ELi64ELi64ELi4ES3_EELb1ELb1ELb0ELb0ELb0ELb0ELb0ELb0EEEvNS_16Flash_fwd_paramsE,"aw",@nobits
	.sectionflags	@""
	.align	16
	.zero		1024


//--------------------- .nv.shared._ZN5flash16flash_fwd_kernelI23Flash_fwd_kernel_traitsILi192ELi64ELi64ELi4ELb0ELb0EN7cutlass6half_tE19Flash_kernel_traitsILi192ELi64ELi64ELi4ES3_EELb1ELb1ELb0ELb0ELb0ELb1ELb0ELb0EEEvNS_16Flash_fwd_paramsE --------------------------
	.section	.nv.shared._ZN5flash16flash_fwd_kernelI23Flash_fwd_kernel_traitsILi192ELi64ELi64ELi4ELb0ELb0EN7cutlass6half_tE19Flash_kernel_traitsILi192ELi64ELi64ELi4ES3_EELb1ELb1ELb0ELb0ELb0ELb1ELb0ELb0EEEvNS_16Flash_fwd_paramsE,"aw",@nobits
	.sectionflags	@""
	.align	16
	.zero		1024


//--------------------- .nv.shared._ZN5flash16flash_fwd_kernelI23Flash_fwd_kernel_traitsILi192ELi64ELi64ELi4ELb0ELb0EN7cutlass6half_tE19Flash_kernel_traitsILi192ELi64ELi64ELi4ES3_EELb0ELb1ELb0ELb0ELb0ELb1ELb1ELb0EEEvNS_16Flash_fwd_paramsE --------------------------
	.section	.nv.shared._ZN5flash16flash_fwd_kernelI23Flash_fwd_kernel_traitsILi192ELi64ELi64ELi4ELb0ELb0EN7cutlass6half_tE19Flash_kernel_traitsILi192ELi64ELi64ELi4ES3_EELb0ELb1ELb0ELb0ELb0ELb1ELb1ELb0EEEvNS_16Flash_fwd_paramsE,"aw",@nobits
	.sectionflags	@""
	.align	16
	.zero		1024


//--------------------- .nv.shared._ZN5flash16flash_fwd_kernelI23Flash_fwd_kernel_traitsILi192ELi64ELi64ELi4ELb0ELb0EN7cutlass6half_tE19Flash_kernel_traitsILi192ELi64ELi64ELi4ES3_EELb1ELb1ELb0ELb1ELb0ELb0ELb0ELb0EEEvNS_16Flash_fwd_paramsE --------------------------
	.section	.nv.shared._ZN5flash16flash_fwd_kernelI23Flash_fwd_kernel_traitsILi192ELi64ELi64ELi4ELb0ELb0EN7cutlass6half_tE19Flash_kernel_traitsILi192ELi64ELi64ELi4ES3_EELb1ELb1ELb0ELb1ELb0ELb0ELb0ELb0EEEvNS_16Flash_fwd_paramsE,"aw",@nobits
	.sectionflags	@""
	.align	16
	.zero		1024


//--------------------- .nv.shared._ZN5flash16flash_fwd_kernelI23Flash_fwd_kernel_traitsILi192ELi64ELi64ELi4ELb0ELb0EN7cutlass6half_tE19Flash_kernel_traitsILi192ELi64ELi64ELi4ES3_EELb1ELb1ELb0ELb0ELb0ELb0ELb0ELb1EEEvNS_16Flash_fwd_paramsE --------------------------
	.section	.nv.shared._ZN5flash16flash_fwd_kernelI23Flash_fwd_kernel_traitsILi192ELi64ELi64ELi4ELb0ELb0EN7cutlass6half_tE19Flash_kernel_traitsILi192ELi64ELi64ELi4ES3_EELb1ELb1ELb0ELb0ELb0ELb0ELb0ELb1EEEvNS_16Flash_fwd_paramsE,"aw",@nobits
	.sectionflags	@""
	.align	16
	.zero		1024


//--------------------- .nv.shared._ZN5flash16flash_fwd_kernelI23Flash_fwd_kernel_traitsILi192ELi64ELi64ELi4ELb0ELb0EN7cutlass6half_tE19Flash_kernel_traitsILi192ELi64ELi64ELi4ES3_EELb0ELb1ELb0ELb0ELb0ELb0ELb1ELb0EEEvNS_16Flash_fwd_paramsE --------------------------
	.section	.nv.shared._ZN5flash16flash_fwd_kernelI23Flash_fwd_kernel_traitsILi192ELi64ELi64ELi4ELb0ELb0EN7cutlass6half_tE19Flash_kernel_traitsILi192ELi64ELi64ELi4ES3_EELb0ELb1ELb0ELb0ELb0ELb0ELb1ELb0EEEvNS_16Flash_fwd_paramsE,"aw",@nobits
	.sectionflags	@""
	.align	16
	.zero		1024


//--------------------- .nv.shared._ZN5flash16flash_fwd_kernelI23Flash_fwd_kernel_traitsILi192ELi64ELi64ELi4ELb0ELb0EN7cutlass6half_tE19Flash_kernel_traitsILi192ELi64ELi64ELi4ES3_EELb1ELb1ELb0ELb1ELb0ELb0ELb0ELb1EEEvNS_16Flash_fwd_paramsE --------------------------
	.section	.nv.shared._ZN5flash16flash_fwd_kernelI23Flash_fwd_kernel_traitsILi192ELi64ELi64ELi4ELb0ELb0EN7cutlass6half_tE19Flash_kernel_traitsILi192ELi64ELi64ELi4ES3_EELb1ELb1ELb0ELb1ELb0ELb0ELb0ELb1EEEvNS_16Flash_fwd_paramsE,"aw",@nobits
	.sectionflags	@""
	.align	16
	.zero		1024


//--------------------- .nv.shared._ZN5flash16flash_fwd_kernelI23Flash_fwd_kernel_traitsILi192ELi64ELi64ELi4ELb0ELb0EN7cutlass6half_tE19Flash_kernel_traitsILi192ELi64ELi64ELi4ES3_EELb0ELb1ELb0ELb1ELb0ELb0ELb1ELb0EEEvNS_16Flash_fwd_paramsE --------------------------
	.section	.nv.shared._ZN5flash16flash_fwd_kernelI23Flash_fwd_kernel_traitsILi192ELi64ELi64ELi4ELb0ELb0EN7cutlass6half_tE19Flash_kernel_traitsILi192ELi64ELi64ELi4ES3_EELb0ELb1ELb0ELb1ELb0ELb0ELb1ELb0EEEvNS_16Flash_fwd_paramsE,"aw",@nobits
	.sectionflags	@""
	.align	16
	.zero		1024


//--------------------- .nv.constant0._ZN5flash16flash_fwd_kernelI23Flash_fwd_kernel_traitsILi192ELi128ELi64ELi8ELb0ELb0EN7cutlass6half_tE19Flash_kernel_traitsILi192ELi128ELi64ELi8ES3_EELb0ELb1ELb0ELb0ELb0ELb1ELb0ELb0EEEvNS_16Flash_fwd_paramsE --------------------------
	.section	.nv.constant0._ZN5flash16flash_fwd_kernelI23Flash_fwd_kernel_traitsILi192ELi128ELi64ELi8ELb0ELb0EN7cutlass6half_tE19Flash_kernel_traitsILi192ELi128ELi64ELi8ES3_EELb0ELb1ELb0ELb0ELb0ELb1ELb0ELb0EEEvNS_16Flash_fwd_paramsE,"a",@progbits
	.sectionflags	@""
	.align	4
.nv.constant0._ZN5flash16flash_fwd_kernelI23Flash_fwd_kernel_traitsILi192ELi128ELi64ELi8ELb0ELb0EN7cutlass6half_tE19Flash_kernel_traitsILi192ELi128ELi64ELi8ES3_EELb0ELb1ELb0ELb0ELb0ELb1ELb0ELb0EEEvNS_16Flash_fwd_paramsE:
	.zero		992


//--------------------- .nv.constant0._ZN5flash16flash_fwd_kernelI23Flash_fwd_kernel_traitsILi192ELi128ELi64ELi8ELb0ELb0EN7cutlass6half_tE19Flash_kernel_traitsILi192ELi128ELi64ELi8ES3_EELb0ELb1ELb0ELb0ELb0ELb1ELb1ELb0EEEvNS_16Flash_fwd_paramsE --------------------------
	.section	.nv.constant0._ZN5flash16flash_fwd_kernelI23Flash_fwd_kernel_traitsILi192ELi128ELi64ELi8ELb0ELb0EN7cutlass6half_tE19Flash_kernel_traitsILi192ELi128ELi64ELi8ES3_EELb0ELb1ELb0ELb0ELb0ELb1ELb1ELb0EEEvNS_16Flash_fwd_paramsE,"a",@progbits
	.sectionflags	@""
	.align	4
.nv.constant0._ZN5flash16flash_fwd_kernelI23Flash_fwd_kernel_traitsILi192ELi128ELi64ELi8ELb0ELb0EN7cutlass6half_tE19Flash_kernel_traitsILi192ELi128ELi64ELi8ES3_EELb0ELb1ELb0ELb0ELb0ELb1ELb1ELb0EEEvNS_16Flash_fwd_paramsE:
	.zero		992


//--------------------- .nv.constant0._ZN5flash16flash_fwd_kernelI23Flash_fwd_kernel_traitsILi192ELi128ELi64ELi8ELb0ELb0EN7cutlass6half_tE19Flash_kernel_traitsILi192ELi128ELi64ELi8ES3_EELb0ELb1ELb0ELb0ELb0ELb0ELb0ELb0EEEvNS_16Flash_fwd_paramsE --------------------------
	.section	.nv.constant0._ZN5flash16flash_fwd_kernelI23Flash_fwd_kernel_traitsILi192ELi128ELi64ELi8ELb0ELb0EN7cutlass6half_tE19Flash_kernel_traitsILi192ELi128ELi64ELi8ES3_EELb0ELb1ELb0ELb0ELb0ELb0ELb0ELb0EEEvNS_16Flash_fwd_paramsE,"a",@progbits
	.sectionflags	@""
	.align	4
.nv.constant0._ZN5flash16flash_fwd_kernelI23Flash_fwd_kernel_traitsILi192ELi128ELi64ELi8ELb0ELb0EN7cutlass6half_tE19Flash_kernel_traitsILi192ELi128ELi64ELi8ES3_EELb0ELb1ELb0ELb0ELb0ELb0ELb0ELb0EEEvNS_16Flash_fwd_paramsE:
	.zero		992


//--------------------- .nv.constant0._ZN5flash16flash_fwd_kernelI23Flash_fwd_kernel_traitsILi192ELi128ELi64ELi8ELb0ELb0EN7cutlass6half_tE19Flash_kernel_traitsILi192ELi128ELi64ELi8ES3_EELb0ELb1ELb0ELb0ELb0ELb0ELb1ELb0EEEvNS_16Flash_fwd_paramsE --------------------------
	.section	.nv.constant0._ZN5flash16flash_fwd_kernelI23Flash_fwd_kernel_traitsILi192ELi128ELi64ELi8ELb0ELb0EN7cutlass6half_tE19Flash_kernel_traitsILi192ELi128ELi64ELi8ES3_EELb0ELb1ELb0ELb0ELb0ELb0ELb1ELb0EEEvNS_16Flash_fwd_paramsE,"a",@progbits
	.sectionflags	@""
	.align	4
.nv.constant0._ZN5flash16flash_fwd_kernelI23Flash_fwd_kernel_traitsILi192ELi128ELi64ELi8ELb0ELb0EN7cutlass6half_tE19Flash_kernel_traitsILi192ELi128ELi64ELi8ES3_EELb0ELb1ELb0ELb0ELb0ELb0ELb1ELb0EEEvNS_16Flash_fwd_paramsE:
	.zero		992


//--------------------- .nv.constant0._ZN5flash16flash_fwd_kernelI23Flash_fwd_kernel_traitsILi192ELi128ELi64ELi8ELb0ELb0EN7cutlass6half_tE19Flash_kernel_traitsILi192ELi128ELi64ELi8ES3_EELb0ELb1ELb0ELb1ELb0ELb0ELb0ELb0EEEvNS_16Flash_fwd_paramsE --------------------------
	.section	.nv.constant0._ZN5flash16flash_fwd_kernelI23Flash_fwd_kernel_traitsILi192ELi128ELi64ELi8ELb0ELb0EN7cutlass6half_tE19Flash_kernel_traitsILi192ELi128ELi64ELi8ES3_EELb0ELb1ELb0ELb1ELb0ELb0ELb0ELb0EEEvNS_16Flash_fwd_paramsE,"a",@progbits
	.sectionflags	@""
	.align	4
.nv.constant0._ZN5flash16flash_fwd_kernelI23Flash_fwd_kernel_traitsILi192ELi128ELi64ELi8ELb0ELb0EN7cutlass6half_tE19Flash_kernel_traitsILi192ELi128ELi64ELi8ES3_EELb0ELb1ELb0ELb1ELb0ELb0ELb0ELb0EEEvNS_16Flash_fwd_paramsE:
	.zero		992


//--------------------- .nv.constant0._ZN5flash16flash_fwd_kernelI23Flash_fwd_kernel_traitsILi192ELi128ELi64ELi8ELb0ELb0EN7cutlass6half_tE19Flash_kernel_traitsILi192ELi128ELi64ELi8ES3_EELb0ELb1ELb0ELb1ELb0ELb0ELb1ELb0EEEvNS_16Flash_fwd_paramsE --------------------------
	.section	.nv.constant0._ZN5flash16flash_fwd_kernelI23Flash_fwd_kernel_traitsILi192ELi128ELi64ELi8ELb0ELb0EN7cutlass6half_tE19Flash_kernel_traitsILi192ELi128ELi64ELi8ES3_EELb0ELb1ELb0ELb1ELb0ELb0ELb1ELb0EEEvNS_16Flash_fwd_paramsE,"a",@progbits
	.sectionflags	@""
	.align	4
.nv.constant0._ZN5flash16flash_fwd_kernelI23Flash_fwd_kernel_traitsILi192ELi128ELi64ELi8ELb0ELb0EN7cutlass6half_tE19Flash_kernel_traitsILi192ELi128ELi64ELi8ES3_EELb0ELb1ELb0ELb1ELb0ELb0ELb1ELb0EEEvNS_16Flash_fwd_paramsE:
	.zero		992


//--------------------- .nv.constant0._ZN5flash16flash_fwd_kernelI23Flash_fwd_kernel_traitsILi192ELi64ELi64ELi4ELb0ELb0EN7cutlass6half_tE19Flash_kernel_traitsILi192ELi64ELi64ELi4ES3_EELb1ELb1ELb0ELb0ELb0ELb0ELb0ELb0EEEvNS_16Flash_fwd_paramsE --------------------------
	.section	.nv.constant0._ZN5flash16flash_fwd_kernelI23Flash_fwd_kernel_traitsILi192ELi64ELi64ELi4ELb0ELb0EN7cutlass6half_tE19Flash_kernel_traitsILi192ELi64ELi64ELi4ES3_EELb1ELb1ELb0ELb0ELb0ELb0ELb0ELb0EEEvNS_16Flash_fwd_paramsE,"a",@progbits
	.sectionflags	@""
	.align	4
.nv.constant0._ZN5flash16flash_fwd_kernelI23Flash_fwd_kernel_traitsILi192ELi64ELi64ELi4ELb0ELb0EN7cutlass6half_tE19Flash_kernel_traitsILi192ELi64ELi64ELi4ES3_EELb1ELb1ELb0ELb0ELb0ELb0ELb0ELb0EEEvNS_16Flash_fwd_paramsE:
	.zero		992


//--------------------- .nv.constant0._ZN5flash16flash_fwd_kernelI23Flash_fwd_kernel_traitsILi192ELi64ELi64ELi4ELb0ELb0EN7cutlass6half_tE19Flash_kernel_traitsILi192ELi64ELi64ELi4ES3_EELb1ELb1ELb0ELb0ELb0ELb1ELb0ELb0EEEvNS_16Flash_fwd_paramsE --------------------------
	.section	.nv.constant0._ZN5flash16flash_fwd_kernelI23Flash_fwd_kernel_traitsILi192ELi64ELi64ELi4ELb0ELb0EN7cutlass6half_tE19Flash_kernel_traitsILi192ELi64ELi64ELi4ES3_EELb1ELb1ELb0ELb0ELb0ELb1ELb0ELb0EEEvNS_16Flash_fwd_paramsE,"a",@progbits
	.sectionflags	@""
	.align	4
.nv.constant0._ZN5flash16flash_fwd_kernelI23Flash_fwd_kernel_traitsILi192ELi64ELi64ELi4ELb0ELb0EN7cutlass6half_tE19Flash_kernel_traitsILi192ELi64ELi64ELi4ES3_EELb1ELb1ELb0ELb0ELb0ELb1ELb0ELb0EEEvNS_16Flash_fwd_paramsE:
	.zero		992


//--------------------- .nv.constant0._ZN5flash16flash_fwd_kernelI23Flash_fwd_kernel_traitsILi192ELi64ELi64ELi4ELb0ELb0EN7cutlass6half_tE19Flash_kernel_traitsILi192ELi64ELi64ELi4ES3_EELb0ELb1ELb0ELb0ELb0ELb1ELb1ELb0EEEvNS_16Flash_fwd_paramsE --------------------------
	.section	.nv.constant0._ZN5flash16flash_fwd_kernelI23Flash_fwd_kernel_traitsILi192ELi64ELi64ELi4ELb0ELb0EN7cutlass6half_tE19Flash_kernel_traitsILi192ELi64ELi64ELi4ES3_EELb0ELb1ELb0ELb0ELb0ELb1ELb1ELb0EEEvNS_16Flash_fwd_paramsE,"a",@progbits
	.sectionflags	@""
	.align	4
.nv.constant0._ZN5flash16flash_fwd_kernelI23Flash_fwd_kernel_traitsILi192ELi64ELi64ELi4ELb0ELb0EN7cutlass6half_tE19Flash_kernel_traitsILi192ELi64ELi64ELi4ES3_EELb0ELb1ELb0ELb0ELb0ELb1ELb1ELb0EEEvNS_16Flash_fwd_paramsE:
	.zero		992


//--------------------- .nv.constant0._ZN5flash16flash_fwd_kernelI23Flash_fwd_kernel_traitsILi192ELi64ELi64ELi4ELb0ELb0EN7cutlass6half_tE19Flash_kernel_traitsILi192ELi64ELi64ELi4ES3_EELb1ELb1ELb0ELb1ELb0ELb0ELb0ELb0EEEvNS_16Flash_fwd_paramsE --------------------------
	.section	.nv.constant0._ZN5flash16flash_fwd_kernelI23Flash_fwd_kernel_traitsILi192ELi64ELi64ELi4ELb0ELb0EN7cutlass6half_tE19Flash_kernel_traitsILi192ELi64ELi64ELi4ES3_EELb1ELb1ELb0ELb1ELb0ELb0ELb0ELb0EEEvNS_16Flash_fwd_paramsE,"a",@progbits
	.sectionflags	@""
	.align	4
.nv.constant0._ZN5flash16flash_fwd_kernelI23Flash_fwd_kernel_traitsILi192ELi64ELi64ELi4ELb0ELb0EN7cutlass6half_tE19Flash_kernel_traitsILi192ELi64ELi64ELi4ES3_EELb1ELb1ELb0ELb1ELb0ELb0ELb0ELb0EEEvNS_16Flash_fwd_paramsE:
	.zero		992


//--------------------- .nv.constant0._ZN5flash16flash_fwd_kernelI23Flash_fwd_kernel_traitsILi192ELi64ELi64ELi4ELb0ELb0EN7cutlass6half_tE19Flash_kernel_traitsILi192ELi64ELi64ELi4ES3_EELb1ELb1ELb0ELb0ELb0ELb0ELb0ELb1EEEvNS_16Flash_fwd_paramsE --------------------------
	.section	.nv.constant0._ZN5flash16flash_fwd_kernelI23Flash_fwd_kernel_traitsILi192ELi64ELi64ELi4ELb0ELb0EN7cutlass6half_tE19Flash_kernel_traitsILi192ELi64ELi64ELi4ES3_EELb1ELb1ELb0ELb0ELb0ELb0ELb0ELb1EEEvNS_16Flash_fwd_paramsE,"a",@progbits
	.sectionflags	@""
	.align	4
.nv.constant0._ZN5flash16flash_fwd_kernelI23Flash_fwd_kernel_traitsILi192ELi64ELi64ELi4ELb0ELb0EN7cutlass6half_tE19Flash_kernel_traitsILi192ELi64ELi64ELi4ES3_EELb1ELb1ELb0ELb0ELb0ELb0ELb0ELb1EEEvNS_16Flash_fwd_paramsE:
	.zero		992


//--------------------- .nv.constant0._ZN5flash16flash_fwd_kernelI23Flash_fwd_kernel_traitsILi192ELi64ELi64ELi4ELb0ELb0EN7cutlass6half_tE19Flash_kernel_traitsILi192ELi64ELi64ELi4ES3_EELb0ELb1ELb0ELb0ELb0ELb0ELb1ELb0EEEvNS_16Flash_fwd_paramsE --------------------------
	.section	.nv.constant0._ZN5flash16flash_fwd_kernelI23Flash_fwd_kernel_traitsILi192ELi64ELi64ELi4ELb0ELb0EN7cutlass6half_tE19Flash_kernel_traitsILi192ELi64ELi64ELi4ES3_EELb0ELb1ELb0ELb0ELb0ELb0ELb1ELb0EEEvNS_16Flash_fwd_paramsE,"a",@progbits
	.sectionflags	@""
	.align	4
.nv.constant0._ZN5flash16flash_fwd_kernelI23Flash_fwd_kernel_traitsILi192ELi64ELi64ELi4ELb0ELb0EN7cutlass6half_tE19Flash_kernel_traitsILi192ELi64ELi64ELi4ES3_EELb0ELb1ELb0ELb0ELb0ELb0ELb1ELb0EEEvNS_16Flash_fwd_paramsE:
	.zero		992


//--------------------- .nv.constant0._ZN5flash16flash_fwd_kernelI23Flash_fwd_kernel_traitsILi192ELi64ELi64ELi4ELb0ELb0EN7cutlass6half_tE19Flash_kernel_traitsILi192ELi64ELi64ELi4ES3_EELb1ELb1ELb0ELb1ELb0ELb0ELb0ELb1EEEvNS_16Flash_fwd_paramsE --------------------------
	.section	.nv.constant0._ZN5flash16flash_fwd_kernelI23Flash_fwd_kernel_traitsILi192ELi64ELi64ELi4ELb0ELb0EN7cutlass6half_tE19Flash_kernel_traitsILi192ELi64ELi64ELi4ES3_EELb1ELb1ELb0ELb1ELb0ELb0ELb0ELb1EEEvNS_16Flash_fwd_paramsE,"a",@progbits
	.sectionflags	@""
	.align	4
.nv.constant0._ZN5flash16flash_fwd_kernelI23Flash_fwd_kernel_traitsILi192ELi64ELi64ELi4ELb0ELb0EN7cutlass6half_tE19Flash_kernel_traitsILi192ELi64ELi64ELi4ES3_EELb1ELb1ELb0ELb1ELb0ELb0ELb0ELb1EEEvNS_16Flash_fwd_paramsE:
	.zero		992


//--------------------- .nv.constant0._ZN5flash16flash_fwd_kernelI23Flash_fwd_kernel_traitsILi192ELi64ELi64ELi4ELb0ELb0EN7cutlass6half_tE19Flash_kernel_traitsILi192ELi64ELi64ELi4ES3_EELb0ELb1ELb0ELb1ELb0ELb0ELb1ELb0EEEvNS_16Flash_fwd_paramsE --------------------------
	.section	.nv.constant0._ZN5flash16flash_fwd_kernelI23Flash_fwd_kernel_traitsILi192ELi64ELi64ELi4ELb0ELb0EN7cutlass6half_tE19Flash_kernel_traitsILi192ELi64ELi64ELi4ES3_EELb0ELb1ELb0ELb1ELb0ELb0ELb1ELb0EEEvNS_16Flash_fwd_paramsE,"a",@progbits
	.sectionflags	@""
	.align	4
.nv.constant0._ZN5flash16flash_fwd_kernelI23Flash_fwd_kernel_traitsILi192ELi64ELi64ELi4ELb0ELb0EN7cutlass6half_tE19Flash_kernel_traitsILi192ELi64ELi64ELi4ES3_EELb0ELb1ELb0ELb1ELb0ELb0ELb1ELb0EEEvNS_16Flash_fwd_paramsE:
	.zero		992


//--------------------- SYMBOLS --------------------------

	.type		.nv.reservedSmem.offset0,@object
	.size		.nv.reservedSmem.offset0,0x4
